	.target	sm_80

	.elftype	@"ET_EXEC"


//--------------------- .note.nv.tkinfo           --------------------------
	.section	.note.nv.tkinfo,"",@"SHT_NOTE"
	.sectionflags	@"SHF_NOTE_NV_TKINFO"
	.tkinfo
        /*0018*/ 	.word	0x00000002
        /*0030*/ 	.string	""
        /*0030*/ 	.string	"ptxas"
        /*0030*/ 	.string	"Cuda compilation tools, release 13.0, V13.0.88"
        /*0030*/ 	.string	"Build cuda_13.0.r13.0/compiler.36424714_0"
        /*0030*/ 	.string	"-v  -suppress-debug-info  -lineinfo  -arch sm_80 "



//--------------------- .note.nv.cuinfo           --------------------------
	.section	.note.nv.cuinfo,"",@"SHT_NOTE"
	.sectionflags	@"SHF_NOTE_NV_CUINFO"
        /*0018*/ 	.short	0x0002
        /*001a*/ 	.short	0x0050
        /*001c*/ 	.short	0x0082
	.zero		2


//--------------------- .nv.info                  --------------------------
	.section	.nv.info,"",@"SHT_CUDA_INFO"
	.align	4


	//----- nvinfo : EIATTR_REGCOUNT
	.align		4
        /*0000*/ 	.byte	0x04, 0x2f
        /*0002*/ 	.short	(.L_2 - .L_1)
	.align		4
.L_1:
        /*0004*/ 	.word	index@(attn_fwd)
        /*0008*/ 	.word	0x00000020


	//----- nvinfo : EIATTR_FRAME_SIZE
	.align		4
.L_2:
        /*000c*/ 	.byte	0x04, 0x11
        /*000e*/ 	.short	(.L_4 - .L_3)
	.align		4
.L_3:
        /*0010*/ 	.word	index@(attn_fwd)
        /*0014*/ 	.word	0x00006bb0


	//----- nvinfo : EIATTR_MIN_STACK_SIZE
	.align		4
.L_4:
        /*0018*/ 	.byte	0x04, 0x12
        /*001a*/ 	.short	(.L_6 - .L_5)
	.align		4
.L_5:
        /*001c*/ 	.word	index@(attn_fwd)
        /*0020*/ 	.word	0x00006bb0
.L_6:


//--------------------- .nv.info.attn_fwd         --------------------------
	.section	.nv.info.attn_fwd,"",@"SHT_CUDA_INFO"
	.sectionflags	@""
	.align	4


	//----- nvinfo : EIATTR_CUDA_API_VERSION
	.align		4
        /*0000*/ 	.byte	0x04, 0x37
        /*0002*/ 	.short	(.L_8 - .L_7)
.L_7:
        /*0004*/ 	.word	0x00000082


	//----- nvinfo : EIATTR_SW2861232_WAR
	.align		4
.L_8:
        /*0008*/ 	.byte	0x01, 0x35
	.zero		2


	//----- nvinfo : EIATTR_PARAM_CBANK
	.align		4
        /*000c*/ 	.byte	0x04, 0x0a
        /*000e*/ 	.short	(.L_10 - .L_9)
	.align		4
.L_9:
        /*0010*/ 	.word	index@(.nv.constant0.attn_fwd)
        /*0014*/ 	.short	0x0160
        /*0016*/ 	.short	0x0088


	//----- nvinfo : EIATTR_CBANK_PARAM_SIZE
	.align		4
.L_10:
        /*0018*/ 	.byte	0x03, 0x19
        /*001a*/ 	.short	0x0088


	//----- nvinfo : EIATTR_KPARAM_INFO
	.align		4
        /*001c*/ 	.byte	0x04, 0x17
        /*001e*/ 	.short	(.L_12 - .L_11)
.L_11:
        /*0020*/ 	.word	0x00000000
        /*0024*/ 	.short	0x0019
        /*0026*/ 	.short	0x0080
        /*0028*/ 	.byte	0x00, 0xf4, 0x21, 0x00


	//----- nvinfo : EIATTR_KPARAM_INFO
	.align		4
.L_12:
        /*002c*/ 	.byte	0x04, 0x17
        /*002e*/ 	.short	(.L_14 - .L_13)
.L_13:
        /*0030*/ 	.word	0x00000000
        /*0034*/ 	.short	0x0018
        /*0036*/ 	.short	0x0078
        /*0038*/ 	.byte	0x00, 0xf4, 0x21, 0x00


	//----- nvinfo : EIATTR_KPARAM_INFO
	.align		4
.L_14:
        /*003c*/ 	.byte	0x04, 0x17
        /*003e*/ 	.short	(.L_16 - .L_15)
.L_15:
        /*0040*/ 	.word	0x00000000
        /*0044*/ 	.short	0x0017
        /*0046*/ 	.short	0x0070
        /*0048*/ 	.byte	0x00, 0xf0, 0x11, 0x00


	//----- nvinfo : EIATTR_KPARAM_INFO
	.align		4
.L_16:
        /*004c*/ 	.byte	0x04, 0x17
        /*004e*/ 	.short	(.L_18 - .L_17)
.L_17:
        /*0050*/ 	.word	0x00000000
        /*0054*/ 	.short	0x0016
        /*0056*/ 	.short	0x006c
        /*0058*/ 	.byte	0x00, 0xf0, 0x11, 0x00


	//----- nvinfo : EIATTR_KPARAM_INFO
	.align		4
.L_18:
        /*005c*/ 	.byte	0x04, 0x17
        /*005e*/ 	.short	(.L_20 - .L_19)
.L_19:
        /*0060*/ 	.word	0x00000000
        /*0064*/ 	.short	0x0015
        /*0066*/ 	.short	0x0068
        /*0068*/ 	.byte	0x00, 0xf0, 0x11, 0x00


	//----- nvinfo : EIATTR_KPARAM_INFO
	.align		4
.L_20:
        /*006c*/ 	.byte	0x04, 0x17
        /*006e*/ 	.short	(.L_22 - .L_21)
.L_21:
        /*0070*/ 	.word	0x00000000
        /*0074*/ 	.short	0x0014
        /*0076*/ 	.short	0x0064
        /*0078*/ 	.byte	0x00, 0xf0, 0x11, 0x00


	//----- nvinfo : EIATTR_KPARAM_INFO
	.align		4
.L_22:
        /*007c*/ 	.byte	0x04, 0x17
        /*007e*/ 	.short	(.L_24 - .L_23)
.L_23:
        /*0080*/ 	.word	0x00000000
        /*0084*/ 	.short	0x0013
        /*0086*/ 	.short	0x0060
        /*0088*/ 	.byte	0x00, 0xf0, 0x11, 0x00


	//----- nvinfo : EIATTR_KPARAM_INFO
	.align		4
.L_24:
        /*008c*/ 	.byte	0x04, 0x17
        /*008e*/ 	.short	(.L_26 - .L_25)
.L_25:
        /*0090*/ 	.word	0x00000000
        /*0094*/ 	.short	0x0012
        /*0096*/ 	.short	0x005c
        /*0098*/ 	.byte	0x00, 0xf0, 0x11, 0x00


	//----- nvinfo : EIATTR_KPARAM_INFO
	.align		4
.L_26:
        /*009c*/ 	.byte	0x04, 0x17
        /*009e*/ 	.short	(.L_28 - .L_27)
.L_27:
        /*00a0*/ 	.word	0x00000000
        /*00a4*/ 	.short	0x0011
        /*00a6*/ 	.short	0x0058
        /*00a8*/ 	.byte	0x00, 0xf0, 0x11, 0x00


	//----- nvinfo : EIATTR_KPARAM_INFO
	.align		4
.L_28:
        /*00ac*/ 	.byte	0x04, 0x17
        /*00ae*/ 	.short	(.L_30 - .L_29)
.L_29:
        /*00b0*/ 	.word	0x00000000
        /*00b4*/ 	.short	0x0010
        /*00b6*/ 	.short	0x0054
        /*00b8*/ 	.byte	0x00, 0xf0, 0x11, 0x00


	//----- nvinfo : EIATTR_KPARAM_INFO
	.align		4
.L_30:
        /*00bc*/ 	.byte	0x04, 0x17
        /*00be*/ 	.short	(.L_32 - .L_31)
.L_31:
        /*00c0*/ 	.word	0x00000000
        /*00c4*/ 	.short	0x000f
        /*00c6*/ 	.short	0x0050
        /*00c8*/ 	.byte	0x00, 0xf0, 0x11, 0x00


	//----- nvinfo : EIATTR_KPARAM_INFO
	.align		4
.L_32:
        /*00cc*/ 	.byte	0x04, 0x17
        /*00ce*/ 	.short	(.L_34 - .L_33)
.L_33:
        /*00d0*/ 	.word	0x00000000
        /*00d4*/ 	.short	0x000e
        /*00d6*/ 	.short	0x004c
        /*00d8*/ 	.byte	0x00, 0xf0, 0x11, 0x00


	//----- nvinfo : EIATTR_KPARAM_INFO
	.align		4
.L_34:
        /*00dc*/ 	.byte	0x04, 0x17
        /*00de*/ 	.short	(.L_36 - .L_35)
.L_35:
        /*00e0*/ 	.word	0x00000000
        /*00e4*/ 	.short	0x000d
        /*00e6*/ 	.short	0x0048
        /*00e8*/ 	.byte	0x00, 0xf0, 0x11, 0x00


	//----- nvinfo : EIATTR_KPARAM_INFO
	.align		4
.L_36:
        /*00ec*/ 	.byte	0x04, 0x17
        /*00ee*/ 	.short	(.L_38 - .L_37)
.L_37:
        /*00f0*/ 	.word	0x00000000
        /*00f4*/ 	.short	0x000c
        /*00f6*/ 	.short	0x0044
        /*00f8*/ 	.byte	0x00, 0xf0, 0x11, 0x00


	//----- nvinfo : EIATTR_KPARAM_INFO
	.align		4
.L_38:
        /*00fc*/ 	.byte	0x04, 0x17
        /*00fe*/ 	.short	(.L_40 - .L_39)
.L_39:
        /*0100*/ 	.word	0x00000000
        /*0104*/ 	.short	0x000b
        /*0106*/ 	.short	0x0040
        /*0108*/ 	.byte	0x00, 0xf0, 0x11, 0x00


	//----- nvinfo : EIATTR_KPARAM_INFO
	.align		4
.L_40:
        /*010c*/ 	.byte	0x04, 0x17
        /*010e*/ 	.short	(.L_42 - .L_41)
.L_41:
        /*0110*/ 	.word	0x00000000
        /*0114*/ 	.short	0x000a
        /*0116*/ 	.short	0x003c
        /*0118*/ 	.byte	0x00, 0xf0, 0x11, 0x00


	//----- nvinfo : EIATTR_KPARAM_INFO
	.align		4
.L_42:
        /*011c*/ 	.byte	0x04, 0x17
        /*011e*/ 	.short	(.L_44 - .L_43)
.L_43:
        /*0120*/ 	.word	0x00000000
        /*0124*/ 	.short	0x0009
        /*0126*/ 	.short	0x0038
        /*0128*/ 	.byte	0x00, 0xf0, 0x11, 0x00


	//----- nvinfo : EIATTR_KPARAM_INFO
	.align		4
.L_44:
        /*012c*/ 	.byte	0x04, 0x17
        /*012e*/ 	.short	(.L_46 - .L_45)
.L_45:
        /*0130*/ 	.word	0x00000000
        /*0134*/ 	.short	0x0008
        /*0136*/ 	.short	0x0034
        /*0138*/ 	.byte	0x00, 0xf0, 0x11, 0x00


	//----- nvinfo : EIATTR_KPARAM_INFO
	.align		4
.L_46:
        /*013c*/ 	.byte	0x04, 0x17
        /*013e*/ 	.short	(.L_48 - .L_47)
.L_47:
        /*0140*/ 	.word	0x00000000
        /*0144*/ 	.short	0x0007
        /*0146*/ 	.short	0x0030
        /*0148*/ 	.byte	0x00, 0xf0, 0x11, 0x00


	//----- nvinfo : EIATTR_KPARAM_INFO
	.align		4
.L_48:
        /*014c*/ 	.byte	0x04, 0x17
        /*014e*/ 	.short	(.L_50 - .L_49)
.L_49:
        /*0150*/ 	.word	0x00000000
        /*0154*/ 	.short	0x0006
        /*0156*/ 	.short	0x002c
        /*0158*/ 	.byte	0x00, 0xf0, 0x11, 0x00


	//----- nvinfo : EIATTR_KPARAM_INFO
	.align		4
.L_50:
        /*015c*/ 	.byte	0x04, 0x17
        /*015e*/ 	.short	(.L_52 - .L_51)
.L_51:
        /*0160*/ 	.word	0x00000000
        /*0164*/ 	.short	0x0005
        /*0166*/ 	.short	0x0028
        /*0168*/ 	.byte	0x00, 0xf0, 0x11, 0x00


	//----- nvinfo : EIATTR_KPARAM_INFO
	.align		4
.L_52:
        /*016c*/ 	.byte	0x04, 0x17
        /*016e*/ 	.short	(.L_54 - .L_53)
.L_53:
        /*0170*/ 	.word	0x00000000
        /*0174*/ 	.short	0x0004
        /*0176*/ 	.short	0x0020
        /*0178*/ 	.byte	0x00, 0xf4, 0x21, 0x00


	//----- nvinfo : EIATTR_KPARAM_INFO
	.align		4
.L_54:
        /*017c*/ 	.byte	0x04, 0x17
        /*017e*/ 	.short	(.L_56 - .L_55)
.L_55:
        /*0180*/ 	.word	0x00000000
        /*0184*/ 	.short	0x0003
        /*0186*/ 	.short	0x0018
        /*0188*/ 	.byte	0x00, 0xf4, 0x21, 0x00


	//----- nvinfo : EIATTR_KPARAM_INFO
	.align		4
.L_56:
        /*018c*/ 	.byte	0x04, 0x17
        /*018e*/ 	.short	(.L_58 - .L_57)
.L_57:
        /*0190*/ 	.word	0x00000000
        /*0194*/ 	.short	0x0002
        /*0196*/ 	.short	0x0010
        /*0198*/ 	.byte	0x00, 0xf4, 0x21, 0x00


	//----- nvinfo : EIATTR_KPARAM_INFO
	.align		4
.L_58:
        /*019c*/ 	.byte	0x04, 0x17
        /*019e*/ 	.short	(.L_60 - .L_59)
.L_59:
        /*01a0*/ 	.word	0x00000000
        /*01a4*/ 	.short	0x0001
        /*01a6*/ 	.short	0x0008
        /*01a8*/ 	.byte	0x00, 0xf4, 0x21, 0x00


	//----- nvinfo : EIATTR_KPARAM_INFO
	.align		4
.L_60:
        /*01ac*/ 	.byte	0x04, 0x17
        /*01ae*/ 	.short	(.L_62 - .L_61)
.L_61:
        /*01b0*/ 	.word	0x00000000
        /*01b4*/ 	.short	0x0000
        /*01b6*/ 	.short	0x0000
        /*01b8*/ 	.byte	0x00, 0xf4, 0x21, 0x00


	//----- nvinfo : EIATTR_MAXREG_COUNT
	.align		4
.L_62:
        /*01bc*/ 	.byte	0x03, 0x1b
        /*01be*/ 	.short	0x00ff


	//----- nvinfo : EIATTR_NUM_BARRIERS
	.align		4
        /*01c0*/ 	.byte	0x02, 0x4c
        /*01c2*/ 	.byte	0x01
	.zero		1


	//----- nvinfo : EIATTR_ANNOTATIONS
	.align		4
        /*01c4*/ 	.byte	0x04, 0x55
        /*01c6*/ 	.short	(.L_64 - .L_63)


	//   ....[0]....
.L_63:
        /*01c8*/ 	.word	0x00000001
        /*01cc*/ 	.byte	0x20, 0x04, 0x00, 0x00, 0x01, 0x00, 0x00, 0x00, 0x30, 0x04, 0x00, 0x00, 0x01, 0x00, 0x00, 0x00
        /* <DEDUP_REMOVED lines=763> */
        /*318c*/ 	.byte	0x40, 0x08, 0x01, 0x00


	//----- nvinfo : EIATTR_MERCURY_ISA_VERSION
	.align		4
.L_64:
        /*3190*/ 	.byte	0x03, 0x5f
        /*3192*/ 	.short	0x0000


	//----- nvinfo : EIATTR_COOP_GROUP_MASK_REGIDS
	.align		4
        /*3194*/ 	.byte	0x04, 0x29
        /*3196*/ 	.short	(.L_66 - .L_65)


	//   ....[0]....
.L_65:
        /*3198*/ 	.word	0xffffffff


	//   ....[1]....
        /*319c*/ 	.word	0xffffffff


	//   ....[2]....
        /*31a0*/ 	.word	0xffffffff


	//   ....[3]....
        /*31a4*/ 	.word	0xffffffff


	//   ....[4]....
        /*31a8*/ 	.word	0xffffffff


	//   ....[5]....
        /*31ac*/ 	.word	0xffffffff


	//   ....[6]....
        /*31b0*/ 	.word	0xffffffff


	//   ....[7]....
        /*31b4*/ 	.word	0xffffffff


	//   ....[8]....
        /*31b8*/ 	.word	0xffffffff


	//   ....[9]....
        /*31bc*/ 	.word	0xffffffff


	//   ....[10]....
        /*31c0*/ 	.word	0xffffffff


	//   ....[11]....
        /*31c4*/ 	.word	0xffffffff


	//   ....[12]....
        /*31c8*/ 	.word	0xffffffff


	//   ....[13]....
        /*31cc*/ 	.word	0xffffffff


	//   ....[14]....
        /*31d0*/ 	.word	0xffffffff


	//   ....[15]....
        /*31d4*/ 	.word	0xffffffff


	//   ....[16]....
        /*31d8*/ 	.word	0xffffffff


	//   ....[17]....
        /*31dc*/ 	.word	0xffffffff


	//   ....[18]....
        /*31e0*/ 	.word	0xffffffff


	//   ....[19]....
        /*31e4*/ 	.word	0xffffffff


	//   ....[20]....
        /*31e8*/ 	.word	0xffffffff


	//   ....[21]....
        /*31ec*/ 	.word	0xffffffff


	//   ....[22]....
        /*31f0*/ 	.word	0xffffffff


	//   ....[23]....
        /*31f4*/ 	.word	0xffffffff


	//   ....[24]....
        /*31f8*/ 	.word	0xffffffff


	//   ....[25]....
        /*31fc*/ 	.word	0xffffffff


	//   ....[26]....
        /*3200*/ 	.word	0xffffffff


	//   ....[27]....
        /*3204*/ 	.word	0xffffffff


	//   ....[28]....
        /*3208*/ 	.word	0xffffffff


	//   ....[29]....
        /*320c*/ 	.word	0xffffffff


	//   ....[30]....
        /*3210*/ 	.word	0xffffffff


	//   ....[31]....
        /*3214*/ 	.word	0xffffffff


	//   ....[32]....
        /*3218*/ 	.word	0xffffffff


	//   ....[33]....
        /*321c*/ 	.word	0xffffffff


	//   ....[34]....
        /*3220*/ 	.word	0xffffffff


	//   ....[35]....
        /*3224*/ 	.word	0xffffffff


	//   ....[36]....
        /*3228*/ 	.word	0xffffffff


	//   ....[37]....
        /*322c*/ 	.word	0xffffffff


	//   ....[38]....
        /*3230*/ 	.word	0xffffffff


	//   ....[39]....
        /*3234*/ 	.word	0xffffffff


	//   ....[40]....
        /*3238*/ 	.word	0xffffffff


	//   ....[41]....
        /*323c*/ 	.word	0xffffffff


	//   ....[42]....
        /*3240*/ 	.word	0xffffffff


	//   ....[43]....
        /*3244*/ 	.word	0xffffffff


	//   ....[44]....
        /*3248*/ 	.word	0xffffffff


	//   ....[45]....
        /*324c*/ 	.word	0xffffffff


	//   ....[46]....
        /*3250*/ 	.word	0xffffffff


	//   ....[47]....
        /*3254*/ 	.word	0xffffffff


	//   ....[48]....
        /*3258*/ 	.word	0xffffffff


	//   ....[49]....
        /*325c*/ 	.word	0xffffffff


	//   ....[50]....
        /*3260*/ 	.word	0xffffffff


	//   ....[51]....
        /*3264*/ 	.word	0xffffffff


	//   ....[52]....
        /*3268*/ 	.word	0xffffffff


	//   ....[53]....
        /*326c*/ 	.word	0xffffffff


	//   ....[54]....
        /*3270*/ 	.word	0xffffffff


	//   ....[55]....
        /*3274*/ 	.word	0xffffffff


	//   ....[56]....
        /*3278*/ 	.word	0xffffffff


	//   ....[57]....
        /*327c*/ 	.word	0xffffffff


	//   ....[58]....
        /*3280*/ 	.word	0xffffffff


	//   ....[59]....
        /*3284*/ 	.word	0xffffffff


	//   ....[60]....
        /*3288*/ 	.word	0xffffffff


	//   ....[61]....
        /*328c*/ 	.word	0xffffffff


	//   ....[62]....
        /*3290*/ 	.word	0xffffffff


	//   ....[63]....
        /*3294*/ 	.word	0xffffffff


	//   ....[64]....
        /*3298*/ 	.word	0xffffffff


	//   ....[65]....
        /*329c*/ 	.word	0xffffffff


	//   ....[66]....
        /*32a0*/ 	.word	0xffffffff


	//   ....[67]....
        /*32a4*/ 	.word	0xffffffff


	//   ....[68]....
        /*32a8*/ 	.word	0xffffffff


	//   ....[69]....
        /*32ac*/ 	.word	0xffffffff


	//   ....[70]....
        /*32b0*/ 	.word	0xffffffff


	//   ....[71]....
        /*32b4*/ 	.word	0xffffffff


	//   ....[72]....
        /*32b8*/ 	.word	0xffffffff


	//   ....[73]....
        /*32bc*/ 	.word	0xffffffff


	//   ....[74]....
        /*32c0*/ 	.word	0xffffffff


	//   ....[75]....
        /*32c4*/ 	.word	0xffffffff


	//   ....[76]....
        /*32c8*/ 	.word	0xffffffff


	//   ....[77]....
        /*32cc*/ 	.word	0xffffffff


	//   ....[78]....
        /*32d0*/ 	.word	0xffffffff


	//   ....[79]....
        /*32d4*/ 	.word	0xffffffff


	//   ....[80]....
        /*32d8*/ 	.word	0xffffffff


	//   ....[81]....
        /*32dc*/ 	.word	0xffffffff


	//   ....[82]....
        /*32e0*/ 	.word	0xffffffff


	//   ....[83]....
        /*32e4*/ 	.word	0xffffffff


	//   ....[84]....
        /*32e8*/ 	.word	0xffffffff


	//   ....[85]....
        /*32ec*/ 	.word	0xffffffff


	//   ....[86]....
        /*32f0*/ 	.word	0xffffffff


	//   ....[87]....
        /*32f4*/ 	.word	0xffffffff


	//   ....[88]....
        /*32f8*/ 	.word	0xffffffff


	//   ....[89]....
        /*32fc*/ 	.word	0xffffffff


	//   ....[90]....
        /*3300*/ 	.word	0xffffffff


	//   ....[91]....
        /*3304*/ 	.word	0xffffffff


	//   ....[92]....
        /*3308*/ 	.word	0xffffffff


	//   ....[93]....
        /*330c*/ 	.word	0xffffffff


	//   ....[94]....
        /*3310*/ 	.word	0xffffffff


	//   ....[95]....
        /*3314*/ 	.word	0xffffffff


	//   ....[96]....
        /*3318*/ 	.word	0xffffffff


	//   ....[97]....
        /*331c*/ 	.word	0xffffffff


	//   ....[98]....
        /*3320*/ 	.word	0xffffffff


	//   ....[99]....
        /*3324*/ 	.word	0xffffffff


	//   ....[100]....
        /*3328*/ 	.word	0xffffffff


	//   ....[101]....
        /*332c*/ 	.word	0xffffffff


	//   ....[102]....
        /*3330*/ 	.word	0xffffffff


	//   ....[103]....
        /*3334*/ 	.word	0xffffffff


	//   ....[104]....
        /*3338*/ 	.word	0xffffffff


	//   ....[105]....
        /*333c*/ 	.word	0xffffffff


	//   ....[106]....
        /*3340*/ 	.word	0xffffffff


	//   ....[107]....
        /*3344*/ 	.word	0xffffffff


	//   ....[108]....
        /*3348*/ 	.word	0xffffffff


	//   ....[109]....
        /*334c*/ 	.word	0xffffffff


	//   ....[110]....
        /*3350*/ 	.word	0xffffffff


	//   ....[111]....
        /*3354*/ 	.word	0xffffffff


	//   ....[112]....
        /*3358*/ 	.word	0xffffffff


	//   ....[113]....
        /*335c*/ 	.word	0xffffffff


	//   ....[114]....
        /*3360*/ 	.word	0xffffffff


	//   ....[115]....
        /*3364*/ 	.word	0xffffffff


	//   ....[116]....
        /*3368*/ 	.word	0xffffffff


	//   ....[117]....
        /*336c*/ 	.word	0xffffffff


	//   ....[118]....
        /*3370*/ 	.word	0xffffffff


	//   ....[119]....
        /*3374*/ 	.word	0xffffffff


	//   ....[120]....
        /*3378*/ 	.word	0xffffffff


	//   ....[121]....
        /*337c*/ 	.word	0xffffffff


	//   ....[122]....
        /*3380*/ 	.word	0xffffffff


	//   ....[123]....
        /*3384*/ 	.word	0xffffffff


	//   ....[124]....
        /*3388*/ 	.word	0xffffffff


	//   ....[125]....
        /*338c*/ 	.word	0xffffffff


	//   ....[126]....
        /*3390*/ 	.word	0xffffffff


	//   ....[127]....
        /*3394*/ 	.word	0xffffffff


	//   ....[128]....
        /*3398*/ 	.word	0xffffffff


	//   ....[129]....
        /*339c*/ 	.word	0xffffffff


	//   ....[130]....
        /*33a0*/ 	.word	0xffffffff


	//   ....[131]....
        /*33a4*/ 	.word	0xffffffff


	//   ....[132]....
        /*33a8*/ 	.word	0xffffffff


	//   ....[133]....
        /*33ac*/ 	.word	0xffffffff


	//   ....[134]....
        /*33b0*/ 	.word	0xffffffff


	//   ....[135]....
        /*33b4*/ 	.word	0xffffffff


	//   ....[136]....
        /*33b8*/ 	.word	0xffffffff


	//   ....[137]....
        /*33bc*/ 	.word	0xffffffff


	//   ....[138]....
        /*33c0*/ 	.word	0xffffffff


	//   ....[139]....
        /*33c4*/ 	.word	0xffffffff


	//   ....[140]....
        /*33c8*/ 	.word	0xffffffff


	//   ....[141]....
        /*33cc*/ 	.word	0xffffffff


	//   ....[142]....
        /*33d0*/ 	.word	0xffffffff


	//   ....[143]....
        /*33d4*/ 	.word	0xffffffff


	//   ....[144]....
        /*33d8*/ 	.word	0xffffffff


	//   ....[145]....
        /*33dc*/ 	.word	0xffffffff


	//   ....[146]....
        /*33e0*/ 	.word	0xffffffff


	//   ....[147]....
        /*33e4*/ 	.word	0xffffffff


	//   ....[148]....
        /*33e8*/ 	.word	0xffffffff


	//   ....[149]....
        /*33ec*/ 	.word	0xffffffff


	//   ....[150]....
        /*33f0*/ 	.word	0xffffffff


	//   ....[151]....
        /*33f4*/ 	.word	0xffffffff


	//   ....[152]....
        /*33f8*/ 	.word	0xffffffff


	//   ....[153]....
        /*33fc*/ 	.word	0xffffffff


	//   ....[154]....
        /*3400*/ 	.word	0xffffffff


	//   ....[155]....
        /*3404*/ 	.word	0xffffffff


	//   ....[156]....
        /*3408*/ 	.word	0xffffffff


	//   ....[157]....
        /*340c*/ 	.word	0xffffffff


	//   ....[158]....
        /*3410*/ 	.word	0xffffffff


	//   ....[159]....
        /*3414*/ 	.word	0xffffffff


	//   ....[160]....
        /*3418*/ 	.word	0xffffffff


	//   ....[161]....
        /*341c*/ 	.word	0xffffffff


	//   ....[162]....
        /*3420*/ 	.word	0xffffffff


	//   ....[163]....
        /*3424*/ 	.word	0xffffffff


	//   ....[164]....
        /*3428*/ 	.word	0xffffffff


	//   ....[165]....
        /*342c*/ 	.word	0xffffffff


	//   ....[166]....
        /*3430*/ 	.word	0xffffffff


	//   ....[167]....
        /*3434*/ 	.word	0xffffffff


	//   ....[168]....
        /*3438*/ 	.word	0xffffffff


	//   ....[169]....
        /*343c*/ 	.word	0xffffffff


	//   ....[170]....
        /*3440*/ 	.word	0xffffffff


	//   ....[171]....
        /*3444*/ 	.word	0xffffffff


	//   ....[172]....
        /*3448*/ 	.word	0xffffffff


	//   ....[173]....
        /*344c*/ 	.word	0xffffffff


	//   ....[174]....
        /*3450*/ 	.word	0xffffffff


	//   ....[175]....
        /*3454*/ 	.word	0xffffffff


	//   ....[176]....
        /*3458*/ 	.word	0xffffffff


	//   ....[177]....
        /*345c*/ 	.word	0xffffffff


	//   ....[178]....
        /*3460*/ 	.word	0xffffffff


	//   ....[179]....
        /*3464*/ 	.word	0xffffffff


	//   ....[180]....
        /*3468*/ 	.word	0xffffffff


	//   ....[181]....
        /*346c*/ 	.word	0xffffffff


	//   ....[182]....
        /*3470*/ 	.word	0xffffffff


	//   ....[183]....
        /*3474*/ 	.word	0xffffffff


	//   ....[184]....
        /*3478*/ 	.word	0xffffffff


	//   ....[185]....
        /*347c*/ 	.word	0xffffffff


	//   ....[186]....
        /*3480*/ 	.word	0xffffffff


	//   ....[187]....
        /*3484*/ 	.word	0xffffffff


	//   ....[188]....
        /*3488*/ 	.word	0xffffffff


	//   ....[189]....
        /*348c*/ 	.word	0xffffffff


	//   ....[190]....
        /*3490*/ 	.word	0xffffffff


	//   ....[191]....
        /*3494*/ 	.word	0xffffffff


	//   ....[192]....
        /*3498*/ 	.word	0xffffffff


	//   ....[193]....
        /*349c*/ 	.word	0xffffffff


	//   ....[194]....
        /*34a0*/ 	.word	0xffffffff


	//   ....[195]....
        /*34a4*/ 	.word	0xffffffff


	//   ....[196]....
        /*34a8*/ 	.word	0xffffffff


	//   ....[197]....
        /*34ac*/ 	.word	0xffffffff


	//   ....[198]....
        /*34b0*/ 	.word	0xffffffff


	//   ....[199]....
        /*34b4*/ 	.word	0xffffffff


	//   ....[200]....
        /*34b8*/ 	.word	0xffffffff


	//   ....[201]....
        /*34bc*/ 	.word	0xffffffff


	//   ....[202]....
        /*34c0*/ 	.word	0xffffffff


	//   ....[203]....
        /*34c4*/ 	.word	0xffffffff


	//   ....[204]....
        /*34c8*/ 	.word	0xffffffff


	//   ....[205]....
        /*34cc*/ 	.word	0xffffffff


	//   ....[206]....
        /*34d0*/ 	.word	0xffffffff


	//   ....[207]....
        /*34d4*/ 	.word	0xffffffff


	//   ....[208]....
        /*34d8*/ 	.word	0xffffffff


	//   ....[209]....
        /*34dc*/ 	.word	0xffffffff


	//   ....[210]....
        /*34e0*/ 	.word	0xffffffff


	//   ....[211]....
        /*34e4*/ 	.word	0xffffffff


	//   ....[212]....
        /*34e8*/ 	.word	0xffffffff


	//   ....[213]....
        /*34ec*/ 	.word	0xffffffff


	//   ....[214]....
        /*34f0*/ 	.word	0xffffffff


	//   ....[215]....
        /*34f4*/ 	.word	0xffffffff


	//   ....[216]....
        /*34f8*/ 	.word	0xffffffff


	//   ....[217]....
        /*34fc*/ 	.word	0xffffffff


	//   ....[218]....
        /*3500*/ 	.word	0xffffffff


	//   ....[219]....
        /*3504*/ 	.word	0xffffffff


	//   ....[220]....
        /*3508*/ 	.word	0xffffffff


	//   ....[221]....
        /*350c*/ 	.word	0xffffffff


	//----- nvinfo : EIATTR_COOP_GROUP_INSTR_OFFSETS
	.align		4
.L_66:
        /*3510*/ 	.byte	0x04, 0x28
        /*3512*/ 	.short	(.L_68 - .L_67)


	//   ....[0]....
.L_67:
        /*3514*/ 	.word	0x0004c960


	//   ....[1]....
        /*3518*/ 	.word	0x0004c9b0


	//   ....[2]....
        /*351c*/ 	.word	0x0004ca20


	//   ....[3]....
        /*3520*/ 	.word	0x0004cb60


	//   ....[4]....
        /*3524*/ 	.word	0x0004cb70


	//   ....[5]....
        /*3528*/ 	.word	0x0004cb80


	//   ....[6]....
        /*352c*/ 	.word	0x0004cb90


	//   ....[7]....
        /*3530*/ 	.word	0x0004cba0


	//   ....[8]....
        /*3534*/ 	.word	0x0004cbb0


	//   ....[9]....
        /*3538*/ 	.word	0x0004cbc0


	//   ....[10]....
        /*353c*/ 	.word	0x0004cbe0


	//   ....[11]....
        /*3540*/ 	.word	0x0004cbf0


	//   ....[12]....
        /*3544*/ 	.word	0x0004cc00


	//   ....[13]....
        /*3548*/ 	.word	0x0004cc10


	//   ....[14]....
        /*354c*/ 	.word	0x0004cc20


	//   ....[15]....
        /*3550*/ 	.word	0x0004cc30


	//   ....[16]....
        /*3554*/ 	.word	0x0004cc40


	//   ....[17]....
        /*3558*/ 	.word	0x0004cc50


	//   ....[18]....
        /*355c*/ 	.word	0x0004cc60


	//   ....[19]....
        /*3560*/ 	.word	0x0004cc70


	//   ....[20]....
        /*3564*/ 	.word	0x0004cc80


	//   ....[21]....
        /*3568*/ 	.word	0x0004cca0


	//   ....[22]....
        /*356c*/ 	.word	0x0004ccb0


	//   ....[23]....
        /*3570*/ 	.word	0x0004cd80


	//   ....[24]....
        /*3574*/ 	.word	0x0004cdd0


	//   ....[25]....
        /*3578*/ 	.word	0x0004cdf0


	//   ....[26]....
        /*357c*/ 	.word	0x0004ce10


	//   ....[27]....
        /*3580*/ 	.word	0x0004ce50


	//   ....[28]....
        /*3584*/ 	.word	0x0004cfb0


	//   ....[29]....
        /*3588*/ 	.word	0x0004cfd0


	//   ....[30]....
        /*358c*/ 	.word	0x0004cfe0


	//   ....[31]....
        /*3590*/ 	.word	0x0004cff0


	//   ....[32]....
        /*3594*/ 	.word	0x0004d000


	//   ....[33]....
        /*3598*/ 	.word	0x0004d010


	//   ....[34]....
        /*359c*/ 	.word	0x0004d020


	//   ....[35]....
        /*35a0*/ 	.word	0x0004d030


	//   ....[36]....
        /*35a4*/ 	.word	0x0004d0e0


	//   ....[37]....
        /*35a8*/ 	.word	0x0004d150


	//   ....[38]....
        /*35ac*/ 	.word	0x0004d180


	//   ....[39]....
        /*35b0*/ 	.word	0x0004d190


	//   ....[40]....
        /*35b4*/ 	.word	0x0004d1a0


	//   ....[41]....
        /*35b8*/ 	.word	0x0004d3c0


	//   ....[42]....
        /*35bc*/ 	.word	0x0004d430


	//   ....[43]....
        /*35c0*/ 	.word	0x0004d440


	//   ....[44]....
        /*35c4*/ 	.word	0x0004d450


	//   ....[45]....
        /*35c8*/ 	.word	0x0004d460


	//   ....[46]....
        /*35cc*/ 	.word	0x0004d470


	//   ....[47]....
        /*35d0*/ 	.word	0x0004d480


	//   ....[48]....
        /*35d4*/ 	.word	0x0004d490


	//   ....[49]....
        /*35d8*/ 	.word	0x0004d4a0


	//   ....[50]....
        /*35dc*/ 	.word	0x0004d4b0


	//   ....[51]....
        /*35e0*/ 	.word	0x0004d790


	//   ....[52]....
        /*35e4*/ 	.word	0x0004d7a0


	//   ....[53]....
        /*35e8*/ 	.word	0x0004d7b0


	//   ....[54]....
        /*35ec*/ 	.word	0x0004d7f0


	//   ....[55]....
        /*35f0*/ 	.word	0x0004d800


	//   ....[56]....
        /*35f4*/ 	.word	0x0004d840


	//   ....[57]....
        /*35f8*/ 	.word	0x0004d850


	//   ....[58]....
        /*35fc*/ 	.word	0x0004d870


	//   ....[59]....
        /*3600*/ 	.word	0x0004d880


	//   ....[60]....
        /*3604*/ 	.word	0x0004d8a0


	//   ....[61]....
        /*3608*/ 	.word	0x0004d8b0


	//   ....[62]....
        /*360c*/ 	.word	0x0004d8c0


	//   ....[63]....
        /*3610*/ 	.word	0x0004d8d0


	//   ....[64]....
        /*3614*/ 	.word	0x0004d8f0


	//   ....[65]....
        /*3618*/ 	.word	0x0004d910


	//   ....[66]....
        /*361c*/ 	.word	0x0004d920


	//   ....[67]....
        /*3620*/ 	.word	0x0004d930


	//   ....[68]....
        /*3624*/ 	.word	0x0004d940


	//   ....[69]....
        /*3628*/ 	.word	0x0004d950


	//   ....[70]....
        /*362c*/ 	.word	0x0004d9b0


	//   ....[71]....
        /*3630*/ 	.word	0x0004d9c0


	//   ....[72]....
        /*3634*/ 	.word	0x0004d9e0


	//   ....[73]....
        /*3638*/ 	.word	0x0004da20


	//   ....[74]....
        /*363c*/ 	.word	0x0004da30


	//   ....[75]....
        /*3640*/ 	.word	0x0004da40


	//   ....[76]....
        /*3644*/ 	.word	0x0004dac0


	//   ....[77]....
        /*3648*/ 	.word	0x0004db00


	//   ....[78]....
        /*364c*/ 	.word	0x0004db10


	//   ....[79]....
        /*3650*/ 	.word	0x0004db40


	//   ....[80]....
        /*3654*/ 	.word	0x0004db60


	//   ....[81]....
        /*3658*/ 	.word	0x0004db70


	//   ....[82]....
        /*365c*/ 	.word	0x0004dbe0


	//   ....[83]....
        /*3660*/ 	.word	0x0004dc50


	//   ....[84]....
        /*3664*/ 	.word	0x0004e070


	//   ....[85]....
        /*3668*/ 	.word	0x0004e080


	//   ....[86]....
        /*366c*/ 	.word	0x0004e090


	//   ....[87]....
        /*3670*/ 	.word	0x0004e0d0


	//   ....[88]....
        /*3674*/ 	.word	0x0004e0e0


	//   ....[89]....
        /*3678*/ 	.word	0x0004e0f0


	//   ....[90]....
        /*367c*/ 	.word	0x0004e130


	//   ....[91]....
        /*3680*/ 	.word	0x0004e140


	//   ....[92]....
        /*3684*/ 	.word	0x0004e150


	//   ....[93]....
        /*3688*/ 	.word	0x0004e210


	//   ....[94]....
        /*368c*/ 	.word	0x0004e220


	//   ....[95]....
        /*3690*/ 	.word	0x0004e230


	//   ....[96]....
        /*3694*/ 	.word	0x0004e240


	//   ....[97]....
        /*3698*/ 	.word	0x0004e250


	//   ....[98]....
        /*369c*/ 	.word	0x0004e2b0


	//   ....[99]....
        /*36a0*/ 	.word	0x0004e2c0


	//   ....[100]....
        /*36a4*/ 	.word	0x0004e2d0


	//   ....[101]....
        /*36a8*/ 	.word	0x0004e2e0


	//   ....[102]....
        /*36ac*/ 	.word	0x0004e2f0


	//   ....[103]....
        /*36b0*/ 	.word	0x0004e320


	//   ....[104]....
        /*36b4*/ 	.word	0x0004e330


	//   ....[105]....
        /*36b8*/ 	.word	0x0004e3c0


	//   ....[106]....
        /*36bc*/ 	.word	0x0004e3d0


	//   ....[107]....
        /*36c0*/ 	.word	0x0004e3e0


	//   ....[108]....
        /*36c4*/ 	.word	0x0004fce0


	//   ....[109]....
        /*36c8*/ 	.word	0x0004fcf0


	//   ....[110]....
        /*36cc*/ 	.word	0x0004fd00


	//   ....[111]....
        /*36d0*/ 	.word	0x0004fd20


	//   ....[112]....
        /*36d4*/ 	.word	0x0004fe90


	//   ....[113]....
        /*36d8*/ 	.word	0x0004ff90


	//   ....[114]....
        /*36dc*/ 	.word	0x0004ffa0


	//   ....[115]....
        /*36e0*/ 	.word	0x0004ffc0


	//   ....[116]....
        /*36e4*/ 	.word	0x000500c0


	//   ....[117]....
        /*36e8*/ 	.word	0x000500e0


	//   ....[118]....
        /*36ec*/ 	.word	0x000501f0


	//   ....[119]....
        /*36f0*/ 	.word	0x00050200


	//   ....[120]....
        /*36f4*/ 	.word	0x000502b0


	//   ....[121]....
        /*36f8*/ 	.word	0x000502c0


	//   ....[122]....
        /*36fc*/ 	.word	0x00050470


	//   ....[123]....
        /*3700*/ 	.word	0x00050490


	//   ....[124]....
        /*3704*/ 	.word	0x000504a0


	//   ....[125]....
        /*3708*/ 	.word	0x000504c0


	//   ....[126]....
        /*370c*/ 	.word	0x000504d0


	//   ....[127]....
        /*3710*/ 	.word	0x000504e0


	//   ....[128]....
        /*3714*/ 	.word	0x00050530


	//   ....[129]....
        /*3718*/ 	.word	0x00050540


	//   ....[130]....
        /*371c*/ 	.word	0x00050b30


	//   ....[131]....
        /*3720*/ 	.word	0x00050b40


	//   ....[132]....
        /*3724*/ 	.word	0x00050b50


	//   ....[133]....
        /*3728*/ 	.word	0x00050b60


	//   ....[134]....
        /*372c*/ 	.word	0x00050b70


	//   ....[135]....
        /*3730*/ 	.word	0x00050b80


	//   ....[136]....
        /*3734*/ 	.word	0x00050ba0


	//   ....[137]....
        /*3738*/ 	.word	0x00050bc0


	//   ....[138]....
        /*373c*/ 	.word	0x00050be0


	//   ....[139]....
        /*3740*/ 	.word	0x00050bf0


	//   ....[140]....
        /*3744*/ 	.word	0x00050c00


	//   ....[141]....
        /*3748*/ 	.word	0x00050c10


	//   ....[142]....
        /*374c*/ 	.word	0x00050c20


	//   ....[143]....
        /*3750*/ 	.word	0x00050c30


	//   ....[144]....
        /*3754*/ 	.word	0x00050c50


	//   ....[145]....
        /*3758*/ 	.word	0x00050c60


	//   ....[146]....
        /*375c*/ 	.word	0x00050c80


	//   ....[147]....
        /*3760*/ 	.word	0x00050c90


	//   ....[148]....
        /*3764*/ 	.word	0x00050ca0


	//   ....[149]....
        /*3768*/ 	.word	0x00050cc0


	//   ....[150]....
        /*376c*/ 	.word	0x00050ce0


	//   ....[151]....
        /*3770*/ 	.word	0x00050d10


	//   ....[152]....
        /*3774*/ 	.word	0x00050d30


	//   ....[153]....
        /*3778*/ 	.word	0x00050d40


	//   ....[154]....
        /*377c*/ 	.word	0x00050d60


	//   ....[155]....
        /*3780*/ 	.word	0x00050d70


	//   ....[156]....
        /*3784*/ 	.word	0x00050d90


	//   ....[157]....
        /*3788*/ 	.word	0x00050da0


	//   ....[158]....
        /*378c*/ 	.word	0x00050db0


	//   ....[159]....
        /*3790*/ 	.word	0x00050e10


	//   ....[160]....
        /*3794*/ 	.word	0x00050e20


	//   ....[161]....
        /*3798*/ 	.word	0x00050e40


	//   ....[162]....
        /*379c*/ 	.word	0x00050e50


	//   ....[163]....
        /*37a0*/ 	.word	0x00050e70


	//   ....[164]....
        /*37a4*/ 	.word	0x00050e90


	//   ....[165]....
        /*37a8*/ 	.word	0x00050ea0


	//   ....[166]....
        /*37ac*/ 	.word	0x00050eb0


	//   ....[167]....
        /*37b0*/ 	.word	0x00050ec0


	//   ....[168]....
        /*37b4*/ 	.word	0x00050ed0


	//   ....[169]....
        /*37b8*/ 	.word	0x00050ee0


	//   ....[170]....
        /*37bc*/ 	.word	0x00050f10


	//   ....[171]....
        /*37c0*/ 	.word	0x00050f20


	//   ....[172]....
        /*37c4*/ 	.word	0x00050f30


	//   ....[173]....
        /*37c8*/ 	.word	0x00050f40


	//   ....[174]....
        /*37cc*/ 	.word	0x00050f50


	//   ....[175]....
        /*37d0*/ 	.word	0x00050f70


	//   ....[176]....
        /*37d4*/ 	.word	0x00050fa0


	//   ....[177]....
        /*37d8*/ 	.word	0x00050fb0


	//   ....[178]....
        /*37dc*/ 	.word	0x00050fc0


	//   ....[179]....
        /*37e0*/ 	.word	0x00050fe0


	//   ....[180]....
        /*37e4*/ 	.word	0x00051010


	//   ....[181]....
        /*37e8*/ 	.word	0x00051020


	//   ....[182]....
        /*37ec*/ 	.word	0x00051050


	//   ....[183]....
        /*37f0*/ 	.word	0x00051080


	//   ....[184]....
        /*37f4*/ 	.word	0x00051090


	//   ....[185]....
        /*37f8*/ 	.word	0x000510a0


	//   ....[186]....
        /*37fc*/ 	.word	0x00051110


	//   ....[187]....
        /*3800*/ 	.word	0x00051120


	//   ....[188]....
        /*3804*/ 	.word	0x00051140


	//   ....[189]....
        /*3808*/ 	.word	0x00051150


	//   ....[190]....
        /*380c*/ 	.word	0x00051170


	//   ....[191]....
        /*3810*/ 	.word	0x00051180


	//   ....[192]....
        /*3814*/ 	.word	0x000511a0


	//   ....[193]....
        /*3818*/ 	.word	0x000511e0


	//   ....[194]....
        /*381c*/ 	.word	0x000511f0


	//   ....[195]....
        /*3820*/ 	.word	0x00051200


	//   ....[196]....
        /*3824*/ 	.word	0x00051210


	//   ....[197]....
        /*3828*/ 	.word	0x00051220


	//   ....[198]....
        /*382c*/ 	.word	0x00051550


	//   ....[199]....
        /*3830*/ 	.word	0x00051560


	//   ....[200]....
        /*3834*/ 	.word	0x00051570


	//   ....[201]....
        /*3838*/ 	.word	0x000515b0


	//   ....[202]....
        /*383c*/ 	.word	0x000515c0


	//   ....[203]....
        /*3840*/ 	.word	0x000515d0


	//   ....[204]....
        /*3844*/ 	.word	0x00051610


	//   ....[205]....
        /*3848*/ 	.word	0x00051620


	//   ....[206]....
        /*384c*/ 	.word	0x00051630


	//   ....[207]....
        /*3850*/ 	.word	0x00051700


	//   ....[208]....
        /*3854*/ 	.word	0x00051710


	//   ....[209]....
        /*3858*/ 	.word	0x00051720


	//   ....[210]....
        /*385c*/ 	.word	0x00051730


	//   ....[211]....
        /*3860*/ 	.word	0x00051740


	//   ....[212]....
        /*3864*/ 	.word	0x000517a0


	//   ....[213]....
        /*3868*/ 	.word	0x000517b0


	//   ....[214]....
        /*386c*/ 	.word	0x000517c0


	//   ....[215]....
        /*3870*/ 	.word	0x000517d0


	//   ....[216]....
        /*3874*/ 	.word	0x000517e0


	//   ....[217]....
        /*3878*/ 	.word	0x00051840


	//   ....[218]....
        /*387c*/ 	.word	0x00051850


	//   ....[219]....
        /*3880*/ 	.word	0x00051860


	//   ....[220]....
        /*3884*/ 	.word	0x00051870


	//   ....[221]....
        /*3888*/ 	.word	0x00051880


	//----- nvinfo : EIATTR_EXIT_INSTR_OFFSETS
	.align		4
.L_68:
        /*388c*/ 	.byte	0x04, 0x1c
        /*388e*/ 	.short	(.L_70 - .L_69)


	//   ....[0]....
.L_69:
        /*3890*/ 	.word	0x000af0e0


	//----- nvinfo : EIATTR_REQNTID
	.align		4
.L_70:
        /*3894*/ 	.byte	0x04, 0x10
        /*3896*/ 	.short	(.L_72 - .L_71)
.L_71:
        /*3898*/ 	.word	0x00000100
        /*389c*/ 	.word	0x00000001
        /*38a0*/ 	.word	0x00000001
.L_72:


//--------------------- .nv.callgraph             --------------------------
	.section	.nv.callgraph,"",@"SHT_CUDA_CALLGRAPH"
	.align	4
	.sectionentsize	8
	.align		4
        /*0000*/ 	.word	0x00000000
	.align		4
        /*0004*/ 	.word	0xffffffff
	.align		4
        /*0008*/ 	.word	0x00000000
	.align		4
        /*000c*/ 	.word	0xfffffffe
	.align		4
        /*0010*/ 	.word	0x00000000
	.align		4
        /*0014*/ 	.word	0xfffffffd
	.align		4
        /*0018*/ 	.word	0x00000000
	.align		4
        /*001c*/ 	.word	0xfffffffc


//--------------------- .nv.rel.action            --------------------------
	.section	.nv.rel.action,"",@"SHT_CUDA_RELOCINFO"
	.align	8
	.sectionentsize	8
        /*0000*/ 	.byte	0x73, 0x00, 0x00, 0x00, 0x00, 0x00, 0x00, 0x00, 0x00, 0x00, 0x00, 0x11, 0x25, 0x00, 0x05, 0x36


//--------------------- .nv.constant4             --------------------------
	.section	.nv.constant4,"a",@progbits
	.align	8
	.align		8
.nv.constant4:
        /*0000*/ 	.dword	_$_str


//--------------------- .nv.constant0.attn_fwd    --------------------------
	.section	.nv.constant0.attn_fwd,"a",@progbits
	.sectionflags	@""
	.align	4
.nv.constant0.attn_fwd:
	.zero		488


//--------------------- .text.attn_fwd            --------------------------
	.section	.text.attn_fwd,"ax",@progbits
	.sectioninfo	@"SHI_REGISTERS=32"
	.align	128
        .global         attn_fwd
        .type           attn_fwd,@function
        .size           attn_fwd,(.L_x_3 - attn_fwd)
        .other          attn_fwd,@"STO_CUDA_ENTRY STV_DEFAULT"
attn_fwd:
.text.attn_fwd:
[----:B------:R-:W-:Y:S02]  /*0000*/  MOV R1, c[0x0][0x28] ;  /* 0x00000a0000017a02 */ /* 0x000fe40000000f00 */
[----:B------:R-:W0:Y:S01]  /*0010*/  S2R R3, SR_TID.X ;  /* 0x0000000000037919 */ /* 0x000e220000002100 */
[----:B------:R-:W-:Y:S01]  /*0020*/  ULDC.64 UR4, c[0x0][0x118] ;  /* 0x0000460000047ab9 */ /* 0x000fe20000000a00 */
[----:B------:R-:W-:Y:S02]  /*0030*/  IADD3 R1, R1, -0x6bb0, RZ ;  /* 0xffff945001017810 */ /* 0x000fe40007ffe0ff */
[----:B------:R-:W1:Y:S04]  /*0040*/  S2R R0, SR_CTAID.X ;  /* 0x0000000000007919 */ /* 0x000e680000002500 */
[----:B------:R-:W2:Y:S01]  /*0050*/  S2R R2, SR_CTAID.Y ;  /* 0x0000000000027919 */ /* 0x000ea20000002600 */
[----:B0-----:R-:W-:-:S04]  /*0060*/  LOP3.LUT R3, R3, 0xff, RZ, 0xc0, !PT ;  /* 0x000000ff03037812 */ /* 0x001fc800078ec0ff */
[----:B-1----:R-:W-:Y:S01]  /*0070*/  LEA R0, R0, R3, 0x8 ;  /* 0x0000000300007211 */ /* 0x002fe200078e40ff */
[----:B--2---:R-:W-:-:S04]  /*0080*/  IMAD R2, R2, c[0x0][0x190], RZ ;  /* 0x0000640002027a24 */ /* 0x004fc800078e02ff */
[----:B------:R-:W-:Y:S01]  /*0090*/  IMAD R5, R0, c[0x0][0x194], RZ ;  /* 0x0000650000057a24 */ /* 0x000fe200078e02ff */
[----:B------:R-:W-:Y:S01]  /*00a0*/  MOV R0, c[0x0][0x198] ;  /* 0x0000660000007a02 */ /* 0x000fe20000000f00 */
[C---:B------:R-:W-:Y:S02]  /*00b0*/  IMAD.SHL.U32 R3, R2.reuse, 0x2, RZ ;  /* 0x0000000202037824 */ /* 0x040fe400078e00ff */
[----:B------:R-:W-:Y:S01]  /*00c0*/  IMAD.HI R4, R2, 0x2, RZ ;  /* 0x0000000202047827 */ /* 0x000fe200078e02ff */
[C---:B------:R-:W-:Y:S02]  /*00d0*/  SHF.L.U32 R6, R5.reuse, 0x1, RZ ;  /* 0x0000000105067819 */ /* 0x040fe400000006ff */
[----:B------:R-:W-:Y:S01]  /*00e0*/  SHF.L.U32 R9, R0, 0x4, RZ ;  /* 0x0000000400097819 */ /* 0x000fe200000006ff */
[----:B------:R-:W-:Y:S01]  /*00f0*/  IMAD.HI R5, R5, 0x2, RZ ;  /* 0x0000000205057827 */ /* 0x000fe200078e02ff */
[----:B------:R-:W-:Y:S02]  /*0100*/  IADD3 R2, P0, P1, R6, c[0x0][0x160], R3 ;  /* 0x0000580006027a10 */ /* 0x000fe4000791e003 */
[C---:B------:R-:W-:Y:S01]  /*0110*/  SHF.L.U32 R11, R0.reuse, 0x5, RZ ;  /* 0x00000005000b7819 */ /* 0x040fe200000006ff */
[----:B------:R-:W-:Y:S01]  /*0120*/  IMAD.SHL.U32 R7, R0, 0x8, RZ ;  /* 0x0000000800077824 */ /* 0x000fe200078e00ff */
[----:B------:R-:W-:-:S02]  /*0130*/  IADD3.X R3, R5, c[0x0][0x164], R4, P0, P1 ;  /* 0x0000590005037a10 */ /* 0x000fc400007e2404 */
[CC--:B------:R-:W-:Y:S02]  /*0140*/  LEA R4, P0, R0.reuse, R2.reuse, 0x4 ;  /* 0x0000000200047211 */ /* 0x0c0fe400078020ff */
[CC--:B------:R-:W-:Y:S01]  /*0150*/  LEA R16, P1, R0.reuse, R2.reuse, 0x5 ;  /* 0x0000000200107211 */ /* 0x0c0fe200078228ff */
[----:B------:R-:W2:Y:S01]  /*0160*/  LDG.E.U16 R22, [R2.64] ;  /* 0x0000000402167981 */ /* 0x000ea2000c1e1500 */
[-C--:B------:R-:W-:Y:S02]  /*0170*/  LEA.HI.X.SX32 R5, R7, R3.reuse, 0x1, P0 ;  /* 0x0000000307057211 */ /* 0x080fe400000f0eff */
[----:B------:R-:W-:Y:S02]  /*0180*/  LEA R14, P2, R0, R2, 0x6 ;  /* 0x00000002000e7211 */ /* 0x000fe400078430ff */
[-C--:B------:R-:W-:Y:S01]  /*0190*/  LEA.HI.X.SX32 R17, R9, R3.reuse, 0x1, P1 ;  /* 0x0000000309117211 */ /* 0x080fe200008f0eff */
[----:B------:R0:W3:Y:S01]  /*01a0*/  LDG.E.U16 R21, [R4.64] ;  /* 0x0000000404157981 */ /* 0x0000e2000c1e1500 */
[----:B------:R-:W-:-:S03]  /*01b0*/  LEA.HI.X.SX32 R15, R11, R3, 0x1, P2 ;  /* 0x000000030b0f7211 */ /* 0x000fc600010f0eff */
[----:B------:R1:W4:Y:S04]  /*01c0*/  LDG.E.U16 R20, [R16.64] ;  /* 0x0000000410147981 */ /* 0x000328000c1e1500 */
[----:B------:R5:W4:Y:S01]  /*01d0*/  LDG.E.U16 R19, [R14.64] ;  /* 0x000000040e137981 */ /* 0x000b22000c1e1500 */
[C---:B------:R-:W-:Y:S01]  /*01e0*/  IMAD.SHL.U32 R7, R0.reuse, 0x40, RZ ;  /* 0x0000004000077824 */ /* 0x040fe200078e00ff */
[CC--:B------:R-:W-:Y:S01]  /*01f0*/  LEA R12, P0, R0.reuse, R2.reuse, 0x7 ;  /* 0x00000002000c7211 */ /* 0x0c0fe200078038ff */
[C---:B------:R-:W-:Y:S01]  /*0200*/  IMAD R10, R0.reuse, 0x42, RZ ;  /* 0x00000042000a7824 */ /* 0x040fe200078e02ff */
[C---:B------:R-:W-:Y:S01]  /*0210*/  SHF.L.U32 R9, R0.reuse, 0x7, RZ ;  /* 0x0000000700097819 */ /* 0x040fe200000006ff */
[C---:B0-----:R-:W-:Y:S01]  /*0220*/  IMAD R5, R0.reuse, 0x21, RZ ;  /* 0x0000002100057824 */ /* 0x041fe200078e02ff */
[----:B------:R-:W-:-:S02]  /*0230*/  LEA R8, P1, R0, R2, 0x8 ;  /* 0x0000000200087211 */ /* 0x000fc400078240ff */
[C---:B------:R-:W-:Y:S02]  /*0240*/  SHF.L.U32 R11, R0.reuse, 0x8, RZ ;  /* 0x00000008000b7819 */ /* 0x040fe400000006ff */
[-C--:B------:R-:W-:Y:S02]  /*0250*/  LEA R6, P2, R0, R2.reuse, 0x9 ;  /* 0x0000000200067211 */ /* 0x080fe400078448ff */
[-C--:B------:R-:W-:Y:S02]  /*0260*/  LEA.HI.X.SX32 R13, R7, R3.reuse, 0x1, P0 ;  /* 0x00000003070d7211 */ /* 0x080fe400000f0eff */
[----:B------:R-:W-:Y:S02]  /*0270*/  IADD3 R4, P0, R10, R2, RZ ;  /* 0x000000020a047210 */ /* 0x000fe40007f1e0ff */
[-C--:B------:R-:W-:Y:S01]  /*0280*/  LEA.HI.X.SX32 R9, R9, R3.reuse, 0x1, P1 ;  /* 0x0000000309097211 */ /* 0x080fe200008f0eff */
[----:B------:R0:W4:Y:S01]  /*0290*/  LDG.E.U16 R18, [R12.64] ;  /* 0x000000040c127981 */ /* 0x000122000c1e1500 */
[----:B------:R-:W-:-:S02]  /*02a0*/  LEA.HI.X.SX32 R7, R11, R3, 0x1, P2 ;  /* 0x000000030b077211 */ /* 0x000fc400010f0eff */
[----:B------:R-:W-:Y:S01]  /*02b0*/  LEA.HI.X.SX32 R5, R5, R3, 0x1, P0 ;  /* 0x0000000305057211 */ /* 0x000fe200000f0eff */
[----:B-1----:R1:W4:Y:S04]  /*02c0*/  LDG.E.U16 R17, [R8.64] ;  /* 0x0000000408117981 */ /* 0x002328000c1e1500 */
[----:B------:R0:W4:Y:S04]  /*02d0*/  LDG.E.U16 R16, [R6.64] ;  /* 0x0000000406107981 */ /* 0x000128000c1e1500 */
[----:B-----5:R5:W4:Y:S01]  /*02e0*/  LDG.E.U16 R15, [R4.64] ;  /* 0x00000004040f7981 */ /* 0x020b22000c1e1500 */
[----:B-1----:R-:W-:-:S02]  /*02f0*/  IMAD R9, R0, 0x84, RZ ;  /* 0x0000008400097824 */ /* 0x002fc400078e02ff */
[C---:B------:R-:W-:Y:S02]  /*0300*/  IMAD R11, R0.reuse, 0x210, RZ ;  /* 0x00000210000b7824 */ /* 0x040fe400078e02ff */
[C---:B0-----:R-:W-:Y:S01]  /*0310*/  IMAD R7, R0.reuse, 0x108, RZ ;  /* 0x0000010800077824 */ /* 0x041fe200078e02ff */
[----:B-----5:R-:W-:Y:S01]  /*0320*/  IADD3 R4, P0, R9, R2, RZ ;  /* 0x0000000209047210 */ /* 0x020fe20007f1e0ff */
[----:B------:R-:W-:-:S03]  /*0330*/  IMAD R13, R0, 0x22, RZ ;  /* 0x00000022000d7824 */ /* 0x000fc600078e02ff */
[-C--:B------:R-:W-:Y:S01]  /*0340*/  IADD3 R8, P1, R7, R2.reuse, RZ ;  /* 0x0000000207087210 */ /* 0x080fe20007f3e0ff */
[----:B------:R-:W-:Y:S01]  /*0350*/  IMAD R12, R0, 0x44, RZ ;  /* 0x00000044000c7824 */ /* 0x000fe200078e02ff */
[-C--:B------:R-:W-:Y:S02]  /*0360*/  LEA.HI.X.SX32 R5, R10, R3.reuse, 0x1, P0 ;  /* 0x000000030a057211 */ /* 0x080fe400000f0eff */
[-C--:B------:R-:W-:Y:S01]  /*0370*/  IADD3 R10, P2, R11, R2.reuse, RZ ;  /* 0x000000020b0a7210 */ /* 0x080fe20007f5e0ff */
[----:B------:R-:W-:Y:S01]  /*0380*/  IMAD R14, R0, 0x11, RZ ;  /* 0x00000011000e7824 */ /* 0x000fe200078e02ff */
[-C--:B------:R-:W-:Y:S01]  /*0390*/  LEA.HI.X.SX32 R9, R9, R3.reuse, 0x1, P1 ;  /* 0x0000000309097211 */ /* 0x080fe200008f0eff */
[----:B------:R0:W5:Y:S01]  /*03a0*/  LDG.E.U16 R23, [R4.64] ;  /* 0x0000000404177981 */ /* 0x000162000c1e1500 */
[----:B------:R-:W-:Y:S02]  /*03b0*/  IADD3 R6, P0, R13, R2, RZ ;  /* 0x000000020d067210 */ /* 0x000fe40007f1e0ff */
[----:B------:R-:W-:-:S02]  /*03c0*/  LEA.HI.X.SX32 R11, R7, R3, 0x1, P2 ;  /* 0x00000003070b7211 */ /* 0x000fc400010f0eff */
[----:B------:R-:W-:Y:S02]  /*03d0*/  LEA.HI.X.SX32 R7, R14, R3, 0x1, P0 ;  /* 0x000000030e077211 */ /* 0x000fe400000f0eff */
[----:B0-----:R-:W-:-:S04]  /*03e0*/  IADD3 R4, P1, R12, R2, RZ ;  /* 0x000000020c047210 */ /* 0x001fc80007f3e0ff */
[----:B------:R-:W-:Y:S01]  /*03f0*/  LEA.HI.X.SX32 R5, R13, R3, 0x1, P1 ;  /* 0x000000030d057211 */ /* 0x000fe200008f0eff */
[C---:B------:R-:W-:Y:S02]  /*0400*/  IMAD R13, R0.reuse, 0x46, RZ ;  /* 0x00000046000d7824 */ /* 0x040fe400078e02ff */
[C---:B------:R-:W-:Y:S01]  /*0410*/  IMAD R14, R0.reuse, 0x23, RZ ;  /* 0x00000023000e7824 */ /* 0x040fe200078e02ff */
[----:B--2---:R0:W-:Y:S04]  /*0420*/  STL [R1+0x218], R22 ;  /* 0x0002181601007387 */ /* 0x0041e80000100800 */
[----:B---3--:R1:W-:Y:S04]  /*0430*/  STL [R1+0x214], R21 ;  /* 0x0002141501007387 */ /* 0x0083e80000100800 */
[----:B0-----:R0:W2:Y:S04]  /*0440*/  LDG.E.U16 R22, [R8.64] ;  /* 0x0000000408167981 */ /* 0x0010a8000c1e1500 */
[----:B-1----:R1:W3:Y:S01]  /*0450*/  LDG.E.U16 R21, [R10.64] ;  /* 0x000000040a157981 */ /* 0x0022e2000c1e1500 */
[----:B0-----:R-:W-:-:S03]  /*0460*/  IMAD R9, R0, 0x88, RZ ;  /* 0x0000008800097824 */ /* 0x001fc600078e02ff */
[----:B----4-:R0:W-:Y:S04]  /*0470*/  STL [R1+0x210], R20 ;  /* 0x0002101401007387 */ /* 0x0101e80000100800 */
[----:B------:R4:W-:Y:S01]  /*0480*/  STL [R1+0x208], R19 ;  /* 0x0002081301007387 */ /* 0x0009e20000100800 */
[----:B------:R-:W-:-:S03]  /*0490*/  IMAD R8, R0, 0x220, RZ ;  /* 0x0000022000087824 */ /* 0x000fc600078e02ff */
[----:B0-----:R0:W3:Y:S04]  /*04a0*/  LDG.E.U16 R20, [R6.64] ;  /* 0x0000000406147981 */ /* 0x0010e8000c1e1500 */
[----:B----4-:R4:W3:Y:S01]  /*04b0*/  LDG.E.U16 R19, [R4.64] ;  /* 0x0000000404137981 */ /* 0x0108e2000c1e1500 */
[----:B0-----:R-:W-:Y:S01]  /*04c0*/  IADD3 R6, P0, R9, R2, RZ ;  /* 0x0000000209067210 */ /* 0x001fe20007f1e0ff */
[----:B----4-:R-:W-:-:S03]  /*04d0*/  IMAD R5, R0, 0x110, RZ ;  /* 0x0000011000057824 */ /* 0x010fc600078e02ff */
[----:B------:R-:W-:Y:S01]  /*04e0*/  LEA.HI.X.SX32 R7, R12, R3, 0x1, P0 ;  /* 0x000000030c077211 */ /* 0x000fe200000f0eff */
[----:B------:R-:W-:Y:S01]  /*04f0*/  IMAD R12, R0, 0x8c, RZ ;  /* 0x0000008c000c7824 */ /* 0x000fe200078e02ff */
[----:B-1----:R-:W-:-:S03]  /*0500*/  IADD3 R10, P1, R5, R2, RZ ;  /* 0x00000002050a7210 */ /* 0x002fc60007f3e0ff */
[----:B------:R0:W4:Y:S01]  /*0510*/  LDG.E.U16 R24, [R6.64] ;  /* 0x0000000406187981 */ /* 0x000122000c1e1500 */
[-C--:B------:R-:W-:Y:S02]  /*0520*/  IADD3 R8, P2, R8, R2.reuse, RZ ;  /* 0x0000000208087210 */ /* 0x080fe40007f5e0ff */
[-C--:B------:R-:W-:Y:S02]  /*0530*/  IADD3 R4, P0, R13, R2.reuse, RZ ;  /* 0x000000020d047210 */ /* 0x080fe40007f1e0ff */
[-C--:B------:R-:W-:Y:S02]  /*0540*/  LEA.HI.X.SX32 R11, R9, R3.reuse, 0x1, P1 ;  /* 0x00000003090b7211 */ /* 0x080fe400008f0eff */
[-C--:B------:R-:W-:Y:S02]  /*0550*/  LEA.HI.X.SX32 R9, R5, R3.reuse, 0x1, P2 ;  /* 0x0000000305097211 */ /* 0x080fe400010f0eff */
[----:B0-----:R-:W-:Y:S02]  /*0560*/  IADD3 R6, P1, R12, R2, RZ ;  /* 0x000000020c067210 */ /* 0x001fe40007f3e0ff */
[-C--:B------:R-:W-:Y:S01]  /*0570*/  LEA.HI.X.SX32 R5, R14, R3.reuse, 0x1, P0 ;  /* 0x000000030e057211 */ /* 0x080fe200000f0eff */
[----:B------:R0:W-:Y:S01]  /*0580*/  STL [R1+0x1f4], R18 ;  /* 0x0001f41201007387 */ /* 0x0001e20000100800 */
[----:B------:R-:W-:-:S03]  /*0590*/  LEA.HI.X.SX32 R7, R13, R3, 0x1, P1 ;  /* 0x000000030d077211 */ /* 0x000fc600008f0eff */
[----:B------:R1:W-:Y:S04]  /*05a0*/  STL [R1+0x1e4], R17 ;  /* 0x0001e41101007387 */ /* 0x0003e80000100800 */
[----:B------:R5:W-:Y:S04]  /*05b0*/  STL [R1+0x1bc], R16 ;  /* 0x0001bc1001007387 */ /* 0x000be80000100800 */
[----:B0-----:R0:W4:Y:S04]  /*05c0*/  LDG.E.U16 R18, [R10.64] ;  /* 0x000000040a127981 */ /* 0x001128000c1e1500 */
[----:B-1----:R1:W4:Y:S04]  /*05d0*/  LDG.E.U16 R17, [R8.64] ;  /* 0x0000000408117981 */ /* 0x002328000c1e1500 */
[----:B------:R0:W-:Y:S04]  /*05e0*/  STL [R1+0x204], R15 ;  /* 0x0002040f01007387 */ /* 0x0001e80000100800 */
[----:B-----5:R5:W4:Y:S04]  /*05f0*/  LDG.E.U16 R16, [R4.64] ;  /* 0x0000000404107981 */ /* 0x020b28000c1e1500 */
[----:B0-----:R0:W4:Y:S01]  /*0600*/  LDG.E.U16 R15, [R6.64] ;  /* 0x00000004060f7981 */ /* 0x001122000c1e1500 */
[----:B-1----:R-:W-:-:S02]  /*0610*/  IMAD R9, R0, 0x118, RZ ;  /* 0x0000011800097824 */ /* 0x002fc400078e02ff */
[----:B------:R-:W-:-:S03]  /*0620*/  IMAD R10, R0, 0x230, RZ ;  /* 0x00000230000a7824 */ /* 0x000fc600078e02ff */
[-C--:B-----5:R-:W-:Y:S01]  /*0630*/  IADD3 R4, P0, R9, R2.reuse, RZ ;  /* 0x0000000209047210 */ /* 0x0a0fe20007f1e0ff */
[----:B0-----:R-:W-:Y:S01]  /*0640*/  IMAD R7, R0, 0x12, RZ ;  /* 0x0000001200077824 */ /* 0x001fe200078e02ff */
[-C--:B------:R-:W-:Y:S01]  /*0650*/  IADD3 R10, P2, R10, R2.reuse, RZ ;  /* 0x000000020a0a7210 */ /* 0x080fe20007f5e0ff */
[----:B------:R-:W-:Y:S01]  /*0660*/  IMAD R14, R0, 0x9, RZ ;  /* 0x00000009000e7824 */ /* 0x000fe200078e02ff */
[-C--:B------:R-:W-:Y:S01]  /*0670*/  LEA.HI.X.SX32 R5, R12, R3.reuse, 0x1, P0 ;  /* 0x000000030c057211 */ /* 0x080fe200000f0eff */
[C---:B------:R-:W-:Y:S01]  /*0680*/  IMAD R13, R0.reuse, 0x24, RZ ;  /* 0x00000024000d7824 */ /* 0x040fe200078e02ff */
[----:B------:R-:W-:Y:S01]  /*0690*/  IADD3 R8, P0, R7, R2, RZ ;  /* 0x0000000207087210 */ /* 0x000fe20007f1e0ff */
[----:B------:R-:W-:Y:S01]  /*06a0*/  IMAD R12, R0, 0x48, RZ ;  /* 0x00000048000c7824 */ /* 0x000fe200078e02ff */
[----:B------:R0:W-:Y:S01]  /*06b0*/  STL [R1+0x1f0], R23 ;  /* 0x0001f01701007387 */ /* 0x0001e20000100800 */
[-C--:B------:R-:W-:Y:S02]  /*06c0*/  LEA.HI.X.SX32 R11, R9, R3.reuse, 0x1, P2 ;  /* 0x00000003090b7211 */ /* 0x080fe400010f0eff */
[----:B------:R-:W-:-:S02]  /*06d0*/  LEA.HI.X.SX32 R9, R14, R3, 0x1, P0 ;  /* 0x000000030e097211 */ /* 0x000fc400000f0eff */
[-C--:B------:R-:W-:Y:S01]  /*06e0*/  IADD3 R6, P1, R13, R2.reuse, RZ ;  /* 0x000000020d067210 */ /* 0x080fe20007f3e0ff */
[----:B0-----:R0:W5:Y:S03]  /*06f0*/  LDG.E.U16 R23, [R4.64] ;  /* 0x0000000404177981 */ /* 0x001166000c1e1500 */
        /* <DEDUP_REMOVED lines=8> */
[----:B-1----:R1:W3:Y:S04]  /*0780*/  LDG.E.U16 R21, [R8.64] ;  /* 0x0000000408157981 */ /* 0x0022e8000c1e1500 */
[----:B------:R0:W-:Y:S01]  /*0790*/  STL [R1+0x20c], R20 ;  /* 0x00020c1401007387 */ /* 0x0001e20000100800 */
[----:B-1----:R-:W-:-:S03]  /*07a0*/  IMAD R9, R0, 0x90, RZ ;  /* 0x0000009000097824 */ /* 0x002fc600078e02ff */
[----:B------:R1:W-:Y:S04]  /*07b0*/  STL [R1+0x1f8], R19 ;  /* 0x0001f81301007387 */ /* 0x0003e80000100800 */
[----:B0-----:R0:W3:Y:S01]  /*07c0*/  LDG.E.U16 R20, [R6.64] ;  /* 0x0000000406147981 */ /* 0x0010e2000c1e1500 */
[----:B------:R-:W-:-:S03]  /*07d0*/  IMAD R8, R0, 0x240, RZ ;  /* 0x0000024000087824 */ /* 0x000fc600078e02ff */
[----:B-1----:R1:W3:Y:S01]  /*07e0*/  LDG.E.U16 R19, [R4.64] ;  /* 0x0000000404137981 */ /* 0x0022e2000c1e1500 */
[----:B0-----:R-:W-:Y:S01]  /*07f0*/  IADD3 R6, P0, R9, R2, RZ ;  /* 0x0000000209067210 */ /* 0x001fe20007f1e0ff */
[----:B-1----:R-:W-:-:S03]  /*0800*/  IMAD R5, R0, 0x120, RZ ;  /* 0x0000012000057824 */ /* 0x002fc600078e02ff */
[-C--:B------:R-:W-:Y:S01]  /*0810*/  LEA.HI.X.SX32 R7, R12, R3.reuse, 0x1, P0 ;  /* 0x000000030c077211 */ /* 0x080fe200000f0eff */
[----:B------:R-:W-:Y:S01]  /*0820*/  IMAD R12, R0, 0x94, RZ ;  /* 0x00000094000c7824 */ /* 0x000fe200078e02ff */
[-C--:B------:R-:W-:Y:S01]  /*0830*/  IADD3 R10, P1, R5, R2.reuse, RZ ;  /* 0x00000002050a7210 */ /* 0x080fe20007f3e0ff */
[----:B----4-:R0:W-:Y:S01]  /*0840*/  STL [R1+0x8ac], R24 ;  /* 0x0008ac1801007387 */ /* 0x0101e20000100800 */
[-C--:B------:R-:W-:Y:S02]  /*0850*/  IADD3 R8, P2, R8, R2.reuse, RZ ;  /* 0x0000000208087210 */ /* 0x080fe40007f5e0ff */
[----:B------:R-:W-:Y:S02]  /*0860*/  IADD3 R4, P0, R13, R2, RZ ;  /* 0x000000020d047210 */ /* 0x000fe40007f1e0ff */
[-C--:B------:R-:W-:Y:S02]  /*0870*/  LEA.HI.X.SX32 R11, R9, R3.reuse, 0x1, P1 ;  /* 0x00000003090b7211 */ /* 0x080fe400008f0eff */
[-C--:B------:R-:W-:Y:S01]  /*0880*/  LEA.HI.X.SX32 R9, R5, R3.reuse, 0x1, P2 ;  /* 0x0000000305097211 */ /* 0x080fe200010f0eff */
[----:B0-----:R0:W4:Y:S01]  /*0890*/  LDG.E.U16 R24, [R6.64] ;  /* 0x0000000406187981 */ /* 0x001122000c1e1500 */
[----:B------:R-:W-:-:S03]  /*08a0*/  LEA.HI.X.SX32 R5, R14, R3, 0x1, P0 ;  /* 0x000000030e057211 */ /* 0x000fc600000f0eff */
[----:B------:R1:W-:Y:S01]  /*08b0*/  STL [R1+0x1e0], R18 ;  /* 0x0001e01201007387 */ /* 0x0003e20000100800 */
[----:B0-----:R-:W-:-:S03]  /*08c0*/  IADD3 R6, P1, R12, R2, RZ ;  /* 0x000000020c067210 */ /* 0x001fc60007f3e0ff */
[----:B------:R0:W-:Y:S01]  /*08d0*/  STL [R1+0x1ac], R17 ;  /* 0x0001ac1101007387 */ /* 0x0001e20000100800 */
[----:B------:R-:W-:-:S03]  /*08e0*/  LEA.HI.X.SX32 R7, R13, R3, 0x1, P1 ;  /* 0x000000030d077211 */ /* 0x000fc600008f0eff */
[----:B-1----:R1:W4:Y:S04]  /*08f0*/  LDG.E.U16 R18, [R10.64] ;  /* 0x000000040a127981 */ /* 0x002328000c1e1500 */
[----:B------:R1:W-:Y:S04]  /*0900*/  STL [R1+0x828], R16 ;  /* 0x0008281001007387 */ /* 0x0003e80000100800 */
[----:B0-----:R0:W4:Y:S04]  /*0910*/  LDG.E.U16 R17, [R8.64] ;  /* 0x0000000408117981 */ /* 0x001128000c1e1500 */
[----:B------:R0:W-:Y:S04]  /*0920*/  STL [R1+0x8a8], R15 ;  /* 0x0008a80f01007387 */ /* 0x0001e80000100800 */
[----:B-1----:R1:W4:Y:S04]  /*0930*/  LDG.E.U16 R16, [R4.64] ;  /* 0x0000000404107981 */ /* 0x002328000c1e1500 */
[----:B0-----:R0:W4:Y:S01]  /*0940*/  LDG.E.U16 R15, [R6.64] ;  /* 0x00000004060f7981 */ /* 0x001122000c1e1500 */
[----:B-1----:R-:W-:-:S02]  /*0950*/  IMAD R5, R0, 0x128, RZ ;  /* 0x0000012800057824 */ /* 0x002fc400078e02ff */
[----:B------:R-:W-:-:S03]  /*0960*/  IMAD R10, R0, 0x250, RZ ;  /* 0x00000250000a7824 */ /* 0x000fc600078e02ff */
[-C--:B------:R-:W-:Y:S01]  /*0970*/  IADD3 R8, P0, R5, R2.reuse, RZ ;  /* 0x0000000205087210 */ /* 0x080fe20007f1e0ff */
[----:B0-----:R-:W-:Y:S01]  /*0980*/  IMAD R7, R0, 0x26, RZ ;  /* 0x0000002600077824 */ /* 0x001fe200078e02ff */
[-C--:B------:R-:W-:Y:S01]  /*0990*/  IADD3 R10, P2, R10, R2.reuse, RZ ;  /* 0x000000020a0a7210 */ /* 0x080fe20007f5e0ff */
[----:B------:R-:W-:Y:S01]  /*09a0*/  IMAD R14, R0, 0x13, RZ ;  /* 0x00000013000e7824 */ /* 0x000fe200078e02ff */
[-C--:B------:R-:W-:Y:S01]  /*09b0*/  LEA.HI.X.SX32 R9, R12, R3.reuse, 0x1, P0 ;  /* 0x000000030c097211 */ /* 0x080fe200000f0eff */
[C---:B------:R-:W-:Y:S01]  /*09c0*/  IMAD R13, R0.reuse, 0x4c, RZ ;  /* 0x0000004c000d7824 */ /* 0x040fe200078e02ff */
[----:B------:R-:W-:Y:S01]  /*09d0*/  IADD3 R4, P0, R7, R2, RZ ;  /* 0x0000000207047210 */ /* 0x000fe20007f1e0ff */
[----:B------:R-:W-:Y:S01]  /*09e0*/  IMAD R12, R0, 0x98, RZ ;  /* 0x00000098000c7824 */ /* 0x000fe200078e02ff */
[----:B-----5:R0:W-:Y:S01]  /*09f0*/  STL [R1+0x8a4], R23 ;  /* 0x0008a41701007387 */ /* 0x0201e20000100800 */
        /* <DEDUP_REMOVED lines=15> */
[----:B------:R1:W-:Y:S01]  /*0af0*/  STL [R1+0x8a0], R19 ;  /* 0x0008a01301007387 */ /* 0x0003e20000100800 */
[----:B0-----:R-:W-:-:S03]  /*0b00*/  IMAD R10, R0, 0x260, RZ ;  /* 0x00000260000a7824 */ /* 0x001fc600078e02ff */
[----:B------:R0:W3:Y:S04]  /*0b10*/  LDG.E.U16 R20, [R6.64] ;  /* 0x0000000406147981 */ /* 0x0000e8000c1e1500 */
[----:B-1----:R1:W3:Y:S01]  /*0b20*/  LDG.E.U16 R19, [R8.64] ;  /* 0x0000000408137981 */ /* 0x0022e2000c1e1500 */
[-C--:B------:R-:W-:Y:S01]  /*0b30*/  IADD3 R10, P2, R10, R2.reuse, RZ ;  /* 0x000000020a0a7210 */ /* 0x080fe20007f5e0ff */
[----:B0-----:R-:W-:Y:S01]  /*0b40*/  IMAD R7, R0, 0x4e, RZ ;  /* 0x0000004e00077824 */ /* 0x001fe200078e02ff */
[----:B-1----:R-:W-:-:S04]  /*0b50*/  IADD3 R8, P0, R5, R2, RZ ;  /* 0x0000000205087210 */ /* 0x002fc80007f1e0ff */
[-C--:B------:R-:W-:Y:S01]  /*0b60*/  LEA.HI.X.SX32 R9, R12, R3.reuse, 0x1, P0 ;  /* 0x000000030c097211 */ /* 0x080fe200000f0eff */
[----:B----4-:R0:W-:Y:S01]  /*0b70*/  STL [R1+0x1ec], R24 ;  /* 0x0001ec1801007387 */ /* 0x0101e20000100800 */
[----:B------:R-:W-:Y:S01]  /*0b80*/  IMAD R12, R0, 0x138, RZ ;  /* 0x00000138000c7824 */ /* 0x000fe200078e02ff */
[-C--:B------:R-:W-:Y:S02]  /*0b90*/  IADD3 R4, P0, R7, R2.reuse, RZ ;  /* 0x0000000207047210 */ /* 0x080fe40007f1e0ff */
[-C--:B------:R-:W-:Y:S02]  /*0ba0*/  IADD3 R6, P1, R13, R2.reuse, RZ ;  /* 0x000000020d067210 */ /* 0x080fe40007f3e0ff */
[-C--:B------:R-:W-:Y:S01]  /*0bb0*/  LEA.HI.X.SX32 R11, R5, R3.reuse, 0x1, P2 ;  /* 0x00000003050b7211 */ /* 0x080fe200010f0eff */
[----:B------:R1:W-:Y:S01]  /*0bc0*/  STL [R1+0x1dc], R18 ;  /* 0x0001dc1201007387 */ /* 0x0003e20000100800 */
[-C--:B------:R-:W-:Y:S02]  /*0bd0*/  LEA.HI.X.SX32 R5, R14, R3.reuse, 0x1, P0 ;  /* 0x000000030e057211 */ /* 0x080fe400000f0eff */
[----:B------:R-:W-:Y:S01]  /*0be0*/  LEA.HI.X.SX32 R7, R7, R3, 0x1, P1 ;  /* 0x0000000307077211 */ /* 0x000fe200008f0eff */
[----:B0-----:R0:W4:Y:S04]  /*0bf0*/  LDG.E.U16 R24, [R10.64] ;  /* 0x000000040a187981 */ /* 0x001128000c1e1500 */
[----:B------:R0:W-:Y:S04]  /*0c00*/  STL [R1+0x198], R17 ;  /* 0x0001981101007387 */ /* 0x0001e80000100800 */
[----:B-1----:R1:W4:Y:S04]  /*0c10*/  LDG.E.U16 R18, [R4.64] ;  /* 0x0000000404127981 */ /* 0x002328000c1e1500 */
[----:B------:R-:W-:Y:S04]  /*0c20*/  STL [R1+0x89c], R16 ;  /* 0x00089c1001007387 */ /* 0x000fe80000100800 */
[----:B0-----:R0:W4:Y:S04]  /*0c30*/  LDG.E.U16 R17, [R6.64] ;  /* 0x0000000406117981 */ /* 0x001128000c1e1500 */
[----:B------:R0:W-:Y:S04]  /*0c40*/  STL [R1+0x1e8], R15 ;  /* 0x0001e80f01007387 */ /* 0x0001e80000100800 */
[----:B0-----:R0:W4:Y:S02]  /*0c50*/  LDG.E.U16 R15, [R8.64] ;  /* 0x00000004080f7981 */ /* 0x001124000c1e1500 */
[----:B0-----:R-:W-:-:S04]  /*0c60*/  IADD3 R8, P2, R12, R2, RZ ;  /* 0x000000020c087210 */ /* 0x001fc80007f5e0ff */
[----:B------:R-:W-:-:S05]  /*0c70*/  LEA.HI.X.SX32 R9, R13, R3, 0x1, P2 ;  /* 0x000000030d097211 */ /* 0x000fca00010f0eff */
[----:B------:R0:W4:Y:S01]  /*0c80*/  LDG.E.U16 R16, [R8.64] ;  /* 0x0000000408107981 */ /* 0x000122000c1e1500 */
[C---:B------:R-:W-:Y:S02]  /*0c90*/  IMAD R6, R0.reuse, 0x270, RZ ;  /* 0x0000027000067824 */ /* 0x040fe400078e02ff */
[----:B-1----:R-:W-:-:S03]  /*0ca0*/  IMAD R5, R0, 0xa, RZ ;  /* 0x0000000a00057824 */ /* 0x002fc600078e02ff */
[-C--:B------:R-:W-:Y:S01]  /*0cb0*/  IADD3 R6, P1, R6, R2.reuse, RZ ;  /* 0x0000000206067210 */ /* 0x080fe20007f3e0ff */
[C---:B------:R-:W-:Y:S02]  /*0cc0*/  IMAD R13, R0.reuse, 0x14, RZ ;  /* 0x00000014000d7824 */ /* 0x040fe400078e02ff */
[----:B------:R-:W-:Y:S01]  /*0cd0*/  IMAD R14, R0, 0x28, RZ ;  /* 0x00000028000e7824 */ /* 0x000fe200078e02ff */
[-C--:B------:R-:W-:Y:S01]  /*0ce0*/  LEA.HI.X.SX32 R7, R12, R3.reuse, 0x1, P1 ;  /* 0x000000030c077211 */ /* 0x080fe200008f0eff */
[C---:B0-----:R-:W-:Y:S01]  /*0cf0*/  IMAD R9, R0.reuse, 0x5, RZ ;  /* 0x0000000500097824 */ /* 0x041fe200078e02ff */
[-C--:B------:R-:W-:Y:S01]  /*0d00*/  IADD3 R8, P0, R5, R2.reuse, RZ ;  /* 0x0000000205087210 */ /* 0x080fe20007f1e0ff */
[----:B------:R-:W-:Y:S01]  /*0d10*/  IMAD R12, R0, 0x50, RZ ;  /* 0x00000050000c7824 */ /* 0x000fe200078e02ff */
[----:B------:R-:W-:Y:S01]  /*0d20*/  IADD3 R10, P1, R13, R2, RZ ;  /* 0x000000020d0a7210 */ /* 0x000fe20007f3e0ff */
[----:B-----5:R0:W-:Y:S01]  /*0d30*/  STL [R1+0x898], R23 ;  /* 0x0008981701007387 */ /* 0x0201e20000100800 */
[----:B------:R-:W-:-:S02]  /*0d40*/  LEA.HI.X.SX32 R9, R9, R3, 0x1, P0 ;  /* 0x0000000309097211 */ /* 0x000fc400000f0eff */
[-C--:B------:R-:W-:Y:S02]  /*0d50*/  IADD3 R4, P2, R14, R2.reuse, RZ ;  /* 0x000000020e047210 */ /* 0x080fe40007f5e0ff */
[-C--:B------:R-:W-:Y:S01]  /*0d60*/  LEA.HI.X.SX32 R11, R5, R3.reuse, 0x1, P1 ;  /* 0x00000003050b7211 */ /* 0x080fe200008f0eff */
[----:B0-----:R0:W5:Y:S01]  /*0d70*/  LDG.E.U16 R23, [R6.64] ;  /* 0x0000000406177981 */ /* 0x001162000c1e1500 */
        /* <DEDUP_REMOVED lines=10> */
[----:B------:R0:W-:Y:S01]  /*0e20*/  STL [R1+0x894], R20 ;  /* 0x0008941401007387 */ /* 0x0001e20000100800 */
[----:B------:R-:W-:-:S03]  /*0e30*/  IMAD R8, R0, 0x280, RZ ;  /* 0x0000028000087824 */ /* 0x000fc600078e02ff */
[----:B------:R1:W-:Y:S04]  /*0e40*/  STL [R1+0x890], R19 ;  /* 0x0008901301007387 */ /* 0x0003e80000100800 */
[----:B0-----:R0:W3:Y:S04]  /*0e50*/  LDG.E.U16 R20, [R4.64] ;  /* 0x0000000404147981 */ /* 0x0010e8000c1e1500 */
[----:B-1----:R1:W3:Y:S01]  /*0e60*/  LDG.E.U16 R19, [R6.64] ;  /* 0x0000000406137981 */ /* 0x0022e2000c1e1500 */
[----:B0-----:R-:W-:Y:S01]  /*0e70*/  IADD3 R4, P0, R9, R2, RZ ;  /* 0x0000000209047210 */ /* 0x001fe20007f1e0ff */
[----:B-1----:R-:W-:-:S03]  /*0e80*/  IMAD R7, R0, 0x140, RZ ;  /* 0x0000014000077824 */ /* 0x002fc600078e02ff */
[----:B------:R-:W-:Y:S02]  /*0e90*/  LEA.HI.X.SX32 R5, R12, R3, 0x1, P0 ;  /* 0x000000030c057211 */ /* 0x000fe400000f0eff */
[----:B------:R-:W-:-:S03]  /*0ea0*/  IADD3 R10, P1, R7, R2, RZ ;  /* 0x00000002070a7210 */ /* 0x000fc60007f3e0ff */
[----:B------:R0:W3:Y:S01]  /*0eb0*/  LDG.E.U16 R25, [R4.64] ;  /* 0x0000000404197981 */ /* 0x0000e2000c1e1500 */
[-C--:B------:R-:W-:Y:S02]  /*0ec0*/  IADD3 R8, P2, R8, R2.reuse, RZ ;  /* 0x0000000208087210 */ /* 0x080fe40007f5e0ff */
[-C--:B------:R-:W-:Y:S02]  /*0ed0*/  IADD3 R6, P0, R13, R2.reuse, RZ ;  /* 0x000000020d067210 */ /* 0x080fe40007f1e0ff */
[-C--:B------:R-:W-:Y:S02]  /*0ee0*/  LEA.HI.X.SX32 R11, R9, R3.reuse, 0x1, P1 ;  /* 0x00000003090b7211 */ /* 0x080fe400008f0eff */
[----:B------:R-:W-:Y:S02]  /*0ef0*/  LEA.HI.X.SX32 R9, R7, R3, 0x1, P2 ;  /* 0x0000000307097211 */ /* 0x000fe400010f0eff */
[----:B0-----:R-:W-:-:S04]  /*0f00*/  IADD3 R4, P1, R14, R2, RZ ;  /* 0x000000020e047210 */ /* 0x001fc80007f3e0ff */
[-C--:B------:R-:W-:Y:S01]  /*0f10*/  LEA.HI.X.SX32 R5, R13, R3.reuse, 0x1, P1 ;  /* 0x000000030d057211 */ /* 0x080fe200008f0eff */
[----:B----4-:R0:W-:Y:S02]  /*0f20*/  STL [R1+0x1d8], R15 ;  /* 0x0001d80f01007387 */ /* 0x0101e40000100800 */
[C---:B0-----:R-:W-:Y:S02]  /*0f30*/  IMAD R15, R0.reuse, 0x29, RZ ;  /* 0x00000029000f7824 */ /* 0x041fe400078e02ff */
[----:B------:R0:W-:Y:S03]  /*0f40*/  STL [R1+0x18c], R24 ;  /* 0x00018c1801007387 */ /* 0x0001e60000100800 */
[----:B------:R-:W-:Y:S01]  /*0f50*/  LEA.HI.X.SX32 R7, R15, R3, 0x1, P0 ;  /* 0x000000030f077211 */ /* 0x000fe200000f0eff */
[----:B------:R1:W-:Y:S04]  /*0f60*/  STL [R1+0x88c], R18 ;  /* 0x00088c1201007387 */ /* 0x0003e80000100800 */
[----:B------:R4:W-:Y:S04]  /*0f70*/  STL [R1+0x888], R17 ;  /* 0x0008881101007387 */ /* 0x0009e80000100800 */
[----:B0-----:R0:W3:Y:S04]  /*0f80*/  LDG.E.U16 R24, [R10.64] ;  /* 0x000000040a187981 */ /* 0x0010e8000c1e1500 */
[----:B-1----:R1:W3:Y:S04]  /*0f90*/  LDG.E.U16 R18, [R8.64] ;  /* 0x0000000408127981 */ /* 0x0022e8000c1e1500 */
[----:B------:R0:W-:Y:S04]  /*0fa0*/  STL [R1+0x884], R16 ;  /* 0x0008841001007387 */ /* 0x0001e80000100800 */
[----:B----4-:R4:W3:Y:S04]  /*0fb0*/  LDG.E.U16 R17, [R6.64] ;  /* 0x0000000406117981 */ /* 0x0108e8000c1e1500 */
[----:B0-----:R0:W3:Y:S01]  /*0fc0*/  LDG.E.U16 R16, [R4.64] ;  /* 0x0000000404107981 */ /* 0x0010e2000c1e1500 */
[----:B------:R-:W-:-:S02]  /*0fd0*/  IMAD R10, R0, 0x290, RZ ;  /* 0x00000290000a7824 */ /* 0x000fc400078e02ff */
[C---:B----4-:R-:W-:Y:S02]  /*0fe0*/  IMAD R7, R0.reuse, 0x148, RZ ;  /* 0x0000014800077824 */ /* 0x050fe400078e02ff */
[----:B-1----:R-:W-:Y:S01]  /*0ff0*/  IMAD R9, R0, 0x2a, RZ ;  /* 0x0000002a00097824 */ /* 0x002fe200078e02ff */
[-C--:B------:R-:W-:Y:S02]  /*1000*/  IADD3 R10, P2, R10, R2.reuse, RZ ;  /* 0x000000020a0a7210 */ /* 0x080fe40007f5e0ff */
[-C--:B0-----:R-:W-:Y:S01]  /*1010*/  IADD3 R4, P0, R7, R2.reuse, RZ ;  /* 0x0000000207047210 */ /* 0x081fe20007f1e0ff */
[C---:B------:R-:W-:Y:S02]  /*1020*/  IMAD R12, R0.reuse, 0x54, RZ ;  /* 0x00000054000c7824 */ /* 0x040fe400078e02ff */
[----:B------:R-:W-:Y:S01]  /*1030*/  IMAD R15, R0, 0x15, RZ ;  /* 0x00000015000f7824 */ /* 0x000fe200078e02ff */
[-C--:B------:R-:W-:Y:S02]  /*1040*/  LEA.HI.X.SX32 R5, R14, R3.reuse, 0x1, P0 ;  /* 0x000000030e057211 */ /* 0x080fe400000f0eff */
[-C--:B------:R-:W-:Y:S01]  /*1050*/  IADD3 R6, P0, R9, R2.reuse, RZ ;  /* 0x0000000209067210 */ /* 0x080fe20007f1e0ff */
[----:B------:R-:W-:Y:S01]  /*1060*/  IMAD R13, R0, 0xa8, RZ ;  /* 0x000000a8000d7824 */ /* 0x000fe200078e02ff */
[----:B------:R-:W-:Y:S01]  /*1070*/  LEA.HI.X.SX32 R11, R7, R3, 0x1, P2 ;  /* 0x00000003070b7211 */ /* 0x000fe200010f0eff */
[----:B-----5:R0:W-:Y:S01]  /*1080*/  STL [R1+0x188], R23 ;  /* 0x0001881701007387 */ /* 0x0201e20000100800 */
[----:B------:R-:W-:-:S02]  /*1090*/  IADD3 R8, P1, R12, R2, RZ ;  /* 0x000000020c087210 */ /* 0x000fc40007f3e0ff */
[-C--:B------:R-:W-:Y:S02]  /*10a0*/  LEA.HI.X.SX32 R7, R15, R3.reuse, 0x1, P0 ;  /* 0x000000030f077211 */ /* 0x080fe400000f0eff */
[----:B------:R-:W-:Y:S01]  /*10b0*/  LEA.HI.X.SX32 R9, R9, R3, 0x1, P1 ;  /* 0x0000000309097211 */ /* 0x000fe200008f0eff */
[----:B0-----:R0:W4:Y:S02]  /*10c0*/  LDG.E.U16 R23, [R4.64] ;  /* 0x0000000404177981 */ /* 0x001124000c1e1500 */
[----:B0-----:R-:W-:-:S04]  /*10d0*/  IADD3 R4, P2, R13, R2, RZ ;  /* 0x000000020d047210 */ /* 0x001fc80007f5e0ff */
[----:B------:R-:W-:Y:S01]  /*10e0*/  LEA.HI.X.SX32 R5, R12, R3, 0x1, P2 ;  /* 0x000000030c057211 */ /* 0x000fe200010f0eff */
        /* <DEDUP_REMOVED lines=9> */
[----:B0-----:R0:W3:Y:S01]  /*1180*/  LDG.E.U16 R20, [R8.64] ;  /* 0x0000000408147981 */ /* 0x0010e2000c1e1500 */
[----:B-1----:R-:W-:Y:S01]  /*1190*/  IMAD R7, R0, 0x56, RZ ;  /* 0x0000005600077824 */ /* 0x002fe200078e02ff */
[-C--:B------:R-:W-:Y:S02]  /*11a0*/  IADD3 R10, P2, R10, R2.reuse, RZ ;  /* 0x000000020a0a7210 */ /* 0x080fe40007f5e0ff */
[----:B-----5:R1:W5:Y:S01]  /*11b0*/  LDG.E.U16 R19, [R4.64] ;  /* 0x0000000404137981 */ /* 0x020362000c1e1500 */
[----:B0-----:R-:W-:-:S04]  /*11c0*/  IADD3 R8, P0, R11, R2, RZ ;  /* 0x000000020b087210 */ /* 0x001fc80007f1e0ff */
[-C--:B------:R-:W-:Y:S01]  /*11d0*/  LEA.HI.X.SX32 R9, R13, R3.reuse, 0x1, P0 ;  /* 0x000000030d097211 */ /* 0x080fe200000f0eff */
[C---:B------:R-:W-:Y:S01]  /*11e0*/  IMAD R13, R0.reuse, 0x158, RZ ;  /* 0x00000158000d7824 */ /* 0x040fe200078e02ff */
[-C--:B-1----:R-:W-:Y:S01]  /*11f0*/  IADD3 R4, P0, R7, R2.reuse, RZ ;  /* 0x0000000207047210 */ /* 0x082fe20007f1e0ff */
[----:B------:R-:W-:Y:S01]  /*1200*/  IMAD R5, R0, 0x2b, RZ ;  /* 0x0000002b00057824 */ /* 0x000fe200078e02ff */
[----:B------:R-:W-:Y:S01]  /*1210*/  IADD3 R6, P1, R12, R2, RZ ;  /* 0x000000020c067210 */ /* 0x000fe20007f3e0ff */
[----:B------:R0:W5:Y:S01]  /*1220*/  LDG.E.U16 R14, [R8.64] ;  /* 0x00000004080e7981 */ /* 0x000162000c1e1500 */
[-C--:B------:R-:W-:Y:S02]  /*1230*/  LEA.HI.X.SX32 R11, R11, R3.reuse, 0x1, P2 ;  /* 0x000000030b0b7211 */ /* 0x080fe400010f0eff */
[-C--:B------:R-:W-:Y:S01]  /*1240*/  LEA.HI.X.SX32 R5, R5, R3.reuse, 0x1, P0 ;  /* 0x0000000305057211 */ /* 0x080fe200000f0eff */
[----:B------:R-:W-:Y:S01]  /*1250*/  STL [R1+0x1cc], R25 ;  /* 0x0001cc1901007387 */ /* 0x000fe20000100800 */
[----:B------:R-:W-:-:S02]  /*1260*/  LEA.HI.X.SX32 R7, R7, R3, 0x1, P1 ;  /* 0x0000000307077211 */ /* 0x000fc400008f0eff */
[----:B0-----:R-:W-:-:S04]  /*1270*/  IADD3 R8, P2, R13, R2, RZ ;  /* 0x000000020d087210 */ /* 0x001fc80007f5e0ff */
[----:B------:R-:W-:-:S05]  /*1280*/  LEA.HI.X.SX32 R9, R12, R3, 0x1, P2 ;  /* 0x000000030c097211 */ /* 0x000fca00010f0eff */
[----:B------:R0:W5:Y:S04]  /*1290*/  LDG.E.U16 R15, [R8.64] ;  /* 0x00000004080f7981 */ /* 0x000168000c1e1500 */
[----:B------:R-:W-:Y:S04]  /*12a0*/  STL [R1+0x1c0], R24 ;  /* 0x0001c01801007387 */ /* 0x000fe80000100800 */
[----:B------:R1:W-:Y:S04]  /*12b0*/  STL [R1+0x16c], R18 ;  /* 0x00016c1201007387 */ /* 0x0003e80000100800 */
[----:B------:R0:W-:Y:S04]  /*12c0*/  STL [R1+0x1c8], R17 ;  /* 0x0001c81101007387 */ /* 0x0001e80000100800 */
[----:B-1----:R1:W5:Y:S04]  /*12d0*/  LDG.E.U16 R18, [R10.64] ;  /* 0x000000040a127981 */ /* 0x002368000c1e1500 */
[----:B------:R1:W-:Y:S04]  /*12e0*/  STL [R1+0x1c4], R16 ;  /* 0x0001c41001007387 */ /* 0x0003e80000100800 */
[----:B0-----:R0:W5:Y:S04]  /*12f0*/  LDG.E.U16 R17, [R4.64] ;  /* 0x0000000404117981 */ /* 0x001168000c1e1500 */
[----:B-1----:R1:W5:Y:S01]  /*1300*/  LDG.E.U16 R16, [R6.64] ;  /* 0x0000000406107981 */ /* 0x002362000c1e1500 */
[----:B------:R-:W-:-:S02]  /*1310*/  IMAD R10, R0, 0x2b0, RZ ;  /* 0x000002b0000a7824 */ /* 0x000fc400078e02ff */
[----:B------:R-:W-:-:S03]  /*1320*/  IMAD R9, R0, 0x2c, RZ ;  /* 0x0000002c00097824 */ /* 0x000fc600078e02ff */
[----:B------:R-:W-:Y:S01]  /*1330*/  IADD3 R10, P1, R10, R2, RZ ;  /* 0x000000020a0a7210 */ /* 0x000fe20007f3e0ff */
[----:B-1----:R-:W-:-:S03]  /*1340*/  IMAD R7, R0, 0x16, RZ ;  /* 0x0000001600077824 */ /* 0x002fc600078e02ff */
[-C--:B------:R-:W-:Y:S01]  /*1350*/  LEA.HI.X.SX32 R11, R13, R3.reuse, 0x1, P1 ;  /* 0x000000030d0b7211 */ /* 0x080fe200008f0eff */
[C---:B0-----:R-:W-:Y:S01]  /*1360*/  IMAD R5, R0.reuse, 0xb, RZ ;  /* 0x0000000b00057824 */ /* 0x041fe200078e02ff */
[-C--:B------:R-:W-:Y:S01]  /*1370*/  IADD3 R6, P1, R9, R2.reuse, RZ ;  /* 0x0000000209067210 */ /* 0x080fe20007f3e0ff */
[C---:B------:R-:W-:Y:S01]  /*1380*/  IMAD R12, R0.reuse, 0x58, RZ ;  /* 0x00000058000c7824 */ /* 0x040fe200078e02ff */
[CC--:B------:R-:W-:Y:S01]  /*1390*/  IADD3 R4, P0, R7.reuse, R2.reuse, RZ ;  /* 0x0000000207047210 */ /* 0x0c0fe20007f1e0ff */
[----:B------:R-:W-:Y:S01]  /*13a0*/  IMAD R13, R0, 0xb0, RZ ;  /* 0x000000b0000d7824 */ /* 0x000fe200078e02ff */
[----:B----4-:R0:W-:Y:S01]  /*13b0*/  STL [R1+0x878], R23 ;  /* 0x0008781701007387 */ /* 0x0101e20000100800 */
[-C--:B------:R-:W-:Y:S02]  /*13c0*/  LEA.HI.X.SX32 R7, R7, R3.reuse, 0x1, P1 ;  /* 0x0000000307077211 */ /* 0x080fe400008f0eff */
[-C--:B------:R-:W-:Y:S02]  /*13d0*/  LEA.HI.X.SX32 R5, R5, R3.reuse, 0x1, P0 ;  /* 0x0000000305057211 */ /* 0x080fe400000f0eff */
[----:B------:R-:W-:Y:S01]  /*13e0*/  IADD3 R8, P2, R12, R2, RZ ;  /* 0x000000020c087210 */ /* 0x000fe20007f5e0ff */
[----:B0-----:R0:W4:Y:S03]  /*13f0*/  LDG.E.U16 R23, [R10.64] ;  /* 0x000000040a177981 */ /* 0x001126000c1e1500 */
[----:B------:R-:W-:-:S02]  /*1400*/  LEA.HI.X.SX32 R9, R9, R3, 0x1, P2 ;  /* 0x0000000309097211 */ /* 0x000fc400010f0eff */
[----:B0-----:R-:W-:-:S04]  /*1410*/  IADD3 R10, P0, R13, R2, RZ ;  /* 0x000000020d0a7210 */ /* 0x001fc80007f1e0ff */
[----:B------:R-:W-:Y:S01]  /*1420*/  LEA.HI.X.SX32 R11, R12, R3, 0x1, P0 ;  /* 0x000000030c0b7211 */ /* 0x000fe200000f0eff */
[C---:B------:R-:W-:Y:S01]  /*1430*/  IMAD R12, R0.reuse, 0xb4, RZ ;  /* 0x000000b4000c7824 */ /* 0x040fe200078e02ff */
[----:B--2---:R0:W-:Y:S04]  /*1440*/  STL [R1+0x160], R22 ;  /* 0x0001601601007387 */ /* 0x0041e80000100800 */
[----:B---3--:R1:W-:Y:S04]  /*1450*/  STL [R1+0x874], R21 ;  /* 0x0008741501007387 */ /* 0x0083e80000100800 */
[----:B0-----:R0:W2:Y:S04]  /*1460*/  LDG.E.U16 R22, [R4.64] ;  /* 0x0000000404167981 */ /* 0x0010a8000c1e1500 */
[----:B-1----:R1:W3:Y:S04]  /*1470*/  LDG.E.U16 R21, [R6.64] ;  /* 0x0000000406157981 */ /* 0x0022e8000c1e1500 */
[----:B------:R0:W-:Y:S01]  /*1480*/  STL [R1+0x1b8], R20 ;  /* 0x0001b81401007387 */ /* 0x0001e20000100800 */
[----:B-1----:R-:W-:-:S03]  /*1490*/  IMAD R7, R0, 0x160, RZ ;  /* 0x0000016000077824 */ /* 0x002fc600078e02ff */
[----:B-----5:R1:W-:Y:S04]  /*14a0*/  STL [R1+0x870], R19 ;  /* 0x0008701301007387 */ /* 0x0203e80000100800 */
[----:B0-----:R0:W5:Y:S01]  /*14b0*/  LDG.E.U16 R20, [R8.64] ;  /* 0x0000000408147981 */ /* 0x001162000c1e1500 */
[----:B------:R-:W-:-:S03]  /*14c0*/  IADD3 R4, P0, R7, R2, RZ ;  /* 0x0000000207047210 */ /* 0x000fc60007f1e0ff */
[----:B-1----:R1:W5:Y:S01]  /*14d0*/  LDG.E.U16 R19, [R10.64] ;  /* 0x000000040a137981 */ /* 0x002362000c1e1500 */
[----:B0-----:R-:W-:-:S03]  /*14e0*/  IMAD R9, R0, 0x5a, RZ ;  /* 0x0000005a00097824 */ /* 0x001fc600078e02ff */
[----:B------:R0:W-:Y:S01]  /*14f0*/  STL [R1+0x1b0], R14 ;  /* 0x0001b00e01007387 */ /* 0x0001e20000100800 */
[C---:B-1----:R-:W-:Y:S01]  /*1500*/  IMAD R10, R0.reuse, 0x2c0, RZ ;  /* 0x000002c0000a7824 */ /* 0x042fe200078e02ff */
[-C--:B------:R-:W-:Y:S02]  /*1510*/  LEA.HI.X.SX32 R5, R13, R3.reuse, 0x1, P0 ;  /* 0x000000030d057211 */ /* 0x080fe400000f0eff */
[-C--:B------:R-:W-:Y:S01]  /*1520*/  IADD3 R6, P0, R9, R2.reuse, RZ ;  /* 0x0000000209067210 */ /* 0x080fe20007f1e0ff */
[----:B0-----:R-:W-:Y:S01]  /*1530*/  IMAD R14, R0, 0x2d, RZ ;  /* 0x0000002d000e7824 */ /* 0x001fe200078e02ff */
[-C--:B------:R-:W-:Y:S02]  /*1540*/  IADD3 R10, P2, R10, R2.reuse, RZ ;  /* 0x000000020a0a7210 */ /* 0x080fe40007f5e0ff */
[----:B------:R-:W-:Y:S02]  /*1550*/  IADD3 R8, P1, R12, R2, RZ ;  /* 0x000000020c087210 */ /* 0x000fe40007f3e0ff */
[----:B------:R-:W-:-:S02]  /*1560*/  LEA.HI.X.SX32 R11, R7, R3, 0x1, P2 ;  /* 0x00000003070b7211 */ /* 0x000fc400010f0eff */
[-C--:B------:R-:W-:Y:S02]  /*1570*/  LEA.HI.X.SX32 R7, R14, R3.reuse, 0x1, P0 ;  /* 0x000000030e077211 */ /* 0x080fe400000f0eff */
[----:B------:R-:W-:Y:S01]  /*1580*/  LEA.HI.X.SX32 R9, R9, R3, 0x1, P1 ;  /* 0x0000000309097211 */ /* 0x000fe200008f0eff */
[----:B------:R-:W-:Y:S01]  /*1590*/  IMAD R13, R0, 0x168, RZ ;  /* 0x00000168000d7824 */ /* 0x000fe200078e02ff */
[----:B------:R0:W-:Y:S04]  /*15a0*/  STL [R1+0x158], R18 ;  /* 0x0001581201007387 */ /* 0x0001e80000100800 */
[----:B------:R1:W-:Y:S04]  /*15b0*/  STL [R1+0x7b0], R17 ;  /* 0x0007b01101007387 */ /* 0x0003e80000100800 */
[----:B0-----:R0:W5:Y:S04]  /*15c0*/  LDG.E.U16 R18, [R4.64] ;  /* 0x0000000404127981 */ /* 0x001168000c1e1500 */
[----:B------:R0:W-:Y:S04]  /*15d0*/  STL [R1+0x86c], R16 ;  /* 0x00086c1001007387 */ /* 0x0001e80000100800 */
[----:B-1----:R1:W5:Y:S04]  /*15e0*/  LDG.E.U16 R17, [R10.64] ;  /* 0x000000040a117981 */ /* 0x002368000c1e1500 */
[----:B------:R1:W-:Y:S04]  /*15f0*/  STL [R1+0x868], R15 ;  /* 0x0008680f01007387 */ /* 0x0003e80000100800 */
[----:B0-----:R0:W5:Y:S04]  /*1600*/  LDG.E.U16 R16, [R6.64] ;  /* 0x0000000406107981 */ /* 0x001168000c1e1500 */
[----:B-1----:R1:W5:Y:S01]  /*1610*/  LDG.E.U16 R15, [R8.64] ;  /* 0x00000004080f7981 */ /* 0x002362000c1e1500 */
[----:B------:R-:W-:-:S04]  /*1620*/  IADD3 R4, P2, R13, R2, RZ ;  /* 0x000000020d047210 */ /* 0x000fc80007f5e0ff */
[----:B------:R-:W-:-:S05]  /*1630*/  LEA.HI.X.SX32 R5, R12, R3, 0x1, P2 ;  /* 0x000000030c057211 */ /* 0x000fca00010f0eff */
[----:B------:R4:W5:Y:S01]  /*1640*/  LDG.E.U16 R14, [R4.64] ;  /* 0x00000004040e7981 */ /* 0x000962000c1e1500 */
[C---:B------:R-:W-:Y:S02]  /*1650*/  IMAD R10, R0.reuse, 0x2d0, RZ ;  /* 0x000002d0000a7824 */ /* 0x040fe400078e02ff */
[C---:B0-----:R-:W-:Y:S02]  /*1660*/  IMAD R7, R0.reuse, 0x2e, RZ ;  /* 0x0000002e00077824 */ /* 0x041fe400078e02ff */
[----:B-1----:R-:W-:Y:S01]  /*1670*/  IMAD R9, R0, 0x5c, RZ ;  /* 0x0000005c00097824 */ /* 0x002fe200078e02ff */
[-C--:B------:R-:W-:Y:S01]  /*1680*/  IADD3 R10, P1, R10, R2.reuse, RZ ;  /* 0x000000020a0a7210 */ /* 0x080fe20007f3e0ff */
[C---:B------:R-:W-:Y:S02]  /*1690*/  IMAD R12, R0.reuse, 0xb8, RZ ;  /* 0x000000b8000c7824 */ /* 0x040fe400078e02ff */
[----:B----4-:R-:W-:Y:S01]  /*16a0*/  IMAD R5, R0, 0x17, RZ ;  /* 0x0000001700057824 */ /* 0x010fe200078e02ff */
[----:B------:R-:W-:-:S02]  /*16b0*/  IADD3 R4, P0, R7, R2, RZ ;  /* 0x0000000207047210 */ /* 0x000fc40007f1e0ff */
[-C--:B------:R-:W-:Y:S02]  /*16c0*/  LEA.HI.X.SX32 R11, R13, R3.reuse, 0x1, P1 ;  /* 0x000000030d0b7211 */ /* 0x080fe400008f0eff */
[-C--:B------:R-:W-:Y:S01]  /*16d0*/  IADD3 R6, P1, R9, R2.reuse, RZ ;  /* 0x0000000209067210 */ /* 0x080fe20007f3e0ff */
[----:B------:R0:W-:Y:S01]  /*16e0*/  STL [R1+0x154], R23 ;  /* 0x0001541701007387 */ /* 0x0001e20000100800 */
[-C--:B------:R-:W-:Y:S02]  /*16f0*/  LEA.HI.X.SX32 R5, R5, R3.reuse, 0x1, P0 ;  /* 0x0000000305057211 */ /* 0x080fe400000f0eff */
[----:B------:R-:W-:Y:S02]  /*1700*/  LEA.HI.X.SX32 R7, R7, R3, 0x1, P1 ;  /* 0x0000000307077211 */ /* 0x000fe400008f0eff */
[----:B------:R-:W-:Y:S01]  /*1710*/  IADD3 R8, P2, R12, R2, RZ ;  /* 0x000000020c087210 */ /* 0x000fe20007f5e0ff */
[----:B0-----:R0:W4:Y:S01]  /*1720*/  LDG.E.U16 R23, [R10.64] ;  /* 0x000000040a177981 */ /* 0x001122000c1e1500 */
[----:B------:R-:W-:-:S02]  /*1730*/  IMAD R13, R0, 0x170, RZ ;  /* 0x00000170000d7824 */ /* 0x000fc400078e02ff */
[----:B------:R-:W-:-:S03]  /*1740*/  LEA.HI.X.SX32 R9, R9, R3, 0x1, P2 ;  /* 0x0000000309097211 */ /* 0x000fc600010f0eff */
[----:B0-----:R-:W-:-:S04]  /*1750*/  IADD3 R10, P0, R13, R2, RZ ;  /* 0x000000020d0a7210 */ /* 0x001fc80007f1e0ff */
[----:B------:R-:W-:Y:S01]  /*1760*/  LEA.HI.X.SX32 R11, R12, R3, 0x1, P0 ;  /* 0x000000030c0b7211 */ /* 0x000fe200000f0eff */
[C---:B------:R-:W-:Y:S01]  /*1770*/  IMAD R12, R0.reuse, 0x178, RZ ;  /* 0x00000178000c7824 */ /* 0x040fe200078e02ff */
[----:B--2---:R0:W-:Y:S04]  /*1780*/  STL [R1+0x7a4], R22 ;  /* 0x0007a41601007387 */ /* 0x0041e80000100800 */
[----:B---3--:R1:W-:Y:S04]  /*1790*/  STL [R1+0x864], R21 ;  /* 0x0008641501007387 */ /* 0x0083e80000100800 */
[----:B0-----:R0:W2:Y:S04]  /*17a0*/  LDG.E.U16 R22, [R4.64] ;  /* 0x0000000404167981 */ /* 0x0010a8000c1e1500 */
[----:B-1----:R1:W3:Y:S04]  /*17b0*/  LDG.E.U16 R21, [R6.64] ;  /* 0x0000000406157981 */ /* 0x0022e8000c1e1500 */
[----:B-----5:R5:W-:Y:S01]  /*17c0*/  STL [R1+0x860], R20 ;  /* 0x0008601401007387 */ /* 0x020be20000100800 */
[----:B0-----:R-:W-:-:S03]  /*17d0*/  IMAD R4, R0, 0x2e0, RZ ;  /* 0x000002e000047824 */ /* 0x001fc600078e02ff */
[----:B-----5:R0:W5:Y:S01]  /*17e0*/  LDG.E.U16 R20, [R8.64] ;  /* 0x0000000408147981 */ /* 0x020162000c1e1500 */
[----:B-1----:R-:W-:-:S03]  /*17f0*/  IMAD R7, R0, 0x5e, RZ ;  /* 0x0000005e00077824 */ /* 0x002fc600078e02ff */
[----:B------:R1:W-:Y:S01]  /*1800*/  STL [R1+0x1a4], R19 ;  /* 0x0001a41301007387 */ /* 0x0003e20000100800 */
[----:B------:R-:W-:-:S03]  /*1810*/  IMAD R5, R0, 0x2f, RZ ;  /* 0x0000002f00057824 */ /* 0x000fc600078e02ff */
[----:B-1----:R1:W5:Y:S01]  /*1820*/  LDG.E.U16 R19, [R10.64] ;  /* 0x000000040a137981 */ /* 0x002362000c1e1500 */
[----:B0-----:R-:W-:Y:S01]  /*1830*/  IMAD R9, R0, 0xbc, RZ ;  /* 0x000000bc00097824 */ /* 0x001fe200078e02ff */
[-C--:B-1----:R-:W-:Y:S02]  /*1840*/  IADD3 R10, P1, R4, R2.reuse, RZ ;  /* 0x00000002040a7210 */ /* 0x082fe40007f3e0ff */
[-C--:B------:R-:W-:Y:S02]  /*1850*/  IADD3 R4, P0, R7, R2.reuse, RZ ;  /* 0x0000000207047210 */ /* 0x080fe40007f1e0ff */
[-C--:B------:R-:W-:Y:S02]  /*1860*/  LEA.HI.X.SX32 R11, R13, R3.reuse, 0x1, P1 ;  /* 0x000000030d0b7211 */ /* 0x080fe400008f0eff */
[----:B------:R-:W-:Y:S01]  /*1870*/  LEA.HI.X.SX32 R5, R5, R3, 0x1, P0 ;  /* 0x0000000305057211 */ /* 0x000fe200000f0eff */
[----:B------:R-:W-:Y:S01]  /*1880*/  IMAD R13, R0, 0x2f0, RZ ;  /* 0x000002f0000d7824 */ /* 0x000fe200078e02ff */
[----:B------:R-:W-:-:S02]  /*1890*/  IADD3 R6, P1, R9, R2, RZ ;  /* 0x0000000209067210 */ /* 0x000fc40007f3e0ff */
[-C--:B------:R-:W-:Y:S02]  /*18a0*/  IADD3 R8, P2, R12, R2.reuse, RZ ;  /* 0x000000020c087210 */ /* 0x080fe40007f5e0ff */
[-C--:B------:R-:W-:Y:S02]  /*18b0*/  LEA.HI.X.SX32 R7, R7, R3.reuse, 0x1, P1 ;  /* 0x0000000307077211 */ /* 0x080fe400008f0eff */
[----:B------:R-:W-:Y:S01]  /*18c0*/  LEA.HI.X.SX32 R9, R9, R3, 0x1, P2 ;  /* 0x0000000309097211 */ /* 0x000fe200010f0eff */
[----:B------:R0:W-:Y:S04]  /*18d0*/  STL [R1+0x1a0], R18 ;  /* 0x0001a01201007387 */ /* 0x0001e80000100800 */
[----:B------:R1:W-:Y:S04]  /*18e0*/  STL [R1+0x140], R17 ;  /* 0x0001401101007387 */ /* 0x0003e80000100800 */
[----:B0-----:R0:W5:Y:S04]  /*18f0*/  LDG.E.U16 R18, [R4.64] ;  /* 0x0000000404127981 */ /* 0x001168000c1e1500 */
[----:B------:R-:W-:Y:S04]  /*1900*/  STL [R1+0x85c], R16 ;  /* 0x00085c1001007387 */ /* 0x000fe80000100800 */
[----:B-1----:R1:W5:Y:S04]  /*1910*/  LDG.E.U16 R17, [R6.64] ;  /* 0x0000000406117981 */ /* 0x002368000c1e1500 */
[----:B------:R0:W-:Y:S04]  /*1920*/  STL [R1+0x19c], R15 ;  /* 0x00019c0f01007387 */ /* 0x0001e80000100800 */
[----:B0-----:R0:W5:Y:S02]  /*1930*/  LDG.E.U16 R15, [R10.64] ;  /* 0x000000040a0f7981 */ /* 0x001164000c1e1500 */
[----:B0-----:R-:W-:-:S02]  /*1940*/  IADD3 R10, P0, R13, R2, RZ ;  /* 0x000000020d0a7210 */ /* 0x001fc40007f1e0ff */
[----:B------:R0:W-:Y:S02]  /*1950*/  STL [R1+0x858], R14 ;  /* 0x0008580e01007387 */ /* 0x0001e40000100800 */
[----:B------:R-:W-:-:S05]  /*1960*/  LEA.HI.X.SX32 R11, R12, R3, 0x1, P0 ;  /* 0x000000030c0b7211 */ /* 0x000fca00000f0eff */
[----:B------:R4:W5:Y:S04]  /*1970*/  LDG.E.U16 R16, [R10.64] ;  /* 0x000000040a107981 */ /* 0x000968000c1e1500 */
[----:B0-----:R0:W5:Y:S01]  /*1980*/  LDG.E.U16 R14, [R8.64] ;  /* 0x00000004080e7981 */ /* 0x001162000c1e1500 */
[C---:B-1----:R-:W-:Y:S02]  /*1990*/  IMAD R7, R0.reuse, 0x6, RZ ;  /* 0x0000000600077824 */ /* 0x042fe400078e02ff */
[C---:B------:R-:W-:Y:S02]  /*19a0*/  IMAD R5, R0.reuse, 0x3, RZ ;  /* 0x0000000300057824 */ /* 0x040fe400078e02ff */
[C---:B------:R-:W-:Y:S01]  /*19b0*/  IMAD R12, R0.reuse, 0x30, RZ ;  /* 0x00000030000c7824 */ /* 0x040fe200078e02ff */
[----:B------:R-:W-:Y:S01]  /*19c0*/  IADD3 R4, P0, R7, R2, RZ ;  /* 0x0000000207047210 */ /* 0x000fe20007f1e0ff */
[----:B0-----:R-:W-:-:S02]  /*19d0*/  IMAD R9, R0, 0xc, RZ ;  /* 0x0000000c00097824 */ /* 0x001fc400078e02ff */
[----:B----4-:R-:W-:-:S03]  /*19e0*/  IMAD R11, R0, 0x18, RZ ;  /* 0x00000018000b7824 */ /* 0x010fc600078e02ff */
[-C--:B------:R-:W-:Y:S02]  /*19f0*/  IADD3 R6, P1, R9, R2.reuse, RZ ;  /* 0x0000000209067210 */ /* 0x080fe40007f3e0ff */
[-C--:B------:R-:W-:Y:S01]  /*1a00*/  LEA.HI.X.SX32 R5, R5, R3.reuse, 0x1, P0 ;  /* 0x0000000305057211 */ /* 0x080fe200000f0eff */
[----:B------:R-:W-:Y:S01]  /*1a10*/  IMAD R13, R0, 0x60, RZ ;  /* 0x00000060000d7824 */ /* 0x000fe200078e02ff */
[-C--:B------:R-:W-:Y:S02]  /*1a20*/  IADD3 R8, P0, R11, R2.reuse, RZ ;  /* 0x000000020b087210 */ /* 0x080fe40007f1e0ff */
[-C--:B------:R-:W-:Y:S01]  /*1a30*/  LEA.HI.X.SX32 R7, R7, R3.reuse, 0x1, P1 ;  /* 0x0000000307077211 */ /* 0x080fe200008f0eff */
[----:B------:R0:W-:Y:S01]  /*1a40*/  STL [R1+0x13c], R23 ;  /* 0x00013c1701007387 */ /* 0x0001e20000100800 */
[----:B------:R-:W-:Y:S02]  /*1a50*/  IADD3 R10, P2, R12, R2, RZ ;  /* 0x000000020c0a7210 */ /* 0x000fe40007f5e0ff */
[-C--:B------:R-:W-:Y:S01]  /*1a60*/  LEA.HI.X.SX32 R9, R9, R3.reuse, 0x1, P0 ;  /* 0x0000000309097211 */ /* 0x080fe200000f0eff */
[----:B------:R1:W4:Y:S01]  /*1a70*/  LDG.E.U16 R24, [R4.64] ;  /* 0x0000000404187981 */ /* 0x000322000c1e1500 */
[----:B------:R-:W-:-:S03]  /*1a80*/  LEA.HI.X.SX32 R11, R11, R3, 0x1, P2 ;  /* 0x000000030b0b7211 */ /* 0x000fc600010f0eff */
[----:B0-----:R0:W4:Y:S01]  /*1a90*/  LDG.E.U16 R23, [R6.64] ;  /* 0x0000000406177981 */ /* 0x001122000c1e1500 */
[----:B-1----:R-:W-:-:S04]  /*1aa0*/  IADD3 R4, P1, R13, R2, RZ ;  /* 0x000000020d047210 */ /* 0x002fc80007f3e0ff */
[----:B------:R-:W-:Y:S01]  /*1ab0*/  LEA.HI.X.SX32 R5, R12, R3, 0x1, P1 ;  /* 0x000000030c057211 */ /* 0x000fe200008f0eff */
[C---:B0-----:R-:W-:Y:S02]  /*1ac0*/  IMAD R7, R0.reuse, 0xc0, RZ ;  /* 0x000000c000077824 */ /* 0x041fe400078e02ff */
[C---:B------:R-:W-:Y:S01]  /*1ad0*/  IMAD R12, R0.reuse, 0x62, RZ ;  /* 0x00000062000c7824 */ /* 0x040fe200078e02ff */
[----:B--2---:R0:W-:Y:S04]  /*1ae0*/  STL [R1+0x854], R22 ;  /* 0x0008541601007387 */ /* 0x0041e80000100800 */
[----:B---3--:R1:W-:Y:S04]  /*1af0*/  STL [R1+0x850], R21 ;  /* 0x0008501501007387 */ /* 0x0083e80000100800 */
[----:B0-----:R0:W2:Y:S04]  /*1b00*/  LDG.E.U16 R22, [R8.64] ;  /* 0x0000000408167981 */ /* 0x0010a8000c1e1500 */
[----:B-1----:R1:W3:Y:S04]  /*1b10*/  LDG.E.U16 R21, [R10.64] ;  /* 0x000000040a157981 */ /* 0x0022e8000c1e1500 */
[----:B-----5:R5:W-:Y:S01]  /*1b20*/  STL [R1+0x84c], R20 ;  /* 0x00084c1401007387 */ /* 0x020be20000100800 */
[----:B0-----:R-:W-:-:S03]  /*1b30*/  IMAD R9, R0, 0x180, RZ ;  /* 0x0000018000097824 */ /* 0x001fc600078e02ff */
[----:B-----5:R0:W5:Y:S02]  /*1b40*/  LDG.E.U16 R20, [R4.64] ;  /* 0x0000000404147981 */ /* 0x020164000c1e1500 */
[----:B0-----:R-:W-:-:S04]  /*1b50*/  IADD3 R4, P0, R7, R2, RZ ;  /* 0x0000000207047210 */ /* 0x001fc80007f1e0ff */
[----:B------:R-:W-:Y:S01]  /*1b60*/  LEA.HI.X.SX32 R5, R13, R3, 0x1, P0 ;  /* 0x000000030d057211 */ /* 0x000fe200000f0eff */
[----:B------:R0:W-:Y:S01]  /*1b70*/  STL [R1+0x190], R19 ;  /* 0x0001901301007387 */ /* 0x0001e20000100800 */
[----:B-1----:R-:W-:-:S04]  /*1b80*/  IADD3 R10, P1, R9, R2, RZ ;  /* 0x00000002090a7210 */ /* 0x002fc80007f3e0ff */
[----:B------:R-:W-:Y:S01]  /*1b90*/  LEA.HI.X.SX32 R11, R7, R3, 0x1, P1 ;  /* 0x00000003070b7211 */ /* 0x000fe200008f0eff */
[----:B0-----:R0:W5:Y:S01]  /*1ba0*/  LDG.E.U16 R19, [R4.64] ;  /* 0x0000000404137981 */ /* 0x001162000c1e1500 */
[----:B------:R-:W-:Y:S01]  /*1bb0*/  IMAD R8, R0, 0x300, RZ ;  /* 0x0000030000087824 */ /* 0x000fe200078e02ff */
[----:B------:R-:W-:-:S04]  /*1bc0*/  IADD3 R6, P0, R12, R2, RZ ;  /* 0x000000020c067210 */ /* 0x000fc80007f1e0ff */
[----:B------:R-:W-:-:S04]  /*1bd0*/  IADD3 R8, P2, R8, R2, RZ ;  /* 0x0000000208087210 */ /* 0x000fc80007f5e0ff */
[----:B------:R-:W-:Y:S01]  /*1be0*/  LEA.HI.X.SX32 R9, R9, R3, 0x1, P2 ;  /* 0x0000000309097211 */ /* 0x000fe200010f0eff */
[----:B------:R-:W-:Y:S04]  /*1bf0*/  STL [R1+0x134], R15 ;  /* 0x0001340f01007387 */ /* 0x000fe80000100800 */
[----:B------:R1:W-:Y:S04]  /*1c00*/  STL [R1+0x848], R18 ;  /* 0x0008481201007387 */ /* 0x0003e80000100800 */
[----:B-1----:R1:W5:Y:S01]  /*1c10*/  LDG.E.U16 R18, [R10.64] ;  /* 0x000000040a127981 */ /* 0x002362000c1e1500 */
[----:B------:R-:W-:-:S03]  /*1c20*/  IMAD R15, R0, 0x31, RZ ;  /* 0x00000031000f7824 */ /* 0x000fc600078e02ff */
[----:B------:R0:W-:Y:S02]  /*1c30*/  STL [R1+0x844], R17 ;  /* 0x0008441101007387 */ /* 0x0001e40000100800 */
[----:B------:R-:W-:Y:S02]  /*1c40*/  LEA.HI.X.SX32 R7, R15, R3, 0x1, P0 ;  /* 0x000000030f077211 */ /* 0x000fe400000f0eff */
[----:B------:R-:W-:Y:S04]  /*1c50*/  STL [R1+0x840], R14 ;  /* 0x0008400e01007387 */ /* 0x000fe80000100800 */
[----:B------:R1:W-:Y:S04]  /*1c60*/  STL [R1+0x130], R16 ;  /* 0x0001301001007387 */ /* 0x0003e80000100800 */
[----:B0-----:R0:W5:Y:S04]  /*1c70*/  LDG.E.U16 R17, [R8.64] ;  /* 0x0000000408117981 */ /* 0x001168000c1e1500 */
[----:B-1----:R1:W5:Y:S01]  /*1c80*/  LDG.E.U16 R16, [R6.64] ;  /* 0x0000000406107981 */ /* 0x002362000c1e1500 */
[----:B------:R-:W-:-:S05]  /*1c90*/  IMAD R14, R0, 0xc4, RZ ;  /* 0x000000c4000e7824 */ /* 0x000fca00078e02ff */
[----:B------:R-:W-:Y:S01]  /*1ca0*/  IADD3 R4, P1, R14, R2, RZ ;  /* 0x000000020e047210 */ /* 0x000fe20007f3e0ff */
[----:B------:R-:W-:-:S03]  /*1cb0*/  IMAD R10, R0, 0x310, RZ ;  /* 0x00000310000a7824 */ /* 0x000fc600078e02ff */
[-C--:B------:R-:W-:Y:S01]  /*1cc0*/  LEA.HI.X.SX32 R5, R12, R3.reuse, 0x1, P1 ;  /* 0x000000030c057211 */ /* 0x080fe200008f0eff */
[----:B-1----:R-:W-:Y:S01]  /*1cd0*/  IMAD R7, R0, 0x188, RZ ;  /* 0x0000018800077824 */ /* 0x002fe200078e02ff */
[-C--:B------:R-:W-:Y:S01]  /*1ce0*/  IADD3 R10, P2, R10, R2.reuse, RZ ;  /* 0x000000020a0a7210 */ /* 0x080fe20007f5e0ff */
[C---:B------:R-:W-:Y:S02]  /*1cf0*/  IMAD R12, R0.reuse, 0x32, RZ ;  /* 0x00000032000c7824 */ /* 0x040fe400078e02ff */
[----:B------:R1:W5:Y:S01]  /*1d00*/  LDG.E.U16 R15, [R4.64] ;  /* 0x00000004040f7981 */ /* 0x000362000c1e1500 */
[C---:B------:R-:W-:Y:S01]  /*1d10*/  IMAD R13, R0.reuse, 0x64, RZ ;  /* 0x00000064000d7824 */ /* 0x040fe200078e02ff */
[C---:B------:R-:W-:Y:S01]  /*1d20*/  LEA.HI.X.SX32 R11, R7.reuse, R3, 0x1, P2 ;  /* 0x00000003070b7211 */ /* 0x040fe200010f0eff */
[----:B0-----:R-:W-:Y:S01]  /*1d30*/  IMAD R9, R0, 0x19, RZ ;  /* 0x0000001900097824 */ /* 0x001fe200078e02ff */
[-C--:B-1----:R-:W-:Y:S02]  /*1d40*/  IADD3 R4, P0, R7, R2.reuse, RZ ;  /* 0x0000000207047210 */ /* 0x082fe40007f1e0ff */
[----:B------:R-:W-:-:S02]  /*1d50*/  IADD3 R6, P1, R13, R2, RZ ;  /* 0x000000020d067210 */ /* 0x000fc40007f3e0ff */
[-C--:B------:R-:W-:Y:S01]  /*1d60*/  LEA.HI.X.SX32 R5, R14, R3.reuse, 0x1, P0 ;  /* 0x000000030e057211 */ /* 0x080fe200000f0eff */
[----:B------:R-:W-:Y:S01]  /*1d70*/  IMAD R14, R0, 0xc8, RZ ;  /* 0x000000c8000e7824 */ /* 0x000fe200078e02ff */
[CC--:B------:R-:W-:Y:S01]  /*1d80*/  IADD3 R8, P0, R12.reuse, R2.reuse, RZ ;  /* 0x000000020c087210 */ /* 0x0c0fe20007f1e0ff */
[----:B----4-:R0:W-:Y:S01]  /*1d90*/  STL [R1+0x7a0], R24 ;  /* 0x0007a01801007387 */ /* 0x0101e20000100800 */
[-C--:B------:R-:W-:Y:S02]  /*1da0*/  LEA.HI.X.SX32 R7, R12, R3.reuse, 0x1, P1 ;  /* 0x000000030c077211 */ /* 0x080fe400008f0eff */
[----:B------:R-:W-:Y:S01]  /*1db0*/  LEA.HI.X.SX32 R9, R9, R3, 0x1, P0 ;  /* 0x0000000309097211 */ /* 0x000fe200000f0eff */
[----:B------:R1:W-:Y:S04]  /*1dc0*/  STL [R1+0x83c], R23 ;  /* 0x00083c1701007387 */ /* 0x0003e80000100800 */
[----:B0-----:R0:W4:Y:S04]  /*1dd0*/  LDG.E.U16 R24, [R4.64] ;  /* 0x0000000404187981 */ /* 0x001128000c1e1500 */
[----:B-1----:R1:W4:Y:S01]  /*1de0*/  LDG.E.U16 R23, [R10.64] ;  /* 0x000000040a177981 */ /* 0x002322000c1e1500 */
[----:B0-----:R-:W-:-:S04]  /*1df0*/  IADD3 R4, P2, R14, R2, RZ ;  /* 0x000000020e047210 */ /* 0x001fc80007f5e0ff */
[----:B------:R-:W-:Y:S01]  /*1e00*/  LEA.HI.X.SX32 R5, R13, R3, 0x1, P2 ;  /* 0x000000030d057211 */ /* 0x000fe200010f0eff */
[----:B-1----:R-:W-:-:S05]  /*1e10*/  IMAD R10, R0, 0x320, RZ ;  /* 0x00000320000a7824 */ /* 0x002fca00078e02ff */
[----:B------:R-:W-:Y:S01]  /*1e20*/  IADD3 R10, P2, R10, R2, RZ ;  /* 0x000000020a0a7210 */ /* 0x000fe20007f5e0ff */
[C---:B------:R-:W-:Y:S02]  /*1e30*/  IMAD R12, R0.reuse, 0x66, RZ ;  /* 0x00000066000c7824 */ /* 0x040fe400078e02ff */
[C---:B------:R-:W-:Y:S01]  /*1e40*/  IMAD R13, R0.reuse, 0xcc, RZ ;  /* 0x000000cc000d7824 */ /* 0x040fe200078e02ff */
[----:B--2---:R0:W-:Y:S04]  /*1e50*/  STL [R1+0x838], R22 ;  /* 0x0008381601007387 */ /* 0x0041e80000100800 */
[----:B---3--:R1:W-:Y:S04]  /*1e60*/  STL [R1+0x184], R21 ;  /* 0x0001841501007387 */ /* 0x0083e80000100800 */
[----:B0-----:R0:W2:Y:S04]  /*1e70*/  LDG.E.U16 R22, [R8.64] ;  /* 0x0000000408167981 */ /* 0x0010a8000c1e1500 */
[----:B-1----:R1:W3:Y:S04]  /*1e80*/  LDG.E.U16 R21, [R6.64] ;  /* 0x0000000406157981 */ /* 0x0022e8000c1e1500 */
[----:B-----5:R5:W-:Y:S01]  /*1e90*/  STL [R1+0x180], R20 ;  /* 0x0001801401007387 */ /* 0x020be20000100800 */
[----:B-1----:R-:W-:-:S03]  /*1ea0*/  IMAD R7, R0, 0x190, RZ ;  /* 0x0000019000077824 */ /* 0x002fc600078e02ff */
[----:B-----5:R1:W5:Y:S02]  /*1eb0*/  LDG.E.U16 R20, [R4.64] ;  /* 0x0000000404147981 */ /* 0x020364000c1e1500 */
[----:B0-----:R-:W-:-:S04]  /*1ec0*/  IADD3 R8, P0, R7, R2, RZ ;  /* 0x0000000207087210 */ /* 0x001fc80007f1e0ff */
[-C--:B------:R-:W-:Y:S02]  /*1ed0*/  LEA.HI.X.SX32 R9, R14, R3.reuse, 0x1, P0 ;  /* 0x000000030e097211 */ /* 0x080fe400000f0eff */
[----:B------:R-:W-:Y:S01]  /*1ee0*/  LEA.HI.X.SX32 R11, R7, R3, 0x1, P2 ;  /* 0x00000003070b7211 */ /* 0x000fe200010f0eff */
[----:B------:R0:W-:Y:S04]  /*1ef0*/  STL [R1+0x17c], R19 ;  /* 0x00017c1301007387 */ /* 0x0001e80000100800 */
[----:B0-----:R0:W5:Y:S01]  /*1f00*/  LDG.E.U16 R19, [R8.64] ;  /* 0x0000000408137981 */ /* 0x001162000c1e1500 */
[----:B-1----:R-:W-:Y:S01]  /*1f10*/  IMAD R5, R0, 0x33, RZ ;  /* 0x0000003300057824 */ /* 0x002fe200078e02ff */
[-C--:B------:R-:W-:Y:S02]  /*1f20*/  IADD3 R4, P0, R12, R2.reuse, RZ ;  /* 0x000000020c047210 */ /* 0x080fe40007f1e0ff */
[----:B------:R-:W-:-:S02]  /*1f30*/  IADD3 R6, P1, R13, R2, RZ ;  /* 0x000000020d067210 */ /* 0x000fc40007f3e0ff */
[-C--:B------:R-:W-:Y:S02]  /*1f40*/  LEA.HI.X.SX32 R5, R5, R3.reuse, 0x1, P0 ;  /* 0x0000000305057211 */ /* 0x080fe400000f0eff */
[----:B------:R-:W-:Y:S01]  /*1f50*/  LEA.HI.X.SX32 R7, R12, R3, 0x1, P1 ;  /* 0x000000030c077211 */ /* 0x000fe200008f0eff */
[----:B------:R1:W-:Y:S04]  /*1f60*/  STL [R1+0x170], R18 ;  /* 0x0001701201007387 */ /* 0x0003e80000100800 */
[----:B-1----:R1:W5:Y:S04]  /*1f70*/  LDG.E.U16 R18, [R10.64] ;  /* 0x000000040a127981 */ /* 0x002368000c1e1500 */
[----:B------:R0:W-:Y:S04]  /*1f80*/  STL [R1+0x11c], R17 ;  /* 0x00011c1101007387 */ /* 0x0001e80000100800 */
[----:B------:R1:W-:Y:S04]  /*1f90*/  STL [R1+0x178], R16 ;  /* 0x0001781001007387 */ /* 0x0003e80000100800 */
[----:B0-----:R0:W5:Y:S04]  /*1fa0*/  LDG.E.U16 R17, [R4.64] ;  /* 0x0000000404117981 */ /* 0x001168000c1e1500 */
[----:B-1----:R1:W5:Y:S01]  /*1fb0*/  LDG.E.U16 R16, [R6.64] ;  /* 0x0000000406107981 */ /* 0x002362000c1e1500 */
[----:B------:R-:W-:-:S05]  /*1fc0*/  IMAD R14, R0, 0x198, RZ ;  /* 0x00000198000e7824 */ /* 0x000fca00078e02ff */
[----:B------:R-:W-:Y:S01]  /*1fd0*/  IADD3 R8, P2, R14, R2, RZ ;  /* 0x000000020e087210 */ /* 0x000fe20007f5e0ff */
[----:B------:R-:W-:-:S03]  /*1fe0*/  IMAD R11, R0, 0x1a, RZ ;  /* 0x0000001a000b7824 */ /* 0x000fc600078e02ff */
[-C--:B------:R-:W-:Y:S01]  /*1ff0*/  LEA.HI.X.SX32 R9, R13, R3.reuse, 0x1, P2 ;  /* 0x000000030d097211 */ /* 0x080fe200010f0eff */
[C---:B-1----:R-:W-:Y:S01]  /*2000*/  IMAD R6, R0.reuse, 0x330, RZ ;  /* 0x0000033000067824 */ /* 0x042fe200078e02ff */
[----:B------:R1:W-:Y:S01]  /*2010*/  STL [R1+0x174], R15 ;  /* 0x0001740f01007387 */ /* 0x0003e20000100800 */
[C---:B0-----:R-:W-:Y:S02]  /*2020*/  IMAD R5, R0.reuse, 0x34, RZ ;  /* 0x0000003400057824 */ /* 0x041fe400078e02ff */
[----:B------:R-:W-:Y:S01]  /*2030*/  IMAD R12, R0, 0x68, RZ ;  /* 0x00000068000c7824 */ /* 0x000fe200078e02ff */
[-C--:B------:R-:W-:Y:S01]  /*2040*/  IADD3 R6, P1, R6, R2.reuse, RZ ;  /* 0x0000000206067210 */ /* 0x080fe20007f3e0ff */
[----:B-1----:R0:W5:Y:S03]  /*2050*/  LDG.E.U16 R15, [R8.64] ;  /* 0x00000004080f7981 */ /* 0x002166000c1e1500 */
[----:B------:R-:W-:Y:S01]  /*2060*/  LEA.HI.X.SX32 R7, R14, R3, 0x1, P1 ;  /* 0x000000030e077211 */ /* 0x000fe200008f0eff */
[C---:B------:R-:W-:Y:S01]  /*2070*/  IMAD R14, R0.reuse, 0xd0, RZ ;  /* 0x000000d0000e7824 */ /* 0x040fe200078e02ff */
[-C--:B------:R-:W-:Y:S01]  /*2080*/  IADD3 R10, P1, R5, R2.reuse, RZ ;  /* 0x00000002050a7210 */ /* 0x080fe20007f3e0ff */
[----:B0-----:R-:W-:Y:S01]  /*2090*/  IMAD R9, R0, 0xd, RZ ;  /* 0x0000000d00097824 */ /* 0x001fe200078e02ff */
[----:B------:R-:W-:-:S02]  /*20a0*/  IADD3 R8, P0, R11, R2, RZ ;  /* 0x000000020b087210 */ /* 0x000fc40007f1e0ff */
[-C--:B------:R-:W-:Y:S02]  /*20b0*/  IADD3 R4, P2, R12, R2.reuse, RZ ;  /* 0x000000020c047210 */ /* 0x080fe40007f5e0ff */
[-C--:B------:R-:W-:Y:S01]  /*20c0*/  LEA.HI.X.SX32 R9, R9, R3.reuse, 0x1, P0 ;  /* 0x0000000309097211 */ /* 0x080fe200000f0eff */
        /* <DEDUP_REMOVED lines=8> */
[C---:B-1----:R-:W-:Y:S02]  /*2150*/  IMAD R9, R0.reuse, 0x1a0, RZ ;  /* 0x000001a000097824 */ /* 0x042fe400078e02ff */
[C---:B------:R-:W-:Y:S02]  /*2160*/  IMAD R12, R0.reuse, 0x6a, RZ ;  /* 0x0000006a000c7824 */ /* 0x040fe400078e02ff */
[----:B------:R-:W-:-:S05]  /*2170*/  IMAD R13, R0, 0xd4, RZ ;  /* 0x000000d4000d7824 */ /* 0x000fca00078e02ff */
[-C--:B------:R-:W-:Y:S01]  /*2180*/  IADD3 R8, P1, R13, R2.reuse, RZ ;  /* 0x000000020d087210 */ /* 0x080fe20007f3e0ff */
[----:B--2---:R0:W-:Y:S04]  /*2190*/  STL [R1+0x168], R22 ;  /* 0x0001681601007387 */ /* 0x0041e80000100800 */
[----:B---3--:R1:W-:Y:S04]  /*21a0*/  STL [R1+0x164], R21 ;  /* 0x0001641501007387 */ /* 0x0083e80000100800 */
[----:B0-----:R0:W2:Y:S04]  /*21b0*/  LDG.E.U16 R22, [R10.64] ;  /* 0x000000040a167981 */ /* 0x0010a8000c1e1500 */
[----:B-1----:R1:W3:Y:S04]  /*21c0*/  LDG.E.U16 R21, [R4.64] ;  /* 0x0000000404157981 */ /* 0x0022e8000c1e1500 */
[----:B-----5:R5:W-:Y:S01]  /*21d0*/  STL [R1+0x830], R20 ;  /* 0x0008301401007387 */ /* 0x020be20000100800 */
[----:B-1----:R-:W-:-:S03]  /*21e0*/  IADD3 R4, P0, R9, R2, RZ ;  /* 0x0000000209047210 */ /* 0x002fc60007f1e0ff */
[----:B-----5:R1:W5:Y:S01]  /*21f0*/  LDG.E.U16 R20, [R6.64] ;  /* 0x0000000406147981 */ /* 0x020362000c1e1500 */
[----:B------:R-:W-:Y:S01]  /*2200*/  LEA.HI.X.SX32 R5, R14, R3, 0x1, P0 ;  /* 0x000000030e057211 */ /* 0x000fe200000f0eff */
[----:B0-----:R-:W-:-:S05]  /*2210*/  IMAD R10, R0, 0x340, RZ ;  /* 0x00000340000a7824 */ /* 0x001fca00078e02ff */
[-C--:B------:R-:W-:Y:S01]  /*2220*/  IADD3 R10, P2, R10, R2.reuse, RZ ;  /* 0x000000020a0a7210 */ /* 0x080fe20007f5e0ff */
[----:B------:R0:W-:Y:S03]  /*2230*/  STL [R1+0x15c], R19 ;  /* 0x00015c1301007387 */ /* 0x0001e60000100800 */
[-C--:B------:R-:W-:Y:S01]  /*2240*/  LEA.HI.X.SX32 R11, R9, R3.reuse, 0x1, P2 ;  /* 0x00000003090b7211 */ /* 0x080fe200010f0eff */
[----:B0-----:R0:W5:Y:S01]  /*2250*/  LDG.E.U16 R19, [R4.64] ;  /* 0x0000000404137981 */ /* 0x001162000c1e1500 */
[----:B-1----:R-:W-:Y:S01]  /*2260*/  IMAD R7, R0, 0x35, RZ ;  /* 0x0000003500077824 */ /* 0x002fe200078e02ff */
[C---:B------:R-:W-:Y:S02]  /*2270*/  IADD3 R6, P0, R12.reuse, R2, RZ ;  /* 0x000000020c067210 */ /* 0x040fe40007f1e0ff */
        /* <DEDUP_REMOVED lines=8> */
[----:B------:R-:W-:-:S02]  /*2300*/  IMAD R14, R0, 0x1a8, RZ ;  /* 0x000001a8000e7824 */ /* 0x000fc400078e02ff */
[----:B------:R-:W-:-:S03]  /*2310*/  IMAD R10, R0, 0x350, RZ ;  /* 0x00000350000a7824 */ /* 0x000fc600078e02ff */
[----:B------:R-:W-:Y:S01]  /*2320*/  IADD3 R4, P2, R14, R2, RZ ;  /* 0x000000020e047210 */ /* 0x000fe20007f5e0ff */
[----:B0-----:R-:W-:-:S03]  /*2330*/  IMAD R7, R0, 0x36, RZ ;  /* 0x0000003600077824 */ /* 0x001fc600078e02ff */
[-C--:B------:R-:W-:Y:S01]  /*2340*/  LEA.HI.X.SX32 R5, R13, R3.reuse, 0x1, P2 ;  /* 0x000000030d057211 */ /* 0x080fe200010f0eff */
[----:B-1----:R-:W-:Y:S01]  /*2350*/  IMAD R9, R0, 0x6c, RZ ;  /* 0x0000006c00097824 */ /* 0x002fe200078e02ff */
[-C--:B------:R-:W-:Y:S01]  /*2360*/  IADD3 R10, P1, R10, R2.reuse, RZ ;  /* 0x000000020a0a7210 */ /* 0x080fe20007f3e0ff */
[----:B------:R0:W-:Y:S01]  /*2370*/  STL [R1+0x824], R15 ;  /* 0x0008240f01007387 */ /* 0x0001e20000100800 */
[----:B------:R-:W-:Y:S02]  /*2380*/  IMAD R12, R0, 0xd8, RZ ;  /* 0x000000d8000c7824 */ /* 0x000fe400078e02ff */
[----:B------:R-:W-:Y:S01]  /*2390*/  LEA.HI.X.SX32 R11, R14, R3, 0x1, P1 ;  /* 0x000000030e0b7211 */ /* 0x000fe200008f0eff */
[----:B------:R-:W-:Y:S01]  /*23a0*/  IMAD R13, R0, 0x1b0, RZ ;  /* 0x000001b0000d7824 */ /* 0x000fe200078e02ff */
[-C--:B------:R-:W-:Y:S01]  /*23b0*/  IADD3 R6, P1, R9, R2.reuse, RZ ;  /* 0x0000000209067210 */ /* 0x080fe20007f3e0ff */
[----:B0-----:R0:W5:Y:S01]  /*23c0*/  LDG.E.U16 R15, [R4.64] ;  /* 0x00000004040f7981 */ /* 0x001162000c1e1500 */
[-C--:B------:R-:W-:Y:S01]  /*23d0*/  IADD3 R8, P2, R12, R2.reuse, RZ ;  /* 0x000000020c087210 */ /* 0x080fe20007f5e0ff */
[----:B0-----:R-:W-:Y:S01]  /*23e0*/  IMAD R5, R0, 0x1b, RZ ;  /* 0x0000001b00057824 */ /* 0x001fe200078e02ff */
[----:B------:R-:W-:-:S02]  /*23f0*/  IADD3 R4, P0, R7, R2, RZ ;  /* 0x0000000207047210 */ /* 0x000fc40007f1e0ff */
[-C--:B------:R-:W-:Y:S01]  /*2400*/  LEA.HI.X.SX32 R7, R7, R3.reuse, 0x1, P1 ;  /* 0x0000000307077211 */ /* 0x080fe200008f0eff */
[----:B----4-:R-:W-:Y:S01]  /*2410*/  STL [R1+0x104], R24 ;  /* 0x0001041801007387 */ /* 0x010fe20000100800 */
[----:B------:R-:W-:-:S03]  /*2420*/  LEA.HI.X.SX32 R5, R5, R3, 0x1, P0 ;  /* 0x0000000305057211 */ /* 0x000fc600000f0eff */
[----:B------:R0:W-:Y:S01]  /*2430*/  STL [R1+0x820], R23 ;  /* 0x0008201701007387 */ /* 0x0001e20000100800 */
[----:B------:R-:W-:-:S05]  /*2440*/  LEA.HI.X.SX32 R9, R9, R3, 0x1, P2 ;  /* 0x0000000309097211 */ /* 0x000fca00010f0eff */
[----:B------:R1:W4:Y:S04]  /*2450*/  LDG.E.U16 R14, [R8.64] ;  /* 0x00000004080e7981 */ /* 0x000328000c1e1500 */
[----:B0-----:R0:W4:Y:S02]  /*2460*/  LDG.E.U16 R23, [R10.64] ;  /* 0x000000040a177981 */ /* 0x001124000c1e1500 */
[----:B0-----:R-:W-:-:S04]  /*2470*/  IADD3 R10, P0, R13, R2, RZ ;  /* 0x000000020d0a7210 */ /* 0x001fc80007f1e0ff */
[----:B------:R-:W-:Y:S01]  /*2480*/  LEA.HI.X.SX32 R11, R12, R3, 0x1, P0 ;  /* 0x000000030c0b7211 */ /* 0x000fe200000f0eff */
[C---:B-1----:R-:W-:Y:S02]  /*2490*/  IMAD R9, R0.reuse, 0xdc, RZ ;  /* 0x000000dc00097824 */ /* 0x042fe400078e02ff */
[----:B------:R-:W-:-:S05]  /*24a0*/  IMAD R12, R0, 0x1b8, RZ ;  /* 0x000001b8000c7824 */ /* 0x000fca00078e02ff */
[----:B------:R-:W-:Y:S01]  /*24b0*/  IADD3 R8, P2, R12, R2, RZ ;  /* 0x000000020c087210 */ /* 0x000fe20007f5e0ff */
[----:B--2---:R0:W-:Y:S04]  /*24c0*/  STL [R1+0x150], R22 ;  /* 0x0001501601007387 */ /* 0x0041e80000100800 */
[----:B---3--:R1:W-:Y:S04]  /*24d0*/  STL [R1+0x81c], R21 ;  /* 0x00081c1501007387 */ /* 0x0083e80000100800 */
[----:B0-----:R0:W2:Y:S04]  /*24e0*/  LDG.E.U16 R22, [R4.64] ;  /* 0x0000000404167981 */ /* 0x0010a8000c1e1500 */
[----:B-1----:R1:W3:Y:S01]  /*24f0*/  LDG.E.U16 R21, [R6.64] ;  /* 0x0000000406157981 */ /* 0x0022e2000c1e1500 */
[----:B0-----:R-:W-:-:S03]  /*2500*/  IMAD R4, R0, 0x360, RZ ;  /* 0x0000036000047824 */ /* 0x001fc600078e02ff */
[----:B-----5:R0:W-:Y:S04]  /*2510*/  STL [R1+0x14c], R20 ;  /* 0x00014c1401007387 */ /* 0x0201e80000100800 */
[----:B0-----:R0:W5:Y:S01]  /*2520*/  LDG.E.U16 R20, [R10.64] ;  /* 0x000000040a147981 */ /* 0x001162000c1e1500 */
[----:B-1----:R-:W-:Y:S01]  /*2530*/  IMAD R7, R0, 0x6e, RZ ;  /* 0x0000006e00077824 */ /* 0x002fe200078e02ff */
[----:B0-----:R-:W-:-:S04]  /*2540*/  IADD3 R10, P1, R4, R2, RZ ;  /* 0x00000002040a7210 */ /* 0x001fc80007f3e0ff */
[-C--:B------:R-:W-:Y:S01]  /*2550*/  LEA.HI.X.SX32 R11, R13, R3.reuse, 0x1, P1 ;  /* 0x000000030d0b7211 */ /* 0x080fe200008f0eff */
[----:B------:R0:W-:Y:S01]  /*2560*/  STL [R1+0x148], R19 ;  /* 0x0001481301007387 */ /* 0x0001e20000100800 */
[----:B------:R-:W-:Y:S01]  /*2570*/  IMAD R5, R0, 0x37, RZ ;  /* 0x0000003700057824 */ /* 0x000fe200078e02ff */
[-C--:B------:R-:W-:Y:S02]  /*2580*/  IADD3 R4, P0, R7, R2.reuse, RZ ;  /* 0x0000000207047210 */ /* 0x080fe40007f1e0ff */
[----:B0-----:R0:W5:Y:S02]  /*2590*/  LDG.E.U16 R19, [R10.64] ;  /* 0x000000040a137981 */ /* 0x001164000c1e1500 */
[-C--:B------:R-:W-:Y:S02]  /*25a0*/  LEA.HI.X.SX32 R5, R5, R3.reuse, 0x1, P0 ;  /* 0x0000000305057211 */ /* 0x080fe400000f0eff */
[C---:B------:R-:W-:Y:S02]  /*25b0*/  IADD3 R6, P1, R9.reuse, R2, RZ ;  /* 0x0000000209067210 */ /* 0x040fe40007f3e0ff */
[----:B------:R-:W-:-:S02]  /*25c0*/  LEA.HI.X.SX32 R9, R9, R3, 0x1, P2 ;  /* 0x0000000309097211 */ /* 0x000fc400010f0eff */
        /* <DEDUP_REMOVED lines=10> */
[----:B------:R-:W-:Y:S01]  /*2670*/  LEA.HI.X.SX32 R11, R12, R3, 0x1, P0 ;  /* 0x000000030c0b7211 */ /* 0x000fe200000f0eff */
[C---:B0-----:R-:W-:Y:S01]  /*2680*/  IMAD R6, R0.reuse, 0x1ff, RZ ;  /* 0x000001ff00067824 */ /* 0x041fe200078e02ff */
[----:B------:R0:W-:Y:S01]  /*2690*/  STL [R1+0x814], R15 ;  /* 0x0008140f01007387 */ /* 0x0001e20000100800 */
[C---:B------:R-:W-:Y:S02]  /*26a0*/  IMAD R5, R0.reuse, 0xe, RZ ;  /* 0x0000000e00057824 */ /* 0x040fe400078e02ff */
[C---:B------:R-:W-:Y:S02]  /*26b0*/  IMAD R12, R0.reuse, 0x1c, RZ ;  /* 0x0000001c000c7824 */ /* 0x040fe400078e02ff */
[C---:B------:R-:W-:Y:S01]  /*26c0*/  IMAD R13, R0.reuse, 0x38, RZ ;  /* 0x00000038000d7824 */ /* 0x040fe200078e02ff */
[----:B0-----:R0:W5:Y:S01]  /*26d0*/  LDG.E.U16 R15, [R10.64] ;  /* 0x000000040a0f7981 */ /* 0x001162000c1e1500 */
[----:B------:R-:W-:Y:S01]  /*26e0*/  IMAD R7, R0, 0x7, RZ ;  /* 0x0000000700077824 */ /* 0x000fe200078e02ff */
[----:B-1----:R-:W-:-:S02]  /*26f0*/  IADD3 R8, P0, R5, R2, RZ ;  /* 0x0000000205087210 */ /* 0x002fc40007f1e0ff */
[-C--:B0-----:R-:W-:Y:S02]  /*2700*/  IADD3 R10, P1, R4, R2.reuse, RZ ;  /* 0x00000002040a7210 */ /* 0x081fe40007f3e0ff */
[-C--:B------:R-:W-:Y:S02]  /*2710*/  IADD3 R4, P2, R13, R2.reuse, RZ ;  /* 0x000000020d047210 */ /* 0x080fe40007f5e0ff */
[-C--:B------:R-:W-:Y:S02]  /*2720*/  LEA.HI.X.SX32 R11, R6, R3.reuse, 0x1, P1 ;  /* 0x00000003060b7211 */ /* 0x080fe400008f0eff */
[----:B------:R-:W-:Y:S01]  /*2730*/  IADD3 R6, P1, R12, R2, RZ ;  /* 0x000000020c067210 */ /* 0x000fe20007f3e0ff */
[----:B----4-:R0:W-:Y:S01]  /*2740*/  STL [R1+0xf0], R23 ;  /* 0x0000f01701007387 */ /* 0x0101e20000100800 */
[-C--:B------:R-:W-:Y:S02]  /*2750*/  LEA.HI.X.SX32 R9, R7, R3.reuse, 0x1, P0 ;  /* 0x0000000307097211 */ /* 0x080fe400000f0eff */
[----:B------:R-:W-:-:S02]  /*2760*/  LEA.HI.X.SX32 R7, R5, R3, 0x1, P1 ;  /* 0x0000000305077211 */ /* 0x000fc400008f0eff */
[----:B------:R-:W-:Y:S01]  /*2770*/  LEA.HI.X.SX32 R5, R12, R3, 0x1, P2 ;  /* 0x000000030c057211 */ /* 0x000fe200010f0eff */
[----:B0-----:R0:W4:Y:S04]  /*2780*/  LDG.E.U16 R23, [R10.64] ;  /* 0x000000040a177981 */ /* 0x001128000c1e1500 */
[----:B--2---:R1:W-:Y:S04]  /*2790*/  STL [R1+0x790], R22 ;  /* 0x0007901601007387 */ /* 0x0043e80000100800 */
[----:B---3--:R2:W-:Y:S04]  /*27a0*/  STL [R1+0x810], R21 ;  /* 0x0008101501007387 */ /* 0x0085e80000100800 */
[----:B------:R3:W-:Y:S04]  /*27b0*/  STL [R1+0x80c], R14 ;  /* 0x00080c0e01007387 */ /* 0x0007e80000100800 */
[----:B-1----:R1:W4:Y:S04]  /*27c0*/  LDG.E.U16 R22, [R8.64] ;  /* 0x0000000408167981 */ /* 0x002328000c1e1500 */
[----:B--2---:R2:W4:Y:S01]  /*27d0*/  LDG.E.U16 R21, [R6.64] ;  /* 0x0000000406157981 */ /* 0x004522000c1e1500 */
[----:B---3--:R-:W-:-:S03]  /*27e0*/  IMAD R14, R0, 0x70, RZ ;  /* 0x00000070000e7824 */ /* 0x008fc600078e02ff */
[----:B-----5:R3:W-:Y:S02]  /*27f0*/  STL [R1+0x138], R20 ;  /* 0x0001381401007387 */ /* 0x0207e40000100800 */
[----:B0-----:R-:W-:Y:S01]  /*2800*/  IADD3 R10, P0, R14, R2, RZ ;  /* 0x000000020e0a7210 */ /* 0x001fe20007f1e0ff */
[----:B--2---:R-:W-:-:S03]  /*2810*/  IMAD R7, R0, 0xe0, RZ ;  /* 0x000000e000077824 */ /* 0x004fc600078e02ff */
[----:B------:R-:W-:Y:S01]  /*2820*/  LEA.HI.X.SX32 R11, R13, R3, 0x1, P0 ;  /* 0x000000030d0b7211 */ /* 0x000fe200000f0eff */
[----:B---3--:R0:W2:Y:S01]  /*2830*/  LDG.E.U16 R20, [R4.64] ;  /* 0x0000000404147981 */ /* 0x0080a2000c1e1500 */
[----:B------:R-:W-:-:S03]  /*2840*/  IMAD R6, R0, 0x380, RZ ;  /* 0x0000038000067824 */ /* 0x000fc600078e02ff */
[----:B------:R3:W-:Y:S04]  /*2850*/  STL [R1+0xe8], R19 ;  /* 0x0000e81301007387 */ /* 0x0007e80000100800 */
[----:B---3--:R3:W5:Y:S01]  /*2860*/  LDG.E.U16 R19, [R10.64] ;  /* 0x000000040a137981 */ /* 0x008762000c1e1500 */
[----:B0-----:R-:W-:Y:S01]  /*2870*/  IMAD R5, R0, 0x1c0, RZ ;  /* 0x000001c000057824 */ /* 0x001fe200078e02ff */
[----:B---3--:R-:W-:-:S04]  /*2880*/  IADD3 R10, P0, R7, R2, RZ ;  /* 0x00000002070a7210 */ /* 0x008fc80007f1e0ff */
[-C--:B------:R-:W-:Y:S02]  /*2890*/  LEA.HI.X.SX32 R11, R14, R3.reuse, 0x1, P0 ;  /* 0x000000030e0b7211 */ /* 0x080fe400000f0eff */
[-C--:B-1----:R-:W-:Y:S02]  /*28a0*/  IADD3 R8, P1, R5, R2.reuse, RZ ;  /* 0x0000000205087210 */ /* 0x082fe40007f3e0ff */
[----:B------:R-:W-:Y:S02]  /*28b0*/  IADD3 R6, P2, R6, R2, RZ ;  /* 0x0000000206067210 */ /* 0x000fe40007f5e0ff */
[-C--:B------:R-:W-:Y:S02]  /*28c0*/  LEA.HI.X.SX32 R9, R7, R3.reuse, 0x1, P1 ;  /* 0x0000000307097211 */ /* 0x080fe400008f0eff */
[----:B------:R-:W-:Y:S01]  /*28d0*/  LEA.HI.X.SX32 R7, R5, R3, 0x1, P2 ;  /* 0x0000000305077211 */ /* 0x000fe200010f0eff */
[----:B------:R0:W-:Y:S04]  /*28e0*/  STL [R1+0x808], R18 ;  /* 0x0008081201007387 */ /* 0x0001e80000100800 */
[----:B0-----:R0:W3:Y:S04]  /*28f0*/  LDG.E.U16 R18, [R10.64] ;  /* 0x000000040a127981 */ /* 0x0010e8000c1e1500 */
[----:B------:R1:W-:Y:S04]  /*2900*/  STL [R1+0x804], R17 ;  /* 0x0008041101007387 */ /* 0x0003e80000100800 */
[----:B------:R0:W-:Y:S04]  /*2910*/  STL [R1+0x800], R16 ;  /* 0x0008001001007387 */ /* 0x0001e80000100800 */
[----:B-1----:R1:W3:Y:S04]  /*2920*/  LDG.E.U16 R17, [R8.64] ;  /* 0x0000000408117981 */ /* 0x0022e8000c1e1500 */
[----:B0-----:R0:W3:Y:S01]  /*2930*/  LDG.E.U16 R16, [R6.64] ;  /* 0x0000000406107981 */ /* 0x0010e2000c1e1500 */
[----:B------:R-:W-:-:S02]  /*2940*/  IMAD R13, R0, 0x72, RZ ;  /* 0x00000072000d7824 */ /* 0x000fc400078e02ff */
[----:B------:R-:W-:-:S03]  /*2950*/  IMAD R12, R0, 0x39, RZ ;  /* 0x00000039000c7824 */ /* 0x000fc600078e02ff */
[----:B------:R-:W-:Y:S01]  /*2960*/  IADD3 R4, P0, R13, R2, RZ ;  /* 0x000000020d047210 */ /* 0x000fe20007f1e0ff */
[----:B-1----:R-:W-:-:S03]  /*2970*/  IMAD R9, R0, 0xe4, RZ ;  /* 0x000000e400097824 */ /* 0x002fc600078e02ff */
[-C--:B------:R-:W-:Y:S01]  /*2980*/  LEA.HI.X.SX32 R5, R12, R3.reuse, 0x1, P0 ;  /* 0x000000030c057211 */ /* 0x080fe200000f0eff */
[----:B------:R1:W-:Y:S01]  /*2990*/  STL [R1+0xe0], R15 ;  /* 0x0000e00f01007387 */ /* 0x0003e20000100800 */
[C---:B------:R-:W-:Y:S01]  /*29a0*/  IMAD R8, R0.reuse, 0x390, RZ ;  /* 0x0000039000087824 */ /* 0x040fe200078e02ff */
[-C--:B0-----:R-:W-:Y:S01]  /*29b0*/  IADD3 R6, P0, R9, R2.reuse, RZ ;  /* 0x0000000209067210 */ /* 0x081fe20007f1e0ff */
[C---:B------:R-:W-:Y:S01]  /*29c0*/  IMAD R12, R0.reuse, 0x3a, RZ ;  /* 0x0000003a000c7824 */ /* 0x040fe200078e02ff */
[----:B-1----:R0:W3:Y:S01]  /*29d0*/  LDG.E.U16 R15, [R4.64] ;  /* 0x00000004040f7981 */ /* 0x0020e2000c1e1500 */
[C---:B------:R-:W-:Y:S01]  /*29e0*/  IMAD R14, R0.reuse, 0x1d, RZ ;  /* 0x0000001d000e7824 */ /* 0x040fe200078e02ff */
[----:B------:R-:W-:Y:S01]  /*29f0*/  LEA.HI.X.SX32 R7, R13, R3, 0x1, P0 ;  /* 0x000000030d077211 */ /* 0x000fe200000f0eff */
[----:B------:R-:W-:Y:S01]  /*2a00*/  IMAD R13, R0, 0x74, RZ ;  /* 0x00000074000d7824 */ /* 0x000fe200078e02ff */
[----:B------:R-:W-:-:S03]  /*2a10*/  IADD3 R8, P2, R8, R2, RZ ;  /* 0x0000000208087210 */ /* 0x000fc60007f5e0ff */
[----:B------:R1:W3:Y:S01]  /*2a20*/  LDG.E.U16 R24, [R6.64] ;  /* 0x0000000406187981 */ /* 0x0002e2000c1e1500 */
[----:B0-----:R-:W-:Y:S01]  /*2a30*/  IMAD R5, R0, 0x1c8, RZ ;  /* 0x000001c800057824 */ /* 0x001fe200078e02ff */
[----:B------:R-:W-:-:S04]  /*2a40*/  IADD3 R4, P0, R12, R2, RZ ;  /* 0x000000020c047210 */ /* 0x000fc80007f1e0ff */
[----:B------:R-:W-:-:S04]  /*2a50*/  IADD3 R10, P1, R5, R2, RZ ;  /* 0x00000002050a7210 */ /* 0x000fc80007f3e0ff */
[-C--:B------:R-:W-:Y:S02]  /*2a60*/  LEA.HI.X.SX32 R11, R9, R3.reuse, 0x1, P1 ;  /* 0x00000003090b7211 */ /* 0x080fe400008f0eff */
[-C--:B------:R-:W-:Y:S01]  /*2a70*/  LEA.HI.X.SX32 R9, R5, R3.reuse, 0x1, P2 ;  /* 0x0000000305097211 */ /* 0x080fe200010f0eff */
[----:B----4-:R0:W-:Y:S01]  /*2a80*/  STL [R1+0x7fc], R23 ;  /* 0x0007fc1701007387 */ /* 0x0101e20000100800 */
[----:B------:R-:W-:Y:S02]  /*2a90*/  LEA.HI.X.SX32 R5, R14, R3, 0x1, P0 ;  /* 0x000000030e057211 */ /* 0x000fe400000f0eff */
[----:B-1----:R-:W-:-:S04]  /*2aa0*/  IADD3 R6, P1, R13, R2, RZ ;  /* 0x000000020d067210 */ /* 0x002fc80007f3e0ff */
[----:B------:R-:W-:Y:S01]  /*2ab0*/  LEA.HI.X.SX32 R7, R12, R3, 0x1, P1 ;  /* 0x000000030c077211 */ /* 0x000fe200008f0eff */
[----:B0-----:R0:W4:Y:S01]  /*2ac0*/  LDG.E.U16 R23, [R10.64] ;  /* 0x000000040a177981 */ /* 0x001122000c1e1500 */
[C---:B------:R-:W-:Y:S02]  /*2ad0*/  IMAD R12, R0.reuse, 0x76, RZ ;  /* 0x00000076000c7824 */ /* 0x040fe400078e02ff */
[C---:B------:R-:W-:Y:S01]  /*2ae0*/  IMAD R14, R0.reuse, 0x3b, RZ ;  /* 0x0000003b000e7824 */ /* 0x040fe200078e02ff */
[----:B------:R1:W-:Y:S04]  /*2af0*/  STL [R1+0x7f8], R22 ;  /* 0x0007f81601007387 */ /* 0x0003e80000100800 */
[----:B------:R-:W-:Y:S04]  /*2b00*/  STL [R1+0x7f0], R21 ;  /* 0x0007f01501007387 */ /* 0x000fe80000100800 */
[----:B-1----:R1:W4:Y:S04]  /*2b10*/  LDG.E.U16 R22, [R8.64] ;  /* 0x0000000408167981 */ /* 0x002328000c1e1500 */
[----:B--2---:R2:W-:Y:S04]  /*2b20*/  STL [R1+0x7ec], R20 ;  /* 0x0007ec1401007387 */ /* 0x0045e80000100800 */
[----:B--2---:R2:W4:Y:S01]  /*2b30*/  LDG.E.U16 R20, [R4.64] ;  /* 0x0000000404147981 */ /* 0x004522000c1e1500 */
[----:B-1----:R-:W-:-:S02]  /*2b40*/  IMAD R9, R0, 0x1d0, RZ ;  /* 0x000001d000097824 */ /* 0x002fc400078e02ff */
[C---:B--2---:R-:W-:Y:S01]  /*2b50*/  IMAD R5, R0.reuse, 0xe8, RZ ;  /* 0x000000e800057824 */ /* 0x044fe200078e02ff */
[----:B-----5:R1:W-:Y:S04]  /*2b60*/  STL [R1+0x12c], R19 ;  /* 0x00012c1301007387 */ /* 0x0203e80000100800 */
[----:B-1----:R1:W2:Y:S01]  /*2b70*/  LDG.E.U16 R19, [R6.64] ;  /* 0x0000000406137981 */ /* 0x0022a2000c1e1500 */
[----:B------:R-:W-:Y:S01]  /*2b80*/  IMAD R8, R0, 0x3a0, RZ ;  /* 0x000003a000087824 */ /* 0x000fe200078e02ff */
[----:B-1----:R-:W-:-:S04]  /*2b90*/  IADD3 R6, P0, R5, R2, RZ ;  /* 0x0000000205067210 */ /* 0x002fc80007f1e0ff */
[-C--:B------:R-:W-:Y:S02]  /*2ba0*/  LEA.HI.X.SX32 R7, R13, R3.reuse, 0x1, P0 ;  /* 0x000000030d077211 */ /* 0x080fe400000f0eff */
[-C--:B0-----:R-:W-:Y:S02]  /*2bb0*/  IADD3 R10, P1, R9, R2.reuse, RZ ;  /* 0x00000002090a7210 */ /* 0x081fe40007f3e0ff */
[-C--:B------:R-:W-:Y:S02]  /*2bc0*/  IADD3 R8, P2, R8, R2.reuse, RZ ;  /* 0x0000000208087210 */ /* 0x080fe40007f5e0ff */
[-C--:B------:R-:W-:Y:S02]  /*2bd0*/  LEA.HI.X.SX32 R11, R5, R3.reuse, 0x1, P1 ;  /* 0x00000003050b7211 */ /* 0x080fe400008f0eff */
[----:B------:R-:W-:Y:S02]  /*2be0*/  IADD3 R4, P0, R12, R2, RZ ;  /* 0x000000020c047210 */ /* 0x000fe40007f1e0ff */
[-C--:B------:R-:W-:Y:S01]  /*2bf0*/  LEA.HI.X.SX32 R9, R9, R3.reuse, 0x1, P2 ;  /* 0x0000000309097211 */ /* 0x080fe200010f0eff */
[----:B------:R0:W5:Y:S01]  /*2c00*/  LDG.E.U16 R21, [R10.64] ;  /* 0x000000040a157981 */ /* 0x000162000c1e1500 */
[----:B------:R-:W-:-:S03]  /*2c10*/  LEA.HI.X.SX32 R5, R14, R3, 0x1, P0 ;  /* 0x000000030e057211 */ /* 0x000fc600000f0eff */
[----:B---3--:R1:W-:Y:S04]  /*2c20*/  STL [R1+0x124], R18 ;  /* 0x0001241201007387 */ /* 0x0083e80000100800 */
[----:B-1----:R1:W3:Y:S04]  /*2c30*/  LDG.E.U16 R18, [R6.64] ;  /* 0x0000000406127981 */ /* 0x0022e8000c1e1500 */
[----:B------:R0:W-:Y:S04]  /*2c40*/  STL [R1+0x120], R17 ;  /* 0x0001201101007387 */ /* 0x0001e80000100800 */
[----:B------:R1:W-:Y:S04]  /*2c50*/  STL [R1+0x80], R16 ;  /* 0x0000801001007387 */ /* 0x0003e80000100800 */
[----:B0-----:R0:W5:Y:S04]  /*2c60*/  LDG.E.U16 R17, [R8.64] ;  /* 0x0000000408117981 */ /* 0x001168000c1e1500 */
[----:B-1----:R1:W5:Y:S01]  /*2c70*/  LDG.E.U16 R16, [R4.64] ;  /* 0x0000000404107981 */ /* 0x002362000c1e1500 */
[----:B------:R-:W-:-:S05]  /*2c80*/  IMAD R13, R0, 0xec, RZ ;  /* 0x000000ec000d7824 */ /* 0x000fca00078e02ff */
[----:B------:R-:W-:-:S04]  /*2c90*/  IADD3 R6, P1, R13, R2, RZ ;  /* 0x000000020d067210 */ /* 0x000fc80007f3e0ff */
[----:B------:R-:W-:Y:S01]  /*2ca0*/  LEA.HI.X.SX32 R7, R12, R3, 0x1, P1 ;  /* 0x000000030c077211 */ /* 0x000fe200008f0eff */
[C---:B-1----:R-:W-:Y:S01]  /*2cb0*/  IMAD R5, R0.reuse, 0x1d8, RZ ;  /* 0x000001d800057824 */ /* 0x042fe200078e02ff */
[----:B------:R1:W-:Y:S01]  /*2cc0*/  STL [R1+0x128], R15 ;  /* 0x0001280f01007387 */ /* 0x0003e20000100800 */
[----:B------:R-:W-:-:S03]  /*2cd0*/  IMAD R10, R0, 0x3b0, RZ ;  /* 0x000003b0000a7824 */ /* 0x000fc600078e02ff */
[-C--:B0-----:R-:W-:Y:S01]  /*2ce0*/  IADD3 R8, P0, R5, R2.reuse, RZ ;  /* 0x0000000205087210 */ /* 0x081fe20007f1e0ff */
[C---:B------:R-:W-:Y:S01]  /*2cf0*/  IMAD R12, R0.reuse, 0x3c, RZ ;  /* 0x0000003c000c7824 */ /* 0x040fe200078e02ff */
[----:B-1----:R0:W5:Y:S01]  /*2d00*/  LDG.E.U16 R15, [R6.64] ;  /* 0x00000004060f7981 */ /* 0x002162000c1e1500 */
[----:B------:R-:W-:Y:S01]  /*2d10*/  IMAD R14, R0, 0xf, RZ ;  /* 0x0000000f000e7824 */ /* 0x000fe200078e02ff */
[-C--:B------:R-:W-:Y:S02]  /*2d20*/  IADD3 R10, P2, R10, R2.reuse, RZ ;  /* 0x000000020a0a7210 */ /* 0x080fe40007f5e0ff */
[----:B------:R-:W-:Y:S01]  /*2d30*/  LEA.HI.X.SX32 R9, R13, R3, 0x1, P0 ;  /* 0x000000030d097211 */ /* 0x000fe200000f0eff */
[C---:B------:R-:W-:Y:S02]  /*2d40*/  IMAD R13, R0.reuse, 0x78, RZ ;  /* 0x00000078000d7824 */ /* 0x040fe400078e02ff */
[----:B0-----:R-:W-:Y:S01]  /*2d50*/  IMAD R7, R0, 0x1e, RZ ;  /* 0x0000001e00077824 */ /* 0x001fe200078e02ff */
[-C--:B------:R-:W-:Y:S01]  /*2d60*/  IADD3 R6, P1, R12, R2.reuse, RZ ;  /* 0x000000020c067210 */ /* 0x080fe20007f3e0ff */
[----:B------:R0:W-:Y:S03]  /*2d70*/  STL [R1+0x118], R24 ;  /* 0x0001181801007387 */ /* 0x0001e60000100800 */
[----:B------:R-:W-:-:S02]  /*2d80*/  IADD3 R4, P0, R7, R2, RZ ;  /* 0x0000000207047210 */ /* 0x000fc40007f1e0ff */
[-C--:B------:R-:W-:Y:S02]  /*2d90*/  LEA.HI.X.SX32 R11, R5, R3.reuse, 0x1, P2 ;  /* 0x00000003050b7211 */ /* 0x080fe400010f0eff */
[-C--:B------:R-:W-:Y:S02]  /*2da0*/  LEA.HI.X.SX32 R5, R14, R3.reuse, 0x1, P0 ;  /* 0x000000030e057211 */ /* 0x080fe400000f0eff */
[----:B------:R-:W-:Y:S01]  /*2db0*/  LEA.HI.X.SX32 R7, R7, R3, 0x1, P1 ;  /* 0x0000000307077211 */ /* 0x000fe200008f0eff */
[----:B0-----:R0:W5:Y:S04]  /*2dc0*/  LDG.E.U16 R24, [R8.64] ;  /* 0x0000000408187981 */ /* 0x001168000c1e1500 */
[----:B----4-:R1:W-:Y:S01]  /*2dd0*/  STL [R1+0x7e8], R23 ;  /* 0x0007e81701007387 */ /* 0x0103e20000100800 */
[----:B0-----:R-:W-:-:S04]  /*2de0*/  IADD3 R8, P0, R13, R2, RZ ;  /* 0x000000020d087210 */ /* 0x001fc80007f1e0ff */
[----:B------:R-:W-:Y:S01]  /*2df0*/  LEA.HI.X.SX32 R9, R12, R3, 0x1, P0 ;  /* 0x000000030c097211 */ /* 0x000fe200000f0eff */
[----:B-1----:R0:W4:Y:S02]  /*2e00*/  LDG.E.U16 R23, [R10.64] ;  /* 0x000000040a177981 */ /* 0x002124000c1e1500 */
[C---:B0-----:R-:W-:Y:S02]  /*2e10*/  IMAD R11, R0.reuse, 0x7a, RZ ;  /* 0x0000007a000b7824 */ /* 0x041fe400078e02ff */
[C---:B------:R-:W-:Y:S01]  /*2e20*/  IMAD R10, R0.reuse, 0x3d, RZ ;  /* 0x0000003d000a7824 */ /* 0x040fe200078e02ff */
[----:B------:R0:W-:Y:S04]  /*2e30*/  STL [R1+0x78], R22 ;  /* 0x0000781601007387 */ /* 0x0001e80000100800 */
[----:B0-----:R0:W4:Y:S04]  /*2e40*/  LDG.E.U16 R22, [R4.64] ;  /* 0x0000000404167981 */ /* 0x001128000c1e1500 */
[----:B------:R1:W-:Y:S01]  /*2e50*/  STL [R1+0x7e4], R20 ;  /* 0x0007e41401007387 */ /* 0x0003e20000100800 */
[----:B0-----:R-:W-:-:S02]  /*2e60*/  IMAD R5, R0, 0x1e0, RZ ;  /* 0x000001e000057824 */ /* 0x001fc400078e02ff */
[----:B-1----:R-:W-:Y:S01]  /*2e70*/  IMAD R20, R0, 0x3c0, RZ ;  /* 0x000003c000147824 */ /* 0x002fe200078e02ff */
[----:B--2---:R0:W-:Y:S04]  /*2e80*/  STL [R1+0x114], R19 ;  /* 0x0001141301007387 */ /* 0x0041e80000100800 */
[----:B0-----:R0:W2:Y:S01]  /*2e90*/  LDG.E.U16 R19, [R6.64] ;  /* 0x0000000406137981 */ /* 0x0010a2000c1e1500 */
[-C--:B------:R-:W-:Y:S01]  /*2ea0*/  IADD3 R20, P2, R20, R2.reuse, RZ ;  /* 0x0000000214147210 */ /* 0x080fe20007f5e0ff */
[----:B0-----:R-:W-:Y:S01]  /*2eb0*/  IMAD R7, R0, 0xf0, RZ ;  /* 0x000000f000077824 */ /* 0x001fe200078e02ff */
[-C--:B------:R-:W-:Y:S01]  /*2ec0*/  IADD3 R6, P1, R5, R2.reuse, RZ ;  /* 0x0000000205067210 */ /* 0x080fe20007f3e0ff */
[----:B---3--:R0:W-:Y:S04]  /*2ed0*/  STL [R1+0x7e0], R18 ;  /* 0x0007e01201007387 */ /* 0x0081e80000100800 */
[----:B0-----:R0:W3:Y:S02]  /*2ee0*/  LDG.E.U16 R18, [R8.64] ;  /* 0x0000000408127981 */ /* 0x0010e4000c1e1500 */
[----:B0-----:R-:W-:-:S02]  /*2ef0*/  IADD3 R8, P0, R7, R2, RZ ;  /* 0x0000000207087210 */ /* 0x001fc40007f1e0ff */
[----:B-----5:R0:W-:Y:S02]  /*2f00*/  STL [R1+0x10c], R21 ;  /* 0x00010c1501007387 */ /* 0x0201e40000100800 */
[-C--:B------:R-:W-:Y:S02]  /*2f10*/  LEA.HI.X.SX32 R9, R13, R3.reuse, 0x1, P0 ;  /* 0x000000030d097211 */ /* 0x080fe400000f0eff */
[----:B------:R-:W-:Y:S01]  /*2f20*/  IADD3 R4, P0, R11, R2, RZ ;  /* 0x000000020b047210 */ /* 0x000fe20007f1e0ff */
[----:B------:R1:W-:Y:S01]  /*2f30*/  STL [R1+0x70], R17 ;  /* 0x0000701101007387 */ /* 0x0003e20000100800 */
[-C--:B0-----:R-:W-:Y:S02]  /*2f40*/  LEA.HI.X.SX32 R21, R5, R3.reuse, 0x1, P2 ;  /* 0x0000000305157211 */ /* 0x081fe400010f0eff */
[-C--:B------:R-:W-:Y:S01]  /*2f50*/  LEA.HI.X.SX32 R5, R10, R3.reuse, 0x1, P0 ;  /* 0x000000030a057211 */ /* 0x080fe200000f0eff */
[----:B------:R0:W-:Y:S01]  /*2f60*/  STL [R1+0x76c], R16 ;  /* 0x00076c1001007387 */ /* 0x0001e20000100800 */
[----:B------:R-:W-:-:S03]  /*2f70*/  LEA.HI.X.SX32 R7, R7, R3, 0x1, P1 ;  /* 0x0000000307077211 */ /* 0x000fc600008f0eff */
[----:B------:R5:W2:Y:S04]  /*2f80*/  LDG.E.U16 R20, [R20.64] ;  /* 0x0000000414147981 */ /* 0x000aa8000c1e1500 */
[----:B-1----:R1:W3:Y:S04]  /*2f90*/  LDG.E.U16 R17, [R6.64] ;  /* 0x0000000406117981 */ /* 0x0022e8000c1e1500 */
[----:B0-----:R0:W3:Y:S02]  /*2fa0*/  LDG.E.U16 R16, [R4.64] ;  /* 0x0000000404107981 */ /* 0x0010e4000c1e1500 */
[----:B0-----:R-:W-:-:S02]  /*2fb0*/  IMAD R4, R0, 0x3d0, RZ ;  /* 0x000003d000047824 */ /* 0x001fc400078e02ff */
[----:B------:R-:W-:-:S03]  /*2fc0*/  IMAD R5, R0, 0x1e8, RZ ;  /* 0x000001e800057824 */ /* 0x000fc600078e02ff */
[-C--:B------:R-:W-:Y:S02]  /*2fd0*/  IADD3 R4, P2, R4, R2.reuse, RZ ;  /* 0x0000000204047210 */ /* 0x080fe40007f5e0ff */
[C---:B------:R-:W-:Y:S02]  /*2fe0*/  IADD3 R10, P1, R5.reuse, R2, RZ ;  /* 0x00000002050a7210 */ /* 0x040fe40007f3e0ff */
[----:B------:R-:W-:-:S05]  /*2ff0*/  LEA.HI.X.SX32 R5, R5, R3, 0x1, P2 ;  /* 0x0000000305057211 */ /* 0x000fca00010f0eff */
[----:B------:R0:W3:Y:S01]  /*3000*/  LDG.E.U16 R4, [R4.64] ;  /* 0x0000000404047981 */ /* 0x0000e2000c1e1500 */
[----:B-1----:R-:W-:-:S03]  /*3010*/  IMAD R7, R0, 0xf4, RZ ;  /* 0x000000f400077824 */ /* 0x002fc600078e02ff */
[----:B------:R1:W-:Y:S01]  /*3020*/  STL [R1+0x7dc], R15 ;  /* 0x0007dc0f01007387 */ /* 0x0003e20000100800 */
[----:B------:R-:W-:-:S03]  /*3030*/  IMAD R12, R0, 0x3e, RZ ;  /* 0x0000003e000c7824 */ /* 0x000fc600078e02ff */
[----:B-1----:R1:W3:Y:S01]  /*3040*/  LDG.E.U16 R15, [R8.64] ;  /* 0x00000004080f7981 */ /* 0x0022e2000c1e1500 */
[C---:B------:R-:W-:Y:S02]  /*3050*/  IMAD R14, R0.reuse, 0x1f, RZ ;  /* 0x0000001f000e7824 */ /* 0x040fe400078e02ff */
[----:B------:R-:W-:Y:S01]  /*3060*/  IMAD R13, R0, 0x7c, RZ ;  /* 0x0000007c000d7824 */ /* 0x000fe200078e02ff */
[----:B-1----:R-:W-:-:S04]  /*3070*/  IADD3 R8, P0, R7, R2, RZ ;  /* 0x0000000207087210 */ /* 0x002fc80007f1e0ff */
[-C--:B------:R-:W-:Y:S02]  /*3080*/  LEA.HI.X.SX32 R9, R11, R3.reuse, 0x1, P0 ;  /* 0x000000030b097211 */ /* 0x080fe400000f0eff */
[-C--:B------:R-:W-:Y:S02]  /*3090*/  IADD3 R6, P0, R12, R2.reuse, RZ ;  /* 0x000000020c067210 */ /* 0x080fe40007f1e0ff */
[-C--:B------:R-:W-:Y:S01]  /*30a0*/  LEA.HI.X.SX32 R11, R7, R3.reuse, 0x1, P1 ;  /* 0x00000003070b7211 */ /* 0x080fe200008f0eff */
[----:B-----5:R1:W5:Y:S01]  /*30b0*/  LDG.E.U16 R21, [R8.64] ;  /* 0x0000000408157981 */ /* 0x020362000c1e1500 */
[----:B------:R-:W-:Y:S01]  /*30c0*/  LEA.HI.X.SX32 R7, R14, R3, 0x1, P0 ;  /* 0x000000030e077211 */ /* 0x000fe200000f0eff */
[----:B0-----:R-:W-:Y:S01]  /*30d0*/  IMAD R5, R0, 0xf8, RZ ;  /* 0x000000f800057824 */ /* 0x001fe200078e02ff */
[----:B-1----:R-:W-:-:S04]  /*30e0*/  IADD3 R8, P1, R13, R2, RZ ;  /* 0x000000020d087210 */ /* 0x002fc80007f3e0ff */
[----:B------:R-:W-:Y:S01]  /*30f0*/  LEA.HI.X.SX32 R9, R12, R3, 0x1, P1 ;  /* 0x000000030c097211 */ /* 0x000fe200008f0eff */
[----:B--2---:R0:W-:Y:S04]  /*3100*/  STL [R1+0x1d08], R20 ;  /* 0x001d081401007387 */ /* 0x0041e80000100800 */
[----:B------:R-:W-:Y:S04]  /*3110*/  STL [R1+0x7d8], R24 ;  /* 0x0007d81801007387 */ /* 0x000fe80000100800 */
[----:B----4-:R-:W-:Y:S04]  /*3120*/  STL [R1+0x64], R23 ;  /* 0x0000641701007387 */ /* 0x010fe80000100800 */
[----:B------:R-:W-:Y:S04]  /*3130*/  STL [R1+0x7d4], R22 ;  /* 0x0007d41601007387 */ /* 0x000fe80000100800 */
[----:B------:R1:W-:Y:S04]  /*3140*/  STL [R1+0x7d0], R19 ;  /* 0x0007d01301007387 */ /* 0x0003e80000100800 */
[----:B---3--:R-:W-:Y:S04]  /*3150*/  STL [R1+0x7cc], R18 ;  /* 0x0007cc1201007387 */ /* 0x008fe80000100800 */
[----:B0-----:R0:W2:Y:S04]  /*3160*/  LDG.E.U16 R20, [R10.64] ;  /* 0x000000040a147981 */ /* 0x0010a8000c1e1500 */
[----:B-1----:R1:W3:Y:S04]  /*3170*/  LDG.E.U16 R19, [R6.64] ;  /* 0x0000000406137981 */ /* 0x0022e8000c1e1500 */
[----:B------:R4:W-:Y:S01]  /*3180*/  STL [R1+0x1d0c], R4 ;  /* 0x001d0c0401007387 */ /* 0x0009e20000100800 */
[----:B0-----:R-:W-:Y:S01]  /*3190*/  IADD3 R10, P0, R5, R2, RZ ;  /* 0x00000002050a7210 */ /* 0x001fe20007f1e0ff */
[----:B-1----:R-:W-:-:S02]  /*31a0*/  IMAD R6, R0, 0x3e0, RZ ;  /* 0x000003e000067824 */ /* 0x002fc400078e02ff */
[----:B------:R-:W-:Y:S01]  /*31b0*/  IMAD R7, R0, 0x1f0, RZ ;  /* 0x000001f000077824 */ /* 0x000fe200078e02ff */
[----:B----4-:R0:W4:Y:S01]  /*31c0*/  LDG.E.U16 R4, [R8.64] ;  /* 0x0000000408047981 */ /* 0x010122000c1e1500 */
[----:B------:R-:W-:-:S05]  /*31d0*/  LEA.HI.X.SX32 R11, R13, R3, 0x1, P0 ;  /* 0x000000030d0b7211 */ /* 0x000fca00000f0eff */
[----:B------:R1:W2:Y:S01]  /*31e0*/  LDG.E.U16 R18, [R10.64] ;  /* 0x000000040a127981 */ /* 0x0002a2000c1e1500 */
[----:B0-----:R-:W-:-:S04]  /*31f0*/  IADD3 R8, P2, R6, R2, RZ ;  /* 0x0000000206087210 */ /* 0x001fc80007f5e0ff */
[----:B------:R-:W-:-:S05]  /*3200*/  LEA.HI.X.SX32 R9, R7, R3, 0x1, P2 ;  /* 0x0000000307097211 */ /* 0x000fca00010f0eff */
[----:B-1----:R0:W2:Y:S01]  /*3210*/  LDG.E.U16 R11, [R8.64] ;  /* 0x00000004080b7981 */ /* 0x0020a2000c1e1500 */
[----:B------:R-:W-:-:S04]  /*3220*/  IADD3 R12, P1, R7, R2, RZ ;  /* 0x00000002070c7210 */ /* 0x000fc80007f3e0ff */
[----:B------:R-:W-:Y:S01]  /*3230*/  LEA.HI.X.SX32 R13, R5, R3, 0x1, P1 ;  /* 0x00000003050d7211 */ /* 0x000fe200008f0eff */
[----:B------:R1:W-:Y:S04]  /*3240*/  STL [R1+0x100], R15 ;  /* 0x0001000f01007387 */ /* 0x0003e80000100800 */
[----:B------:R0:W-:Y:S01]  /*3250*/  STL [R1+0xfc], R17 ;  /* 0x0000fc1101007387 */ /* 0x0001e20000100800 */
[C---:B------:R-:W-:Y:S02]  /*3260*/  IMAD R14, R0.reuse, 0x3f, RZ ;  /* 0x0000003f000e7824 */ /* 0x040fe400078e02ff */
[C---:B-1----:R-:W-:Y:S01]  /*3270*/  IMAD R15, R0.reuse, 0x7e, RZ ;  /* 0x0000007e000f7824 */ /* 0x042fe200078e02ff */
[----:B0-----:R0:W4:Y:S04]  /*3280*/  LDG.E.U16 R17, [R12.64] ;  /* 0x000000040c117981 */ /* 0x001128000c1e1500 */
[----:B------:R-:W-:Y:S01]  /*3290*/  IADD3 R6, P0, R15, R2, RZ ;  /* 0x000000020f067210 */ /* 0x000fe20007f1e0ff */
[----:B------:R-:W-:-:S02]  /*32a0*/  IMAD R10, R0, 0xfc, RZ ;  /* 0x000000fc000a7824 */ /* 0x000fc400078e02ff */
[C---:B------:R-:W-:Y:S02]  /*32b0*/  IMAD R5, R0.reuse, 0x1f8, RZ ;  /* 0x000001f800057824 */ /* 0x040fe400078e02ff */
[----:B0-----:R-:W-:Y:S01]  /*32c0*/  IMAD R12, R0, 0x3f0, RZ ;  /* 0x000003f0000c7824 */ /* 0x001fe200078e02ff */
[----:B------:R-:W-:-:S04]  /*32d0*/  LEA.HI.X.SX32 R7, R14, R3, 0x1, P0 ;  /* 0x000000030e077211 */ /* 0x000fc800000f0eff */
[-C--:B------:R-:W-:Y:S02]  /*32e0*/  IADD3 R12, P2, R12, R2.reuse, RZ ;  /* 0x000000020c0c7210 */ /* 0x080fe40007f5e0ff */
[CC--:B------:R-:W-:Y:S02]  /*32f0*/  IADD3 R8, P0, R10.reuse, R2.reuse, RZ ;  /* 0x000000020a087210 */ /* 0x0c0fe40007f1e0ff */
[C---:B------:R-:W-:Y:S02]  /*3300*/  IADD3 R14, P1, R5.reuse, R2, RZ ;  /* 0x00000002050e7210 */ /* 0x040fe40007f3e0ff */
[-C--:B------:R-:W-:Y:S02]  /*3310*/  LEA.HI.X.SX32 R13, R5, R3.reuse, 0x1, P2 ;  /* 0x00000003050d7211 */ /* 0x080fe400010f0eff */
[-C--:B------:R-:W-:Y:S02]  /*3320*/  LEA.HI.X.SX32 R9, R15, R3.reuse, 0x1, P0 ;  /* 0x000000030f097211 */ /* 0x080fe400000f0eff */
[----:B------:R-:W-:-:S02]  /*3330*/  LEA.HI.X.SX32 R15, R10, R3, 0x1, P1 ;  /* 0x000000030a0f7211 */ /* 0x000fc400008f0eff */
[----:B------:R0:W4:Y:S04]  /*3340*/  LDG.E.U16 R10, [R12.64] ;  /* 0x000000040c0a7981 */ /* 0x000128000c1e1500 */
[----:B------:R1:W-:Y:S04]  /*3350*/  STL [R1+0x7c8], R16 ;  /* 0x0007c81001007387 */ /* 0x0003e80000100800 */
[----:B-1----:R1:W4:Y:S02]  /*3360*/  LDG.E.U16 R16, [R6.64] ;  /* 0x0000000406107981 */ /* 0x002324000c1e1500 */
[----:B-1----:R-:W-:-:S02]  /*3370*/  IMAD R6, R0, 0x202, RZ ;  /* 0x0000020200067824 */ /* 0x002fc400078e02ff */
[----:B------:R-:W-:-:S03]  /*3380*/  IMAD R7, R0, 0x101, RZ ;  /* 0x0000010100077824 */ /* 0x000fc600078e02ff */
[----:B------:R-:W-:-:S04]  /*3390*/  IADD3 R6, P0, R6, R2, RZ ;  /* 0x0000000206067210 */ /* 0x000fc80007f1e0ff */
[----:B------:R-:W-:Y:S01]  /*33a0*/  LEA.HI.X.SX32 R7, R7, R3, 0x1, P0 ;  /* 0x0000000307077211 */ /* 0x000fe200000f0eff */
[----:B--2---:R1:W-:Y:S04]  /*33b0*/  STL [R1+0x1d10], R11 ;  /* 0x001d100b01007387 */ /* 0x0043e80000100800 */
[----:B-----5:R-:W-:Y:S04]  /*33c0*/  STL [R1+0xf4], R21 ;  /* 0x0000f41501007387 */ /* 0x020fe80000100800 */
[----:B------:R-:W-:Y:S04]  /*33d0*/  STL [R1+0x7c4], R20 ;  /* 0x0007c41401007387 */ /* 0x000fe80000100800 */
[----:B---3--:R2:W-:Y:S04]  /*33e0*/  STL [R1+0x7c0], R19 ;  /* 0x0007c01301007387 */ /* 0x0085e80000100800 */
[----:B-1----:R1:W3:Y:S04]  /*33f0*/  LDG.E.U16 R11, [R14.64] ;  /* 0x000000040e0b7981 */ /* 0x0022e8000c1e1500 */
[----:B----4-:R4:W-:Y:S04]  /*3400*/  STL [R1+0x7bc], R4 ;  /* 0x0007bc0401007387 */ /* 0x0109e80000100800 */
[----:B--2---:R2:W5:Y:S04]  /*3410*/  LDG.E.U16 R19, [R8.64] ;  /* 0x0000000408137981 */ /* 0x004568000c1e1500 */
[----:B----4-:R4:W3:Y:S01]  /*3420*/  LDG.E.U16 R4, [R6.64] ;  /* 0x0000000406047981 */ /* 0x0108e2000c1e1500 */
[----:B-1----:R-:W-:-:S02]  /*3430*/  IMAD R14, R0, 0x212, RZ ;  /* 0x00000212000e7824 */ /* 0x002fc400078e02ff */
[C---:B0-----:R-:W-:Y:S02]  /*3440*/  IMAD R12, R0.reuse, 0x222, RZ ;  /* 0x00000222000c7824 */ /* 0x041fe400078e02ff */
[----:B------:R-:W-:Y:S01]  /*3450*/  IMAD R5, R0, 0x109, RZ ;  /* 0x0000010900057824 */ /* 0x000fe200078e02ff */
[-C--:B------:R-:W-:Y:S01]  /*3460*/  IADD3 R14, P0, R14, R2.reuse, RZ ;  /* 0x000000020e0e7210 */ /* 0x080fe20007f1e0ff */
[----:B--2---:R-:W-:Y:S01]  /*3470*/  IMAD R9, R0, 0x111, RZ ;  /* 0x0000011100097824 */ /* 0x004fe200078e02ff */
[-C--:B------:R-:W-:Y:S01]  /*3480*/  IADD3 R12, P1, R12, R2.reuse, RZ ;  /* 0x000000020c0c7210 */ /* 0x080fe20007f3e0ff */
[C---:B------:R-:W-:Y:S01]  /*3490*/  IMAD R8, R0.reuse, 0x232, RZ ;  /* 0x0000023200087824 */ /* 0x040fe200078e02ff */
[-C--:B------:R-:W-:Y:S01]  /*34a0*/  LEA.HI.X.SX32 R15, R5, R3.reuse, 0x1, P0 ;  /* 0x00000003050f7211 */ /* 0x080fe200000f0eff */
[C---:B----4-:R-:W-:Y:S01]  /*34b0*/  IMAD R6, R0.reuse, 0x242, RZ ;  /* 0x0000024200067824 */ /* 0x050fe200078e02ff */
[-C--:B------:R-:W-:Y:S01]  /*34c0*/  LEA.HI.X.SX32 R13, R9, R3.reuse, 0x1, P1 ;  /* 0x00000003090d7211 */ /* 0x080fe200008f0eff */
[----:B------:R-:W-:Y:S01]  /*34d0*/  IMAD R7, R0, 0x119, RZ ;  /* 0x0000011900077824 */ /* 0x000fe200078e02ff */
[-C--:B------:R-:W-:Y:S01]  /*34e0*/  IADD3 R8, P2, R8, R2.reuse, RZ ;  /* 0x0000000208087210 */ /* 0x080fe20007f5e0ff */
[----:B------:R-:W-:Y:S01]  /*34f0*/  IMAD R5, R0, 0x121, RZ ;  /* 0x0000012100057824 */ /* 0x000fe200078e02ff */
[----:B------:R-:W-:Y:S01]  /*3500*/  IADD3 R6, P0, R6, R2, RZ ;  /* 0x0000000206067210 */ /* 0x000fe20007f1e0ff */
[----:B------:R-:W-:Y:S01]  /*3510*/  STL [R1+0x1d14], R10 ;  /* 0x001d140a01007387 */ /* 0x000fe20000100800 */
[----:B------:R-:W-:-:S03]  /*3520*/  LEA.HI.X.SX32 R9, R7, R3, 0x1, P2 ;  /* 0x0000000307097211 */ /* 0x000fc600010f0eff */
[----:B------:R0:W-:Y:S04]  /*3530*/  STL [R1+0x7b8], R18 ;  /* 0x0007b81201007387 */ /* 0x0001e80000100800 */
[----:B------:R1:W2:Y:S01]  /*3540*/  LDG.E.U16 R20, [R14.64] ;  /* 0x000000040e147981 */ /* 0x0002a2000c1e1500 */
[----:B------:R-:W-:-:S03]  /*3550*/  LEA.HI.X.SX32 R7, R5, R3, 0x1, P0 ;  /* 0x0000000305077211 */ /* 0x000fc600000f0eff */
[----:B0-----:R0:W2:Y:S01]  /*3560*/  LDG.E.U16 R18, [R12.64] ;  /* 0x000000040c127981 */ /* 0x0010a2000c1e1500 */
[----:B-1----:R-:W-:-:S03]  /*3570*/  IMAD R14, R0, 0x252, RZ ;  /* 0x00000252000e7824 */ /* 0x002fc600078e02ff */
[----:B------:R1:W-:Y:S01]  /*3580*/  STL [R1+0xec], R17 ;  /* 0x0000ec1101007387 */ /* 0x0003e20000100800 */
[----:B------:R-:W-:-:S03]  /*3590*/  IMAD R5, R0, 0x129, RZ ;  /* 0x0000012900057824 */ /* 0x000fc600078e02ff */
[----:B------:R1:W-:Y:S01]  /*35a0*/  STL [R1+0x7b4], R16 ;  /* 0x0007b41001007387 */ /* 0x0003e20000100800 */
[----:B0-----:R-:W-:Y:S01]  /*35b0*/  IMAD R12, R0, 0x262, RZ ;  /* 0x00000262000c7824 */ /* 0x001fe200078e02ff */
[-C--:B------:R-:W-:Y:S02]  /*35c0*/  IADD3 R14, P0, R14, R2.reuse, RZ ;  /* 0x000000020e0e7210 */ /* 0x080fe40007f1e0ff */
[----:B-1----:R0:W2:Y:S04]  /*35d0*/  LDG.E.U16 R17, [R8.64] ;  /* 0x0000000408117981 */ /* 0x0020a8000c1e1500 */
[----:B------:R1:W2:Y:S01]  /*35e0*/  LDG.E.U16 R16, [R6.64] ;  /* 0x0000000406107981 */ /* 0x0002a2000c1e1500 */
[----:B------:R-:W-:Y:S01]  /*35f0*/  IADD3 R12, P1, R12, R2, RZ ;  /* 0x000000020c0c7210 */ /* 0x000fe20007f3e0ff */
[C---:B0-----:R-:W-:Y:S01]  /*3600*/  IMAD R8, R0.reuse, 0x272, RZ ;  /* 0x0000027200087824 */ /* 0x041fe200078e02ff */
[----:B------:R-:W-:Y:S01]  /*3610*/  LEA.HI.X.SX32 R15, R5, R3, 0x1, P0 ;  /* 0x00000003050f7211 */ /* 0x000fe200000f0eff */
[----:B------:R-:W-:-:S02]  /*3620*/  IMAD R9, R0, 0x131, RZ ;  /* 0x0000013100097824 */ /* 0x000fc400078e02ff */
[----:B-1----:R-:W-:Y:S01]  /*3630*/  IMAD R6, R0, 0x282, RZ ;  /* 0x0000028200067824 */ /* 0x002fe200078e02ff */
[-C--:B------:R-:W-:Y:S01]  /*3640*/  IADD3 R8, P2, R8, R2.reuse, RZ ;  /* 0x0000000208087210 */ /* 0x080fe20007f5e0ff */
[C---:B------:R-:W-:Y:S02]  /*3650*/  IMAD R7, R0.reuse, 0x139, RZ ;  /* 0x0000013900077824 */ /* 0x040fe400078e02ff */
[----:B------:R-:W-:Y:S01]  /*3660*/  IMAD R5, R0, 0x141, RZ ;  /* 0x0000014100057824 */ /* 0x000fe200078e02ff */
[----:B------:R-:W-:Y:S02]  /*3670*/  IADD3 R6, P0, R6, R2, RZ ;  /* 0x0000000206067210 */ /* 0x000fe40007f1e0ff */
[-C--:B------:R-:W-:Y:S02]  /*3680*/  LEA.HI.X.SX32 R13, R9, R3.reuse, 0x1, P1 ;  /* 0x00000003090d7211 */ /* 0x080fe400008f0eff */
[-C--:B------:R-:W-:Y:S02]  /*3690*/  LEA.HI.X.SX32 R9, R7, R3.reuse, 0x1, P2 ;  /* 0x0000000307097211 */ /* 0x080fe400010f0eff */
[----:B------:R-:W-:-:S03]  /*36a0*/  LEA.HI.X.SX32 R7, R5, R3, 0x1, P0 ;  /* 0x0000000305077211 */ /* 0x000fc600000f0eff */
[----:B------:R0:W2:Y:S04]  /*36b0*/  LDG.E.U16 R10, [R8.64] ;  /* 0x00000004080a7981 */ /* 0x0000a8000c1e1500 */
[----:B-----5:R1:W-:Y:S04]  /*36c0*/  STL [R1+0x7ac], R19 ;  /* 0x0007ac1301007387 */ /* 0x0203e80000100800 */
[----:B---3--:R3:W-:Y:S04]  /*36d0*/  STL [R1+0x7a8], R11 ;  /* 0x0007a80b01007387 */ /* 0x0087e80000100800 */
[----:B------:R5:W-:Y:S04]  /*36e0*/  STL [R1+0xe4], R4 ;  /* 0x0000e40401007387 */ /* 0x000be80000100800 */
[----:B-1----:R1:W4:Y:S04]  /*36f0*/  LDG.E.U16 R19, [R14.64] ;  /* 0x000000040e137981 */ /* 0x002328000c1e1500 */
[----:B---3--:R3:W4:Y:S04]  /*3700*/  LDG.E.U16 R11, [R12.64] ;  /* 0x000000040c0b7981 */ /* 0x008728000c1e1500 */
[----:B-----5:R5:W4:Y:S01]  /*3710*/  LDG.E.U16 R4, [R6.64] ;  /* 0x0000000406047981 */ /* 0x020b22000c1e1500 */
[----:B-1----:R-:W-:-:S02]  /*3720*/  IMAD R14, R0, 0x292, RZ ;  /* 0x00000292000e7824 */ /* 0x002fc400078e02ff */
[----:B---3--:R-:W-:-:S03]  /*3730*/  IMAD R12, R0, 0x2a2, RZ ;  /* 0x000002a2000c7824 */ /* 0x008fc600078e02ff */
[-C--:B------:R-:W-:Y:S01]  /*3740*/  IADD3 R14, P0, R14, R2.reuse, RZ ;  /* 0x000000020e0e7210 */ /* 0x080fe20007f1e0ff */
[C---:B------:R-:W-:Y:S02]  /*3750*/  IMAD R5, R0.reuse, 0x149, RZ ;  /* 0x0000014900057824 */ /* 0x040fe400078e02ff */
[----:B0-----:R-:W-:Y:S01]  /*3760*/  IMAD R9, R0, 0x151, RZ ;  /* 0x0000015100097824 */ /* 0x001fe200078e02ff */
[-C--:B------:R-:W-:Y:S01]  /*3770*/  IADD3 R12, P1, R12, R2.reuse, RZ ;  /* 0x000000020c0c7210 */ /* 0x080fe20007f3e0ff */
[C---:B------:R-:W-:Y:S01]  /*3780*/  IMAD R8, R0.reuse, 0x2b2, RZ ;  /* 0x000002b200087824 */ /* 0x040fe200078e02ff */
[-C--:B------:R-:W-:Y:S01]  /*3790*/  LEA.HI.X.SX32 R15, R5, R3.reuse, 0x1, P0 ;  /* 0x00000003050f7211 */ /* 0x080fe200000f0eff */
[C---:B-----5:R-:W-:Y:S01]  /*37a0*/  IMAD R6, R0.reuse, 0x2c2, RZ ;  /* 0x000002c200067824 */ /* 0x060fe200078e02ff */
[-C--:B------:R-:W-:Y:S01]  /*37b0*/  LEA.HI.X.SX32 R13, R9, R3.reuse, 0x1, P1 ;  /* 0x00000003090d7211 */ /* 0x080fe200008f0eff */
[----:B------:R-:W-:Y:S01]  /*37c0*/  IMAD R7, R0, 0x159, RZ ;  /* 0x0000015900077824 */ /* 0x000fe200078e02ff */
[----:B--2---:R0:W-:Y:S01]  /*37d0*/  STL [R1+0xdc], R20 ;  /* 0x0000dc1401007387 */ /* 0x0041e20000100800 */
[-C--:B------:R-:W-:Y:S01]  /*37e0*/  IADD3 R8, P2, R8, R2.reuse, RZ ;  /* 0x0000000208087210 */ /* 0x080fe20007f5e0ff */
[----:B------:R-:W-:Y:S01]  /*37f0*/  IMAD R5, R0, 0x161, RZ ;  /* 0x0000016100057824 */ /* 0x000fe200078e02ff */
[----:B------:R-:W-:Y:S01]  /*3800*/  IADD3 R6, P0, R6, R2, RZ ;  /* 0x0000000206067210 */ /* 0x000fe20007f1e0ff */
[----:B------:R1:W-:Y:S01]  /*3810*/  STL [R1+0xd8], R18 ;  /* 0x0000d81201007387 */ /* 0x0003e20000100800 */
[----:B------:R-:W-:-:S03]  /*3820*/  LEA.HI.X.SX32 R9, R7, R3, 0x1, P2 ;  /* 0x0000000307097211 */ /* 0x000fc600010f0eff */
[----:B0-----:R0:W2:Y:S01]  /*3830*/  LDG.E.U16 R20, [R14.64] ;  /* 0x000000040e147981 */ /* 0x0010a2000c1e1500 */
[----:B------:R-:W-:-:S03]  /*3840*/  LEA.HI.X.SX32 R7, R5, R3, 0x1, P0 ;  /* 0x0000000305077211 */ /* 0x000fc600000f0eff */
[----:B-1----:R1:W3:Y:S01]  /*3850*/  LDG.E.U16 R18, [R12.64] ;  /* 0x000000040c127981 */ /* 0x0022e2000c1e1500 */
[C---:B------:R-:W-:Y:S02]  /*3860*/  IMAD R5, R0.reuse, 0x169, RZ ;  /* 0x0000016900057824 */ /* 0x040fe400078e02ff */
[C---:B0-----:R-:W-:Y:S01]  /*3870*/  IMAD R14, R0.reuse, 0x2d2, RZ ;  /* 0x000002d2000e7824 */ /* 0x041fe200078e02ff */
[----:B------:R0:W-:Y:S01]  /*3880*/  STL [R1+0xd4], R17 ;  /* 0x0000d41101007387 */ /* 0x0001e20000100800 */
[----:B-1----:R-:W-:-:S03]  /*3890*/  IMAD R12, R0, 0x2e2, RZ ;  /* 0x000002e2000c7824 */ /* 0x002fc600078e02ff */
[----:B------:R1:W-:Y:S01]  /*38a0*/  STL [R1+0xd0], R16 ;  /* 0x0000d01001007387 */ /* 0x0003e20000100800 */
[----:B------:R-:W-:-:S03]  /*38b0*/  IADD3 R14, P0, R14, R2, RZ ;  /* 0x000000020e0e7210 */ /* 0x000fc60007f1e0ff */
[----:B0-----:R0:W3:Y:S04]  /*38c0*/  LDG.E.U16 R17, [R8.64] ;  /* 0x0000000408117981 */ /* 0x0010e8000c1e1500 */
[----:B-1----:R1:W3:Y:S01]  /*38d0*/  LDG.E.U16 R16, [R6.64] ;  /* 0x0000000406107981 */ /* 0x0022e2000c1e1500 */
[-C--:B------:R-:W-:Y:S01]  /*38e0*/  IADD3 R12, P1, R12, R2.reuse, RZ ;  /* 0x000000020c0c7210 */ /* 0x080fe20007f3e0ff */
[C---:B0-----:R-:W-:Y:S01]  /*38f0*/  IMAD R8, R0.reuse, 0x2f2, RZ ;  /* 0x000002f200087824 */ /* 0x041fe200078e02ff */
[----:B------:R-:W-:Y:S01]  /*3900*/  LEA.HI.X.SX32 R15, R5, R3, 0x1, P0 ;  /* 0x00000003050f7211 */ /* 0x000fe200000f0eff */
[C---:B------:R-:W-:Y:S02]  /*3910*/  IMAD R9, R0.reuse, 0x171, RZ ;  /* 0x0000017100097824 */ /* 0x040fe400078e02ff */
[----:B-1----:R-:W-:Y:S01]  /*3920*/  IMAD R6, R0, 0x302, RZ ;  /* 0x0000030200067824 */ /* 0x002fe200078e02ff */
[----:B------:R-:W-:Y:S01]  /*3930*/  IADD3 R8, P2, R8, R2, RZ ;  /* 0x0000000208087210 */ /* 0x000fe20007f5e0ff */
[----:B------:R-:W-:-:S02]  /*3940*/  IMAD R7, R0, 0x179, RZ ;  /* 0x0000017900077824 */ /* 0x000fc400078e02ff */
[----:B------:R-:W-:Y:S01]  /*3950*/  IMAD R5, R0, 0x181, RZ ;  /* 0x0000018100057824 */ /* 0x000fe200078e02ff */
[----:B------:R-:W-:Y:S02]  /*3960*/  IADD3 R6, P0, R6, R2, RZ ;  /* 0x0000000206067210 */ /* 0x000fe40007f1e0ff */
[-C--:B------:R-:W-:Y:S02]  /*3970*/  LEA.HI.X.SX32 R13, R9, R3.reuse, 0x1, P1 ;  /* 0x00000003090d7211 */ /* 0x080fe400008f0eff */
[-C--:B------:R-:W-:Y:S02]  /*3980*/  LEA.HI.X.SX32 R9, R7, R3.reuse, 0x1, P2 ;  /* 0x0000000307097211 */ /* 0x080fe400010f0eff */
[----:B------:R-:W-:Y:S01]  /*3990*/  LEA.HI.X.SX32 R7, R5, R3, 0x1, P0 ;  /* 0x0000000305077211 */ /* 0x000fe200000f0eff */
[----:B----4-:R0:W-:Y:S04]  /*39a0*/  STL [R1+0xcc], R19 ;  /* 0x0000cc1301007387 */ /* 0x0101e80000100800 */
[----:B------:R1:W-:Y:S04]  /*39b0*/  STL [R1+0xc8], R11 ;  /* 0x0000c80b01007387 */ /* 0x0003e80000100800 */
[----:B------:R4:W-:Y:S04]  /*39c0*/  STL [R1+0xc4], R10 ;  /* 0x0000c40a01007387 */ /* 0x0009e80000100800 */
[----:B0-----:R0:W5:Y:S04]  /*39d0*/  LDG.E.U16 R19, [R14.64] ;  /* 0x000000040e137981 */ /* 0x001168000c1e1500 */
[----:B-1----:R1:W5:Y:S04]  /*39e0*/  LDG.E.U16 R11, [R12.64] ;  /* 0x000000040c0b7981 */ /* 0x002368000c1e1500 */
[----:B------:R0:W-:Y:S04]  /*39f0*/  STL [R1+0xc0], R4 ;  /* 0x0000c00401007387 */ /* 0x0001e80000100800 */
[----:B----4-:R4:W5:Y:S04]  /*3a00*/  LDG.E.U16 R10, [R8.64] ;  /* 0x00000004080a7981 */ /* 0x010968000c1e1500 */
[----:B0-----:R0:W5:Y:S01]  /*3a10*/  LDG.E.U16 R4, [R6.64] ;  /* 0x0000000406047981 */ /* 0x001162000c1e1500 */
[----:B------:R-:W-:-:S02]  /*3a20*/  IMAD R14, R0, 0x312, RZ ;  /* 0x00000312000e7824 */ /* 0x000fc400078e02ff */
[C---:B-1----:R-:W-:Y:S02]  /*3a30*/  IMAD R12, R0.reuse, 0x322, RZ ;  /* 0x00000322000c7824 */ /* 0x042fe400078e02ff */
[----:B------:R-:W-:Y:S01]  /*3a40*/  IMAD R5, R0, 0x189, RZ ;  /* 0x0000018900057824 */ /* 0x000fe200078e02ff */
[-C--:B------:R-:W-:Y:S01]  /*3a50*/  IADD3 R14, P0, R14, R2.reuse, RZ ;  /* 0x000000020e0e7210 */ /* 0x080fe20007f1e0ff */
[----:B----4-:R-:W-:Y:S01]  /*3a60*/  IMAD R9, R0, 0x191, RZ ;  /* 0x0000019100097824 */ /* 0x010fe200078e02ff */
[----:B------:R-:W-:Y:S02]  /*3a70*/  IADD3 R12, P1, R12, R2, RZ ;  /* 0x000000020c0c7210 */ /* 0x000fe40007f3e0ff */
[-C--:B------:R-:W-:Y:S02]  /*3a80*/  LEA.HI.X.SX32 R15, R5, R3.reuse, 0x1, P0 ;  /* 0x00000003050f7211 */ /* 0x080fe400000f0eff */
[----:B------:R-:W-:Y:S01]  /*3a90*/  LEA.HI.X.SX32 R13, R9, R3, 0x1, P1 ;  /* 0x00000003090d7211 */ /* 0x000fe200008f0eff */
[----:B--2---:R1:W-:Y:S01]  /*3aa0*/  STL [R1+0xbc], R20 ;  /* 0x0000bc1401007387 */ /* 0x0043e20000100800 */
[----:B------:R-:W-:-:S03]  /*3ab0*/  IMAD R8, R0, 0x332, RZ ;  /* 0x0000033200087824 */ /* 0x000fc600078e02ff */
[----:B---3--:R2:W-:Y:S01]  /*3ac0*/  STL [R1+0xb8], R18 ;  /* 0x0000b81201007387 */ /* 0x0085e20000100800 */
[----:B0-----:R-:W-:-:S03]  /*3ad0*/  IMAD R6, R0, 0x342, RZ ;  /* 0x0000034200067824 */ /* 0x001fc600078e02ff */
[----:B-1----:R0:W3:Y:S04]  /*3ae0*/  LDG.E.U16 R20, [R14.64] ;  /* 0x000000040e147981 */ /* 0x0020e8000c1e1500 */
[----:B--2---:R1:W3:Y:S01]  /*3af0*/  LDG.E.U16 R18, [R12.64] ;  /* 0x000000040c127981 */ /* 0x0042e2000c1e1500 */
[----:B------:R-:W-:Y:S01]  /*3b00*/  IMAD R7, R0, 0x199, RZ ;  /* 0x0000019900077824 */ /* 0x000fe200078e02ff */
[-C--:B------:R-:W-:Y:S01]  /*3b10*/  IADD3 R8, P2, R8, R2.reuse, RZ ;  /* 0x0000000208087210 */ /* 0x080fe20007f5e0ff */
[----:B------:R-:W-:Y:S01]  /*3b20*/  IMAD R5, R0, 0x1a1, RZ ;  /* 0x000001a100057824 */ /* 0x000fe200078e02ff */
[----:B------:R-:W-:Y:S01]  /*3b30*/  IADD3 R6, P0, R6, R2, RZ ;  /* 0x0000000206067210 */ /* 0x000fe20007f1e0ff */
[----:B0-----:R-:W-:Y:S01]  /*3b40*/  IMAD R14, R0, 0x352, RZ ;  /* 0x00000352000e7824 */ /* 0x001fe200078e02ff */
[----:B------:R-:W-:-:S02]  /*3b50*/  LEA.HI.X.SX32 R9, R7, R3, 0x1, P2 ;  /* 0x0000000307097211 */ /* 0x000fc400010f0eff */
[-C--:B------:R-:W-:Y:S01]  /*3b60*/  LEA.HI.X.SX32 R7, R5, R3.reuse, 0x1, P0 ;  /* 0x0000000305077211 */ /* 0x080fe200000f0eff */
[----:B------:R-:W-:Y:S01]  /*3b70*/  IMAD R5, R0, 0x1a9, RZ ;  /* 0x000001a900057824 */ /* 0x000fe200078e02ff */
[----:B------:R-:W-:Y:S01]  /*3b80*/  IADD3 R14, P0, R14, R2, RZ ;  /* 0x000000020e0e7210 */ /* 0x000fe20007f1e0ff */
[----:B------:R0:W-:Y:S04]  /*3b90*/  STL [R1+0xb4], R17 ;  /* 0x0000b41101007387 */ /* 0x0001e80000100800 */
[----:B------:R4:W-:Y:S01]  /*3ba0*/  STL [R1+0xb0], R16 ;  /* 0x0000b01001007387 */ /* 0x0009e20000100800 */
[----:B------:R-:W-:-:S03]  /*3bb0*/  LEA.HI.X.SX32 R15, R5, R3, 0x1, P0 ;  /* 0x00000003050f7211 */ /* 0x000fc600000f0eff */
[----:B0-----:R0:W3:Y:S04]  /*3bc0*/  LDG.E.U16 R17, [R8.64] ;  /* 0x0000000408117981 */ /* 0x0010e8000c1e1500 */
[----:B----4-:R4:W3:Y:S04]  /*3bd0*/  LDG.E.U16 R16, [R6.64] ;  /* 0x0000000406107981 */ /* 0x0108e8000c1e1500 */
[----:B-----5:R-:W-:Y:S04]  /*3be0*/  STL [R1+0xac], R19 ;  /* 0x0000ac1301007387 */ /* 0x020fe80000100800 */
[----:B------:R-:W-:Y:S04]  /*3bf0*/  STL [R1+0xa8], R11 ;  /* 0x0000a80b01007387 */ /* 0x000fe80000100800 */
[----:B------:R-:W-:Y:S04]  /*3c00*/  STL [R1+0xa4], R10 ;  /* 0x0000a40a01007387 */ /* 0x000fe80000100800 */
[----:B------:R5:W-:Y:S04]  /*3c10*/  STL [R1+0xa0], R4 ;  /* 0x0000a00401007387 */ /* 0x000be80000100800 */
[----:B-----5:R5:W2:Y:S01]  /*3c20*/  LDG.E.U16 R4, [R14.64] ;  /* 0x000000040e047981 */ /* 0x020aa2000c1e1500 */
[----:B-1----:R-:W-:-:S02]  /*3c30*/  IMAD R12, R0, 0x362, RZ ;  /* 0x00000362000c7824 */ /* 0x002fc400078e02ff */
[C---:B0-----:R-:W-:Y:S02]  /*3c40*/  IMAD R8, R0.reuse, 0x372, RZ ;  /* 0x0000037200087824 */ /* 0x041fe400078e02ff */
[----:B----4-:R-:W-:Y:S01]  /*3c50*/  IMAD R6, R0, 0x382, RZ ;  /* 0x0000038200067824 */ /* 0x010fe200078e02ff */
[-C--:B------:R-:W-:Y:S01]  /*3c60*/  IADD3 R12, P1, R12, R2.reuse, RZ ;  /* 0x000000020c0c7210 */ /* 0x080fe20007f3e0ff */
[----:B------:R-:W-:Y:S01]  /*3c70*/  IMAD R9, R0, 0x1b1, RZ ;  /* 0x000001b100097824 */ /* 0x000fe200078e02ff */
[-C--:B------:R-:W-:Y:S01]  /*3c80*/  IADD3 R8, P2, R8, R2.reuse, RZ ;  /* 0x0000000208087210 */ /* 0x080fe20007f5e0ff */
[----:B------:R-:W-:Y:S01]  /*3c90*/  IMAD R7, R0, 0x1b9, RZ ;  /* 0x000001b900077824 */ /* 0x000fe200078e02ff */
[----:B------:R-:W-:Y:S01]  /*3ca0*/  IADD3 R6, P0, R6, R2, RZ ;  /* 0x0000000206067210 */ /* 0x000fe20007f1e0ff */
[C---:B------:R-:W-:Y:S01]  /*3cb0*/  IMAD R5, R0.reuse, 0x1c1, RZ ;  /* 0x000001c100057824 */ /* 0x040fe200078e02ff */
[-C--:B------:R-:W-:Y:S01]  /*3cc0*/  LEA.HI.X.SX32 R13, R9, R3.reuse, 0x1, P1 ;  /* 0x00000003090d7211 */ /* 0x080fe200008f0eff */
[----:B-----5:R-:W-:Y:S01]  /*3cd0*/  IMAD R14, R0, 0x392, RZ ;  /* 0x00000392000e7824 */ /* 0x020fe200078e02ff */
[----:B------:R-:W-:-:S02]  /*3ce0*/  LEA.HI.X.SX32 R9, R7, R3, 0x1, P2 ;  /* 0x0000000307097211 */ /* 0x000fc400010f0eff */
[-C--:B------:R-:W-:Y:S01]  /*3cf0*/  LEA.HI.X.SX32 R7, R5, R3.reuse, 0x1, P0 ;  /* 0x0000000305077211 */ /* 0x080fe200000f0eff */
[----:B------:R-:W-:Y:S01]  /*3d00*/  IMAD R5, R0, 0x1c9, RZ ;  /* 0x000001c900057824 */ /* 0x000fe200078e02ff */
[----:B------:R-:W-:Y:S01]  /*3d10*/  IADD3 R14, P0, R14, R2, RZ ;  /* 0x000000020e0e7210 */ /* 0x000fe20007f1e0ff */
[----:B------:R0:W4:Y:S03]  /*3d20*/  LDG.E.U16 R19, [R12.64] ;  /* 0x000000040c137981 */ /* 0x000126000c1e1500 */
[----:B------:R-:W-:Y:S01]  /*3d30*/  LEA.HI.X.SX32 R15, R5, R3, 0x1, P0 ;  /* 0x00000003050f7211 */ /* 0x000fe200000f0eff */
[----:B------:R1:W5:Y:S04]  /*3d40*/  LDG.E.U16 R11, [R8.64] ;  /* 0x00000004080b7981 */ /* 0x000368000c1e1500 */
[----:B------:R3:W4:Y:S01]  /*3d50*/  LDG.E.U16 R10, [R6.64] ;  /* 0x00000004060a7981 */ /* 0x000722000c1e1500 */
[----:B0-----:R-:W-:-:S03]  /*3d60*/  IMAD R12, R0, 0x3a2, RZ ;  /* 0x000003a2000c7824 */ /* 0x001fc600078e02ff */
[----:B---3--:R-:W-:Y:S01]  /*3d70*/  STL [R1+0x9c], R20 ;  /* 0x00009c1401007387 */ /* 0x008fe20000100800 */
[----:B-1----:R-:W-:Y:S01]  /*3d80*/  IMAD R8, R0, 0x3b2, RZ ;  /* 0x000003b200087824 */ /* 0x002fe200078e02ff */
[-C--:B------:R-:W-:Y:S01]  /*3d90*/  IADD3 R12, P1, R12, R2.reuse, RZ ;  /* 0x000000020c0c7210 */ /* 0x080fe20007f3e0ff */
[C---:B------:R-:W-:Y:S01]  /*3da0*/  IMAD R9, R0.reuse, 0x1d1, RZ ;  /* 0x000001d100097824 */ /* 0x040fe200078e02ff */
[----:B------:R0:W-:Y:S01]  /*3db0*/  STL [R1+0x98], R18 ;  /* 0x0000981201007387 */ /* 0x0001e20000100800 */
[----:B------:R-:W-:Y:S01]  /*3dc0*/  IMAD R7, R0, 0x1d9, RZ ;  /* 0x000001d900077824 */ /* 0x000fe200078e02ff */
[----:B------:R-:W-:Y:S02]  /*3dd0*/  IADD3 R8, P2, R8, R2, RZ ;  /* 0x0000000208087210 */ /* 0x000fe40007f5e0ff */
[-C--:B------:R-:W-:Y:S01]  /*3de0*/  LEA.HI.X.SX32 R13, R9, R3.reuse, 0x1, P1 ;  /* 0x00000003090d7211 */ /* 0x080fe200008f0eff */
[----:B0-----:R0:W3:Y:S01]  /*3df0*/  LDG.E.U16 R18, [R14.64] ;  /* 0x000000040e127981 */ /* 0x0010e2000c1e1500 */
[----:B------:R-:W-:Y:S01]  /*3e00*/  LEA.HI.X.SX32 R9, R7, R3, 0x1, P2 ;  /* 0x0000000307097211 */ /* 0x000fe200010f0eff */
[----:B------:R-:W-:-:S02]  /*3e10*/  IMAD R6, R0, 0x3c2, RZ ;  /* 0x000003c200067824 */ /* 0x000fc400078e02ff */
[----:B------:R1:W3:Y:S04]  /*3e20*/  LDG.E.U16 R21, [R12.64] ;  /* 0x000000040c157981 */ /* 0x0002e8000c1e1500 */
[----:B------:R0:W3:Y:S01]  /*3e30*/  LDG.E.U16 R20, [R8.64] ;  /* 0x0000000408147981 */ /* 0x0000e2000c1e1500 */
[----:B------:R-:W-:Y:S01]  /*3e40*/  IMAD R5, R0, 0x1e1, RZ ;  /* 0x000001e100057824 */ /* 0x000fe200078e02ff */
[----:B------:R-:W-:Y:S02]  /*3e50*/  IADD3 R6, P0, R6, R2, RZ ;  /* 0x0000000206067210 */ /* 0x000fe40007f1e0ff */
[----:B------:R-:W-:Y:S04]  /*3e60*/  STL [R1+0x94], R17 ;  /* 0x0000941101007387 */ /* 0x000fe80000100800 */
[----:B------:R1:W-:Y:S01]  /*3e70*/  STL [R1+0x90], R16 ;  /* 0x0000901001007387 */ /* 0x0003e20000100800 */
[----:B------:R-:W-:Y:S01]  /*3e80*/  LEA.HI.X.SX32 R7, R5, R3, 0x1, P0 ;  /* 0x0000000305077211 */ /* 0x000fe200000f0eff */
[----:B------:R-:W-:-:S04]  /*3e90*/  IMAD R5, R0, 0x1e9, RZ ;  /* 0x000001e900057824 */ /* 0x000fc800078e02ff */
[----:B0-----:R0:W3:Y:S01]  /*3ea0*/  LDG.E.U16 R9, [R6.64] ;  /* 0x0000000406097981 */ /* 0x0010e2000c1e1500 */
[----:B-1----:R-:W-:-:S05]  /*3eb0*/  IMAD R16, R0, 0x3d2, RZ ;  /* 0x000003d200107824 */ /* 0x002fca00078e02ff */
[----:B------:R-:W-:-:S04]  /*3ec0*/  IADD3 R16, P0, R16, R2, RZ ;  /* 0x0000000210107210 */ /* 0x000fc80007f1e0ff */
[----:B------:R-:W-:Y:S01]  /*3ed0*/  LEA.HI.X.SX32 R17, R5, R3, 0x1, P0 ;  /* 0x0000000305117211 */ /* 0x000fe200000f0eff */
[C---:B------:R-:W-:Y:S01]  /*3ee0*/  IMAD R5, R0.reuse, 0x41, RZ ;  /* 0x0000004100057824 */ /* 0x040fe200078e02ff */
[----:B--2---:R1:W-:Y:S02]  /*3ef0*/  STL [R1+0x8c], R4 ;  /* 0x00008c0401007387 */ /* 0x0043e40000100800 */
[----:B-1----:R-:W-:-:S05]  /*3f00*/  IMAD R4, R0, 0x82, RZ ;  /* 0x0000008200047824 */ /* 0x002fca00078e02ff */
[----:B------:R-:W-:-:S04]  /*3f10*/  IADD3 R12, P0, R4, R2, RZ ;  /* 0x00000002040c7210 */ /* 0x000fc80007f1e0ff */
[----:B------:R-:W-:-:S05]  /*3f20*/  LEA.HI.X.SX32 R13, R5, R3, 0x1, P0 ;  /* 0x00000003050d7211 */ /* 0x000fca00000f0eff */
[----:B------:R1:W2:Y:S01]  /*3f30*/  LDG.E.U16 R25, [R12.64] ;  /* 0x000000040c197981 */ /* 0x0002a2000c1e1500 */
[C---:B0-----:R-:W-:Y:S02]  /*3f40*/  IMAD R6, R0.reuse, 0x3e2, RZ ;  /* 0x000003e200067824 */ /* 0x041fe400078e02ff */
[C---:B------:R-:W-:Y:S02]  /*3f50*/  IMAD R14, R0.reuse, 0x3f2, RZ ;  /* 0x000003f2000e7824 */ /* 0x040fe400078e02ff */
[----:B------:R-:W-:Y:S01]  /*3f60*/  IMAD R7, R0, 0x1f1, RZ ;  /* 0x000001f100077824 */ /* 0x000fe200078e02ff */
[-C--:B------:R-:W-:Y:S01]  /*3f70*/  IADD3 R6, P1, R6, R2.reuse, RZ ;  /* 0x0000000206067210 */ /* 0x080fe20007f3e0ff */
[----:B------:R-:W-:Y:S01]  /*3f80*/  IMAD R8, R0, 0x1f9, RZ ;  /* 0x000001f900087824 */ /* 0x000fe200078e02ff */
[----:B------:R-:W-:Y:S01]  /*3f90*/  IADD3 R14, P2, R14, R2, RZ ;  /* 0x000000020e0e7210 */ /* 0x000fe20007f5e0ff */
[----:B----4-:R-:W-:Y:S01]  /*3fa0*/  STL [R1+0x88], R19 ;  /* 0x0000881301007387 */ /* 0x010fe20000100800 */
[----:B------:R-:W-:-:S02]  /*3fb0*/  LEA.HI.X.SX32 R7, R7, R3, 0x1, P1 ;  /* 0x0000000307077211 */ /* 0x000fc400008f0eff */
[----:B------:R-:W-:Y:S01]  /*3fc0*/  LEA.HI.X.SX32 R15, R8, R3, 0x1, P2 ;  /* 0x00000003080f7211 */ /* 0x000fe200010f0eff */
[----:B-----5:R0:W-:Y:S04]  /*3fd0*/  STL [R1+0x84], R11 ;  /* 0x0000840b01007387 */ /* 0x0201e80000100800 */
[----:B------:R4:W-:Y:S01]  /*3fe0*/  STL [R1+0x7c], R10 ;  /* 0x00007c0a01007387 */ /* 0x0009e20000100800 */
[----:B------:R-:W-:-:S03]  /*3ff0*/  IMAD R5, R0, 0x49, RZ ;  /* 0x0000004900057824 */ /* 0x000fc600078e02ff */
[----:B------:R5:W2:Y:S01]  /*4000*/  LDG.E.U16 R7, [R6.64] ;  /* 0x0000000406077981 */ /* 0x000aa2000c1e1500 */
[----:B0-----:R-:W-:-:S03]  /*4010*/  IMAD R11, R0, 0x92, RZ ;  /* 0x00000092000b7824 */ /* 0x001fc600078e02ff */
[----:B------:R0:W2:Y:S01]  /*4020*/  LDG.E.U16 R8, [R16.64] ;  /* 0x0000000410087981 */ /* 0x0000a2000c1e1500 */
[----:B----4-:R-:W-:-:S03]  /*4030*/  IMAD R10, R0, 0xa2, RZ ;  /* 0x000000a2000a7824 */ /* 0x010fc600078e02ff */
[----:B---3--:R3:W-:Y:S04]  /*4040*/  STL [R1+0x74], R18 ;  /* 0x0000741201007387 */ /* 0x0087e80000100800 */
[----:B-----5:R4:W5:Y:S01]  /*4050*/  LDG.E.U16 R6, [R14.64] ;  /* 0x000000040e067981 */ /* 0x020962000c1e1500 */
[-C--:B0-----:R-:W-:Y:S01]  /*4060*/  IADD3 R16, P1, R10, R2.reuse, RZ ;  /* 0x000000020a107210 */ /* 0x081fe20007f3e0ff */
[C---:B------:R-:W-:Y:S01]  /*4070*/  IMAD R4, R0.reuse, 0xb2, RZ ;  /* 0x000000b200047824 */ /* 0x040fe200078e02ff */
[----:B---3--:R-:W-:Y:S01]  /*4080*/  IADD3 R18, P0, R11, R2, RZ ;  /* 0x000000020b127210 */ /* 0x008fe20007f1e0ff */
[----:B----4-:R-:W-:-:S03]  /*4090*/  IMAD R15, R0, 0x51, RZ ;  /* 0x00000051000f7824 */ /* 0x010fc600078e02ff */
[-C--:B------:R-:W-:Y:S01]  /*40a0*/  LEA.HI.X.SX32 R19, R5, R3.reuse, 0x1, P0 ;  /* 0x0000000305137211 */ /* 0x080fe200000f0eff */
[C---:B------:R-:W-:Y:S01]  /*40b0*/  IMAD R11, R0.reuse, 0xc2, RZ ;  /* 0x000000c2000b7824 */ /* 0x040fe200078e02ff */
[-C--:B------:R-:W-:Y:S01]  /*40c0*/  LEA.HI.X.SX32 R17, R15, R3.reuse, 0x1, P1 ;  /* 0x000000030f117211 */ /* 0x080fe200008f0eff */
[----:B-1----:R-:W-:Y:S01]  /*40d0*/  IMAD R13, R0, 0x59, RZ ;  /* 0x00000059000d7824 */ /* 0x002fe200078e02ff */
[----:B------:R-:W-:Y:S01]  /*40e0*/  STL [R1+0x68], R21 ;  /* 0x0000681501007387 */ /* 0x000fe20000100800 */
[-C--:B------:R-:W-:Y:S01]  /*40f0*/  IADD3 R14, P2, R4, R2.reuse, RZ ;  /* 0x00000002040e7210 */ /* 0x080fe20007f5e0ff */
[----:B------:R-:W-:Y:S01]  /*4100*/  IMAD R5, R0, 0x61, RZ ;  /* 0x0000006100057824 */ /* 0x000fe200078e02ff */
[----:B------:R-:W-:Y:S01]  /*4110*/  IADD3 R12, P0, R11, R2, RZ ;  /* 0x000000020b0c7210 */ /* 0x000fe20007f1e0ff */
[----:B------:R0:W-:Y:S01]  /*4120*/  STL [R1+0x60], R20 ;  /* 0x0000601401007387 */ /* 0x0001e20000100800 */
[----:B------:R-:W-:-:S03]  /*4130*/  LEA.HI.X.SX32 R15, R13, R3, 0x1, P2 ;  /* 0x000000030d0f7211 */ /* 0x000fc600010f0eff */
[----:B------:R1:W3:Y:S01]  /*4140*/  LDG.E.U16 R22, [R18.64] ;  /* 0x0000000412167981 */ /* 0x0002e2000c1e1500 */
[----:B------:R-:W-:-:S03]  /*4150*/  LEA.HI.X.SX32 R13, R5, R3, 0x1, P0 ;  /* 0x00000003050d7211 */ /* 0x000fc600000f0eff */
[----:B------:R4:W5:Y:S01]  /*4160*/  LDG.E.U16 R23, [R16.64] ;  /* 0x0000000410177981 */ /* 0x000962000c1e1500 */
[C---:B0-----:R-:W-:Y:S02]  /*4170*/  IMAD R20, R0.reuse, 0xd2, RZ ;  /* 0x000000d200147824 */ /* 0x041fe400078e02ff */
[----:B------:R-:W-:Y:S01]  /*4180*/  IMAD R5, R0, 0x69, RZ ;  /* 0x0000006900057824 */ /* 0x000fe200078e02ff */
[----:B------:R0:W5:Y:S02]  /*4190*/  LDG.E.U16 R24, [R14.64] ;  /* 0x000000040e187981 */ /* 0x000164000c1e1500 */
[----:B-1----:R-:W-:Y:S01]  /*41a0*/  IADD3 R18, P0, R20, R2, RZ ;  /* 0x0000000214127210 */ /* 0x002fe20007f1e0ff */
[C---:B------:R-:W-:Y:S01]  /*41b0*/  IMAD R10, R0.reuse, 0xe2, RZ ;  /* 0x000000e2000a7824 */ /* 0x040fe200078e02ff */
[----:B------:R1:W5:Y:S02]  /*41c0*/  LDG.E.U16 R27, [R12.64] ;  /* 0x000000040c1b7981 */ /* 0x000364000c1e1500 */
[----:B------:R-:W-:Y:S01]  /*41d0*/  LEA.HI.X.SX32 R19, R5, R3, 0x1, P0 ;  /* 0x0000000305137211 */ /* 0x000fe200000f0eff */
[----:B------:R-:W-:-:S02]  /*41e0*/  IMAD R4, R0, 0xf2, RZ ;  /* 0x000000f200047824 */ /* 0x000fc400078e02ff */
[C---:B------:R-:W-:Y:S02]  /*41f0*/  IMAD R21, R0.reuse, 0x102, RZ ;  /* 0x0000010200157824 */ /* 0x040fe400078e02ff */
[----:B------:R2:W5:Y:S01]  /*4200*/  LDG.E.U16 R26, [R18.64] ;  /* 0x00000004121a7981 */ /* 0x000562000c1e1500 */
[----:B0-----:R-:W-:Y:S01]  /*4210*/  IMAD R15, R0, 0x71, RZ ;  /* 0x00000071000f7824 */ /* 0x001fe200078e02ff */
[-C--:B----4-:R-:W-:Y:S01]  /*4220*/  IADD3 R16, P1, R10, R2.reuse, RZ ;  /* 0x000000020a107210 */ /* 0x090fe20007f3e0ff */
[----:B-1----:R-:W-:Y:S01]  /*4230*/  IMAD R13, R0, 0x79, RZ ;  /* 0x00000079000d7824 */ /* 0x002fe200078e02ff */
[-C--:B------:R-:W-:Y:S01]  /*4240*/  IADD3 R14, P2, R4, R2.reuse, RZ ;  /* 0x00000002040e7210 */ /* 0x080fe20007f5e0ff */
[----:B------:R-:W-:Y:S01]  /*4250*/  IMAD R5, R0, 0x81, RZ ;  /* 0x0000008100057824 */ /* 0x000fe200078e02ff */
[----:B------:R-:W-:Y:S02]  /*4260*/  IADD3 R12, P0, R21, R2, RZ ;  /* 0x00000002150c7210 */ /* 0x000fe40007f1e0ff */
[----:B------:R-:W-:-:S02]  /*4270*/  LEA.HI.X.SX32 R17, R15, R3, 0x1, P1 ;  /* 0x000000030f117211 */ /* 0x000fc400008f0eff */
[-C--:B------:R-:W-:Y:S02]  /*4280*/  LEA.HI.X.SX32 R15, R13, R3.reuse, 0x1, P2 ;  /* 0x000000030d0f7211 */ /* 0x080fe400010f0eff */
[----:B------:R-:W-:-:S03]  /*4290*/  LEA.HI.X.SX32 R13, R5, R3, 0x1, P0 ;  /* 0x00000003050d7211 */ /* 0x000fc600000f0eff */
[----:B------:R0:W4:Y:S04]  /*42a0*/  LDG.E.U16 R29, [R14.64] ;  /* 0x000000040e1d7981 */ /* 0x000128000c1e1500 */
[----:B------:R1:W4:Y:S04]  /*42b0*/  LDG.E.U16 R28, [R12.64] ;  /* 0x000000040c1c7981 */ /* 0x000328000c1e1500 */
[----:B--2---:R2:W-:Y:S04]  /*42c0*/  STL [R1+0x6c], R25 ;  /* 0x00006c1901007387 */ /* 0x0045e80000100800 */
[----:B--2---:R2:W4:Y:S01]  /*42d0*/  LDG.E.U16 R25, [R16.64] ;  /* 0x0000000410197981 */ /* 0x004522000c1e1500 */
[----:B------:R-:W-:-:S02]  /*42e0*/  IMAD R5, R0, 0x89, RZ ;  /* 0x0000008900057824 */ /* 0x000fc400078e02ff */
[C---:B0-----:R-:W-:Y:S02]  /*42f0*/  IMAD R15, R0.reuse, 0x91, RZ ;  /* 0x00000091000f7824 */ /* 0x041fe400078e02ff */
[C---:B------:R-:W-:Y:S02]  /*4300*/  IMAD R14, R0.reuse, 0x132, RZ ;  /* 0x00000132000e7824 */ /* 0x040fe400078e02ff */
[----:B-1----:R-:W-:-:S03]  /*4310*/  IMAD R13, R0, 0x99, RZ ;  /* 0x00000099000d7824 */ /* 0x002fc600078e02ff */
[----:B------:R-:W-:Y:S01]  /*4320*/  IADD3 R14, P2, R14, R2, RZ ;  /* 0x000000020e0e7210 */ /* 0x000fe20007f5e0ff */
[----:B---3--:R0:W-:Y:S04]  /*4330*/  STL [R1+0x5c], R22 ;  /* 0x00005c1601007387 */ /* 0x0081e80000100800 */
[----:B-----5:R1:W-:Y:S01]  /*4340*/  STL [R1+0x58], R23 ;  /* 0x0000581701007387 */ /* 0x0203e20000100800 */
[C---:B0-----:R-:W-:Y:S02]  /*4350*/  IMAD R22, R0.reuse, 0x112, RZ ;  /* 0x0000011200167824 */ /* 0x041fe400078e02ff */
[----:B-1----:R-:W-:-:S03]  /*4360*/  IMAD R23, R0, 0x122, RZ ;  /* 0x0000012200177824 */ /* 0x002fc600078e02ff */
[-C--:B------:R-:W-:Y:S01]  /*4370*/  IADD3 R18, P0, R22, R2.reuse, RZ ;  /* 0x0000000216127210 */ /* 0x080fe20007f1e0ff */
[----:B------:R0:W-:Y:S01]  /*4380*/  STL [R1+0x54], R24 ;  /* 0x0000541801007387 */ /* 0x0001e20000100800 */
[----:B--2---:R-:W-:Y:S02]  /*4390*/  IADD3 R16, P1, R23, R2, RZ ;  /* 0x0000000217107210 */ /* 0x004fe40007f3e0ff */
[-C--:B------:R-:W-:Y:S02]  /*43a0*/  LEA.HI.X.SX32 R19, R5, R3.reuse, 0x1, P0 ;  /* 0x0000000305137211 */ /* 0x080fe400000f0eff */
[----:B------:R-:W-:Y:S01]  /*43b0*/  LEA.HI.X.SX32 R17, R15, R3, 0x1, P1 ;  /* 0x000000030f117211 */ /* 0x000fe200008f0eff */
[C---:B0-----:R-:W-:Y:S01]  /*43c0*/  IMAD R24, R0.reuse, 0x142, RZ ;  /* 0x0000014200187824 */ /* 0x041fe200078e02ff */
[----:B------:R0:W-:Y:S01]  /*43d0*/  STL [R1+0x50], R27 ;  /* 0x0000501b01007387 */ /* 0x0001e20000100800 */
[----:B------:R-:W-:-:S03]  /*43e0*/  IMAD R5, R0, 0xa1, RZ ;  /* 0x000000a100057824 */ /* 0x000fc600078e02ff */
[----:B------:R1:W-:Y:S01]  /*43f0*/  STL [R1+0x4c], R26 ;  /* 0x00004c1a01007387 */ /* 0x0003e20000100800 */
[----:B------:R-:W-:Y:S02]  /*4400*/  IADD3 R12, P0, R24, R2, RZ ;  /* 0x00000002180c7210 */ /* 0x000fe40007f1e0ff */
[-C--:B------:R-:W-:Y:S01]  /*4410*/  LEA.HI.X.SX32 R15, R13, R3.reuse, 0x1, P2 ;  /* 0x000000030d0f7211 */ /* 0x080fe200010f0eff */
[----:B0-----:R0:W2:Y:S04]  /*4420*/  LDG.E.U16 R27, [R18.64] ;  /* 0x00000004121b7981 */ /* 0x0010a8000c1e1500 */
[----:B-1----:R1:W3:Y:S01]  /*4430*/  LDG.E.U16 R26, [R16.64] ;  /* 0x00000004101a7981 */ /* 0x0022e2000c1e1500 */
[----:B------:R-:W-:Y:S01]  /*4440*/  LEA.HI.X.SX32 R13, R5, R3, 0x1, P0 ;  /* 0x00000003050d7211 */ /* 0x000fe200000f0eff */
[----:B------:R-:W-:-:S04]  /*4450*/  IMAD R5, R0, 0xa9, RZ ;  /* 0x000000a900057824 */ /* 0x000fc800078e02ff */
[----:B------:R5:W3:Y:S01]  /*4460*/  LDG.E.U16 R24, [R12.64] ;  /* 0x000000040c187981 */ /* 0x000ae2000c1e1500 */
[----:B-1----:R-:W-:-:S05]  /*4470*/  IMAD R17, R0, 0x152, RZ ;  /* 0x0000015200117824 */ /* 0x002fca00078e02ff */
[----:B0-----:R-:W-:-:S04]  /*4480*/  IADD3 R18, P0, R17, R2, RZ ;  /* 0x0000000211127210 */ /* 0x001fc80007f1e0ff */
[----:B------:R-:W-:Y:S01]  /*4490*/  LEA.HI.X.SX32 R19, R5, R3, 0x1, P0 ;  /* 0x0000000305137211 */ /* 0x000fe200000f0eff */
[----:B------:R-:W-:-:S05]  /*44a0*/  IMAD R16, R0, 0x162, RZ ;  /* 0x0000016200107824 */ /* 0x000fca00078e02ff */
[----:B------:R-:W-:Y:S01]  /*44b0*/  IADD3 R16, P1, R16, R2, RZ ;  /* 0x0000000210107210 */ /* 0x000fe20007f3e0ff */
[----:B----4-:R0:W-:Y:S04]  /*44c0*/  STL [R1+0x48], R25 ;  /* 0x0000481901007387 */ /* 0x0101e80000100800 */
[----:B------:R-:W-:Y:S04]  /*44d0*/  STL [R1+0x44], R29 ;  /* 0x0000441d01007387 */ /* 0x000fe80000100800 */
[----:B------:R1:W-:Y:S04]  /*44e0*/  STL [R1+0x40], R28 ;  /* 0x0000401c01007387 */ /* 0x0003e80000100800 */
[----:B0-----:R0:W4:Y:S04]  /*44f0*/  LDG.E.U16 R25, [R14.64] ;  /* 0x000000040e197981 */ /* 0x001128000c1e1500 */
[----:B-1----:R1:W4:Y:S01]  /*4500*/  LDG.E.U16 R28, [R18.64] ;  /* 0x00000004121c7981 */ /* 0x002322000c1e1500 */
[----:B0-----:R-:W-:-:S05]  /*4510*/  IMAD R15, R0, 0xb1, RZ ;  /* 0x000000b1000f7824 */ /* 0x001fca00078e02ff */
[----:B------:R-:W-:-:S05]  /*4520*/  LEA.HI.X.SX32 R17, R15, R3, 0x1, P1 ;  /* 0x000000030f117211 */ /* 0x000fca00008f0eff */
[----:B------:R0:W4:Y:S01]  /*4530*/  LDG.E.U16 R29, [R16.64] ;  /* 0x00000004101d7981 */ /* 0x000122000c1e1500 */
[C---:B------:R-:W-:Y:S02]  /*4540*/  IMAD R14, R0.reuse, 0x172, RZ ;  /* 0x00000172000e7824 */ /* 0x040fe400078e02ff */
[C---:B-----5:R-:W-:Y:S02]  /*4550*/  IMAD R13, R0.reuse, 0xb9, RZ ;  /* 0x000000b9000d7824 */ /* 0x060fe400078e02ff */
[----:B------:R-:W-:Y:S01]  /*4560*/  IMAD R12, R0, 0x182, RZ ;  /* 0x00000182000c7824 */ /* 0x000fe200078e02ff */
[----:B------:R-:W-:Y:S01]  /*4570*/  IADD3 R14, P2, R14, R2, RZ ;  /* 0x000000020e0e7210 */ /* 0x000fe20007f5e0ff */
[----:B------:R-:W-:-:S03]  /*4580*/  IMAD R5, R0, 0xc1, RZ ;  /* 0x000000c100057824 */ /* 0x000fc600078e02ff */
[-C--:B------:R-:W-:Y:S02]  /*4590*/  IADD3 R12, P0, R12, R2.reuse, RZ ;  /* 0x000000020c0c7210 */ /* 0x080fe40007f1e0ff */
[-C--:B------:R-:W-:Y:S01]  /*45a0*/  LEA.HI.X.SX32 R15, R13, R3.reuse, 0x1, P2 ;  /* 0x000000030d0f7211 */ /* 0x080fe200010f0eff */
[C---:B0-----:R-:W-:Y:S01]  /*45b0*/  IMAD R16, R0.reuse, 0x1a2, RZ ;  /* 0x000001a200107824 */ /* 0x041fe200078e02ff */
[----:B------:R-:W-:Y:S01]  /*45c0*/  LEA.HI.X.SX32 R13, R5, R3, 0x1, P0 ;  /* 0x00000003050d7211 */ /* 0x000fe200000f0eff */
[C---:B------:R-:W-:Y:S02]  /*45d0*/  IMAD R17, R0.reuse, 0x192, RZ ;  /* 0x0000019200117824 */ /* 0x040fe400078e02ff */
[----:B------:R-:W-:Y:S01]  /*45e0*/  IMAD R5, R0, 0xc9, RZ ;  /* 0x000000c900057824 */ /* 0x000fe200078e02ff */
[-C--:B------:R-:W-:Y:S02]  /*45f0*/  IADD3 R16, P1, R16, R2.reuse, RZ ;  /* 0x0000000210107210 */ /* 0x080fe40007f3e0ff */
[----:B-1----:R-:W-:-:S04]  /*4600*/  IADD3 R18, P0, R17, R2, RZ ;  /* 0x0000000211127210 */ /* 0x002fc80007f1e0ff */
[----:B------:R-:W-:Y:S01]  /*4610*/  LEA.HI.X.SX32 R19, R5, R3, 0x1, P0 ;  /* 0x0000000305137211 */ /* 0x000fe200000f0eff */
[C---:B------:R-:W-:Y:S01]  /*4620*/  IMAD R5, R0.reuse, 0xe1, RZ ;  /* 0x000000e100057824 */ /* 0x040fe200078e02ff */
[----:B--2---:R0:W-:Y:S04]  /*4630*/  STL [R1+0x3c], R27 ;  /* 0x00003c1b01007387 */ /* 0x0041e80000100800 */
[----:B---3--:R1:W-:Y:S04]  /*4640*/  STL [R1+0x38], R26 ;  /* 0x0000381a01007387 */ /* 0x0083e80000100800 */
[----:B0-----:R0:W2:Y:S04]  /*4650*/  LDG.E.U16 R27, [R14.64] ;  /* 0x000000040e1b7981 */ /* 0x0010a8000c1e1500 */
[----:B-1----:R1:W3:Y:S01]  /*4660*/  LDG.E.U16 R26, [R12.64] ;  /* 0x000000040c1a7981 */ /* 0x0022e2000c1e1500 */
[----:B0-----:R-:W-:-:S02]  /*4670*/  IMAD R14, R0, 0x1b2, RZ ;  /* 0x000001b2000e7824 */ /* 0x001fc400078e02ff */
[C---:B------:R-:W-:Y:S02]  /*4680*/  IMAD R15, R0.reuse, 0xd1, RZ ;  /* 0x000000d1000f7824 */ /* 0x040fe400078e02ff */
[----:B-1----:R-:W-:Y:S01]  /*4690*/  IMAD R13, R0, 0xd9, RZ ;  /* 0x000000d9000d7824 */ /* 0x002fe200078e02ff */
[-C--:B------:R-:W-:Y:S01]  /*46a0*/  IADD3 R14, P2, R14, R2.reuse, RZ ;  /* 0x000000020e0e7210 */ /* 0x080fe20007f5e0ff */
[----:B------:R-:W-:Y:S01]  /*46b0*/  IMAD R12, R0, 0x1c2, RZ ;  /* 0x000001c2000c7824 */ /* 0x000fe200078e02ff */
[-C--:B------:R-:W-:Y:S02]  /*46c0*/  LEA.HI.X.SX32 R17, R15, R3.reuse, 0x1, P1 ;  /* 0x000000030f117211 */ /* 0x080fe400008f0eff */
[----:B------:R-:W-:Y:S02]  /*46d0*/  LEA.HI.X.SX32 R15, R13, R3, 0x1, P2 ;  /* 0x000000030d0f7211 */ /* 0x000fe400010f0eff */
[----:B------:R-:W-:-:S04]  /*46e0*/  IADD3 R12, P0, R12, R2, RZ ;  /* 0x000000020c0c7210 */ /* 0x000fc80007f1e0ff */
[----:B------:R-:W-:Y:S01]  /*46f0*/  LEA.HI.X.SX32 R13, R5, R3, 0x1, P0 ;  /* 0x00000003050d7211 */ /* 0x000fe200000f0eff */
[----:B----4-:R0:W-:Y:S04]  /*4700*/  STL [R1+0x34], R25 ;  /* 0x0000341901007387 */ /* 0x0101e80000100800 */
[----:B------:R1:W-:Y:S04]  /*4710*/  STL [R1+0x30], R24 ;  /* 0x0000301801007387 */ /* 0x0003e80000100800 */
[----:B------:R4:W-:Y:S04]  /*4720*/  STL [R1+0x2c], R28 ;  /* 0x00002c1c01007387 */ /* 0x0009e80000100800 */
[----:B0-----:R0:W5:Y:S04]  /*4730*/  LDG.E.U16 R25, [R18.64] ;  /* 0x0000000412197981 */ /* 0x001168000c1e1500 */
[----:B-1----:R1:W5:Y:S04]  /*4740*/  LDG.E.U16 R24, [R16.64] ;  /* 0x0000000410187981 */ /* 0x002368000c1e1500 */
[----:B----4-:R4:W5:Y:S04]  /*4750*/  LDG.E.U16 R28, [R14.64] ;  /* 0x000000040e1c7981 */ /* 0x010968000c1e1500 */
[----:B0-----:R0:W5:Y:S01]  /*4760*/  LDG.E.U16 R19, [R12.64] ;  /* 0x000000040c137981 */ /* 0x001162000c1e1500 */
[----:B-1----:R-:W-:-:S02]  /*4770*/  IMAD R16, R0, 0x1e2, RZ ;  /* 0x000001e200107824 */ /* 0x002fc400078e02ff */
[C---:B------:R-:W-:Y:S02]  /*4780*/  IMAD R17, R0.reuse, 0x1d2, RZ ;  /* 0x000001d200117824 */ /* 0x040fe400078e02ff */
[----:B----4-:R-:W-:Y:S01]  /*4790*/  IMAD R14, R0, 0x1f2, RZ ;  /* 0x000001f2000e7824 */ /* 0x010fe200078e02ff */
[-C--:B------:R-:W-:Y:S01]  /*47a0*/  IADD3 R16, P1, R16, R2.reuse, RZ ;  /* 0x0000000210107210 */ /* 0x080fe20007f3e0ff */
[C---:B------:R-:W-:Y:S02]  /*47b0*/  IMAD R15, R0.reuse, 0xf1, RZ ;  /* 0x000000f1000f7824 */ /* 0x040fe400078e02ff */
[----:B------:R-:W-:Y:S01]  /*47c0*/  IMAD R18, R0, 0xf9, RZ ;  /* 0x000000f900127824 */ /* 0x000fe200078e02ff */
[-C--:B------:R-:W-:Y:S02]  /*47d0*/  IADD3 R14, P2, R14, R2.reuse, RZ ;  /* 0x000000020e0e7210 */ /* 0x080fe40007f5e0ff */
[----:B0-----:R-:W-:Y:S02]  /*47e0*/  IADD3 R12, P0, R17, R2, RZ ;  /* 0x00000002110c7210 */ /* 0x001fe40007f1e0ff */
[----:B------:R-:W-:-:S02]  /*47f0*/  LEA.HI.X.SX32 R17, R15, R3, 0x1, P1 ;  /* 0x000000030f117211 */ /* 0x000fc400008f0eff */
[----:B------:R-:W-:Y:S01]  /*4800*/  LEA.HI.X.SX32 R15, R18, R3, 0x1, P2 ;  /* 0x00000003120f7211 */ /* 0x000fe200010f0eff */
[----:B------:R0:W-:Y:S04]  /*4810*/  STL [R1+0x28], R29 ;  /* 0x0000281d01007387 */ /* 0x0001e80000100800 */
[----:B0-----:R0:W4:Y:S01]  /*4820*/  LDG.E.U16 R29, [R14.64] ;  /* 0x000000040e1d7981 */ /* 0x001122000c1e1500 */
[----:B------:R-:W-:-:S05]  /*4830*/  IMAD R5, R0, 0xe9, RZ ;  /* 0x000000e900057824 */ /* 0x000fca00078e02ff */
[----:B------:R-:W-:Y:S01]  /*4840*/  LEA.HI.X.SX32 R13, R5, R3, 0x1, P0 ;  /* 0x00000003050d7211 */ /* 0x000fe200000f0eff */
[----:B--2---:R1:W-:Y:S04]  /*4850*/  STL [R1+0x24], R27 ;  /* 0x0000241b01007387 */ /* 0x0043e80000100800 */
[----:B---3--:R2:W-:Y:S04]  /*4860*/  STL [R1+0x20], R26 ;  /* 0x0000201a01007387 */ /* 0x0085e80000100800 */
[----:B-1----:R1:W3:Y:S04]  /*4870*/  LDG.E.U16 R27, [R12.64] ;  /* 0x000000040c1b7981 */ /* 0x0022e8000c1e1500 */
[----:B--2---:R2:W3:Y:S02]  /*4880*/  LDG.E.U16 R26, [R16.64] ;  /* 0x00000004101a7981 */ /* 0x0044e4000c1e1500 */
[----:B--2---:R-:W-:-:S05]  /*4890*/  IMAD R17, R0, 0x204, RZ ;  /* 0x0000020400117824 */ /* 0x004fca00078e02ff */
[----:B0-----:R-:W-:-:S04]  /*48a0*/  IADD3 R14, P2, R17, R2, RZ ;  /* 0x00000002110e7210 */ /* 0x001fc80007f5e0ff */
[----:B------:R-:W-:Y:S01]  /*48b0*/  LEA.HI.X.SX32 R15, R21, R3, 0x1, P2 ;  /* 0x00000003150f7211 */ /* 0x000fe200010f0eff */
[----:B----4-:R-:W-:Y:S04]  /*48c0*/  STL [R1+0x1cdc], R29 ;  /* 0x001cdc1d01007387 */ /* 0x010fe80000100800 */
[----:B-----5:R-:W-:Y:S04]  /*48d0*/  STL [R1+0x1c], R25 ;  /* 0x00001c1901007387 */ /* 0x020fe80000100800 */
[----:B------:R-:W-:Y:S04]  /*48e0*/  STL [R1+0x18], R24 ;  /* 0x0000181801007387 */ /* 0x000fe80000100800 */
[----:B------:R0:W-:Y:S04]  /*48f0*/  STL [R1+0x14], R28 ;  /* 0x0000141c01007387 */ /* 0x0001e80000100800 */
[----:B0-----:R0:W2:Y:S01]  /*4900*/  LDG.E.U16 R28, [R14.64] ;  /* 0x000000040e1c7981 */ /* 0x0010a2000c1e1500 */
[C---:B------:R-:W-:Y:S01]  /*4910*/  IMAD.SHL.U32 R5, R0.reuse, 0x2, RZ ;  /* 0x0000000200057824 */ /* 0x040fe200078e00ff */
[----:B------:R-:W-:-:S04]  /*4920*/  LEA R16, P1, R0, R2, 0x2 ;  /* 0x0000000200107211 */ /* 0x000fc800078210ff */
[CC--:B-1----:R-:W-:Y:S01]  /*4930*/  IADD3 R12, P0, R5.reuse, R2.reuse, RZ ;  /* 0x00000002050c7210 */ /* 0x0c2fe20007f1e0ff */
[C---:B------:R-:W-:Y:S01]  /*4940*/  IMAD R18, R0.reuse, 0x10a, RZ ;  /* 0x0000010a00127824 */ /* 0x040fe200078e02ff */
[-C--:B------:R-:W-:Y:S02]  /*4950*/  LEA.HI.X.SX32 R17, R5, R3.reuse, 0x1, P1 ;  /* 0x0000000305117211 */ /* 0x080fe400008f0eff */
[C---:B------:R-:W-:Y:S01]  /*4960*/  LEA.HI.X.SX32 R13, R0.reuse, R3, 0x1, P0 ;  /* 0x00000003000d7211 */ /* 0x040fe200000f0eff */
[C---:B------:R-:W-:Y:S02]  /*4970*/  IMAD R5, R0.reuse, 0x85, RZ ;  /* 0x0000008500057824 */ /* 0x040fe400078e02ff */
[----:B------:R1:W4:Y:S04]  /*4980*/  LDG.E.U16 R24, [R16.64] ;  /* 0x0000000410187981 */ /* 0x000328000c1e1500 */
[----:B------:R5:W4:Y:S01]  /*4990*/  LDG.E.U16 R25, [R12.64] ;  /* 0x000000040c197981 */ /* 0x000b22000c1e1500 */
[----:B-1----:R-:W-:Y:S01]  /*49a0*/  IMAD R16, R0, 0x214, RZ ;  /* 0x0000021400107824 */ /* 0x002fe200078e02ff */
[----:B-----5:R-:W-:-:S04]  /*49b0*/  IADD3 R12, P0, R18, R2, RZ ;  /* 0x00000002120c7210 */ /* 0x020fc80007f1e0ff */
[-C--:B------:R-:W-:Y:S02]  /*49c0*/  LEA.HI.X.SX32 R13, R5, R3.reuse, 0x1, P0 ;  /* 0x00000003050d7211 */ /* 0x080fe400000f0eff */
[-C--:B------:R-:W-:Y:S01]  /*49d0*/  IADD3 R16, P0, R16, R2.reuse, RZ ;  /* 0x0000000210107210 */ /* 0x080fe20007f1e0ff */
[----:B------:R1:W-:Y:S03]  /*49e0*/  STL [R1+0x10], R19 ;  /* 0x0000101301007387 */ /* 0x0003e60000100800 */
[----:B------:R-:W-:Y:S01]  /*49f0*/  LEA.HI.X.SX32 R17, R18, R3, 0x1, P0 ;  /* 0x0000000312117211 */ /* 0x000fe200000f0eff */
[----:B0-----:R-:W-:Y:S01]  /*4a00*/  IMAD R14, R0, 0x224, RZ ;  /* 0x00000224000e7824 */ /* 0x001fe200078e02ff */
[----:B-1----:R0:W5:Y:S04]  /*4a10*/  LDG.E.U16 R19, [R12.64] ;  /* 0x000000040c137981 */ /* 0x002168000c1e1500 */
[----:B--2---:R-:W-:Y:S04]  /*4a20*/  STL [R1+0x1cd8], R28 ;  /* 0x001cd81c01007387 */ /* 0x004fe80000100800 */
[----:B---3--:R1:W-:Y:S04]  /*4a30*/  STL [R1+0xc], R27 ;  /* 0x00000c1b01007387 */ /* 0x0083e80000100800 */
[----:B-1----:R-:W2:Y:S01]  /*4a40*/  LDG.E.U16 R27, [R16.64] ;  /* 0x00000004101b7981 */ /* 0x002ea2000c1e1500 */
[----:B------:R-:W-:-:S04]  /*4a50*/  IADD3 R14, P1, R14, R2, RZ ;  /* 0x000000020e0e7210 */ /* 0x000fc80007f3e0ff */
[----:B------:R-:W-:Y:S01]  /*4a60*/  LEA.HI.X.SX32 R15, R22, R3, 0x1, P1 ;  /* 0x00000003160f7211 */ /* 0x000fe200008f0eff */
[C---:B0-----:R-:W-:Y:S01]  /*4a70*/  IMAD R13, R0.reuse, 0x234, RZ ;  /* 0x00000234000d7824 */ /* 0x041fe200078e02ff */
[----:B--2---:R-:W-:Y:S04]  /*4a80*/  STL [R1+0x1ce0], R27 ;  /* 0x001ce01b01007387 */ /* 0x004fe80000100800 */
[----:B------:R0:W-:Y:S04]  /*4a90*/  STL [R1+0x8], R26 ;  /* 0x0000081a01007387 */ /* 0x0001e80000100800 */
[----:B0-----:R0:W2:Y:S01]  /*4aa0*/  LDG.E.U16 R26, [R14.64] ;  /* 0x000000040e1a7981 */ /* 0x0010a2000c1e1500 */
[C---:B------:R-:W-:Y:S01]  /*4ab0*/  IMAD R17, R0.reuse, 0x244, RZ ;  /* 0x0000024400117824 */ /* 0x040fe200078e02ff */
[----:B------:R-:W-:Y:S01]  /*4ac0*/  IADD3 R16, P1, R13, R2, RZ ;  /* 0x000000020d107210 */ /* 0x000fe20007f3e0ff */
[----:B------:R-:W-:-:S03]  /*4ad0*/  IMAD R5, R0, 0x11a, RZ ;  /* 0x0000011a00057824 */ /* 0x000fc600078e02ff */
[-C--:B0-----:R-:W-:Y:S02]  /*4ae0*/  IADD3 R14, P2, R17, R2.reuse, RZ ;  /* 0x00000002110e7210 */ /* 0x081fe40007f5e0ff */
[-C--:B------:R-:W-:Y:S01]  /*4af0*/  LEA.HI.X.SX32 R17, R5, R3.reuse, 0x1, P1 ;  /* 0x0000000305117211 */ /* 0x080fe200008f0eff */
[----:B--2---:R-:W-:Y:S04]  /*4b00*/  STL [R1+0x1ce4], R26 ;  /* 0x001ce41a01007387 */ /* 0x004fe80000100800 */
[----:B----4-:R0:W-:Y:S04]  /*4b10*/  STL [R1+0x4], R25 ;  /* 0x0000041901007387 */ /* 0x0101e80000100800 */
[----:B0-----:R-:W2:Y:S01]  /*4b20*/  LDG.E.U16 R25, [R16.64] ;  /* 0x0000000410197981 */ /* 0x001ea2000c1e1500 */
[----:B------:R-:W-:Y:S01]  /*4b30*/  LEA.HI.X.SX32 R15, R23, R3, 0x1, P2 ;  /* 0x00000003170f7211 */ /* 0x000fe200010f0eff */
[----:B------:R-:W-:Y:S01]  /*4b40*/  IMAD R18, R0, 0x8d, RZ ;  /* 0x0000008d00127824 */ /* 0x000fe200078e02ff */
[----:B------:R-:W-:-:S04]  /*4b50*/  IADD3 R12, P0, R5, R2, RZ ;  /* 0x00000002050c7210 */ /* 0x000fc80007f1e0ff */
[----:B------:R-:W-:Y:S01]  /*4b60*/  LEA.HI.X.SX32 R13, R18, R3, 0x1, P0 ;  /* 0x00000003120d7211 */ /* 0x000fe200000f0eff */
[C---:B------:R-:W-:Y:S01]  /*4b70*/  IMAD R18, R0.reuse, 0x12a, RZ ;  /* 0x0000012a00127824 */ /* 0x040fe200078e02ff */
[----:B--2---:R-:W-:Y:S04]  /*4b80*/  STL [R1+0x1ce8], R25 ;  /* 0x001ce81901007387 */ /* 0x004fe80000100800 */
[----:B------:R0:W-:Y:S01]  /*4b90*/  STL [R1], R24 ;  /* 0x0000001801007387 */ /* 0x0001e20000100800 */
[----:B------:R-:W-:-:S03]  /*4ba0*/  IMAD R5, R0, 0x95, RZ ;  /* 0x0000009500057824 */ /* 0x000fc600078e02ff */
[----:B------:R1:W2:Y:S04]  /*4bb0*/  LDG.E.U16 R21, [R12.64] ;  /* 0x000000040c157981 */ /* 0x0002a8000c1e1500 */
[----:B0-----:R0:W3:Y:S01]  /*4bc0*/  LDG.E.U16 R24, [R14.64] ;  /* 0x000000040e187981 */ /* 0x0010e2000c1e1500 */
[----:B-1----:R-:W-:Y:S01]  /*4bd0*/  IADD3 R12, P0, R18, R2, RZ ;  /* 0x00000002120c7210 */ /* 0x002fe20007f1e0ff */
[----:B------:R-:W-:-:S03]  /*4be0*/  IMAD R16, R0, 0x254, RZ ;  /* 0x0000025400107824 */ /* 0x000fc600078e02ff */
[----:B------:R-:W-:Y:S01]  /*4bf0*/  LEA.HI.X.SX32 R13, R5, R3, 0x1, P0 ;  /* 0x00000003050d7211 */ /* 0x000fe200000f0eff */
[----:B0-----:R-:W-:Y:S01]  /*4c00*/  IMAD R14, R0, 0x264, RZ ;  /* 0x00000264000e7824 */ /* 0x001fe200078e02ff */
[----:B------:R-:W-:-:S03]  /*4c10*/  IADD3 R16, P0, R16, R2, RZ ;  /* 0x0000000210107210 */ /* 0x000fc60007f1e0ff */
[----:B------:R0:W4:Y:S01]  /*4c20*/  LDG.E.U16 R25, [R12.64] ;  /* 0x000000040c197981 */ /* 0x000122000c1e1500 */
[----:B------:R-:W-:-:S05]  /*4c30*/  LEA.HI.X.SX32 R17, R18, R3, 0x1, P0 ;  /* 0x0000000312117211 */ /* 0x000fca00000f0eff */
[----:B------:R1:W2:Y:S01]  /*4c40*/  LDG.E.U16 R23, [R16.64] ;  /* 0x0000000410177981 */ /* 0x0002a2000c1e1500 */
[----:B0-----:R-:W-:-:S03]  /*4c50*/  IADD3 R12, P1, R14, R2, RZ ;  /* 0x000000020e0c7210 */ /* 0x001fc60007f3e0ff */
[----:B---3--:R-:W-:Y:S04]  /*4c60*/  STL [R1+0x1cec], R24 ;  /* 0x001cec1801007387 */ /* 0x008fe80000100800 */
[----:B-----5:R0:W-:Y:S02]  /*4c70*/  STL [R1+0x798], R19 ;  /* 0x0007981301007387 */ /* 0x0201e40000100800 */
[----:B0-----:R-:W-:-:S05]  /*4c80*/  IMAD R19, R0, 0x132, RZ ;  /* 0x0000013200137824 */ /* 0x001fca00078e02ff */
[----:B------:R-:W-:-:S05]  /*4c90*/  LEA.HI.X.SX32 R13, R19, R3, 0x1, P1 ;  /* 0x00000003130d7211 */ /* 0x000fca00008f0eff */
[----:B------:R0:W3:Y:S01]  /*4ca0*/  LDG.E.U16 R22, [R12.64] ;  /* 0x000000040c167981 */ /* 0x0000e2000c1e1500 */
[C---:B------:R-:W-:Y:S02]  /*4cb0*/  IMAD R5, R0.reuse, 0x13a, RZ ;  /* 0x0000013a00057824 */ /* 0x040fe400078e02ff */
[C---:B------:R-:W-:Y:S02]  /*4cc0*/  IMAD R15, R0.reuse, 0x274, RZ ;  /* 0x00000274000f7824 */ /* 0x040fe400078e02ff */
[C---:B------:R-:W-:Y:S01]  /*4cd0*/  IMAD R18, R0.reuse, 0x9d, RZ ;  /* 0x0000009d00127824 */ /* 0x040fe200078e02ff */
[-C--:B------:R-:W-:Y:S01]  /*4ce0*/  IADD3 R14, P0, R5, R2.reuse, RZ ;  /* 0x00000002050e7210 */ /* 0x080fe20007f1e0ff */
[C---:B-1----:R-:W-:Y:S01]  /*4cf0*/  IMAD R17, R0.reuse, 0x284, RZ ;  /* 0x0000028400117824 */ /* 0x042fe200078e02ff */
[-C--:B------:R-:W-:Y:S01]  /*4d00*/  IADD3 R16, P1, R15, R2.reuse, RZ ;  /* 0x000000020f107210 */ /* 0x080fe20007f3e0ff */
[----:B------:R-:W-:Y:S01]  /*4d10*/  IMAD R19, R0, 0x14a, RZ ;  /* 0x0000014a00137824 */ /* 0x000fe200078e02ff */
[----:B------:R-:W-:Y:S01]  /*4d20*/  LEA.HI.X.SX32 R15, R18, R3, 0x1, P0 ;  /* 0x00000003120f7211 */ /* 0x000fe200000f0eff */
[----:B------:R-:W-:Y:S01]  /*4d30*/  IMAD R29, R0, 0x142, RZ ;  /* 0x00000142001d7824 */ /* 0x000fe200078e02ff */
[----:B0-----:R-:W-:-:S02]  /*4d40*/  IADD3 R12, P2, R17, R2, RZ ;  /* 0x00000002110c7210 */ /* 0x001fc40007f5e0ff */
[-C--:B------:R-:W-:Y:S01]  /*4d50*/  LEA.HI.X.SX32 R17, R5, R3.reuse, 0x1, P1 ;  /* 0x0000000305117211 */ /* 0x080fe200008f0eff */
[----:B--2---:R-:W-:Y:S01]  /*4d60*/  STL [R1+0x1cf0], R23 ;  /* 0x001cf01701007387 */ /* 0x004fe20000100800 */
[----:B------:R-:W-:Y:S01]  /*4d70*/  IMAD R5, R0, 0xa5, RZ ;  /* 0x000000a500057824 */ /* 0x000fe200078e02ff */
[----:B------:R-:W-:Y:S02]  /*4d80*/  LEA.HI.X.SX32 R13, R29, R3, 0x1, P2 ;  /* 0x000000031d0d7211 */ /* 0x000fe400010f0eff */
[----:B------:R0:W2:Y:S02]  /*4d90*/  LDG.E.U16 R24, [R14.64] ;  /* 0x000000040e187981 */ /* 0x0000a4000c1e1500 */
[----:B0-----:R-:W-:-:S04]  /*4da0*/  IADD3 R14, P0, R19, R2, RZ ;  /* 0x00000002130e7210 */ /* 0x001fc80007f1e0ff */
[----:B------:R-:W-:Y:S02]  /*4db0*/  LEA.HI.X.SX32 R15, R5, R3, 0x1, P0 ;  /* 0x00000003050f7211 */ /* 0x000fe400000f0eff */
[----:B------:R0:W5:Y:S04]  /*4dc0*/  LDG.E.U16 R5, [R12.64] ;  /* 0x000000040c057981 */ /* 0x000168000c1e1500 */
[----:B---3--:R1:W-:Y:S04]  /*4dd0*/  STL [R1+0x1cf4], R22 ;  /* 0x001cf41601007387 */ /* 0x0083e80000100800 */
[----:B------:R3:W-:Y:S04]  /*4de0*/  STL [R1+0x794], R21 ;  /* 0x0007941501007387 */ /* 0x0007e80000100800 */
[----:B-1----:R1:W2:Y:S04]  /*4df0*/  LDG.E.U16 R22, [R14.64] ;  /* 0x000000040e167981 */ /* 0x0022a8000c1e1500 */
[----:B---3--:R3:W2:Y:S01]  /*4e00*/  LDG.E.U16 R21, [R16.64] ;  /* 0x0000000410157981 */ /* 0x0086a2000c1e1500 */
[----:B------:R-:W-:-:S02]  /*4e10*/  IMAD R29, R0, 0x152, RZ ;  /* 0x00000152001d7824 */ /* 0x000fc400078e02ff */
[C---:B---3--:R-:W-:Y:S02]  /*4e20*/  IMAD R16, R0.reuse, 0x294, RZ ;  /* 0x0000029400107824 */ /* 0x048fe400078e02ff */
[----:B------:R-:W-:-:S03]  /*4e30*/  IMAD R17, R0, 0x2a4, RZ ;  /* 0x000002a400117824 */ /* 0x000fc600078e02ff */
[-C--:B0-----:R-:W-:Y:S01]  /*4e40*/  IADD3 R12, P0, R16, R2.reuse, RZ ;  /* 0x00000002100c7210 */ /* 0x081fe20007f1e0ff */
[C---:B------:R-:W-:Y:S01]  /*4e50*/  IMAD R18, R0.reuse, 0x15a, RZ ;  /* 0x0000015a00127824 */ /* 0x040fe200078e02ff */
[-C--:B------:R-:W-:Y:S02]  /*4e60*/  IADD3 R16, P1, R17, R2.reuse, RZ ;  /* 0x0000000211107210 */ /* 0x080fe40007f3e0ff */
[-C--:B------:R-:W-:Y:S01]  /*4e70*/  LEA.HI.X.SX32 R13, R19, R3.reuse, 0x1, P0 ;  /* 0x00000003130d7211 */ /* 0x080fe200000f0eff */
[C---:B-1----:R-:W-:Y:S01]  /*4e80*/  IMAD R15, R0.reuse, 0x2b4, RZ ;  /* 0x000002b4000f7824 */ /* 0x042fe200078e02ff */
[----:B------:R-:W-:Y:S01]  /*4e90*/  LEA.HI.X.SX32 R17, R29, R3, 0x1, P1 ;  /* 0x000000031d117211 */ /* 0x000fe200008f0eff */
[----:B------:R-:W-:Y:S01]  /*4ea0*/  IMAD R19, R0, 0xad, RZ ;  /* 0x000000ad00137824 */ /* 0x000fe200078e02ff */
[----:B------:R-:W-:Y:S01]  /*4eb0*/  IADD3 R14, P0, R18, R2, RZ ;  /* 0x00000002120e7210 */ /* 0x000fe20007f1e0ff */
[----:B------:R0:W3:Y:S01]  /*4ec0*/  LDG.E.U16 R23, [R12.64] ;  /* 0x000000040c177981 */ /* 0x0000e2000c1e1500 */
[----:B------:R-:W-:-:S02]  /*4ed0*/  IMAD R29, R0, 0x162, RZ ;  /* 0x00000162001d7824 */ /* 0x000fc400078e02ff */
[C---:B0-----:R-:W-:Y:S01]  /*4ee0*/  IMAD R13, R0.reuse, 0x2c4, RZ ;  /* 0x000002c4000d7824 */ /* 0x041fe200078e02ff */
[-C--:B------:R-:W-:Y:S02]  /*4ef0*/  IADD3 R12, P1, R15, R2.reuse, RZ ;  /* 0x000000020f0c7210 */ /* 0x080fe40007f3e0ff */
[----:B------:R-:W-:Y:S01]  /*4f00*/  LEA.HI.X.SX32 R15, R19, R3, 0x1, P0 ;  /* 0x00000003130f7211 */ /* 0x000fe200000f0eff */
[----:B------:R-:W-:Y:S01]  /*4f10*/  IMAD R19, R0, 0x16a, RZ ;  /* 0x0000016a00137824 */ /* 0x000fe200078e02ff */
[----:B--2---:R0:W-:Y:S04]  /*4f20*/  STL [R1+0x1cf8], R21 ;  /* 0x001cf81501007387 */ /* 0x0041e80000100800 */
[----:B-----5:R1:W-:Y:S04]  /*4f30*/  STL [R1+0x1cfc], R5 ;  /* 0x001cfc0501007387 */ /* 0x0203e80000100800 */
[----:B0-----:R0:W2:Y:S04]  /*4f40*/  LDG.E.U16 R21, [R16.64] ;  /* 0x0000000410157981 */ /* 0x0010a8000c1e1500 */
[----:B-1----:R1:W5:Y:S01]  /*4f50*/  LDG.E.U16 R5, [R14.64] ;  /* 0x000000040e057981 */ /* 0x002362000c1e1500 */
[----:B0-----:R-:W-:-:S02]  /*4f60*/  IADD3 R16, P2, R13, R2, RZ ;  /* 0x000000020d107210 */ /* 0x001fc40007f5e0ff */
[----:B------:R-:W-:Y:S01]  /*4f70*/  LEA.HI.X.SX32 R13, R18, R3, 0x1, P1 ;  /* 0x00000003120d7211 */ /* 0x000fe200008f0eff */
[----:B-1----:R-:W-:Y:S01]  /*4f80*/  IMAD R15, R0, 0xb5, RZ ;  /* 0x000000b5000f7824 */ /* 0x002fe200078e02ff */
[----:B------:R-:W-:-:S03]  /*4f90*/  IADD3 R14, P0, R19, R2, RZ ;  /* 0x00000002130e7210 */ /* 0x000fc60007f1e0ff */
[----:B------:R0:W5:Y:S01]  /*4fa0*/  LDG.E.U16 R26, [R12.64] ;  /* 0x000000040c1a7981 */ /* 0x000162000c1e1500 */
[-C--:B------:R-:W-:Y:S02]  /*4fb0*/  LEA.HI.X.SX32 R17, R29, R3.reuse, 0x1, P2 ;  /* 0x000000031d117211 */ /* 0x080fe400010f0eff */
[----:B------:R-:W-:Y:S01]  /*4fc0*/  LEA.HI.X.SX32 R15, R15, R3, 0x1, P0 ;  /* 0x000000030f0f7211 */ /* 0x000fe200000f0eff */
[----:B----4-:R1:W-:Y:S01]  /*4fd0*/  STL [R1+0x78c], R25 ;  /* 0x00078c1901007387 */ /* 0x0103e20000100800 */
[----:B0-----:R-:W-:-:S03]  /*4fe0*/  IMAD R12, R0, 0x2d4, RZ ;  /* 0x000002d4000c7824 */ /* 0x001fc600078e02ff */
[----:B------:R0:W-:Y:S02]  /*4ff0*/  STL [R1+0x788], R24 ;  /* 0x0007881801007387 */ /* 0x0001e40000100800 */
[----:B------:R-:W-:Y:S02]  /*5000*/  IADD3 R12, P0, R12, R2, RZ ;  /* 0x000000020c0c7210 */ /* 0x000fe40007f1e0ff */
[----:B-1----:R1:W4:Y:S02]  /*5010*/  LDG.E.U16 R25, [R14.64] ;  /* 0x000000040e197981 */ /* 0x002324000c1e1500 */
[----:B------:R-:W-:Y:S02]  /*5020*/  LEA.HI.X.SX32 R13, R19, R3, 0x1, P0 ;  /* 0x00000003130d7211 */ /* 0x000fe400000f0eff */
[----:B0-----:R0:W4:Y:S04]  /*5030*/  LDG.E.U16 R24, [R16.64] ;  /* 0x0000000410187981 */ /* 0x001128000c1e1500 */
[----:B------:R0:W-:Y:S04]  /*5040*/  STL [R1+0x784], R22 ;  /* 0x0007841601007387 */ /* 0x0001e80000100800 */
[----:B0-----:R0:W4:Y:S01]  /*5050*/  LDG.E.U16 R22, [R12.64] ;  /* 0x000000040c167981 */ /* 0x001122000c1e1500 */
[----:B------:R-:W-:-:S02]  /*5060*/  IMAD R16, R0, 0x2e4, RZ ;  /* 0x000002e400107824 */ /* 0x000fc400078e02ff */
[C---:B------:R-:W-:Y:S02]  /*5070*/  IMAD R29, R0.reuse, 0x172, RZ ;  /* 0x00000172001d7824 */ /* 0x040fe400078e02ff */
[----:B------:R-:W-:Y:S01]  /*5080*/  IMAD R18, R0, 0x17a, RZ ;  /* 0x0000017a00127824 */ /* 0x000fe200078e02ff */
[-C--:B------:R-:W-:Y:S01]  /*5090*/  IADD3 R16, P1, R16, R2.reuse, RZ ;  /* 0x0000000210107210 */ /* 0x080fe20007f3e0ff */
[C---:B-1----:R-:W-:Y:S02]  /*50a0*/  IMAD R15, R0.reuse, 0x2f4, RZ ;  /* 0x000002f4000f7824 */ /* 0x042fe400078e02ff */
[----:B------:R-:W-:Y:S01]  /*50b0*/  IMAD R19, R0, 0xbd, RZ ;  /* 0x000000bd00137824 */ /* 0x000fe200078e02ff */
[-C--:B------:R-:W-:Y:S02]  /*50c0*/  LEA.HI.X.SX32 R17, R29, R3.reuse, 0x1, P1 ;  /* 0x000000031d117211 */ /* 0x080fe400008f0eff */
[-C--:B------:R-:W-:Y:S01]  /*50d0*/  IADD3 R14, P0, R18, R2.reuse, RZ ;  /* 0x00000002120e7210 */ /* 0x080fe20007f1e0ff */
[C---:B0-----:R-:W-:Y:S01]  /*50e0*/  IMAD R13, R0.reuse, 0x304, RZ ;  /* 0x00000304000d7824 */ /* 0x041fe200078e02ff */
[----:B------:R-:W-:Y:S01]  /*50f0*/  IADD3 R12, P1, R15, R2, RZ ;  /* 0x000000020f0c7210 */ /* 0x000fe20007f3e0ff */
[----:B---3--:R0:W-:Y:S01]  /*5100*/  STL [R1+0x730], R23 ;  /* 0x0007301701007387 */ /* 0x0081e20000100800 */
[----:B------:R-:W-:Y:S01]  /*5110*/  LEA.HI.X.SX32 R15, R19, R3, 0x1, P0 ;  /* 0x00000003130f7211 */ /* 0x000fe200000f0eff */
[----:B------:R-:W-:-:S02]  /*5120*/  IMAD R29, R0, 0x182, RZ ;  /* 0x00000182001d7824 */ /* 0x000fc400078e02ff */
[----:B------:R-:W-:Y:S01]  /*5130*/  IMAD R19, R0, 0x18a, RZ ;  /* 0x0000018a00137824 */ /* 0x000fe200078e02ff */
[----:B0-----:R0:W3:Y:S02]  /*5140*/  LDG.E.U16 R23, [R16.64] ;  /* 0x0000000410177981 */ /* 0x0010e4000c1e1500 */
[-C--:B0-----:R-:W-:Y:S02]  /*5150*/  IADD3 R16, P2, R13, R2.reuse, RZ ;  /* 0x000000020d107210 */ /* 0x081fe40007f5e0ff */
[-C--:B------:R-:W-:Y:S02]  /*5160*/  LEA.HI.X.SX32 R13, R18, R3.reuse, 0x1, P1 ;  /* 0x00000003120d7211 */ /* 0x080fe400008f0eff */
[----:B------:R-:W-:Y:S01]  /*5170*/  LEA.HI.X.SX32 R17, R29, R3, 0x1, P2 ;  /* 0x000000031d117211 */ /* 0x000fe200010f0eff */
[C---:B------:R-:W-:Y:S01]  /*5180*/  IMAD R29, R0.reuse, 0x192, RZ ;  /* 0x00000192001d7824 */ /* 0x040fe200078e02ff */
[----:B--2---:R0:W-:Y:S04]  /*5190*/  STL [R1+0x72c], R21 ;  /* 0x00072c1501007387 */ /* 0x0041e80000100800 */
[----:B-----5:R1:W-:Y:S04]  /*51a0*/  STL [R1+0x780], R5 ;  /* 0x0007800501007387 */ /* 0x0203e80000100800 */
[----:B0-----:R0:W2:Y:S04]  /*51b0*/  LDG.E.U16 R21, [R14.64] ;  /* 0x000000040e157981 */ /* 0x0010a8000c1e1500 */
[----:B-1----:R1:W5:Y:S04]  /*51c0*/  LDG.E.U16 R5, [R12.64] ;  /* 0x000000040c057981 */ /* 0x002368000c1e1500 */
[----:B------:R1:W-:Y:S01]  /*51d0*/  STL [R1+0x728], R26 ;  /* 0x0007281a01007387 */ /* 0x0003e20000100800 */
[C---:B0-----:R-:W-:Y:S01]  /*51e0*/  IMAD R15, R0.reuse, 0xc5, RZ ;  /* 0x000000c5000f7824 */ /* 0x041fe200078e02ff */
[----:B------:R-:W-:Y:S01]  /*51f0*/  IADD3 R14, P0, R19, R2, RZ ;  /* 0x00000002130e7210 */ /* 0x000fe20007f1e0ff */
[----:B-1----:R-:W-:-:S03]  /*5200*/  IMAD R12, R0, 0x314, RZ ;  /* 0x00000314000c7824 */ /* 0x002fc600078e02ff */
[-C--:B------:R-:W-:Y:S01]  /*5210*/  LEA.HI.X.SX32 R15, R15, R3.reuse, 0x1, P0 ;  /* 0x000000030f0f7211 */ /* 0x080fe200000f0eff */
[----:B------:R0:W5:Y:S01]  /*5220*/  LDG.E.U16 R26, [R16.64] ;  /* 0x00000004101a7981 */ /* 0x000162000c1e1500 */
[-C--:B------:R-:W-:Y:S01]  /*5230*/  IADD3 R12, P0, R12, R2.reuse, RZ ;  /* 0x000000020c0c7210 */ /* 0x080fe20007f1e0ff */
[----:B0-----:R-:W-:Y:S02]  /*5240*/  IMAD R16, R0, 0x324, RZ ;  /* 0x0000032400107824 */ /* 0x001fe400078e02ff */
[----:B----4-:R0:W-:Y:S01]  /*5250*/  STL [R1+0x724], R24 ;  /* 0x0007241801007387 */ /* 0x0101e20000100800 */
[-C--:B------:R-:W-:Y:S02]  /*5260*/  LEA.HI.X.SX32 R13, R19, R3.reuse, 0x1, P0 ;  /* 0x00000003130d7211 */ /* 0x080fe400000f0eff */
[----:B------:R-:W-:Y:S01]  /*5270*/  IADD3 R16, P1, R16, R2, RZ ;  /* 0x0000000210107210 */ /* 0x000fe20007f3e0ff */
[----:B------:R1:W-:Y:S03]  /*5280*/  STL [R1+0x77c], R25 ;  /* 0x00077c1901007387 */ /* 0x0003e60000100800 */
[----:B------:R-:W-:Y:S01]  /*5290*/  LEA.HI.X.SX32 R17, R29, R3, 0x1, P1 ;  /* 0x000000031d117211 */ /* 0x000fe200008f0eff */
[----:B0-----:R0:W4:Y:S04]  /*52a0*/  LDG.E.U16 R24, [R14.64] ;  /* 0x000000040e187981 */ /* 0x001128000c1e1500 */
[----:B------:R0:W-:Y:S04]  /*52b0*/  STL [R1+0x720], R22 ;  /* 0x0007201601007387 */ /* 0x0001e80000100800 */
[----:B-1----:R1:W4:Y:S04]  /*52c0*/  LDG.E.U16 R25, [R12.64] ;  /* 0x000000040c197981 */ /* 0x002328000c1e1500 */
[----:B0-----:R0:W4:Y:S01]  /*52d0*/  LDG.E.U16 R22, [R16.64] ;  /* 0x0000000410167981 */ /* 0x001122000c1e1500 */
[----:B------:R-:W-:-:S02]  /*52e0*/  IMAD R18, R0, 0x19a, RZ ;  /* 0x0000019a00127824 */ /* 0x000fc400078e02ff */
[C---:B------:R-:W-:Y:S02]  /*52f0*/  IMAD R15, R0.reuse, 0x334, RZ ;  /* 0x00000334000f7824 */ /* 0x040fe400078e02ff */
[----:B------:R-:W-:Y:S01]  /*5300*/  IMAD R19, R0, 0xcd, RZ ;  /* 0x000000cd00137824 */ /* 0x000fe200078e02ff */
[-C--:B------:R-:W-:Y:S01]  /*5310*/  IADD3 R14, P0, R18, R2.reuse, RZ ;  /* 0x00000002120e7210 */ /* 0x080fe20007f1e0ff */
[C---:B-1----:R-:W-:Y:S01]  /*5320*/  IMAD R13, R0.reuse, 0x344, RZ ;  /* 0x00000344000d7824 */ /* 0x042fe200078e02ff */
[-C--:B------:R-:W-:Y:S02]  /*5330*/  IADD3 R12, P1, R15, R2.reuse, RZ ;  /* 0x000000020f0c7210 */ /* 0x080fe40007f3e0ff */
[-C--:B------:R-:W-:Y:S01]  /*5340*/  LEA.HI.X.SX32 R15, R19, R3.reuse, 0x1, P0 ;  /* 0x00000003130f7211 */ /* 0x080fe200000f0eff */
[----:B------:R-:W-:Y:S01]  /*5350*/  IMAD R29, R0, 0x1a2, RZ ;  /* 0x000001a2001d7824 */ /* 0x000fe200078e02ff */
[----:B0-----:R-:W-:Y:S01]  /*5360*/  IADD3 R16, P2, R13, R2, RZ ;  /* 0x000000020d107210 */ /* 0x001fe20007f5e0ff */
[----:B---3--:R0:W-:Y:S01]  /*5370*/  STL [R1+0x71c], R23 ;  /* 0x00071c1701007387 */ /* 0x0081e20000100800 */
[-C--:B------:R-:W-:Y:S01]  /*5380*/  LEA.HI.X.SX32 R13, R18, R3.reuse, 0x1, P1 ;  /* 0x00000003120d7211 */ /* 0x080fe200008f0eff */
[C---:B------:R-:W-:Y:S01]  /*5390*/  IMAD R19, R0.reuse, 0x1aa, RZ ;  /* 0x000001aa00137824 */ /* 0x040fe200078e02ff */
[----:B------:R-:W-:Y:S01]  /*53a0*/  LEA.HI.X.SX32 R17, R29, R3, 0x1, P2 ;  /* 0x000000031d117211 */ /* 0x000fe200010f0eff */
[----:B0-----:R0:W3:Y:S01]  /*53b0*/  LDG.E.U16 R23, [R14.64] ;  /* 0x000000040e177981 */ /* 0x0010e2000c1e1500 */
[----:B------:R-:W-:-:S02]  /*53c0*/  IMAD R18, R0, 0x1ba, RZ ;  /* 0x000001ba00127824 */ /* 0x000fc400078e02ff */
[----:B0-----:R-:W-:Y:S01]  /*53d0*/  IMAD R15, R0, 0xd5, RZ ;  /* 0x000000d5000f7824 */ /* 0x001fe200078e02ff */
[----:B------:R-:W-:-:S04]  /*53e0*/  IADD3 R14, P0, R19, R2, RZ ;  /* 0x00000002130e7210 */ /* 0x000fc80007f1e0ff */
[----:B------:R-:W-:Y:S01]  /*53f0*/  LEA.HI.X.SX32 R15, R15, R3, 0x1, P0 ;  /* 0x000000030f0f7211 */ /* 0x000fe200000f0eff */
[C---:B------:R-:W-:Y:S01]  /*5400*/  IMAD R29, R0.reuse, 0x1b2, RZ ;  /* 0x000001b2001d7824 */ /* 0x040fe200078e02ff */
[----:B--2---:R0:W-:Y:S04]  /*5410*/  STL [R1+0x778], R21 ;  /* 0x0007781501007387 */ /* 0x0041e80000100800 */
[----:B-----5:R1:W-:Y:S04]  /*5420*/  STL [R1+0x718], R5 ;  /* 0x0007180501007387 */ /* 0x0203e80000100800 */
[----:B0-----:R0:W2:Y:S04]  /*5430*/  LDG.E.U16 R21, [R12.64] ;  /* 0x000000040c157981 */ /* 0x0010a8000c1e1500 */
[----:B-1----:R1:W5:Y:S01]  /*5440*/  LDG.E.U16 R5, [R16.64] ;  /* 0x0000000410057981 */ /* 0x002362000c1e1500 */
[----:B0-----:R-:W-:-:S03]  /*5450*/  IMAD R12, R0, 0x354, RZ ;  /* 0x00000354000c7824 */ /* 0x001fc600078e02ff */
[----:B------:R0:W-:Y:S01]  /*5460*/  STL [R1+0x714], R26 ;  /* 0x0007141a01007387 */ /* 0x0001e20000100800 */
[----:B-1----:R-:W-:Y:S01]  /*5470*/  IMAD R16, R0, 0x364, RZ ;  /* 0x0000036400107824 */ /* 0x002fe200078e02ff */
[----:B------:R-:W-:-:S04]  /*5480*/  IADD3 R12, P0, R12, R2, RZ ;  /* 0x000000020c0c7210 */ /* 0x000fc80007f1e0ff */
[----:B------:R-:W-:Y:S01]  /*5490*/  LEA.HI.X.SX32 R13, R19, R3, 0x1, P0 ;  /* 0x00000003130d7211 */ /* 0x000fe200000f0eff */
[----:B0-----:R0:W5:Y:S01]  /*54a0*/  LDG.E.U16 R26, [R14.64] ;  /* 0x000000040e1a7981 */ /* 0x001162000c1e1500 */
[----:B------:R-:W-:Y:S01]  /*54b0*/  IADD3 R16, P1, R16, R2, RZ ;  /* 0x0000000210107210 */ /* 0x000fe20007f3e0ff */
[----:B------:R-:W-:-:S03]  /*54c0*/  IMAD R19, R0, 0xdd, RZ ;  /* 0x000000dd00137824 */ /* 0x000fc600078e02ff */
[----:B------:R-:W-:Y:S01]  /*54d0*/  LEA.HI.X.SX32 R17, R29, R3, 0x1, P1 ;  /* 0x000000031d117211 */ /* 0x000fe200008f0eff */
[----:B0-----:R-:W-:Y:S01]  /*54e0*/  IMAD R15, R0, 0x374, RZ ;  /* 0x00000374000f7824 */ /* 0x001fe200078e02ff */
[-C--:B------:R-:W-:Y:S01]  /*54f0*/  IADD3 R14, P0, R18, R2.reuse, RZ ;  /* 0x00000002120e7210 */ /* 0x080fe20007f1e0ff */
[----:B----4-:R0:W-:Y:S04]  /*5500*/  STL [R1+0x774], R24 ;  /* 0x0007741801007387 */ /* 0x0101e80000100800 */
[----:B------:R1:W-:Y:S04]  /*5510*/  STL [R1+0x710], R25 ;  /* 0x0007101901007387 */ /* 0x0003e80000100800 */
[----:B0-----:R0:W4:Y:S04]  /*5520*/  LDG.E.U16 R24, [R12.64] ;  /* 0x000000040c187981 */ /* 0x001128000c1e1500 */
[----:B-1----:R1:W4:Y:S01]  /*5530*/  LDG.E.U16 R25, [R16.64] ;  /* 0x0000000410197981 */ /* 0x002322000c1e1500 */
[----:B0-----:R-:W-:-:S02]  /*5540*/  IADD3 R12, P1, R15, R2, RZ ;  /* 0x000000020f0c7210 */ /* 0x001fc40007f3e0ff */
[----:B------:R-:W-:Y:S01]  /*5550*/  LEA.HI.X.SX32 R15, R19, R3, 0x1, P0 ;  /* 0x00000003130f7211 */ /* 0x000fe200000f0eff */
[----:B------:R0:W-:Y:S04]  /*5560*/  STL [R1+0x70c], R22 ;  /* 0x00070c1601007387 */ /* 0x0001e80000100800 */
[----:B0-----:R0:W4:Y:S01]  /*5570*/  LDG.E.U16 R22, [R14.64] ;  /* 0x000000040e167981 */ /* 0x001122000c1e1500 */
[C---:B------:R-:W-:Y:S02]  /*5580*/  IMAD R13, R0.reuse, 0x384, RZ ;  /* 0x00000384000d7824 */ /* 0x040fe400078e02ff */
[----:B------:R-:W-:-:S03]  /*5590*/  IMAD R29, R0, 0x1c2, RZ ;  /* 0x000001c2001d7824 */ /* 0x000fc600078e02ff */
[-C--:B-1----:R-:W-:Y:S01]  /*55a0*/  IADD3 R16, P2, R13, R2.reuse, RZ ;  /* 0x000000020d107210 */ /* 0x082fe20007f5e0ff */
[----:B------:R-:W-:Y:S01]  /*55b0*/  IMAD R19, R0, 0x1ca, RZ ;  /* 0x000001ca00137824 */ /* 0x000fe200078e02ff */
[-C--:B------:R-:W-:Y:S01]  /*55c0*/  LEA.HI.X.SX32 R13, R18, R3.reuse, 0x1, P1 ;  /* 0x00000003120d7211 */ /* 0x080fe200008f0eff */
[----:B---3--:R1:W-:Y:S01]  /*55d0*/  STL [R1+0x770], R23 ;  /* 0x0007701701007387 */ /* 0x0083e20000100800 */
[C---:B0-----:R-:W-:Y:S01]  /*55e0*/  IMAD R15, R0.reuse, 0xe5, RZ ;  /* 0x000000e5000f7824 */ /* 0x041fe200078e02ff */
[-C--:B------:R-:W-:Y:S02]  /*55f0*/  LEA.HI.X.SX32 R17, R29, R3.reuse, 0x1, P2 ;  /* 0x000000031d117211 */ /* 0x080fe400010f0eff */
[----:B------:R-:W-:Y:S01]  /*5600*/  IADD3 R14, P0, R19, R2, RZ ;  /* 0x00000002130e7210 */ /* 0x000fe20007f1e0ff */
[----:B-1----:R0:W3:Y:S03]  /*5610*/  LDG.E.U16 R23, [R12.64] ;  /* 0x000000040c177981 */ /* 0x0020e6000c1e1500 */
[----:B------:R-:W-:Y:S01]  /*5620*/  LEA.HI.X.SX32 R15, R15, R3, 0x1, P0 ;  /* 0x000000030f0f7211 */ /* 0x000fe200000f0eff */
[----:B0-----:R-:W-:-:S05]  /*5630*/  IMAD R12, R0, 0x394, RZ ;  /* 0x00000394000c7824 */ /* 0x001fca00078e02ff */
[----:B------:R-:W-:Y:S01]  /*5640*/  IADD3 R12, P0, R12, R2, RZ ;  /* 0x000000020c0c7210 */ /* 0x000fe20007f1e0ff */
[----:B------:R-:W-:-:S03]  /*5650*/  IMAD R29, R0, 0x1d2, RZ ;  /* 0x000001d2001d7824 */ /* 0x000fc600078e02ff */
[----:B------:R-:W-:Y:S01]  /*5660*/  LEA.HI.X.SX32 R13, R19, R3, 0x1, P0 ;  /* 0x00000003130d7211 */ /* 0x000fe200000f0eff */
[C---:B------:R-:W-:Y:S02]  /*5670*/  IMAD R18, R0.reuse, 0x1da, RZ ;  /* 0x000001da00127824 */ /* 0x040fe400078e02ff */
[C---:B------:R-:W-:Y:S01]  /*5680*/  IMAD R19, R0.reuse, 0xed, RZ ;  /* 0x000000ed00137824 */ /* 0x040fe200078e02ff */
[----:B--2---:R0:W-:Y:S04]  /*5690*/  STL [R1+0x708], R21 ;  /* 0x0007081501007387 */ /* 0x0041e80000100800 */
[----:B-----5:R1:W-:Y:S04]  /*56a0*/  STL [R1+0x704], R5 ;  /* 0x0007040501007387 */ /* 0x0203e80000100800 */
[----:B0-----:R0:W2:Y:S04]  /*56b0*/  LDG.E.U16 R21, [R16.64] ;  /* 0x0000000410157981 */ /* 0x0010a8000c1e1500 */
[----:B-1----:R1:W5:Y:S01]  /*56c0*/  LDG.E.U16 R5, [R14.64] ;  /* 0x000000040e057981 */ /* 0x002362000c1e1500 */
[----:B0-----:R-:W-:-:S03]  /*56d0*/  IMAD R16, R0, 0x3a4, RZ ;  /* 0x000003a400107824 */ /* 0x001fc600078e02ff */
[----:B------:R0:W-:Y:S02]  /*56e0*/  STL [R1+0x768], R26 ;  /* 0x0007681a01007387 */ /* 0x0001e40000100800 */
[-C--:B------:R-:W-:Y:S01]  /*56f0*/  IADD3 R16, P1, R16, R2.reuse, RZ ;  /* 0x0000000210107210 */ /* 0x080fe20007f3e0ff */
[----:B-1----:R-:W-:Y:S01]  /*5700*/  IMAD R15, R0, 0x3b4, RZ ;  /* 0x000003b4000f7824 */ /* 0x002fe200078e02ff */
[-C--:B------:R-:W-:Y:S02]  /*5710*/  IADD3 R14, P0, R18, R2.reuse, RZ ;  /* 0x00000002120e7210 */ /* 0x080fe40007f1e0ff */
[-C--:B------:R-:W-:Y:S01]  /*5720*/  LEA.HI.X.SX32 R17, R29, R3.reuse, 0x1, P1 ;  /* 0x000000031d117211 */ /* 0x080fe200008f0eff */
[----:B0-----:R0:W5:Y:S02]  /*5730*/  LDG.E.U16 R26, [R12.64] ;  /* 0x000000040c1a7981 */ /* 0x001164000c1e1500 */
[----:B0-----:R-:W-:Y:S01]  /*5740*/  IMAD R13, R0, 0x3c4, RZ ;  /* 0x000003c4000d7824 */ /* 0x001fe200078e02ff */
[----:B------:R-:W-:Y:S01]  /*5750*/  IADD3 R12, P1, R15, R2, RZ ;  /* 0x000000020f0c7210 */ /* 0x000fe20007f3e0ff */
[----:B----4-:R0:W-:Y:S01]  /*5760*/  STL [R1+0x700], R24 ;  /* 0x0007001801007387 */ /* 0x0101e20000100800 */
[----:B------:R-:W-:-:S03]  /*5770*/  LEA.HI.X.SX32 R15, R19, R3, 0x1, P0 ;  /* 0x00000003130f7211 */ /* 0x000fc600000f0eff */
[----:B------:R1:W-:Y:S04]  /*5780*/  STL [R1+0x6fc], R25 ;  /* 0x0006fc1901007387 */ /* 0x0003e80000100800 */
[----:B0-----:R0:W4:Y:S04]  /*5790*/  LDG.E.U16 R24, [R16.64] ;  /* 0x0000000410187981 */ /* 0x001128000c1e1500 */
[----:B-1----:R1:W4:Y:S01]  /*57a0*/  LDG.E.U16 R25, [R14.64] ;  /* 0x000000040e197981 */ /* 0x002322000c1e1500 */
[----:B0-----:R-:W-:Y:S02]  /*57b0*/  IADD3 R16, P2, R13, R2, RZ ;  /* 0x000000020d107210 */ /* 0x001fe40007f5e0ff */
[----:B------:R-:W-:Y:S01]  /*57c0*/  LEA.HI.X.SX32 R13, R18, R3, 0x1, P1 ;  /* 0x00000003120d7211 */ /* 0x000fe200008f0eff */
[----:B------:R0:W-:Y:S04]  /*57d0*/  STL [R1+0x764], R22 ;  /* 0x0007641601007387 */ /* 0x0001e80000100800 */
[----:B0-----:R0:W4:Y:S01]  /*57e0*/  LDG.E.U16 R22, [R12.64] ;  /* 0x000000040c167981 */ /* 0x001122000c1e1500 */
[----:B------:R-:W-:-:S02]  /*57f0*/  IMAD R29, R0, 0x1e2, RZ ;  /* 0x000001e2001d7824 */ /* 0x000fc400078e02ff */
[C---:B------:R-:W-:Y:S02]  /*5800*/  IMAD R19, R0.reuse, 0x1ea, RZ ;  /* 0x000001ea00137824 */ /* 0x040fe400078e02ff */
[C---:B-1----:R-:W-:Y:S01]  /*5810*/  IMAD R15, R0.reuse, 0xf5, RZ ;  /* 0x000000f5000f7824 */ /* 0x042fe200078e02ff */
[-C--:B------:R-:W-:Y:S02]  /*5820*/  LEA.HI.X.SX32 R17, R29, R3.reuse, 0x1, P2 ;  /* 0x000000031d117211 */ /* 0x080fe400010f0eff */
[-C--:B------:R-:W-:Y:S01]  /*5830*/  IADD3 R14, P0, R19, R2.reuse, RZ ;  /* 0x00000002130e7210 */ /* 0x080fe20007f1e0ff */
[----:B0-----:R-:W-:Y:S02]  /*5840*/  IMAD R12, R0, 0x3d4, RZ ;  /* 0x000003d4000c7824 */ /* 0x001fe400078e02ff */
[----:B------:R0:W4:Y:S01]  /*5850*/  LDG.E.U16 R27, [R16.64] ;  /* 0x00000004101b7981 */ /* 0x000122000c1e1500 */
[----:B------:R-:W-:Y:S02]  /*5860*/  LEA.HI.X.SX32 R15, R15, R3, 0x1, P0 ;  /* 0x000000030f0f7211 */ /* 0x000fe400000f0eff */
[----:B------:R-:W-:Y:S01]  /*5870*/  IADD3 R12, P0, R12, R2, RZ ;  /* 0x000000020c0c7210 */ /* 0x000fe20007f1e0ff */
[----:B------:R-:W-:-:S02]  /*5880*/  IMAD R29, R0, 0x1f2, RZ ;  /* 0x000001f2001d7824 */ /* 0x000fc400078e02ff */
[----:B0-----:R-:W-:Y:S01]  /*5890*/  IMAD R16, R0, 0x3e4, RZ ;  /* 0x000003e400107824 */ /* 0x001fe200078e02ff */
[----:B------:R-:W-:Y:S01]  /*58a0*/  LEA.HI.X.SX32 R13, R19, R3, 0x1, P0 ;  /* 0x00000003130d7211 */ /* 0x000fe200000f0eff */
[----:B---3--:R0:W-:Y:S03]  /*58b0*/  STL [R1+0x6f8], R23 ;  /* 0x0006f81701007387 */ /* 0x0081e60000100800 */
[----:B------:R-:W-:Y:S01]  /*58c0*/  IADD3 R16, P1, R16, R2, RZ ;  /* 0x0000000210107210 */ /* 0x000fe20007f3e0ff */
[----:B------:R-:W-:-:S03]  /*58d0*/  IMAD R18, R0, 0x1fa, RZ ;  /* 0x000001fa00127824 */ /* 0x000fc600078e02ff */
[----:B------:R-:W-:Y:S01]  /*58e0*/  LEA.HI.X.SX32 R17, R29, R3, 0x1, P1 ;  /* 0x000000031d117211 */ /* 0x000fe200008f0eff */
[----:B0-----:R0:W3:Y:S01]  /*58f0*/  LDG.E.U16 R23, [R12.64] ;  /* 0x000000040c177981 */ /* 0x0010e2000c1e1500 */
[C---:B------:R-:W-:Y:S02]  /*5900*/  IMAD R19, R0.reuse, 0xfd, RZ ;  /* 0x000000fd00137824 */ /* 0x040fe400078e02ff */
[C---:B------:R-:W-:Y:S01]  /*5910*/  IMAD R29, R0.reuse, 0x82, RZ ;  /* 0x00000082001d7824 */ /* 0x040fe200078e02ff */
[----:B--2---:R1:W-:Y:S04]  /*5920*/  STL [R1+0x6f4], R21 ;  /* 0x0006f41501007387 */ /* 0x0043e80000100800 */
[----:B-----5:R2:W-:Y:S04]  /*5930*/  STL [R1+0x760], R5 ;  /* 0x0007600501007387 */ /* 0x0205e80000100800 */
[----:B-1----:R1:W5:Y:S01]  /*5940*/  LDG.E.U16 R21, [R14.64] ;  /* 0x000000040e157981 */ /* 0x002362000c1e1500 */
[----:B--2---:R-:W-:-:S02]  /*5950*/  IMAD R5, R0, 0x104, RZ ;  /* 0x0000010400057824 */ /* 0x004fc400078e02ff */
[----:B-1----:R-:W-:Y:S01]  /*5960*/  IMAD R15, R0, 0x3f4, RZ ;  /* 0x000003f4000f7824 */ /* 0x002fe200078e02ff */
[CC--:B------:R-:W-:Y:S01]  /*5970*/  IADD3 R14, P0, R18.reuse, R2.reuse, RZ ;  /* 0x00000002120e7210 */ /* 0x0c0fe20007f1e0ff */
[----:B------:R1:W-:Y:S03]  /*5980*/  STL [R1+0x6f0], R26 ;  /* 0x0006f01a01007387 */ /* 0x0003e60000100800 */
[-C--:B0-----:R-:W-:Y:S02]  /*5990*/  IADD3 R12, P2, R15, R2.reuse, RZ ;  /* 0x000000020f0c7210 */ /* 0x081fe40007f5e0ff */
[-C--:B------:R-:W-:Y:S01]  /*59a0*/  LEA.HI.X.SX32 R15, R19, R3.reuse, 0x1, P0 ;  /* 0x00000003130f7211 */ /* 0x080fe200000f0eff */
[----:B-1----:R0:W2:Y:S01]  /*59b0*/  LDG.E.U16 R26, [R16.64] ;  /* 0x00000004101a7981 */ /* 0x0020a2000c1e1500 */
[-C--:B------:R-:W-:Y:S02]  /*59c0*/  LEA.HI.X.SX32 R13, R18, R3.reuse, 0x1, P2 ;  /* 0x00000003120d7211 */ /* 0x080fe400010f0eff */
[----:B0-----:R-:W-:Y:S01]  /*59d0*/  IADD3 R16, P1, R5, R2, RZ ;  /* 0x0000000205107210 */ /* 0x001fe20007f3e0ff */
[----:B----4-:R0:W-:Y:S03]  /*59e0*/  STL [R1+0x6ec], R24 ;  /* 0x0006ec1801007387 */ /* 0x0101e60000100800 */
[----:B------:R-:W-:Y:S01]  /*59f0*/  LEA.HI.X.SX32 R17, R29, R3, 0x1, P1 ;  /* 0x000000031d117211 */ /* 0x000fe200008f0eff */
[----:B------:R1:W-:Y:S04]  /*5a00*/  STL [R1+0x75c], R25 ;  /* 0x00075c1901007387 */ /* 0x0003e80000100800 */
[----:B0-----:R0:W4:Y:S04]  /*5a10*/  LDG.E.U16 R24, [R14.64] ;  /* 0x000000040e187981 */ /* 0x001128000c1e1500 */
[----:B-1----:R1:W4:Y:S04]  /*5a20*/  LDG.E.U16 R25, [R12.64] ;  /* 0x000000040c197981 */ /* 0x002328000c1e1500 */
[----:B------:R0:W-:Y:S04]  /*5a30*/  STL [R1+0x6e8], R22 ;  /* 0x0006e81601007387 */ /* 0x0001e80000100800 */
[----:B0-----:R0:W4:Y:S01]  /*5a40*/  LDG.E.U16 R22, [R16.64] ;  /* 0x0000000410167981 */ /* 0x001122000c1e1500 */
[----:B------:R-:W-:-:S02]  /*5a50*/  IMAD R19, R0, 0x8a, RZ ;  /* 0x0000008a00137824 */ /* 0x000fc400078e02ff */
[C---:B------:R-:W-:Y:S02]  /*5a60*/  IMAD R15, R0.reuse, 0x45, RZ ;  /* 0x00000045000f7824 */ /* 0x040fe400078e02ff */
[C---:B------:R-:W-:Y:S01]  /*5a70*/  IMAD R18, R0.reuse, 0x114, RZ ;  /* 0x0000011400127824 */ /* 0x040fe200078e02ff */
[----:B------:R-:W-:Y:S01]  /*5a80*/  IADD3 R14, P0, R19, R2, RZ ;  /* 0x00000002130e7210 */ /* 0x000fe20007f1e0ff */
[----:B------:R-:W-:-:S03]  /*5a90*/  IMAD R5, R0, 0x124, RZ ;  /* 0x0000012400057824 */ /* 0x000fc600078e02ff */
[-C--:B------:R-:W-:Y:S02]  /*5aa0*/  LEA.HI.X.SX32 R15, R15, R3.reuse, 0x1, P0 ;  /* 0x000000030f0f7211 */ /* 0x080fe400000f0eff */
[-C--:B-1----:R-:W-:Y:S01]  /*5ab0*/  IADD3 R12, P0, R18, R2.reuse, RZ ;  /* 0x00000002120c7210 */ /* 0x082fe20007f1e0ff */
[C---:B------:R-:W-:Y:S01]  /*5ac0*/  IMAD R29, R0.reuse, 0x92, RZ ;  /* 0x00000092001d7824 */ /* 0x040fe200078e02ff */
[----:B0-----:R-:W-:Y:S01]  /*5ad0*/  IADD3 R16, P1, R5, R2, RZ ;  /* 0x0000000205107210 */ /* 0x001fe20007f3e0ff */
[----:B------:R-:W-:Y:S01]  /*5ae0*/  IMAD R18, R0, 0x9a, RZ ;  /* 0x0000009a00127824 */ /* 0x000fe200078e02ff */
[-C--:B------:R-:W-:Y:S01]  /*5af0*/  LEA.HI.X.SX32 R13, R19, R3.reuse, 0x1, P0 ;  /* 0x00000003130d7211 */ /* 0x080fe200000f0eff */
[----:B------:R0:W4:Y:S01]  /*5b00*/  LDG.E.U16 R28, [R14.64] ;  /* 0x000000040e1c7981 */ /* 0x000122000c1e1500 */
[----:B------:R-:W-:-:S03]  /*5b10*/  LEA.HI.X.SX32 R17, R29, R3, 0x1, P1 ;  /* 0x000000031d117211 */ /* 0x000fc600008f0eff */
[----:B------:R1:W-:Y:S01]  /*5b20*/  STL [R1+0x6e4], R27 ;  /* 0x0006e41b01007387 */ /* 0x0003e20000100800 */
[----:B0-----:R-:W-:Y:S01]  /*5b30*/  IMAD R15, R0, 0x4d, RZ ;  /* 0x0000004d000f7824 */ /* 0x001fe200078e02ff */
[----:B------:R-:W-:Y:S02]  /*5b40*/  IADD3 R14, P0, R18, R2, RZ ;  /* 0x00000002120e7210 */ /* 0x000fe40007f1e0ff */
[----:B-1----:R0:W4:Y:S02]  /*5b50*/  LDG.E.U16 R27, [R12.64] ;  /* 0x000000040c1b7981 */ /* 0x002124000c1e1500 */
[----:B------:R-:W-:Y:S01]  /*5b60*/  LEA.HI.X.SX32 R15, R15, R3, 0x1, P0 ;  /* 0x000000030f0f7211 */ /* 0x000fe200000f0eff */
[C---:B------:R-:W-:Y:S02]  /*5b70*/  IMAD R5, R0.reuse, 0x144, RZ ;  /* 0x0000014400057824 */ /* 0x040fe400078e02ff */
[C---:B------:R-:W-:Y:S02]  /*5b80*/  IMAD R19, R0.reuse, 0xaa, RZ ;  /* 0x000000aa00137824 */ /* 0x040fe400078e02ff */
[C---:B------:R-:W-:Y:S01]  /*5b90*/  IMAD R29, R0.reuse, 0xa2, RZ ;  /* 0x000000a2001d7824 */ /* 0x040fe200078e02ff */
[----:B-----5:R1:W-:Y:S04]  /*5ba0*/  STL [R1+0x758], R21 ;  /* 0x0007581501007387 */ /* 0x0203e80000100800 */
[----:B---3--:R3:W-:Y:S01]  /*5bb0*/  STL [R1+0x6e0], R23 ;  /* 0x0006e01701007387 */ /* 0x0087e20000100800 */
[----:B-1----:R-:W-:-:S03]  /*5bc0*/  IMAD R21, R0, 0x134, RZ ;  /* 0x0000013400157824 */ /* 0x002fc600078e02ff */
[----:B---3--:R1:W3:Y:S02]  /*5bd0*/  LDG.E.U16 R23, [R16.64] ;  /* 0x0000000410177981 */ /* 0x0082e4000c1e1500 */
[-C--:B0-----:R-:W-:Y:S02]  /*5be0*/  IADD3 R12, P1, R21, R2.reuse, RZ ;  /* 0x00000002150c7210 */ /* 0x081fe40007f3e0ff */
[----:B--2---:R0:W-:Y:S01]  /*5bf0*/  STL [R1+0x6dc], R26 ;  /* 0x0006dc1a01007387 */ /* 0x0041e20000100800 */
[-C--:B-1----:R-:W-:Y:S02]  /*5c00*/  IADD3 R16, P2, R5, R2.reuse, RZ ;  /* 0x0000000205107210 */ /* 0x082fe40007f5e0ff */
[-C--:B------:R-:W-:Y:S01]  /*5c10*/  LEA.HI.X.SX32 R13, R18, R3.reuse, 0x1, P1 ;  /* 0x00000003120d7211 */ /* 0x080fe200008f0eff */
[----:B0-----:R0:W2:Y:S01]  /*5c20*/  LDG.E.U16 R26, [R14.64] ;  /* 0x000000040e1a7981 */ /* 0x0010a2000c1e1500 */
[-C--:B------:R-:W-:Y:S01]  /*5c30*/  LEA.HI.X.SX32 R17, R29, R3.reuse, 0x1, P2 ;  /* 0x000000031d117211 */ /* 0x080fe200010f0eff */
[C---:B0-----:R-:W-:Y:S01]  /*5c40*/  IMAD R15, R0.reuse, 0x55, RZ ;  /* 0x00000055000f7824 */ /* 0x041fe200078e02ff */
[----:B------:R-:W-:Y:S01]  /*5c50*/  IADD3 R14, P0, R19, R2, RZ ;  /* 0x00000002130e7210 */ /* 0x000fe20007f1e0ff */
[----:B----4-:R0:W-:Y:S03]  /*5c60*/  STL [R1+0x754], R24 ;  /* 0x0007541801007387 */ /* 0x0101e60000100800 */
[----:B------:R-:W-:Y:S01]  /*5c70*/  LEA.HI.X.SX32 R15, R15, R3, 0x1, P0 ;  /* 0x000000030f0f7211 */ /* 0x000fe200000f0eff */
[----:B------:R1:W-:Y:S04]  /*5c80*/  STL [R1+0x6d8], R25 ;  /* 0x0006d81901007387 */ /* 0x0003e80000100800 */
[----:B0-----:R0:W4:Y:S04]  /*5c90*/  LDG.E.U16 R24, [R12.64] ;  /* 0x000000040c187981 */ /* 0x001128000c1e1500 */
[----:B-1----:R1:W5:Y:S04]  /*5ca0*/  LDG.E.U16 R25, [R16.64] ;  /* 0x0000000410197981 */ /* 0x002368000c1e1500 */
[----:B------:R0:W-:Y:S04]  /*5cb0*/  STL [R1+0x6d4], R22 ;  /* 0x0006d41601007387 */ /* 0x0001e80000100800 */
[----:B0-----:R0:W5:Y:S01]  /*5cc0*/  LDG.E.U16 R22, [R14.64] ;  /* 0x000000040e167981 */ /* 0x001162000c1e1500 */
[----:B------:R-:W-:-:S02]  /*5cd0*/  IMAD R18, R0, 0x154, RZ ;  /* 0x0000015400127824 */ /* 0x000fc400078e02ff */
[C---:B------:R-:W-:Y:S02]  /*5ce0*/  IMAD R5, R0.reuse, 0x164, RZ ;  /* 0x0000016400057824 */ /* 0x040fe400078e02ff */
[----:B------:R-:W-:Y:S01]  /*5cf0*/  IMAD R29, R0, 0xb2, RZ ;  /* 0x000000b2001d7824 */ /* 0x000fe200078e02ff */
[-C--:B------:R-:W-:Y:S01]  /*5d00*/  IADD3 R12, P0, R18, R2.reuse, RZ ;  /* 0x00000002120c7210 */ /* 0x080fe20007f1e0ff */
[C---:B------:R-:W-:Y:S01]  /*5d10*/  IMAD R18, R0.reuse, 0xba, RZ ;  /* 0x000000ba00127824 */ /* 0x040fe200078e02ff */
[-C--:B-1----:R-:W-:Y:S02]  /*5d20*/  IADD3 R16, P1, R5, R2.reuse, RZ ;  /* 0x0000000205107210 */ /* 0x082fe40007f3e0ff */
[-C--:B------:R-:W-:Y:S01]  /*5d30*/  LEA.HI.X.SX32 R13, R19, R3.reuse, 0x1, P0 ;  /* 0x00000003130d7211 */ /* 0x080fe200000f0eff */
[----:B0-----:R-:W-:Y:S01]  /*5d40*/  IMAD R15, R0, 0x5d, RZ ;  /* 0x0000005d000f7824 */ /* 0x001fe200078e02ff */
[----:B------:R-:W-:Y:S01]  /*5d50*/  IADD3 R14, P0, R18, R2, RZ ;  /* 0x00000002120e7210 */ /* 0x000fe20007f1e0ff */
[C---:B------:R-:W-:Y:S01]  /*5d60*/  IMAD R21, R0.reuse, 0x174, RZ ;  /* 0x0000017400157824 */ /* 0x040fe200078e02ff */
[-C--:B------:R-:W-:Y:S01]  /*5d70*/  LEA.HI.X.SX32 R17, R29, R3.reuse, 0x1, P1 ;  /* 0x000000031d117211 */ /* 0x080fe200008f0eff */
[C---:B------:R-:W-:Y:S01]  /*5d80*/  IMAD R5, R0.reuse, 0x184, RZ ;  /* 0x0000018400057824 */ /* 0x040fe200078e02ff */
[----:B------:R0:W-:Y:S01]  /*5d90*/  STL [R1+0x750], R28 ;  /* 0x0007501c01007387 */ /* 0x0001e20000100800 */
[----:B------:R-:W-:Y:S01]  /*5da0*/  LEA.HI.X.SX32 R15, R15, R3, 0x1, P0 ;  /* 0x000000030f0f7211 */ /* 0x000fe200000f0eff */
[----:B------:R-:W-:-:S02]  /*5db0*/  IMAD R19, R0, 0xca, RZ ;  /* 0x000000ca00137824 */ /* 0x000fc400078e02ff */
[----:B------:R1:W-:Y:S04]  /*5dc0*/  STL [R1+0x6d0], R27 ;  /* 0x0006d01b01007387 */ /* 0x0003e80000100800 */
[----:B0-----:R0:W5:Y:S04]  /*5dd0*/  LDG.E.U16 R28, [R12.64] ;  /* 0x000000040c1c7981 */ /* 0x001168000c1e1500 */
[----:B-1----:R1:W5:Y:S01]  /*5de0*/  LDG.E.U16 R27, [R16.64] ;  /* 0x00000004101b7981 */ /* 0x002362000c1e1500 */
[-C--:B0-----:R-:W-:Y:S02]  /*5df0*/  IADD3 R12, P1, R21, R2.reuse, RZ ;  /* 0x00000002150c7210 */ /* 0x081fe40007f3e0ff */
[----:B-1----:R-:W-:-:S02]  /*5e00*/  IADD3 R16, P2, R5, R2, RZ ;  /* 0x0000000205107210 */ /* 0x002fc40007f5e0ff */
[-C--:B------:R-:W-:Y:S02]  /*5e10*/  LEA.HI.X.SX32 R13, R18, R3.reuse, 0x1, P1 ;  /* 0x00000003120d7211 */ /* 0x080fe400008f0eff */
[----:B------:R-:W-:Y:S01]  /*5e20*/  LEA.HI.X.SX32 R17, R11, R3, 0x1, P2 ;  /* 0x000000030b117211 */ /* 0x000fe200010f0eff */
[C---:B------:R-:W-:Y:S02]  /*5e30*/  IMAD R11, R0.reuse, 0x194, RZ ;  /* 0x00000194000b7824 */ /* 0x040fe400078e02ff */
[----:B------:R0:W5:Y:S04]  /*5e40*/  LDG.E.U16 R21, [R12.64] ;  /* 0x000000040c157981 */ /* 0x000168000c1e1500 */
[----:B---3--:R1:W-:Y:S04]  /*5e50*/  STL [R1+0x6cc], R23 ;  /* 0x0006cc1701007387 */ /* 0x0083e80000100800 */
[----:B-1----:R1:W3:Y:S02]  /*5e60*/  LDG.E.U16 R23, [R14.64] ;  /* 0x000000040e177981 */ /* 0x0022e4000c1e1500 */
[----:B-1----:R-:W-:Y:S01]  /*5e70*/  IMAD R15, R0, 0x65, RZ ;  /* 0x00000065000f7824 */ /* 0x002fe200078e02ff */
[----:B------:R-:W-:-:S04]  /*5e80*/  IADD3 R14, P0, R19, R2, RZ ;  /* 0x00000002130e7210 */ /* 0x000fc80007f1e0ff */
[-C--:B------:R-:W-:Y:S02]  /*5e90*/  LEA.HI.X.SX32 R15, R15, R3.reuse, 0x1, P0 ;  /* 0x000000030f0f7211 */ /* 0x080fe400000f0eff */
[----:B0-----:R-:W-:Y:S01]  /*5ea0*/  IADD3 R12, P0, R11, R2, RZ ;  /* 0x000000020b0c7210 */ /* 0x001fe20007f1e0ff */
[----:B--2---:R0:W-:Y:S03]  /*5eb0*/  STL [R1+0x74c], R26 ;  /* 0x00074c1a01007387 */ /* 0x0041e60000100800 */
[----:B------:R-:W-:Y:S01]  /*5ec0*/  LEA.HI.X.SX32 R13, R19, R3, 0x1, P0 ;  /* 0x00000003130d7211 */ /* 0x000fe200000f0eff */
[----:B0-----:R0:W2:Y:S04]  /*5ed0*/  LDG.E.U16 R26, [R16.64] ;  /* 0x00000004101a7981 */ /* 0x0010a8000c1e1500 */
[----:B----4-:R1:W-:Y:S04]  /*5ee0*/  STL [R1+0x6c8], R24 ;  /* 0x0006c81801007387 */ /* 0x0103e80000100800 */
[----:B-----5:R-:W-:Y:S04]  /*5ef0*/  STL [R1+0x6c4], R25 ;  /* 0x0006c41901007387 */ /* 0x020fe80000100800 */
[----:B-1----:R1:W4:Y:S04]  /*5f00*/  LDG.E.U16 R24, [R14.64] ;  /* 0x000000040e187981 */ /* 0x002328000c1e1500 */
[----:B------:R5:W-:Y:S04]  /*5f10*/  STL [R1+0x748], R22 ;  /* 0x0007481601007387 */ /* 0x000be80000100800 */
[----:B-----5:R5:W4:Y:S01]  /*5f20*/  LDG.E.U16 R22, [R12.64] ;  /* 0x000000040c167981 */ /* 0x020b22000c1e1500 */
[----:B------:R-:W-:-:S02]  /*5f30*/  IMAD R5, R0, 0x1a4, RZ ;  /* 0x000001a400057824 */ /* 0x000fc400078e02ff */
[----:B------:R-:W-:-:S03]  /*5f40*/  IMAD R18, R0, 0xda, RZ ;  /* 0x000000da00127824 */ /* 0x000fc600078e02ff */
[-C--:B0-----:R-:W-:Y:S01]  /*5f50*/  IADD3 R16, P1, R5, R2.reuse, RZ ;  /* 0x0000000205107210 */ /* 0x081fe20007f3e0ff */
[----:B------:R-:W-:Y:S01]  /*5f60*/  IMAD R11, R0, 0x1b4, RZ ;  /* 0x000001b4000b7824 */ /* 0x000fe200078e02ff */
[-C--:B-1----:R-:W-:Y:S01]  /*5f70*/  IADD3 R14, P0, R18, R2.reuse, RZ ;  /* 0x00000002120e7210 */ /* 0x082fe20007f1e0ff */
[----:B------:R-:W-:Y:S01]  /*5f80*/  IMAD R15, R0, 0x6d, RZ ;  /* 0x0000006d000f7824 */ /* 0x000fe200078e02ff */
[-C--:B------:R-:W-:Y:S01]  /*5f90*/  LEA.HI.X.SX32 R17, R20, R3.reuse, 0x1, P1 ;  /* 0x0000000314117211 */ /* 0x080fe200008f0eff */
[C---:B------:R-:W-:Y:S01]  /*5fa0*/  IMAD R5, R0.reuse, 0x1c4, RZ ;  /* 0x000001c400057824 */ /* 0x040fe200078e02ff */
[----:B-----5:R-:W-:Y:S02]  /*5fb0*/  IADD3 R12, P1, R11, R2, RZ ;  /* 0x000000020b0c7210 */ /* 0x020fe40007f3e0ff */
[----:B------:R-:W-:Y:S01]  /*5fc0*/  LEA.HI.X.SX32 R15, R15, R3, 0x1, P0 ;  /* 0x000000030f0f7211 */ /* 0x000fe200000f0eff */
[----:B------:R0:W4:Y:S01]  /*5fd0*/  LDG.E.U16 R25, [R16.64] ;  /* 0x0000000410197981 */ /* 0x000122000c1e1500 */
[----:B------:R-:W-:-:S03]  /*5fe0*/  IMAD R19, R0, 0xea, RZ ;  /* 0x000000ea00137824 */ /* 0x000fc600078e02ff */
[----:B------:R-:W1:Y:S01]  /*5ff0*/  S2R R11, SR_TID.X ;  /* 0x00000000000b7919 */ /* 0x000e620000002100 */
[----:B------:R-:W-:-:S03]  /*6000*/  LEA.HI.X.SX32 R13, R18, R3, 0x1, P1 ;  /* 0x00000003120d7211 */ /* 0x000fc600008f0eff */
[----:B------:R0:W-:Y:S02]  /*6010*/  STL [R1+0x6c0], R28 ;  /* 0x0006c01c01007387 */ /* 0x0001e40000100800 */
[----:B0-----:R-:W-:Y:S01]  /*6020*/  IADD3 R16, P2, R5, R2, RZ ;  /* 0x0000000205107210 */ /* 0x001fe20007f5e0ff */
[----:B------:R-:W-:Y:S01]  /*6030*/  IMAD R5, R0, 0x1d4, RZ ;  /* 0x000001d400057824 */ /* 0x000fe200078e02ff */
[----:B------:R0:W-:Y:S02]  /*6040*/  STL [R1+0x6bc], R27 ;  /* 0x0006bc1b01007387 */ /* 0x0001e40000100800 */
[----:B------:R-:W-:Y:S02]  /*6050*/  LEA.HI.X.SX32 R17, R10, R3, 0x1, P2 ;  /* 0x000000030a117211 */ /* 0x000fe400010f0eff */
[----:B------:R1:W4:Y:S01]  /*6060*/  LDG.E.U16 R28, [R14.64] ;  /* 0x000000040e1c7981 */ /* 0x000322000c1e1500 */
[----:B------:R-:W-:-:S03]  /*6070*/  IMAD R10, R0, 0x1e4, RZ ;  /* 0x000001e4000a7824 */ /* 0x000fc600078e02ff */
[----:B0-----:R0:W4:Y:S01]  /*6080*/  LDG.E.U16 R27, [R12.64] ;  /* 0x000000040c1b7981 */ /* 0x001122000c1e1500 */
[----:B-1----:R-:W-:Y:S01]  /*6090*/  IMAD R15, R0, 0x75, RZ ;  /* 0x00000075000f7824 */ /* 0x002fe200078e02ff */
[----:B------:R-:W-:-:S04]  /*60a0*/  IADD3 R14, P0, R19, R2, RZ ;  /* 0x00000002130e7210 */ /* 0x000fc80007f1e0ff */
[----:B------:R-:W-:Y:S02]  /*60b0*/  LEA.HI.X.SX32 R15, R15, R3, 0x1, P0 ;  /* 0x000000030f0f7211 */ /* 0x000fe400000f0eff */
[-C--:B------:R-:W-:Y:S01]  /*60c0*/  IADD3 R18, P1, R10, R2.reuse, RZ ;  /* 0x000000020a127210 */ /* 0x080fe20007f3e0ff */
[----:B---3--:R1:W-:Y:S04]  /*60d0*/  STL [R1+0x744], R23 ;  /* 0x0007441701007387 */ /* 0x0083e80000100800 */
[----:B------:R3:W-:Y:S04]  /*60e0*/  STL [R1+0x6b8], R21 ;  /* 0x0006b81501007387 */ /* 0x0007e80000100800 */
[----:B-1----:R1:W5:Y:S04]  /*60f0*/  LDG.E.U16 R23, [R16.64] ;  /* 0x0000000410177981 */ /* 0x002368000c1e1500 */
[----:B---3--:R3:W5:Y:S01]  /*6100*/  LDG.E.U16 R21, [R14.64] ;  /* 0x000000040e157981 */ /* 0x008762000c1e1500 */
[----:B-1----:R-:W-:-:S04]  /*6110*/  IADD3 R16, P0, R5, R2, RZ ;  /* 0x0000000205107210 */ /* 0x002fc80007f1e0ff */
[-C--:B------:R-:W-:Y:S02]  /*6120*/  LEA.HI.X.SX32 R17, R19, R3.reuse, 0x1, P0 ;  /* 0x0000000313117211 */ /* 0x080fe400000f0eff */
[----:B------:R-:W-:Y:S01]  /*6130*/  LEA.HI.X.SX32 R19, R4, R3, 0x1, P1 ;  /* 0x0000000304137211 */ /* 0x000fe200008f0eff */
[----:B--2---:R-:W-:Y:S04]  /*6140*/  STL [R1+0x6b4], R26 ;  /* 0x0006b41a01007387 */ /* 0x004fe80000100800 */
[----:B------:R1:W2:Y:S04]  /*6150*/  LDG.E.U16 R10, [R16.64] ;  /* 0x00000004100a7981 */ /* 0x0002a8000c1e1500 */
[----:B----4-:R4:W-:Y:S04]  /*6160*/  STL [R1+0x740], R24 ;  /* 0x0007401801007387 */ /* 0x0109e80000100800 */
[----:B------:R-:W2:Y:S04]  /*6170*/  LDL.LU R4, [R1+0x218] ;  /* 0x0002180001047983 */ /* 0x000ea80000300800 */
[----:B------:R-:W2:Y:S04]  /*6180*/  LDL.LU R20, [R1+0x214] ;  /* 0x0002140001147983 */ /* 0x000ea80000300800 */
[----:B------:R0:W-:Y:S01]  /*6190*/  STL [R1+0x6b0], R22 ;  /* 0x0006b01601007387 */ /* 0x0001e20000100800 */
[----:B---3--:R-:W-:-:S02]  /*61a0*/  IMAD R15, R0, 0xfa, RZ ;  /* 0x000000fa000f7824 */ /* 0x008fc400078e02ff */
[----:B------:R-:W-:Y:S01]  /*61b0*/  IMAD R5, R0, 0x1f4, RZ ;  /* 0x000001f400057824 */ /* 0x000fe200078e02ff */
[----:B----4-:R-:W3:Y:S01]  /*61c0*/  LDL.LU R24, [R1+0x1b4] ;  /* 0x0001b40001187983 */ /* 0x010ee20000300800 */
[----:B0-----:R-:W-:-:S03]  /*61d0*/  LOP3.LUT R22, R11, 0xff, RZ, 0xc0, !PT ;  /* 0x000000ff0b167812 */ /* 0x001fc600078ec0ff */
[----:B------:R0:W4:Y:S01]  /*61e0*/  LDG.E.U16 R11, [R18.64] ;  /* 0x00000004120b7981 */ /* 0x000122000c1e1500 */
[----:B------:R-:W-:-:S03]  /*61f0*/  IMAD R13, R0, 0x7d, RZ ;  /* 0x0000007d000d7824 */ /* 0x000fc600078e02ff */
[----:B------:R0:W-:Y:S01]  /*6200*/  STL [R1+0x6ac], R25 ;  /* 0x0006ac1901007387 */ /* 0x0001e20000100800 */
[-C--:B------:R-:W-:Y:S02]  /*6210*/  IADD3 R12, P0, R15, R2.reuse, RZ ;  /* 0x000000020f0c7210 */ /* 0x080fe40007f1e0ff */
[----:B------:R-:W-:Y:S01]  /*6220*/  IADD3 R14, P2, R5, R2, RZ ;  /* 0x00000002050e7210 */ /* 0x000fe20007f5e0ff */
[----:B0-----:R-:W3:Y:S04]  /*6230*/  LDL.LU R25, [R1+0x1e0] ;  /* 0x0001e00001197983 */ /* 0x001ee80000300800 */
[----:B------:R-:W3:Y:S04]  /*6240*/  LDL.LU R26, [R1+0x1ac] ;  /* 0x0001ac00011a7983 */ /* 0x000ee80000300800 */
[----:B------:R-:W-:Y:S01]  /*6250*/  STL [R1+0x1d04], R2 ;  /* 0x001d040201007387 */ /* 0x000fe20000100800 */
[----:B------:R-:W-:-:S03]  /*6260*/  LEA.HI.X.SX32 R13, R13, R3, 0x1, P0 ;  /* 0x000000030d0d7211 */ /* 0x000fc600000f0eff */
[----:B------:R0:W-:Y:S01]  /*6270*/  STL [R1+0x1d00], R3 ;  /* 0x001d000301007387 */ /* 0x0001e20000100800 */
[----:B------:R-:W-:-:S03]  /*6280*/  LEA.HI.X.SX32 R15, R15, R3, 0x1, P2 ;  /* 0x000000030f0f7211 */ /* 0x000fc600010f0eff */
[----:B------:R-:W-:Y:S04]  /*6290*/  STL [R1+0x73c], R28 ;  /* 0x00073c1c01007387 */ /* 0x000fe80000100800 */
[----:B------:R-:W3:Y:S04]  /*62a0*/  LDL.LU R18, [R1+0x1bc] ;  /* 0x0001bc0001127983 */ /* 0x000ee80000300800 */
[----:B------:R-:W3:Y:S04]  /*62b0*/  LDL.LU R19, [R1+0x1a8] ;  /* 0x0001a80001137983 */ /* 0x000ee80000300800 */
[----:B0-----:R-:W3:Y:S04]  /*62c0*/  LDL.LU R3, [R1+0x1ec] ;  /* 0x0001ec0001037983 */ /* 0x001ee80000300800 */
[----:B------:R0:W-:Y:S04]  /*62d0*/  STL [R1+0x6a8], R27 ;  /* 0x0006a81b01007387 */ /* 0x0001e80000100800 */
[----:B------:R-:W3:Y:S04]  /*62e0*/  LDL.LU R2, [R1+0x1dc] ;  /* 0x0001dc0001027983 */ /* 0x000ee80000300800 */
[----:B0-----:R-:W3:Y:S04]  /*62f0*/  LDL.LU R27, [R1+0x198] ;  /* 0x00019800011b7983 */ /* 0x001ee80000300800 */
[----:B-1----:R-:W3:Y:S04]  /*6300*/  LDL.LU R16, [R1+0x194] ;  /* 0x0001940001107983 */ /* 0x002ee80000300800 */
[----:B-----5:R-:W-:Y:S04]  /*6310*/  STL [R1+0x6a4], R23 ;  /* 0x0006a41701007387 */ /* 0x020fe80000100800 */
[----:B------:R-:W5:Y:S04]  /*6320*/  LDL.LU R17, [R1+0x1d8] ;  /* 0x0001d80001117983 */ /* 0x000f680000300800 */
[----:B------:R-:W3:Y:S04]  /*6330*/  LDL.LU R0, [R1+0x18c] ;  /* 0x00018c0001007983 */ /* 0x000ee80000300800 */
[----:B------:R0:W-:Y:S04]  /*6340*/  STL [R1+0x738], R21 ;  /* 0x0007381501007387 */ /* 0x0001e80000100800 */
[----:B0-----:R-:W3:Y:S04]  /*6350*/  LDL.LU R21, [R1+0x188] ;  /* 0x0001880001157983 */ /* 0x001ee80000300800 */
[----:B------:R-:W3:Y:S04]  /*6360*/  LDL.LU R23, [R1+0x1d0] ;  /* 0x0001d00001177983 */ /* 0x000ee80000300800 */
[----:B------:R-:W3:Y:S04]  /*6370*/  LDL.LU R28, [R1+0x1cc] ;  /* 0x0001cc00011c7983 */ /* 0x000ee80000300800 */
[----:B------:R-:W3:Y:S04]  /*6380*/  LDL.LU R29, [R1+0x1c0] ;  /* 0x0001c000011d7983 */ /* 0x000ee80000300800 */
[----:B--2---:R0:W-:Y:S04]  /*6390*/  STL [R1+0x6a0], R10 ;  /* 0x0006a00a01007387 */ /* 0x0041e80000100800 */
[----:B0-----:R0:W2:Y:S04]  /*63a0*/  LDG.E.U16 R10, [R12.64] ;  /* 0x000000040c0a7981 */ /* 0x0010a8000c1e1500 */
[----:B0-----:R-:W3:Y:S04]  /*63b0*/  LDL.LU R12, [R1+0x1f4] ;  /* 0x0001f400010c7983 */ /* 0x001ee80000300800 */
[----:B------:R-:W3:Y:S04]  /*63c0*/  LDL.LU R13, [R1+0x1e4] ;  /* 0x0001e400010d7983 */ /* 0x000ee80000300800 */
[----:B----4-:R0:W-:Y:S04]  /*63d0*/  STL [R1+0x69c], R11 ;  /* 0x00069c0b01007387 */ /* 0x0101e80000100800 */
[----:B0-----:R0:W4:Y:S04]  /*63e0*/  LDG.E.U16 R11, [R14.64] ;  /* 0x000000040e0b7981 */ /* 0x001128000c1e1500 */
[----:B0-----:R-:W3:Y:S04]  /*63f0*/  LDL.LU R14, [R1+0x210] ;  /* 0x00021000010e7983 */ /* 0x001ee80000300800 */
[----:B------:R-:W3:Y:S01]  /*6400*/  LDL.LU R15, [R1+0x208] ;  /* 0x00020800010f7983 */ /* 0x000ee20000300800 */
[----:B------:R-:W-:-:S05]  /*6410*/  SHF.L.U32 R5, R22, 0x1, RZ ;  /* 0x0000000116057819 */ /* 0x000fca00000006ff */
[----:B------:R-:W-:Y:S04]  /*6420*/  STS.U16 [R5], R4 ;  /* 0x0000000405007388 */ /* 0x000fe80000000400 */
[----:B------:R-:W-:Y:S04]  /*6430*/  STS.U16 [R5+0x1000], R20 ;  /* 0x0010001405007388 */ /* 0x000fe80000000400 */
[----:B--2---:R0:W-:Y:S04]  /*6440*/  STL [R1+0x734], R10 ;  /* 0x0007340a01007387 */ /* 0x0041e80000100800 */
[----:B0-----:R-:W2:Y:S04]  /*6450*/  LDL.LU R10, [R1+0x16c] ;  /* 0x00016c00010a7983 */ /* 0x001ea80000300800 */
[----:B----4-:R0:W-:Y:S04]  /*6460*/  STL [R1+0x698], R11 ;  /* 0x0006980b01007387 */ /* 0x0101e80000100800 */
[----:B0-----:R-:W4:Y:S04]  /*6470*/  LDL.LU R11, [R1+0x160] ;  /* 0x00016000010b7983 */ /* 0x001f280000300800 */
[----:B------:R-:W4:Y:S04]  /*6480*/  LDL.LU R4, [R1+0x1b0] ;  /* 0x0001b00001047983 */ /* 0x000f280000300800 */
[----:B------:R-:W4:Y:S04]  /*6490*/  LDL.LU R20, [R1+0x158] ;  /* 0x0001580001147983 */ /* 0x000f280000300800 */
[----:B---3--:R-:W-:Y:S04]  /*64a0*/  STS.U16 [R5+0x2000], R14 ;  /* 0x0020000e05007388 */ /* 0x008fe80000000400 */
[----:B------:R-:W-:Y:S04]  /*64b0*/  STS.U16 [R5+0x4000], R15 ;  /* 0x0040000f05007388 */ /* 0x000fe80000000400 */
[----:B------:R-:W-:Y:S04]  /*64c0*/  STS.U16 [R5+0x8000], R12 ;  /* 0x0080000c05007388 */ /* 0x000fe80000000400 */
[----:B------:R-:W-:Y:S04]  /*64d0*/  STS.U16 [R5+0x10000], R13 ;  /* 0x0100000d05007388 */ /* 0x000fe80000000400 */
[----:B------:R-:W-:Y:S04]  /*64e0*/  STS.U16 [R5+0x20000], R18 ;  /* 0x0200001205007388 */ /* 0x000fe80000000400 */
[----:B------:R0:W-:Y:S04]  /*64f0*/  STS.U16 [R5+0x21000], R24 ;  /* 0x0210001805007388 */ /* 0x0001e80000000400 */
[----:B------:R1:W-:Y:S04]  /*6500*/  STS.U16 [R5+0x11000], R25 ;  /* 0x0110001905007388 */ /* 0x0003e80000000400 */
[----:B------:R3:W-:Y:S04]  /*6510*/  STS.U16 [R5+0x22000], R26 ;  /* 0x0220001a05007388 */ /* 0x0007e80000000400 */
[----:B------:R-:W-:Y:S04]  /*6520*/  STS.U16 [R5+0x23000], R19 ;  /* 0x0230001305007388 */ /* 0x000fe80000000400 */
[----:B0-----:R-:W4:Y:S04]  /*6530*/  LDL.LU R24, [R1+0x154] ;  /* 0x0001540001187983 */ /* 0x001f280000300800 */
[----:B------:R-:W-:Y:S04]  /*6540*/  STS.U16 [R5+0x9000], R3 ;  /* 0x0090000305007388 */ /* 0x000fe80000000400 */
[----:B-1----:R-:W4:Y:S04]  /*6550*/  LDL.LU R25, [R1+0x1a4] ;  /* 0x0001a40001197983 */ /* 0x002f280000300800 */
[----:B------:R-:W-:Y:S04]  /*6560*/  STS.U16 [R5+0x12000], R2 ;  /* 0x0120000205007388 */ /* 0x000fe80000000400 */
[----:B---3--:R-:W3:Y:S04]  /*6570*/  LDL.LU R26, [R1+0x1a0] ;  /* 0x0001a000011a7983 */ /* 0x008ee80000300800 */
[----:B------:R0:W-:Y:S04]  /*6580*/  STS.U16 [R5+0x24000], R27 ;  /* 0x0240001b05007388 */ /* 0x0001e80000000400 */
[----:B------:R1:W-:Y:S04]  /*6590*/  STS.U16 [R5+0x25000], R16 ;  /* 0x0250001005007388 */ /* 0x0003e80000000400 */
[----:B0-----:R-:W3:Y:S04]  /*65a0*/  LDL.LU R27, [R1+0x140] ;  /* 0x00014000011b7983 */ /* 0x001ee80000300800 */
[----:B-----5:R0:W-:Y:S04]  /*65b0*/  STS.U16 [R5+0x13000], R17 ;  /* 0x0130001105007388 */ /* 0x0201e80000000400 */
[----:B------:R5:W-:Y:S04]  /*65c0*/  STS.U16 [R5+0x26000], R0 ;  /* 0x0260000005007388 */ /* 0x000be80000000400 */
[----:B------:R-:W-:Y:S04]  /*65d0*/  STS.U16 [R5+0x27000], R21 ;  /* 0x0270001505007388 */ /* 0x000fe80000000400 */
[----:B------:R-:W-:Y:S04]  /*65e0*/  STS.U16 [R5+0x5000], R23 ;  /* 0x0050001705007388 */ /* 0x000fe80000000400 */
[----:B-1----:R-:W3:Y:S04]  /*65f0*/  LDL.LU R16, [R1+0x13c] ;  /* 0x00013c0001107983 */ /* 0x002ee80000300800 */
[----:B------:R-:W-:Y:S04]  /*6600*/  STS.U16 [R5+0xa000], R28 ;  /* 0x00a0001c05007388 */ /* 0x000fe80000000400 */
[----:B0-----:R-:W3:Y:S04]  /*6610*/  LDL.LU R17, [R1+0x190] ;  /* 0x0001900001117983 */ /* 0x001ee80000300800 */
[----:B------:R0:W-:Y:S04]  /*6620*/  STS.U16 [R5+0x14000], R29 ;  /* 0x0140001d05007388 */ /* 0x0001e80000000400 */
[----:B-----5:R-:W5:Y:S04]  /*6630*/  LDL.LU R0, [R1+0x134] ;  /* 0x0001340001007983 */ /* 0x020f680000300800 */
[----:B0-----:R-:W5:Y:S04]  /*6640*/  LDL.LU R29, [R1+0x130] ;  /* 0x00013000011d7983 */ /* 0x001f680000300800 */
[----:B--2---:R0:W-:Y:S04]  /*6650*/  STS.U16 [R5+0x28000], R10 ;  /* 0x0280000a05007388 */ /* 0x0041e80000000400 */
[----:B0-----:R-:W2:Y:S04]  /*6660*/  LDL.LU R10, [R1+0x184] ;  /* 0x00018400010a7983 */ /* 0x001ea80000300800 */
[----:B----4-:R0:W-:Y:S04]  /*6670*/  STS.U16 [R5+0x29000], R11 ;  /* 0x0290000b05007388 */ /* 0x0101e80000000400 */
[----:B------:R1:W-:Y:S04]  /*6680*/  STS.U16 [R5+0x15000], R4 ;  /* 0x0150000405007388 */ /* 0x0003e80000000400 */
[----:B------:R4:W-:Y:S04]  /*6690*/  STS.U16 [R5+0x2a000], R20 ;  /* 0x02a0001405007388 */ /* 0x0009e80000000400 */
[----:B0-----:R-:W2:Y:S04]  /*66a0*/  LDL.LU R11, [R1+0x180] ;  /* 0x00018000010b7983 */ /* 0x001ea80000300800 */
[----:B-1----:R-:W2:Y:S04]  /*66b0*/  LDL.LU R4, [R1+0x17c] ;  /* 0x00017c0001047983 */ /* 0x002ea80000300800 */
[----:B----4-:R-:W4:Y:S04]  /*66c0*/  LDL.LU R20, [R1+0x170] ;  /* 0x0001700001147983 */ /* 0x010f280000300800 */
[----:B------:R-:W4:Y:S04]  /*66d0*/  LDL.LU R14, [R1+0x11c] ;  /* 0x00011c00010e7983 */ /* 0x000f280000300800 */
        /* <DEDUP_REMOVED lines=9> */
[----:B------:R0:W-:Y:S04]  /*6770*/  STS.U16 [R5+0x2b000], R24 ;  /* 0x02b0001805007388 */ /* 0x0001e80000000400 */
[----:B------:R-:W4:Y:S04]  /*6780*/  LDL.LU R2, [R1+0xe8] ;  /* 0x0000e80001027983 */ /* 0x000f280000300800 */
[----:B------:R1:W-:Y:S04]  /*6790*/  STS.U16 [R5+0xb000], R25 ;  /* 0x00b0001905007388 */ /* 0x0003e80000000400 */
[----:B0-----:R-:W4:Y:S04]  /*67a0*/  LDL.LU R24, [R1+0xe0] ;  /* 0x0000e00001187983 */ /* 0x001f280000300800 */
[----:B---3--:R0:W-:Y:S04]  /*67b0*/  STS.U16 [R5+0x16000], R26 ;  /* 0x0160001a05007388 */ /* 0x0081e80000000400 */
[----:B-1----:R-:W3:Y:S04]  /*67c0*/  LDL.LU R25, [R1+0x12c] ;  /* 0x00012c0001197983 */ /* 0x002ee80000300800 */
[----:B------:R1:W-:Y:S04]  /*67d0*/  STS.U16 [R5+0x2c000], R27 ;  /* 0x02c0001b05007388 */ /* 0x0003e80000000400 */
[----:B0-----:R-:W3:Y:S04]  /*67e0*/  LDL.LU R26, [R1+0x124] ;  /* 0x00012400011a7983 */ /* 0x001ee80000300800 */
[----:B-1----:R-:W3:Y:S04]  /*67f0*/  LDL.LU R27, [R1+0x120] ;  /* 0x00012000011b7983 */ /* 0x002ee80000300800 */
[----:B------:R0:W-:Y:S04]  /*6800*/  STS.U16 [R5+0x2d000], R16 ;  /* 0x02d0001005007388 */ /* 0x0001e80000000400 */
[----:B------:R1:W-:Y:S04]  /*6810*/  STS.U16 [R5+0x17000], R17 ;  /* 0x0170001105007388 */ /* 0x0003e80000000400 */
[----:B0-----:R-:W3:Y:S04]  /*6820*/  LDL.LU R16, [R1+0x80] ;  /* 0x0000800001107983 */ /* 0x001ee80000300800 */
[----:B-----5:R0:W-:Y:S04]  /*6830*/  STS.U16 [R5+0x2e000], R0 ;  /* 0x02e0000005007388 */ /* 0x0201e80000000400 */
[----:B-1----:R-:W5:Y:S04]  /*6840*/  LDL.LU R17, [R1+0x78] ;  /* 0x0000780001117983 */ /* 0x002f680000300800 */
[----:B------:R1:W-:Y:S04]  /*6850*/  STS.U16 [R5+0x2f000], R29 ;  /* 0x02f0001d05007388 */ /* 0x0003e80000000400 */
[----:B0-----:R-:W5:Y:S04]  /*6860*/  LDL.LU R0, [R1+0x10c] ;  /* 0x00010c0001007983 */ /* 0x001f680000300800 */
[----:B-1----:R-:W5:Y:S04]  /*6870*/  LDL.LU R29, [R1+0x70] ;  /* 0x00007000011d7983 */ /* 0x002f680000300800 */
[----:B--2---:R0:W-:Y:S04]  /*6880*/  STS.U16 [R5+0x3000], R10 ;  /* 0x0030000a05007388 */ /* 0x0041e80000000400 */
[----:B0-----:R-:W2:Y:S04]  /*6890*/  LDL.LU R10, [R1+0x1d14] ;  /* 0x001d1400010a7983 */ /* 0x001ea80000300800 */
[----:B------:R0:W-:Y:S04]  /*68a0*/  STS.U16 [R5+0x6000], R11 ;  /* 0x0060000b05007388 */ /* 0x0001e80000000400 */
[----:B------:R1:W-:Y:S04]  /*68b0*/  STS.U16 [R5+0xc000], R4 ;  /* 0x00c0000405007388 */ /* 0x0003e80000000400 */
[----:B----4-:R4:W-:Y:S04]  /*68c0*/  STS.U16 [R5+0x18000], R20 ;  /* 0x0180001405007388 */ /* 0x0109e80000000400 */
[----:B0-----:R-:W2:Y:S04]  /*68d0*/  LDL.LU R11, [R1+0x1d10] ;  /* 0x001d1000010b7983 */ /* 0x001ea80000300800 */
[----:B-1----:R-:W2:Y:S04]  /*68e0*/  LDL.LU R4, [R1+0x1d0c] ;  /* 0x001d0c0001047983 */ /* 0x002ea80000300800 */
[----:B------:R-:W-:Y:S04]  /*68f0*/  STS.U16 [R5+0x30000], R14 ;  /* 0x0300000e05007388 */ /* 0x000fe80000000400 */
[----:B----4-:R-:W4:Y:S04]  /*6900*/  LDL.LU R20, [R1+0x1d08] ;  /* 0x001d080001147983 */ /* 0x010f280000300800 */
[----:B------:R0:W-:Y:S04]  /*6910*/  STS.U16 [R5+0x31000], R13 ;  /* 0x0310000d05007388 */ /* 0x0001e80000000400 */
[----:B------:R1:W-:Y:S04]  /*6920*/  STS.U16 [R5+0x19000], R21 ;  /* 0x0190001505007388 */ /* 0x0003e80000000400 */
[----:B------:R1:W-:Y:S04]  /*6930*/  STS.U16 [R5+0x32000], R28 ;  /* 0x0320001c05007388 */ /* 0x0003e80000000400 */
[----:B0-----:R-:W2:Y:S04]  /*6940*/  LDL.LU R13, [R1+0x64] ;  /* 0x00006400010d7983 */ /* 0x001ea80000300800 */
[----:B-1----:R-:W4:Y:S04]  /*6950*/  LDL.LU R21, [R1+0x100] ;  /* 0x0001000001157983 */ /* 0x002f280000300800 */
[----:B------:R-:W4:Y:S04]  /*6960*/  LDL.LU R28, [R1+0xfc] ;  /* 0x0000fc00011c7983 */ /* 0x000f280000300800 */
[----:B------:R-:W-:Y:S04]  /*6970*/  STS.U16 [R5+0x33000], R15 ;  /* 0x0330000f05007388 */ /* 0x000fe80000000400 */
[----:B------:R-:W-:Y:S04]  /*6980*/  STS.U16 [R5+0xd000], R12 ;  /* 0x00d0000c05007388 */ /* 0x000fe80000000400 */
[----:B------:R-:W-:Y:S04]  /*6990*/  STS.U16 [R5+0x1a000], R18 ;  /* 0x01a0001205007388 */ /* 0x000fe80000000400 */
[----:B------:R0:W-:Y:S04]  /*69a0*/  STS.U16 [R5+0x34000], R23 ;  /* 0x0340001705007388 */ /* 0x0001e80000000400 */
[----:B------:R-:W-:Y:S04]  /*69b0*/  STS.U16 [R5+0x35000], R19 ;  /* 0x0350001305007388 */ /* 0x000fe80000000400 */
[----:B------:R-:W-:Y:S04]  /*69c0*/  STS.U16 [R5+0x1b000], R3 ;  /* 0x01b0000305007388 */ /* 0x000fe80000000400 */
[----:B0-----:R-:W4:Y:S04]  /*69d0*/  LDL.LU R23, [R1+0xec] ;  /* 0x0000ec0001177983 */ /* 0x001f280000300800 */
[----:B------:R-:W-:Y:S04]  /*69e0*/  STS.U16 [R5+0x36000], R2 ;  /* 0x0360000205007388 */ /* 0x000fe80000000400 */
[----:B------:R0:W-:Y:S04]  /*69f0*/  STS.U16 [R5+0x37000], R24 ;  /* 0x0370001805007388 */ /* 0x0001e80000000400 */
[----:B---3--:R1:W-:Y:S04]  /*6a00*/  STS.U16 [R5+0x7000], R25 ;  /* 0x0070001905007388 */ /* 0x0083e80000000400 */
[----:B------:R3:W-:Y:S04]  /*6a10*/  STS.U16 [R5+0xe000], R26 ;  /* 0x00e0001a05007388 */ /* 0x0007e80000000400 */
[----:B0-----:R-:W4:Y:S04]  /*6a20*/  LDL.LU R24, [R1+0x200] ;  /* 0x0002000001187983 */ /* 0x001f280000300800 */
[----:B-1----:R-:W4:Y:S04]  /*6a30*/  LDL.LU R25, [R1+0x20c] ;  /* 0x00020c0001197983 */ /* 0x002f280000300800 */
[----:B------:R0:W-:Y:S04]  /*6a40*/  STS.U16 [R5+0x1c000], R27 ;  /* 0x01c0001b05007388 */ /* 0x0001e80000000400 */
[----:B---3--:R-:W3:Y:S04]  /*6a50*/  LDL.LU R26, [R1+0x168] ;  /* 0x00016800011a7983 */ /* 0x008ee80000300800 */
[----:B0-----:R-:W3:Y:S04]  /*6a60*/  LDL.LU R27, [R1+0x204] ;  /* 0x00020400011b7983 */ /* 0x001ee80000300800 */
[----:B------:R-:W3:Y:S04]  /*6a70*/  LDL.LU R18, [R1+0x1c8] ;  /* 0x0001c80001127983 */ /* 0x000ee80000300800 */
[----:B------:R-:W3:Y:S04]  /*6a80*/  LDL.LU R19, [R1+0x178] ;  /* 0x0001780001137983 */ /* 0x000ee80000300800 */
[----:B------:R-:W3:Y:S04]  /*6a90*/  LDL.LU R3, [R1+0x128] ;  /* 0x0001280001037983 */ /* 0x000ee80000300800 */
[----:B------:R0:W-:Y:S04]  /*6aa0*/  STS.U16 [R5+0x38000], R16 ;  /* 0x0380001005007388 */ /* 0x0001e80000000400 */
[----:B------:R-:W3:Y:S04]  /*6ab0*/  LDL.LU R2, [R1+0xe4] ;  /* 0x0000e40001027983 */ /* 0x000ee80000300800 */
[----:B-----5:R1:W-:Y:S04]  /*6ac0*/  STS.U16 [R5+0x39000], R17 ;  /* 0x0390001105007388 */ /* 0x0203e80000000400 */
[----:B0-----:R-:W5:Y:S04]  /*6ad0*/  LDL.LU R16, [R1+0xdc] ;  /* 0x0000dc0001107983 */ /* 0x001f680000300800 */
[----:B------:R0:W-:Y:S04]  /*6ae0*/  STS.U16 [R5+0x1d000], R0 ;  /* 0x01d0000005007388 */ /* 0x0001e80000000400 */
[----:B-1----:R-:W5:Y:S04]  /*6af0*/  LDL.LU R17, [R1+0xd8] ;  /* 0x0000d80001117983 */ /* 0x002f680000300800 */
[----:B------:R1:W-:Y:S04]  /*6b00*/  STS.U16 [R5+0x3a000], R29 ;  /* 0x03a0001d05007388 */ /* 0x0003e80000000400 */
[----:B0-----:R-:W5:Y:S04]  /*6b10*/  LDL.LU R0, [R1+0xd4] ;  /* 0x0000d40001007983 */ /* 0x001f680000300800 */
[----:B-1----:R-:W5:Y:S04]  /*6b20*/  LDL.LU R29, [R1+0xd0] ;  /* 0x0000d000011d7983 */ /* 0x002f680000300800 */
[----:B--2---:R-:W-:Y:S04]  /*6b30*/  STS.U16 [R5+0x3b000], R13 ;  /* 0x03b0000d05007388 */ /* 0x004fe80000000400 */
[----:B----4-:R-:W-:Y:S04]  /*6b40*/  STS.U16 [R5+0xf000], R21 ;  /* 0x00f0001505007388 */ /* 0x010fe80000000400 */
[----:B------:R0:W-:Y:S04]  /*6b50*/  STS.U16 [R5+0x1e000], R28 ;  /* 0x01e0001c05007388 */ /* 0x0001e80000000400 */
[----:B------:R-:W-:Y:S04]  /*6b60*/  STS.U16 [R5+0x3c000], R20 ;  /* 0x03c0001405007388 */ /* 0x000fe80000000400 */
[----:B------:R1:W-:Y:S01]  /*6b70*/  STS.U16 [R5+0x3d000], R4 ;  /* 0x03d0000405007388 */ /* 0x0003e20000000400 */
[----:B0-----:R-:W-:-:S02]  /*6b80*/  LOP3.LUT R28, R5, 0x10, RZ, 0x3c, !PT ;  /* 0x00000010051c7812 */ /* 0x001fc400078e3cff */
[----:B-1----:R-:W-:Y:S01]  /*6b90*/  SHF.L.U32 R4, R22, 0x1, RZ ;  /* 0x0000000116047819 */ /* 0x002fe200000006ff */
[----:B------:R-:W2:Y:S04]  /*6ba0*/  LDL.LU R5, [R1+0xcc] ;  /* 0x0000cc0001057983 */ /* 0x000ea80000300800 */
[----:B------:R-:W4:Y:S04]  /*6bb0*/  LDL.LU R21, [R1+0xc8] ;  /* 0x0000c80001157983 */ /* 0x000f280000300800 */
[----:B------:R-:W4:Y:S04]  /*6bc0*/  LDL.LU R22, [R1+0xc4] ;  /* 0x0000c40001167983 */ /* 0x000f280000300800 */
[----:B------:R0:W-:Y:S04]  /*6bd0*/  STS.U16 [R4+0x1f000], R23 ;  /* 0x01f0001704007388 */ /* 0x0001e80000000400 */
[----:B------:R-:W-:Y:S04]  /*6be0*/  STS.U16 [R4+0x3e000], R11 ;  /* 0x03e0000b04007388 */ /* 0x000fe80000000400 */
[----:B------:R-:W-:Y:S04]  /*6bf0*/  STS.U16 [R4+0x3f000], R10 ;  /* 0x03f0000a04007388 */ /* 0x000fe80000000400 */
[----:B0-----:R-:W4:Y:S04]  /*6c00*/  LDL.LU R23, [R1+0xc0] ;  /* 0x0000c00001177983 */ /* 0x001f280000300800 */
[----:B------:R0:W-:Y:S04]  /*6c10*/  STS.U16 [R28+0x1200], R24 ;  /* 0x001200181c007388 */ /* 0x0001e80000000400 */
[----:B------:R1:W-:Y:S04]  /*6c20*/  STS.U16 [R28+0x2200], R25 ;  /* 0x002200191c007388 */ /* 0x0003e80000000400 */
[----:B0-----:R-:W4:Y:S04]  /*6c30*/  LDL.LU R24, [R1+0xbc] ;  /* 0x0000bc0001187983 */ /* 0x001f280000300800 */
[----:B---3--:R0:W-:Y:S04]  /*6c40*/  STS.U16 [R28+0x3200], R26 ;  /* 0x0032001a1c007388 */ /* 0x0081e80000000400 */
[----:B-1----:R-:W3:Y:S04]  /*6c50*/  LDL.LU R25, [R1+0xb8] ;  /* 0x0000b80001197983 */ /* 0x002ee80000300800 */
[----:B------:R1:W-:Y:S04]  /*6c60*/  STS.U16 [R28+0x4200], R27 ;  /* 0x0042001b1c007388 */ /* 0x0003e80000000400 */
[----:B0-----:R-:W3:Y:S04]  /*6c70*/  LDL.LU R26, [R1+0xb4] ;  /* 0x0000b400011a7983 */ /* 0x001ee80000300800 */
[----:B------:R-:W-:Y:S04]  /*6c80*/  STS.U16 [R28+0x5200], R18 ;  /* 0x005200121c007388 */ /* 0x000fe80000000400 */
[----:B-1----:R-:W3:Y:S04]  /*6c90*/  LDL.LU R27, [R1+0xb0] ;  /* 0x0000b000011b7983 */ /* 0x002ee80000300800 */
[----:B------:R-:W3:Y:S04]  /*6ca0*/  LDL.LU R10, [R1+0xac] ;  /* 0x0000ac00010a7983 */ /* 0x000ee80000300800 */
[----:B------:R-:W-:Y:S04]  /*6cb0*/  STS.U16 [R28+0x6200], R19 ;  /* 0x006200131c007388 */ /* 0x000fe80000000400 */
[----:B------:R-:W3:Y:S04]  /*6cc0*/  LDL.LU R11, [R1+0xa8] ;  /* 0x0000a800010b7983 */ /* 0x000ee80000300800 */
[----:B------:R-:W-:Y:S04]  /*6cd0*/  STS.U16 [R28+0x7200], R3 ;  /* 0x007200031c007388 */ /* 0x000fe80000000400 */
[----:B------:R-:W3:Y:S04]  /*6ce0*/  LDL.LU R20, [R1+0xa4] ;  /* 0x0000a40001147983 */ /* 0x000ee80000300800 */
[----:B------:R-:W-:Y:S04]  /*6cf0*/  STS.U16 [R28+0x20200], R2 ;  /* 0x020200021c007388 */ /* 0x000fe80000000400 */
[----:B------:R-:W3:Y:S04]  /*6d00*/  LDL.LU R14, [R1+0xa0] ;  /* 0x0000a000010e7983 */ /* 0x000ee80000300800 */
[----:B-----5:R0:W-:Y:S04]  /*6d10*/  STS.U16 [R28+0x21200], R16 ;  /* 0x021200101c007388 */ /* 0x0201e80000000400 */
[----:B------:R-:W5:Y:S04]  /*6d20*/  LDL.LU R15, [R1+0x9c] ;  /* 0x00009c00010f7983 */ /* 0x000f680000300800 */
[----:B------:R-:W-:Y:S04]  /*6d30*/  STS.U16 [R28+0x22200], R17 ;  /* 0x022200111c007388 */ /* 0x000fe80000000400 */
[----:B------:R-:W5:Y:S04]  /*6d40*/  LDL.LU R12, [R1+0x98] ;  /* 0x00009800010c7983 */ /* 0x000f680000300800 */
[----:B------:R-:W-:Y:S04]  /*6d50*/  STS.U16 [R28+0x23200], R0 ;  /* 0x023200001c007388 */ /* 0x000fe80000000400 */
[----:B------:R-:W5:Y:S04]  /*6d60*/  LDL.LU R13, [R1+0x94] ;  /* 0x00009400010d7983 */ /* 0x000f680000300800 */
[----:B------:R1:W-:Y:S04]  /*6d70*/  STS.U16 [R28+0x24200], R29 ;  /* 0x0242001d1c007388 */ /* 0x0003e80000000400 */
[----:B0-----:R-:W5:Y:S04]  /*6d80*/  LDL.LU R16, [R1+0x90] ;  /* 0x0000900001107983 */ /* 0x001f680000300800 */
[----:B-1----:R-:W5:Y:S04]  /*6d90*/  LDL.LU R29, [R1+0x8c] ;  /* 0x00008c00011d7983 */ /* 0x002f680000300800 */
[----:B------:R-:W5:Y:S04]  /*6da0*/  LDL.LU R17, [R1+0x88] ;  /* 0x0000880001117983 */ /* 0x000f680000300800 */
[----:B------:R-:W5:Y:S04]  /*6db0*/  LDL.LU R0, [R1+0x84] ;  /* 0x0000840001007983 */ /* 0x000f680000300800 */
[----:B------:R-:W5:Y:S04]  /*6dc0*/  LDL.LU R18, [R1+0x7c] ;  /* 0x00007c0001127983 */ /* 0x000f680000300800 */
[----:B------:R-:W5:Y:S04]  /*6dd0*/  LDL.LU R19, [R1+0x74] ;  /* 0x0000740001137983 */ /* 0x000f680000300800 */
[----:B------:R-:W5:Y:S04]  /*6de0*/  LDL.LU R3, [R1+0x68] ;  /* 0x0000680001037983 */ /* 0x000f680000300800 */
[----:B------:R-:W5:Y:S04]  /*6df0*/  LDL.LU R2, [R1+0x60] ;  /* 0x0000600001027983 */ /* 0x000f680000300800 */
[----:B--2---:R0:W-:Y:S04]  /*6e00*/  STS.U16 [R28+0x25200], R5 ;  /* 0x025200051c007388 */ /* 0x0041e80000000400 */
[----:B----4-:R1:W-:Y:S04]  /*6e10*/  STS.U16 [R28+0x26200], R21 ;  /* 0x026200151c007388 */ /* 0x0103e80000000400 */
[----:B------:R2:W-:Y:S04]  /*6e20*/  STS.U16 [R28+0x27200], R22 ;  /* 0x027200161c007388 */ /* 0x0005e80000000400 */
[----:B0-----:R-:W4:Y:S04]  /*6e30*/  LDL.LU R5, [R1+0x6c] ;  /* 0x00006c0001057983 */ /* 0x001f280000300800 */
[----:B-1----:R-:W4:Y:S04]  /*6e40*/  LDL.LU R21, [R1+0x5c] ;  /* 0x00005c0001157983 */ /* 0x002f280000300800 */
[----:B--2---:R-:W2:Y:S04]  /*6e50*/  LDL.LU R22, [R1+0x58] ;  /* 0x0000580001167983 */ /* 0x004ea80000300800 */
[----:B------:R0:W-:Y:S04]  /*6e60*/  STS.U16 [R28+0x28200], R23 ;  /* 0x028200171c007388 */ /* 0x0001e80000000400 */
[----:B0-----:R-:W2:Y:S04]  /*6e70*/  LDL.LU R23, [R1+0x54] ;  /* 0x0000540001177983 */ /* 0x001ea80000300800 */
[----:B------:R0:W-:Y:S04]  /*6e80*/  STS.U16 [R28+0x29200], R24 ;  /* 0x029200181c007388 */ /* 0x0001e80000000400 */
[----:B---3--:R1:W-:Y:S04]  /*6e90*/  STS.U16 [R28+0x2a200], R25 ;  /* 0x02a200191c007388 */ /* 0x0083e80000000400 */
[----:B0-----:R-:W3:Y:S04]  /*6ea0*/  LDL.LU R24, [R1+0x50] ;  /* 0x0000500001187983 */ /* 0x001ee80000300800 */
[----:B------:R0:W-:Y:S04]  /*6eb0*/  STS.U16 [R28+0x2b200], R26 ;  /* 0x02b2001a1c007388 */ /* 0x0001e80000000400 */
[----:B-1----:R-:W3:Y:S04]  /*6ec0*/  LDL.LU R25, [R1+0x4c] ;  /* 0x00004c0001197983 */ /* 0x002ee80000300800 */
[----:B------:R1:W-:Y:S04]  /*6ed0*/  STS.U16 [R28+0x2c200], R27 ;  /* 0x02c2001b1c007388 */ /* 0x0003e80000000400 */
[----:B------:R-:W-:Y:S04]  /*6ee0*/  STS.U16 [R28+0x2d200], R10 ;  /* 0x02d2000a1c007388 */ /* 0x000fe80000000400 */
[----:B0-----:R-:W3:Y:S04]  /*6ef0*/  LDL.LU R26, [R1+0x48] ;  /* 0x00004800011a7983 */ /* 0x001ee80000300800 */
[----:B------:R-:W-:Y:S04]  /*6f00*/  STS.U16 [R28+0x2e200], R11 ;  /* 0x02e2000b1c007388 */ /* 0x000fe80000000400 */
[----:B-1----:R-:W3:Y:S04]  /*6f10*/  LDL.LU R27, [R1+0x44] ;  /* 0x00004400011b7983 */ /* 0x002ee80000300800 */
[----:B------:R-:W-:Y:S04]  /*6f20*/  STS.U16 [R28+0x2f200], R20 ;  /* 0x02f200141c007388 */ /* 0x000fe80000000400 */
[----:B------:R-:W-:Y:S04]  /*6f30*/  STS.U16 [R28+0x30200], R14 ;  /* 0x0302000e1c007388 */ /* 0x000fe80000000400 */
[----:B-----5:R-:W-:Y:S04]  /*6f40*/  STS.U16 [R28+0x31200], R15 ;  /* 0x0312000f1c007388 */ /* 0x020fe80000000400 */
[----:B------:R-:W-:Y:S04]  /*6f50*/  STS.U16 [R28+0x32200], R12 ;  /* 0x0322000c1c007388 */ /* 0x000fe80000000400 */
[----:B------:R-:W-:Y:S04]  /*6f60*/  STS.U16 [R28+0x33200], R13 ;  /* 0x0332000d1c007388 */ /* 0x000fe80000000400 */
[----:B------:R-:W-:Y:S04]  /*6f70*/  STS.U16 [R28+0x34200], R16 ;  /* 0x034200101c007388 */ /* 0x000fe80000000400 */
[----:B------:R0:W-:Y:S04]  /*6f80*/  STS.U16 [R28+0x35200], R29 ;  /* 0x0352001d1c007388 */ /* 0x0001e80000000400 */
[----:B0-----:R-:W5:Y:S04]  /*6f90*/  LDL.LU R29, [R1+0x40] ;  /* 0x00004000011d7983 */ /* 0x001f680000300800 */
[----:B------:R0:W-:Y:S04]  /*6fa0*/  STS.U16 [R28+0x36200], R17 ;  /* 0x036200111c007388 */ /* 0x0001e80000000400 */
[----:B------:R-:W5:Y:S04]  /*6fb0*/  LDL.LU R16, [R1+0x3c] ;  /* 0x00003c0001107983 */ /* 0x000f680000300800 */
[----:B------:R1:W-:Y:S04]  /*6fc0*/  STS.U16 [R28+0x37200], R0 ;  /* 0x037200001c007388 */ /* 0x0003e80000000400 */
[----:B0-----:R-:W5:Y:S04]  /*6fd0*/  LDL.LU R17, [R1+0x38] ;  /* 0x0000380001117983 */ /* 0x001f680000300800 */
[----:B-1----:R-:W5:Y:S04]  /*6fe0*/  LDL.LU R0, [R1+0x34] ;  /* 0x0000340001007983 */ /* 0x002f680000300800 */
[----:B------:R-:W-:Y:S04]  /*6ff0*/  STS.U16 [R28+0x38200], R18 ;  /* 0x038200121c007388 */ /* 0x000fe80000000400 */
[----:B------:R-:W-:Y:S04]  /*7000*/  STS.U16 [R28+0x39200], R19 ;  /* 0x039200131c007388 */ /* 0x000fe80000000400 */
[----:B------:R-:W-:Y:S04]  /*7010*/  STS.U16 [R28+0x3a200], R3 ;  /* 0x03a200031c007388 */ /* 0x000fe80000000400 */
[----:B------:R0:W-:Y:S04]  /*7020*/  STS.U16 [R28+0x3b200], R2 ;  /* 0x03b200021c007388 */ /* 0x0001e80000000400 */
[----:B------:R-:W-:Y:S04]  /*7030*/  STS.U16 [R28+0x3c200], R9 ;  /* 0x03c200091c007388 */ /* 0x000fe80000000400 */
[----:B------:R-:W-:Y:S04]  /*7040*/  STS.U16 [R28+0x3d200], R8 ;  /* 0x03d200081c007388 */ /* 0x000fe80000000400 */
[----:B------:R-:W-:Y:S04]  /*7050*/  STS.U16 [R28+0x3e200], R7 ;  /* 0x03e200071c007388 */ /* 0x000fe80000000400 */
[----:B------:R-:W-:Y:S04]  /*7060*/  STS.U16 [R28+0x3f200], R6 ;  /* 0x03f200061c007388 */ /* 0x000fe80000000400 */
[----:B0-----:R-:W5:Y:S04]  /*7070*/  LDL.LU R2, [R1+0x30] ;  /* 0x0000300001027983 */ /* 0x001f680000300800 */
[----:B------:R-:W5:Y:S04]  /*7080*/  LDL.LU R3, [R1+0x2c] ;  /* 0x00002c0001037983 */ /* 0x000f680000300800 */
[----:B----4-:R0:W-:Y:S04]  /*7090*/  STS.U16 [R28+0x8200], R5 ;  /* 0x008200051c007388 */ /* 0x0101e80000000400 */
[----:B------:R1:W-:Y:S04]  /*70a0*/  STS.U16 [R28+0x9200], R21 ;  /* 0x009200151c007388 */ /* 0x0003e80000000400 */
[----:B--2---:R2:W-:Y:S04]  /*70b0*/  STS.U16 [R28+0xa200], R22 ;  /* 0x00a200161c007388 */ /* 0x0045e80000000400 */
[----:B0-----:R-:W4:Y:S04]  /*70c0*/  LDL.LU R5, [R1+0x28] ;  /* 0x0000280001057983 */ /* 0x001f280000300800 */
[----:B-1----:R-:W4:Y:S04]  /*70d0*/  LDL.LU R21, [R1+0x24] ;  /* 0x0000240001157983 */ /* 0x002f280000300800 */
[----:B--2---:R-:W2:Y:S04]  /*70e0*/  LDL.LU R22, [R1+0x20] ;  /* 0x0000200001167983 */ /* 0x004ea80000300800 */
[----:B------:R0:W-:Y:S04]  /*70f0*/  STS.U16 [R28+0xb200], R23 ;  /* 0x00b200171c007388 */ /* 0x0001e80000000400 */
[----:B0-----:R-:W2:Y:S04]  /*7100*/  LDL.LU R23, [R1+0x1c] ;  /* 0x00001c0001177983 */ /* 0x001ea80000300800 */
[----:B---3--:R0:W-:Y:S04]  /*7110*/  STS.U16 [R28+0xc200], R24 ;  /* 0x00c200181c007388 */ /* 0x0081e80000000400 */
[----:B------:R1:W-:Y:S04]  /*7120*/  STS.U16 [R28+0xd200], R25 ;  /* 0x00d200191c007388 */ /* 0x0003e80000000400 */
[----:B0-----:R-:W3:Y:S04]  /*7130*/  LDL.LU R24, [R1+0x18] ;  /* 0x0000180001187983 */ /* 0x001ee80000300800 */
[----:B-1----:R-:W3:Y:S04]  /*7140*/  LDL.LU R25, [R1+0x14] ;  /* 0x0000140001197983 */ /* 0x002ee80000300800 */
[----:B------:R0:W-:Y:S04]  /*7150*/  STS.U16 [R28+0xe200], R26 ;  /* 0x00e2001a1c007388 */ /* 0x0001e80000000400 */
[----:B------:R1:W-:Y:S04]  /*7160*/  STS.U16 [R28+0xf200], R27 ;  /* 0x00f2001b1c007388 */ /* 0x0003e80000000400 */
[----:B0-----:R-:W3:Y:S04]  /*7170*/  LDL.LU R26, [R1+0x10] ;  /* 0x00001000011a7983 */ /* 0x001ee80000300800 */
[----:B-1----:R-:W3:Y:S04]  /*7180*/  LDL.LU R27, [R1+0xc] ;  /* 0x00000c00011b7983 */ /* 0x002ee80000300800 */
[----:B-----5:R0:W-:Y:S04]  /*7190*/  STS.U16 [R28+0x10200], R29 ;  /* 0x0102001d1c007388 */ /* 0x0201e80000000400 */
[----:B0-----:R-:W5:Y:S04]  /*71a0*/  LDL.LU R29, [R1+0x8] ;  /* 0x00000800011d7983 */ /* 0x001f680000300800 */
[----:B------:R-:W-:Y:S04]  /*71b0*/  STS.U16 [R28+0x11200], R16 ;  /* 0x011200101c007388 */ /* 0x000fe80000000400 */
[----:B------:R-:W-:Y:S04]  /*71c0*/  STS.U16 [R28+0x12200], R17 ;  /* 0x012200111c007388 */ /* 0x000fe80000000400 */
[----:B------:R0:W-:Y:S04]  /*71d0*/  STS.U16 [R28+0x13200], R0 ;  /* 0x013200001c007388 */ /* 0x0001e80000000400 */
[----:B0-----:R-:W5:Y:S04]  /*71e0*/  LDL.LU R0, [R1+0x4] ;  /* 0x0000040001007983 */ /* 0x001f680000300800 */
[----:B------:R-:W5:Y:S04]  /*71f0*/  LDL.LU R6, [R1+0x1fc] ;  /* 0x0001fc0001067983 */ /* 0x000f680000300800 */
        /* <DEDUP_REMOVED lines=13> */
[----:B------:R-:W5:Y:S04]  /*72d0*/  LDL.LU R17, [R1] ;  /* 0x0000000001117983 */ /* 0x000f680000300800 */
[----:B------:R0:W-:Y:S04]  /*72e0*/  STS.U16 [R28+0x14200], R2 ;  /* 0x014200021c007388 */ /* 0x0001e80000000400 */
[----:B------:R1:W-:Y:S04]  /*72f0*/  STS.U16 [R28+0x15200], R3 ;  /* 0x015200031c007388 */ /* 0x0003e80000000400 */
[----:B0-----:R-:W5:Y:S04]  /*7300*/  LDL.LU R2, [R1+0x1d04] ;  /* 0x001d040001027983 */ /* 0x001f680000300800 */
[----:B-1----:R-:W5:Y:S04]  /*7310*/  LDL.LU R3, [R1+0x1d00] ;  /* 0x001d000001037983 */ /* 0x002f680000300800 */
        /* <DEDUP_REMOVED lines=11> */
[----:B-1----:R-:W2:Y:S04]  /*73d0*/  LDL.LU R25, [R1+0x1ce8] ;  /* 0x001ce80001197983 */ /* 0x002ea80000300800 */
[----:B------:R0:W-:Y:S04]  /*73e0*/  STS.U16 [R28+0x1c200], R26 ;  /* 0x01c2001a1c007388 */ /* 0x0001e80000000400 */
[----:B------:R1:W-:Y:S04]  /*73f0*/  STS.U16 [R28+0x1d200], R27 ;  /* 0x01d2001b1c007388 */ /* 0x0003e80000000400 */
[----:B0-----:R-:W2:Y:S04]  /*7400*/  LDL.LU R26, [R1+0x1ce4] ;  /* 0x001ce400011a7983 */ /* 0x001ea80000300800 */
[----:B-1----:R-:W2:Y:S04]  /*7410*/  LDL.LU R27, [R1+0x1ce0] ;  /* 0x001ce000011b7983 */ /* 0x002ea80000300800 */
[----:B-----5:R0:W-:Y:S04]  /*7420*/  STS.U16 [R28+0x1e200], R29 ;  /* 0x01e2001d1c007388 */ /* 0x0201e80000000400 */
[----:B0-----:R-:W5:Y:S01]  /*7430*/  LDL.LU R29, [R1+0x1cdc] ;  /* 0x001cdc00011d7983 */ /* 0x001f620000300800 */
[----:B------:R-:W-:-:S03]  /*7440*/  LOP3.LUT R4, R4, 0x20, RZ, 0x3c, !PT ;  /* 0x0000002004047812 */ /* 0x000fc600078e3cff */
[----:B-----5:R0:W-:Y:S04]  /*7450*/  STS.U16 [R28+0x1f200], R29 ;  /* 0x01f2001d1c007388 */ /* 0x0201e80000000400 */
[----:B0-----:R-:W5:Y:S04]  /*7460*/  LDL.LU R29, [R1+0x1d4] ;  /* 0x0001d400011d7983 */ /* 0x001f680000300800 */
[----:B------:R0:W-:Y:S04]  /*7470*/  STS.U16 [R28+0x200], R0 ;  /* 0x000200001c007388 */ /* 0x0001e80000000400 */
[----:B0-----:R-:W2:Y:S01]  /*7480*/  LDL.LU R28, [R1+0x1cd8] ;  /* 0x001cd800011c7983 */ /* 0x001ea20000300800 */
[----:B------:R-:W-:-:S03]  /*7490*/  IMAD.MOV.U32 R0, RZ, RZ, c[0x0][0x198] ;  /* 0x00006600ff007624 */ /* 0x000fc600078e00ff */
[----:B-----5:R-:W-:Y:S04]  /*74a0*/  STS.U16 [R4+0x1400], R29 ;  /* 0x0014001d04007388 */ /* 0x020fe80000000400 */
[----:B------:R-:W-:Y:S04]  /*74b0*/  STS.U16 [R4+0x2400], R6 ;  /* 0x0024000604007388 */ /* 0x000fe80000000400 */
        /* <DEDUP_REMOVED lines=14> */
[----:B--2---:R-:W-:Y:S04]  /*75a0*/  STS.U16 [R4+0x20400], R28 ;  /* 0x0204001c04007388 */ /* 0x004fe80000000400 */
[----:B------:R-:W-:Y:S04]  /*75b0*/  STS.U16 [R4+0x21400], R27 ;  /* 0x0214001b04007388 */ /* 0x000fe80000000400 */
[----:B------:R-:W-:Y:S04]  /*75c0*/  STS.U16 [R4+0x22400], R26 ;  /* 0x0224001a04007388 */ /* 0x000fe80000000400 */
[----:B------:R-:W-:Y:S04]  /*75d0*/  STS.U16 [R4+0x23400], R25 ;  /* 0x0234001904007388 */ /* 0x000fe80000000400 */
[----:B---3--:R-:W-:Y:S04]  /*75e0*/  STS.U16 [R4+0x24400], R24 ;  /* 0x0244001804007388 */ /* 0x008fe80000000400 */
[----:B------:R0:W-:Y:S04]  /*75f0*/  STS.U16 [R4+0x25400], R23 ;  /* 0x0254001704007388 */ /* 0x0001e80000000400 */
[----:B------:R-:W-:Y:S04]  /*7600*/  STS.U16 [R4+0x26400], R22 ;  /* 0x0264001604007388 */ /* 0x000fe80000000400 */
[----:B----4-:R-:W-:Y:S01]  /*7610*/  STS.U16 [R4+0x27400], R21 ;  /* 0x0274001504007388 */ /* 0x010fe20000000400 */
[----:B0-----:R-:W-:-:S03]  /*7620*/  IMAD R23, R0, 0x206, RZ ;  /* 0x0000020600177824 */ /* 0x001fc600078e02ff */
[----:B------:R0:W-:Y:S01]  /*7630*/  STS.U16 [R4+0x28400], R5 ;  /* 0x0284000504007388 */ /* 0x0001e20000000400 */
[C---:B------:R-:W-:Y:S02]  /*7640*/  IMAD R10, R0.reuse, 0xb6, RZ ;  /* 0x000000b6000a7824 */ /* 0x040fe400078e02ff */
[C---:B------:R-:W-:Y:S02]  /*7650*/  IMAD R11, R0.reuse, 0xbe, RZ ;  /* 0x000000be000b7824 */ /* 0x040fe400078e02ff */
[C---:B------:R-:W-:Y:S02]  /*7660*/  IMAD R14, R0.reuse, 0xd6, RZ ;  /* 0x000000d6000e7824 */ /* 0x040fe400078e02ff */
[C---:B0-----:R-:W-:Y:S02]  /*7670*/  IMAD R4, R0.reuse, 0x86, RZ ;  /* 0x0000008600047824 */ /* 0x041fe400078e02ff */
[C---:B------:R-:W-:Y:S02]  /*7680*/  IMAD R5, R0.reuse, 0x8e, RZ ;  /* 0x0000008e00057824 */ /* 0x040fe400078e02ff */
[----:B------:R-:W-:-:S02]  /*7690*/  IMAD R15, R0, 0xde, RZ ;  /* 0x000000de000f7824 */ /* 0x000fc400078e02ff */
[C---:B------:R-:W-:Y:S01]  /*76a0*/  IMAD R18, R0.reuse, 0xf6, RZ ;  /* 0x000000f600127824 */ /* 0x040fe200078e02ff */
[----:B------:R0:W-:Y:S01]  /*76b0*/  STL.64 [R1+0x1cd0], R4 ;  /* 0x001cd00401007387 */ /* 0x0001e20000100a00 */
[----:B------:R-:W-:-:S03]  /*76c0*/  IMAD R19, R0, 0xfe, RZ ;  /* 0x000000fe00137824 */ /* 0x000fc600078e02ff */
[----:B------:R-:W-:Y:S04]  /*76d0*/  STL.64 [R1+0x1cc8], R10 ;  /* 0x001cc80a01007387 */ /* 0x000fe80000100a00 */
[----:B------:R-:W-:Y:S01]  /*76e0*/  STL.64 [R1+0x1cc0], R14 ;  /* 0x001cc00e01007387 */ /* 0x000fe20000100a00 */
[----:B0-----:R-:W-:-:S03]  /*76f0*/  IADD3 R4, P0, R23, R2, RZ ;  /* 0x0000000217047210 */ /* 0x001fc60007f1e0ff */
[----:B------:R-:W-:Y:S04]  /*7700*/  STL.64 [R1+0x1cb8], R18 ;  /* 0x001cb81201007387 */ /* 0x000fe80000100a00 */
[----:B------:R0:W-:Y:S04]  /*7710*/  STL [R1+0x290], R4 ;  /* 0x0002900401007387 */ /* 0x0001e80000100800 */
[----:B0-----:R-:W2:Y:S01]  /*7720*/  LDL.LU.64 R4, [R1+0x1cd0] ;  /* 0x001cd00001047983 */ /* 0x001ea20000300a00 */
[C---:B------:R-:W-:Y:S02]  /*7730*/  IMAD R24, R0.reuse, 0x208, RZ ;  /* 0x0000020800187824 */ /* 0x040fe400078e02ff */
[----:B------:R-:W-:-:S02]  /*7740*/  IMAD R26, R0, 0x20a, RZ ;  /* 0x0000020a001a7824 */ /* 0x000fc400078e02ff */
[----:B------:R-:W-:Y:S01]  /*7750*/  IMAD R29, R0, 0x20c, RZ ;  /* 0x0000020c001d7824 */ /* 0x000fe200078e02ff */
[-C--:B------:R-:W-:Y:S02]  /*7760*/  IADD3 R14, P6, R24, R2.reuse, RZ ;  /* 0x00000002180e7210 */ /* 0x080fe40007fde0ff */
[-C--:B------:R-:W-:Y:S01]  /*7770*/  IADD3 R10, P5, R26, R2.reuse, RZ ;  /* 0x000000021a0a7210 */ /* 0x080fe20007fbe0ff */
[C---:B------:R-:W-:Y:S01]  /*7780*/  IMAD R23, R0.reuse, 0x43, RZ ;  /* 0x0000004300177824 */ /* 0x040fe200078e02ff */
[----:B------:R-:W-:Y:S01]  /*7790*/  IADD3 R18, P4, R29, R2, RZ ;  /* 0x000000021d127210 */ /* 0x000fe20007f9e0ff */
[----:B------:R0:W-:Y:S01]  /*77a0*/  STL [R1+0x288], R14 ;  /* 0x0002880e01007387 */ /* 0x0001e20000100800 */
[----:B------:R-:W-:-:S03]  /*77b0*/  SHF.L.U32 R24, R0, 0x2, RZ ;  /* 0x0000000200187819 */ /* 0x000fc600000006ff */
[----:B------:R-:W-:Y:S01]  /*77c0*/  STL [R1+0x280], R10 ;  /* 0x0002800a01007387 */ /* 0x000fe20000100800 */
[C---:B------:R-:W-:Y:S01]  /*77d0*/  IMAD R6, R0.reuse, 0x96, RZ ;  /* 0x0000009600067824 */ /* 0x040fe200078e02ff */
[----:B0-----:R-:W-:Y:S02]  /*77e0*/  LEA R14, P2, R0, R2, 0x3 ;  /* 0x00000002000e7211 */ /* 0x001fe400078418ff */
[----:B------:R-:W-:Y:S02]  /*77f0*/  STL [R1+0x278], R18 ;  /* 0x0002781201007387 */ /* 0x000fe40000100800 */
[----:B------:R-:W-:Y:S01]  /*7800*/  LEA.HI.X.SX32 R15, R24, R3, 0x1, P2 ;  /* 0x00000003180f7211 */ /* 0x000fe200010f0eff */
[C---:B------:R-:W-:Y:S02]  /*7810*/  IMAD R24, R0.reuse, 0x47, RZ ;  /* 0x0000004700187824 */ /* 0x040fe400078e02ff */
[C---:B------:R-:W-:Y:S02]  /*7820*/  IMAD R7, R0.reuse, 0x9e, RZ ;  /* 0x0000009e00077824 */ /* 0x040fe400078e02ff */
[----:B------:R0:W-:Y:S01]  /*7830*/  STL.64 [R1+0x498], R14 ;  /* 0x0004980e01007387 */ /* 0x0001e20000100a00 */
[----:B------:R-:W-:-:S02]  /*7840*/  IMAD R8, R0, 0xa6, RZ ;  /* 0x000000a600087824 */ /* 0x000fc400078e02ff */
[----:B------:R-:W-:Y:S01]  /*7850*/  IMAD R9, R0, 0xae, RZ ;  /* 0x000000ae00097824 */ /* 0x000fe200078e02ff */
[-C--:B0-----:R-:W-:Y:S02]  /*7860*/  IADD3 R14, P2, R6, R2.reuse, RZ ;  /* 0x00000002060e7210 */ /* 0x081fe40007f5e0ff */
[-C--:B--2---:R-:W-:Y:S02]  /*7870*/  IADD3 R10, P1, R4, R2.reuse, RZ ;  /* 0x00000002040a7210 */ /* 0x084fe40007f3e0ff */
[----:B------:R-:W-:Y:S02]  /*7880*/  IADD3 R18, P3, R5, R2, RZ ;  /* 0x0000000205127210 */ /* 0x000fe40007f7e0ff */
[-C--:B------:R-:W-:Y:S01]  /*7890*/  LEA.HI.X.SX32 R11, R23, R3.reuse, 0x1, P1 ;  /* 0x00000003170b7211 */ /* 0x080fe200008f0eff */
[----:B------:R-:W-:Y:S01]  /*78a0*/  IMAD R23, R0, 0x4b, RZ ;  /* 0x0000004b00177824 */ /* 0x000fe200078e02ff */
[----:B------:R-:W-:Y:S01]  /*78b0*/  LEA.HI.X.SX32 R19, R24, R3, 0x1, P3 ;  /* 0x0000000318137211 */ /* 0x000fe200018f0eff */
[----:B------:R-:W-:-:S02]  /*78c0*/  IMAD R24, R0, 0x4f, RZ ;  /* 0x0000004f00187824 */ /* 0x000fc400078e02ff */
[----:B------:R0:W-:Y:S01]  /*78d0*/  STL.64 [R1+0x490], R10 ;  /* 0x0004900a01007387 */ /* 0x0001e20000100a00 */
[----:B------:R-:W-:-:S03]  /*78e0*/  LEA.HI.X.SX32 R15, R23, R3, 0x1, P2 ;  /* 0x00000003170f7211 */ /* 0x000fc600010f0eff */
[----:B------:R-:W-:Y:S01]  /*78f0*/  STL.64 [R1+0x488], R18 ;  /* 0x0004881201007387 */ /* 0x000fe20000100a00 */
[----:B0-----:R-:W-:-:S03]  /*7900*/  IADD3 R10, P1, R7, R2, RZ ;  /* 0x00000002070a7210 */ /* 0x001fc60007f3e0ff */
[----:B------:R-:W-:Y:S01]  /*7910*/  STL.64 [R1+0x480], R14 ;  /* 0x0004800e01007387 */ /* 0x000fe20000100a00 */
[----:B------:R-:W-:-:S03]  /*7920*/  LEA.HI.X.SX32 R11, R24, R3, 0x1, P1 ;  /* 0x00000003180b7211 */ /* 0x000fc600008f0eff */
[----:B------:R-:W-:Y:S04]  /*7930*/  STL.64 [R1+0x1ca8], R8 ;  /* 0x001ca80801007387 */ /* 0x000fe80000100a00 */
[----:B------:R0:W-:Y:S04]  /*7940*/  STL.64 [R1+0x478], R10 ;  /* 0x0004780a01007387 */ /* 0x0001e80000100a00 */
[----:B0-----:R-:W2:Y:S01]  /*7950*/  LDL.LU.64 R10, [R1+0x1cc8] ;  /* 0x001cc800010a7983 */ /* 0x001ea20000300a00 */
[----:B------:R-:W-:Y:S01]  /*7960*/  IMAD R23, R0, 0x53, RZ ;  /* 0x0000005300177824 */ /* 0x000fe200078e02ff */
[-C--:B------:R-:W-:Y:S01]  /*7970*/  IADD3 R18, P3, R8, R2.reuse, RZ ;  /* 0x0000000208127210 */ /* 0x080fe20007f7e0ff */
[----:B------:R-:W-:Y:S01]  /*7980*/  IMAD R24, R0, 0x57, RZ ;  /* 0x0000005700187824 */ /* 0x000fe200078e02ff */
[----:B------:R-:W-:-:S02]  /*7990*/  IADD3 R14, P2, R9, R2, RZ ;  /* 0x00000002090e7210 */ /* 0x000fc40007f5e0ff */
[-C--:B------:R-:W-:Y:S02]  /*79a0*/  LEA.HI.X.SX32 R19, R23, R3.reuse, 0x1, P3 ;  /* 0x0000000317137211 */ /* 0x080fe400018f0eff */
[----:B------:R-:W-:-:S03]  /*79b0*/  LEA.HI.X.SX32 R15, R24, R3, 0x1, P2 ;  /* 0x00000003180f7211 */ /* 0x000fc600010f0eff */
[----:B------:R0:W-:Y:S01]  /*79c0*/  STL.64 [R1+0x470], R18 ;  /* 0x0004701201007387 */ /* 0x0001e20000100a00 */
[C---:B------:R-:W-:Y:S02]  /*79d0*/  IMAD R23, R0.reuse, 0x5b, RZ ;  /* 0x0000005b00177824 */ /* 0x040fe400078e02ff */
[C---:B------:R-:W-:Y:S02]  /*79e0*/  IMAD R24, R0.reuse, 0x5f, RZ ;  /* 0x0000005f00187824 */ /* 0x040fe400078e02ff */
[C---:B------:R-:W-:Y:S02]  /*79f0*/  IMAD R12, R0.reuse, 0xc6, RZ ;  /* 0x000000c6000c7824 */ /* 0x040fe400078e02ff */
[----:B------:R-:W-:Y:S01]  /*7a00*/  IMAD R13, R0, 0xce, RZ ;  /* 0x000000ce000d7824 */ /* 0x000fe200078e02ff */
[-C--:B--2---:R-:W-:Y:S01]  /*7a10*/  IADD3 R8, P1, R10, R2.reuse, RZ ;  /* 0x000000020a087210 */ /* 0x084fe20007f3e0ff */
[----:B------:R-:W-:Y:S04]  /*7a20*/  STL.64 [R1+0x1c98], R10 ;  /* 0x001c980a01007387 */ /* 0x000fe80000100a00 */
[----:B------:R-:W-:Y:S04]  /*7a30*/  STL [R1+0x460], R8 ;  /* 0x0004600801007387 */ /* 0x000fe80000100800 */
[----:B------:R1:W-:Y:S04]  /*7a40*/  STL [R1+0x1cb0], R11 ;  /* 0x001cb00b01007387 */ /* 0x0003e80000100800 */
[----:B------:R2:W-:Y:S01]  /*7a50*/  STL.64 [R1+0x468], R14 ;  /* 0x0004680e01007387 */ /* 0x0005e20000100a00 */
[----:B0-----:R-:W-:Y:S01]  /*7a60*/  IADD3 R18, P3, R11, R2, RZ ;  /* 0x000000020b127210 */ /* 0x001fe20007f7e0ff */
[----:B-1----:R-:W-:-:S02]  /*7a70*/  IMAD.MOV.U32 R11, RZ, RZ, R9 ;  /* 0x000000ffff0b7224 */ /* 0x002fc400078e0009 */
[----:B--2---:R-:W2:Y:S01]  /*7a80*/  LDL.LU.64 R14, [R1+0x1cc0] ;  /* 0x001cc000010e7983 */ /* 0x004ea20000300a00 */
[-C--:B------:R-:W-:Y:S02]  /*7a90*/  LEA.HI.X.SX32 R11, R23, R3.reuse, 0x1, P1 ;  /* 0x00000003170b7211 */ /* 0x080fe400008f0eff */
[----:B------:R-:W-:-:S03]  /*7aa0*/  LEA.HI.X.SX32 R19, R24, R3, 0x1, P3 ;  /* 0x0000000318137211 */ /* 0x000fc600018f0eff */
[----:B------:R-:W-:Y:S04]  /*7ab0*/  STL [R1+0x464], R11 ;  /* 0x0004640b01007387 */ /* 0x000fe80000100800 */
[----:B------:R-:W-:Y:S04]  /*7ac0*/  STL.64 [R1+0x1ca0], R12 ;  /* 0x001ca00c01007387 */ /* 0x000fe80000100a00 */
[----:B------:R0:W-:Y:S04]  /*7ad0*/  STL.64 [R1+0x458], R18 ;  /* 0x0004581201007387 */ /* 0x0001e80000100a00 */
[----:B0-----:R-:W3:Y:S01]  /*7ae0*/  LDL.LU.64 R18, [R1+0x1cb8] ;  /* 0x001cb80001127983 */ /* 0x001ee20000300a00 */
[----:B------:R-:W-:Y:S01]  /*7af0*/  MOV R10, R8 ;  /* 0x00000008000a7202 */ /* 0x000fe20000000f00 */
[----:B------:R-:W-:Y:S01]  /*7b00*/  IMAD R23, R0, 0x63, RZ ;  /* 0x0000006300177824 */ /* 0x000fe200078e02ff */
[-C--:B------:R-:W-:Y:S01]  /*7b10*/  IADD3 R8, P2, R12, R2.reuse, RZ ;  /* 0x000000020c087210 */ /* 0x080fe20007f5e0ff */
[----:B------:R-:W-:Y:S01]  /*7b20*/  IMAD R24, R0, 0x67, RZ ;  /* 0x0000006700187824 */ /* 0x000fe200078e02ff */
[----:B------:R-:W-:-:S02]  /*7b30*/  IADD3 R10, P1, R13, R2, RZ ;  /* 0x000000020d0a7210 */ /* 0x000fc40007f3e0ff */
[-C--:B------:R-:W-:Y:S01]  /*7b40*/  LEA.HI.X.SX32 R9, R23, R3.reuse, 0x1, P2 ;  /* 0x0000000317097211 */ /* 0x080fe200010f0eff */
[----:B------:R-:W-:Y:S01]  /*7b50*/  IMAD R23, R0, 0x6b, RZ ;  /* 0x0000006b00177824 */ /* 0x000fe200078e02ff */
[----:B------:R-:W-:Y:S01]  /*7b60*/  LEA.HI.X.SX32 R11, R24, R3, 0x1, P1 ;  /* 0x00000003180b7211 */ /* 0x000fe200008f0eff */
[C---:B------:R-:W-:Y:S02]  /*7b70*/  IMAD R16, R0.reuse, 0xe6, RZ ;  /* 0x000000e600107824 */ /* 0x040fe400078e02ff */
[----:B------:R-:W-:Y:S01]  /*7b80*/  STL.64 [R1+0x450], R8 ;  /* 0x0004500801007387 */ /* 0x000fe20000100a00 */
[C---:B------:R-:W-:Y:S02]  /*7b90*/  IMAD R24, R0.reuse, 0x6f, RZ ;  /* 0x0000006f00187824 */ /* 0x040fe400078e02ff */
[C---:B------:R-:W-:Y:S01]  /*7ba0*/  IMAD R17, R0.reuse, 0xee, RZ ;  /* 0x000000ee00117824 */ /* 0x040fe200078e02ff */
[----:B------:R0:W-:Y:S01]  /*7bb0*/  STL.64 [R1+0x448], R10 ;  /* 0x0004480a01007387 */ /* 0x0001e20000100a00 */
[----:B------:R-:W-:Y:S01]  /*7bc0*/  IMAD R20, R0, 0x106, RZ ;  /* 0x0000010600147824 */ /* 0x000fe200078e02ff */
[----:B0-----:R-:W-:Y:S01]  /*7bd0*/  IADD3 R10, P1, R16, R2, RZ ;  /* 0x00000002100a7210 */ /* 0x001fe20007f3e0ff */
[----:B------:R-:W-:-:S02]  /*7be0*/  IMAD R21, R0, 0x10c, RZ ;  /* 0x0000010c00157824 */ /* 0x000fc400078e02ff */
[C---:B------:R-:W-:Y:S02]  /*7bf0*/  IMAD R22, R0.reuse, 0x10e, RZ ;  /* 0x0000010e00167824 */ /* 0x040fe400078e02ff */
[C---:B------:R-:W-:Y:S02]  /*7c00*/  IMAD R25, R0.reuse, 0x116, RZ ;  /* 0x0000011600197824 */ /* 0x040fe400078e02ff */
[C---:B------:R-:W-:Y:S02]  /*7c10*/  IMAD R27, R0.reuse, 0x11c, RZ ;  /* 0x0000011c001b7824 */ /* 0x040fe400078e02ff */
[C---:B------:R-:W-:Y:S02]  /*7c20*/  IMAD R28, R0.reuse, 0x11e, RZ ;  /* 0x0000011e001c7824 */ /* 0x040fe400078e02ff */
[C---:B------:R-:W-:Y:S02]  /*7c30*/  IMAD R26, R0.reuse, 0x93, RZ ;  /* 0x00000093001a7824 */ /* 0x040fe400078e02ff */
[----:B------:R-:W-:Y:S01]  /*7c40*/  IMAD R29, R0, 0x97, RZ ;  /* 0x00000097001d7824 */ /* 0x000fe200078e02ff */
[----:B--2---:R-:W-:-:S02]  /*7c50*/  IADD3 R12, P3, R14, R2, RZ ;  /* 0x000000020e0c7210 */ /* 0x004fc40007f7e0ff */
[-C--:B------:R-:W-:Y:S02]  /*7c60*/  IADD3 R8, P2, R15, R2.reuse, RZ ;  /* 0x000000020f087210 */ /* 0x080fe40007f5e0ff */
[-C--:B------:R-:W-:Y:S01]  /*7c70*/  LEA.HI.X.SX32 R13, R23, R3.reuse, 0x1, P3 ;  /* 0x00000003170d7211 */ /* 0x080fe200018f0eff */
[----:B------:R-:W-:Y:S01]  /*7c80*/  IMAD R23, R0, 0x73, RZ ;  /* 0x0000007300177824 */ /* 0x000fe200078e02ff */
[-C--:B------:R-:W-:Y:S01]  /*7c90*/  LEA.HI.X.SX32 R9, R24, R3.reuse, 0x1, P2 ;  /* 0x0000000318097211 */ /* 0x080fe200010f0eff */
[C---:B------:R-:W-:Y:S02]  /*7ca0*/  IMAD R24, R0.reuse, 0x77, RZ ;  /* 0x0000007700187824 */ /* 0x040fe400078e02ff */
[----:B------:R0:W-:Y:S01]  /*7cb0*/  STL.64 [R1+0x440], R12 ;  /* 0x0004400c01007387 */ /* 0x0001e20000100a00 */
[----:B------:R-:W-:Y:S01]  /*7cc0*/  LEA.HI.X.SX32 R11, R23, R3, 0x1, P1 ;  /* 0x00000003170b7211 */ /* 0x000fe200008f0eff */
[----:B------:R-:W-:Y:S02]  /*7cd0*/  IMAD R23, R0, 0x7b, RZ ;  /* 0x0000007b00177824 */ /* 0x000fe400078e02ff */
[----:B------:R-:W-:Y:S04]  /*7ce0*/  STL.64 [R1+0x1c90], R16 ;  /* 0x001c901001007387 */ /* 0x000fe80000100a00 */
[----:B------:R3:W-:Y:S01]  /*7cf0*/  STL.64 [R1+0x438], R8 ;  /* 0x0004380801007387 */ /* 0x0007e20000100a00 */
[----:B0-----:R-:W-:-:S04]  /*7d00*/  IADD3 R12, P3, R17, R2, RZ ;  /* 0x00000002110c7210 */ /* 0x001fc80007f7e0ff */
[-C--:B------:R-:W-:Y:S02]  /*7d10*/  LEA.HI.X.SX32 R13, R24, R3.reuse, 0x1, P3 ;  /* 0x00000003180d7211 */ /* 0x080fe400018f0eff */
[-C--:B---3--:R-:W-:Y:S01]  /*7d20*/  IADD3 R8, P2, R18, R2.reuse, RZ ;  /* 0x0000000212087210 */ /* 0x088fe20007f5e0ff */
[----:B------:R0:W-:Y:S01]  /*7d30*/  STL.64 [R1+0x430], R10 ;  /* 0x0004300a01007387 */ /* 0x0001e20000100a00 */
[C---:B------:R-:W-:Y:S02]  /*7d40*/  IMAD R24, R0.reuse, 0x7f, RZ ;  /* 0x0000007f00187824 */ /* 0x040fe400078e02ff */
[----:B------:R-:W-:Y:S01]  /*7d50*/  LEA.HI.X.SX32 R9, R23, R3, 0x1, P2 ;  /* 0x0000000317097211 */ /* 0x000fe200010f0eff */
[----:B------:R1:W-:Y:S01]  /*7d60*/  STL.64 [R1+0x428], R12 ;  /* 0x0004280c01007387 */ /* 0x0003e20000100a00 */
[----:B------:R-:W-:Y:S01]  /*7d70*/  IMAD R23, R0, 0x83, RZ ;  /* 0x0000008300177824 */ /* 0x000fe200078e02ff */
[-C--:B0-----:R-:W-:Y:S02]  /*7d80*/  IADD3 R10, P1, R19, R2.reuse, RZ ;  /* 0x00000002130a7210 */ /* 0x081fe40007f3e0ff */
[----:B-1----:R-:W-:-:S02]  /*7d90*/  IADD3 R12, P3, R20, R2, RZ ;  /* 0x00000002140c7210 */ /* 0x002fc40007f7e0ff */
[-C--:B------:R-:W-:Y:S01]  /*7da0*/  LEA.HI.X.SX32 R11, R24, R3.reuse, 0x1, P1 ;  /* 0x00000003180b7211 */ /* 0x080fe200008f0eff */
[----:B------:R0:W-:Y:S01]  /*7db0*/  STL.64 [R1+0x420], R8 ;  /* 0x0004200801007387 */ /* 0x0001e20000100a00 */
[----:B------:R-:W-:Y:S01]  /*7dc0*/  LEA.HI.X.SX32 R13, R23, R3, 0x1, P3 ;  /* 0x00000003170d7211 */ /* 0x000fe200018f0eff */
[C---:B------:R-:W-:Y:S02]  /*7dd0*/  IMAD R24, R0.reuse, 0x87, RZ ;  /* 0x0000008700187824 */ /* 0x040fe400078e02ff */
[----:B------:R1:W-:Y:S01]  /*7de0*/  STL.64 [R1+0x418], R10 ;  /* 0x0004180a01007387 */ /* 0x0003e20000100a00 */
[----:B------:R-:W-:-:S03]  /*7df0*/  IMAD R23, R0, 0x8b, RZ ;  /* 0x0000008b00177824 */ /* 0x000fc600078e02ff */
[----:B------:R2:W-:Y:S01]  /*7e00*/  STL.64 [R1+0x410], R12 ;  /* 0x0004100c01007387 */ /* 0x0005e20000100a00 */
[-C--:B0-----:R-:W-:Y:S02]  /*7e10*/  IADD3 R8, P2, R21, R2.reuse, RZ ;  /* 0x0000000215087210 */ /* 0x081fe40007f5e0ff */
[-C--:B-1----:R-:W-:Y:S02]  /*7e20*/  IADD3 R10, P1, R22, R2.reuse, RZ ;  /* 0x00000002160a7210 */ /* 0x082fe40007f3e0ff */
[-C--:B------:R-:W-:Y:S02]  /*7e30*/  LEA.HI.X.SX32 R9, R4, R3.reuse, 0x1, P2 ;  /* 0x0000000304097211 */ /* 0x080fe400010f0eff */
[----:B--2---:R-:W-:Y:S02]  /*7e40*/  IADD3 R12, P3, R25, R2, RZ ;  /* 0x00000002190c7210 */ /* 0x004fe40007f7e0ff */
[-C--:B------:R-:W-:Y:S01]  /*7e50*/  LEA.HI.X.SX32 R11, R24, R3.reuse, 0x1, P1 ;  /* 0x00000003180b7211 */ /* 0x080fe200008f0eff */
[----:B------:R0:W-:Y:S01]  /*7e60*/  STL.64 [R1+0x408], R8 ;  /* 0x0004080801007387 */ /* 0x0001e20000100a00 */
[----:B------:R-:W-:Y:S01]  /*7e70*/  LEA.HI.X.SX32 R13, R23, R3, 0x1, P3 ;  /* 0x00000003170d7211 */ /* 0x000fe200018f0eff */
[----:B------:R-:W-:-:S02]  /*7e80*/  IMAD R24, R0, 0x126, RZ ;  /* 0x0000012600187824 */ /* 0x000fc400078e02ff */
[----:B------:R1:W-:Y:S01]  /*7e90*/  STL.64 [R1+0x400], R10 ;  /* 0x0004000a01007387 */ /* 0x0003e20000100a00 */
[----:B------:R-:W-:-:S03]  /*7ea0*/  IMAD R23, R0, 0x12c, RZ ;  /* 0x0000012c00177824 */ /* 0x000fc600078e02ff */
[----:B------:R2:W-:Y:S01]  /*7eb0*/  STL.64 [R1+0x3f8], R12 ;  /* 0x0003f80c01007387 */ /* 0x0005e20000100a00 */
[----:B0-----:R-:W-:-:S04]  /*7ec0*/  IADD3 R8, P2, R27, R2, RZ ;  /* 0x000000021b087210 */ /* 0x001fc80007f5e0ff */
[-C--:B------:R-:W-:Y:S02]  /*7ed0*/  LEA.HI.X.SX32 R9, R5, R3.reuse, 0x1, P2 ;  /* 0x0000000305097211 */ /* 0x080fe400010f0eff */
[-C--:B-1----:R-:W-:Y:S02]  /*7ee0*/  IADD3 R10, P1, R28, R2.reuse, RZ ;  /* 0x000000021c0a7210 */ /* 0x082fe40007f3e0ff */
[----:B--2---:R-:W-:Y:S01]  /*7ef0*/  IADD3 R12, P3, R24, R2, RZ ;  /* 0x00000002180c7210 */ /* 0x004fe20007f7e0ff */
[----:B------:R-:W-:Y:S01]  /*7f00*/  IMAD R24, R0, 0x8f, RZ ;  /* 0x0000008f00187824 */ /* 0x000fe200078e02ff */
[----:B------:R0:W-:Y:S04]  /*7f10*/  STL.64 [R1+0x3f0], R8 ;  /* 0x0003f00801007387 */ /* 0x0001e80000100a00 */
[-C--:B------:R-:W-:Y:S01]  /*7f20*/  LEA.HI.X.SX32 R11, R24, R3.reuse, 0x1, P1 ;  /* 0x00000003180b7211 */ /* 0x080fe200008f0eff */
[----:B------:R-:W-:Y:S01]  /*7f30*/  IMAD R24, R0, 0x136, RZ ;  /* 0x0000013600187824 */ /* 0x000fe200078e02ff */
[----:B------:R-:W-:-:S02]  /*7f40*/  LEA.HI.X.SX32 R13, R26, R3, 0x1, P3 ;  /* 0x000000031a0d7211 */ /* 0x000fc400018f0eff */
[-C--:B0-----:R-:W-:Y:S01]  /*7f50*/  IADD3 R8, P2, R23, R2.reuse, RZ ;  /* 0x0000000217087210 */ /* 0x081fe20007f5e0ff */
[----:B------:R-:W-:Y:S01]  /*7f60*/  IMAD R23, R0, 0x12e, RZ ;  /* 0x0000012e00177824 */ /* 0x000fe200078e02ff */
[----:B------:R0:W-:Y:S02]  /*7f70*/  STL.64 [R1+0x3e8], R10 ;  /* 0x0003e80a01007387 */ /* 0x0001e40000100a00 */
[-C--:B------:R-:W-:Y:S02]  /*7f80*/  LEA.HI.X.SX32 R9, R6, R3.reuse, 0x1, P2 ;  /* 0x0000000306097211 */ /* 0x080fe400010f0eff */
[----:B------:R1:W-:Y:S01]  /*7f90*/  STL.64 [R1+0x3e0], R12 ;  /* 0x0003e00c01007387 */ /* 0x0003e20000100a00 */
[C---:B------:R-:W-:Y:S01]  /*7fa0*/  IMAD R26, R0.reuse, 0x13e, RZ ;  /* 0x0000013e001a7824 */ /* 0x040fe200078e02ff */
[-C--:B0-----:R-:W-:Y:S01]  /*7fb0*/  IADD3 R10, P1, R23, R2.reuse, RZ ;  /* 0x00000002170a7210 */ /* 0x081fe20007f3e0ff */
[----:B------:R-:W-:Y:S01]  /*7fc0*/  IMAD R23, R0, 0x13c, RZ ;  /* 0x0000013c00177824 */ /* 0x000fe200078e02ff */
[-C--:B-1----:R-:W-:Y:S01]  /*7fd0*/  IADD3 R12, P3, R24, R2.reuse, RZ ;  /* 0x00000002180c7210 */ /* 0x082fe20007f7e0ff */
[----:B------:R-:W-:Y:S01]  /*7fe0*/  IMAD R24, R0, 0x9b, RZ ;  /* 0x0000009b00187824 */ /* 0x000fe200078e02ff */
[-C--:B------:R-:W-:Y:S01]  /*7ff0*/  LEA.HI.X.SX32 R11, R29, R3.reuse, 0x1, P1 ;  /* 0x000000031d0b7211 */ /* 0x080fe200008f0eff */
[----:B------:R0:W-:Y:S03]  /*8000*/  STL.64 [R1+0x3d8], R8 ;  /* 0x0003d80801007387 */ /* 0x0001e60000100a00 */
[----:B------:R-:W-:Y:S01]  /*8010*/  LEA.HI.X.SX32 R13, R24, R3, 0x1, P3 ;  /* 0x00000003180d7211 */ /* 0x000fe200018f0eff */
[----:B------:R1:W-:Y:S01]  /*8020*/  STL.64 [R1+0x3d0], R10 ;  /* 0x0003d00a01007387 */ /* 0x0003e20000100a00 */
[----:B0-----:R-:W-:-:S02]  /*8030*/  IADD3 R8, P2, R23, R2, RZ ;  /* 0x0000000217087210 */ /* 0x001fc40007f5e0ff */
[----:B-1----:R-:W-:Y:S01]  /*8040*/  IADD3 R10, P1, R26, R2, RZ ;  /* 0x000000021a0a7210 */ /* 0x002fe20007f3e0ff */
[----:B------:R-:W2:Y:S01]  /*8050*/  LDL.LU R11, [R1+0x1cb0] ;  /* 0x001cb000010b7983 */ /* 0x000ea20000300800 */
[----:B------:R-:W-:-:S03]  /*8060*/  LEA.HI.X.SX32 R9, R7, R3, 0x1, P2 ;  /* 0x0000000307097211 */ /* 0x000fc600010f0eff */
[----:B------:R-:W-:Y:S04]  /*8070*/  STL.64 [R1+0x3c8], R12 ;  /* 0x0003c80c01007387 */ /* 0x000fe80000100a00 */
[----:B------:R-:W-:Y:S04]  /*8080*/  STL [R1+0x3b8], R10 ;  /* 0x0003b80a01007387 */ /* 0x000fe80000100800 */
[----:B------:R0:W-:Y:S04]  /*8090*/  STL.64 [R1+0x3c0], R8 ;  /* 0x0003c00801007387 */ /* 0x0001e80000100a00 */
[----:B0-----:R-:W3:Y:S01]  /*80a0*/  LDL.LU.64 R8, [R1+0x1ca8] ;  /* 0x001ca80001087983 */ /* 0x001ee20000300a00 */
[----:B------:R-:W-:-:S02]  /*80b0*/  IMAD R23, R0, 0x146, RZ ;  /* 0x0000014600177824 */ /* 0x000fc400078e02ff */
[----:B------:R-:W-:-:S03]  /*80c0*/  IMAD R24, R0, 0x9f, RZ ;  /* 0x0000009f00187824 */ /* 0x000fc600078e02ff */
[----:B------:R-:W-:Y:S01]  /*80d0*/  IADD3 R12, P3, R23, R2, RZ ;  /* 0x00000002170c7210 */ /* 0x000fe20007f7e0ff */
[C---:B------:R-:W-:Y:S02]  /*80e0*/  IMAD R23, R0.reuse, 0x14c, RZ ;  /* 0x0000014c00177824 */ /* 0x040fe400078e02ff */
[C---:B------:R-:W-:Y:S01]  /*80f0*/  IMAD R26, R0.reuse, 0xa3, RZ ;  /* 0x000000a3001a7824 */ /* 0x040fe200078e02ff */
[----:B------:R-:W-:Y:S02]  /*8100*/  MOV R6, R10 ;  /* 0x0000000a00067202 */ /* 0x000fe40000000f00 */
[----:B------:R-:W-:Y:S01]  /*8110*/  IADD3 R10, P2, R23, R2, RZ ;  /* 0x00000002170a7210 */ /* 0x000fe20007f5e0ff */
[----:B------:R-:W-:Y:S01]  /*8120*/  IMAD R23, R0, 0x14e, RZ ;  /* 0x0000014e00177824 */ /* 0x000fe200078e02ff */
[----:B------:R-:W-:Y:S01]  /*8130*/  LEA.HI.X.SX32 R13, R26, R3, 0x1, P3 ;  /* 0x000000031a0d7211 */ /* 0x000fe200018f0eff */
[----:B------:R-:W-:Y:S01]  /*8140*/  IMAD R29, R0, 0xa7, RZ ;  /* 0x000000a7001d7824 */ /* 0x000fe200078e02ff */
[----:B--2---:R-:W-:-:S02]  /*8150*/  MOV R7, R11 ;  /* 0x0000000b00077202 */ /* 0x004fc40000000f00 */
[-C--:B------:R-:W-:Y:S01]  /*8160*/  LEA.HI.X.SX32 R7, R24, R3.reuse, 0x1, P1 ;  /* 0x0000000318077211 */ /* 0x080fe200008f0eff */
[C---:B------:R-:W-:Y:S01]  /*8170*/  IMAD R24, R0.reuse, 0x156, RZ ;  /* 0x0000015600187824 */ /* 0x040fe200078e02ff */
[----:B------:R-:W-:Y:S01]  /*8180*/  IADD3 R6, P1, R23, R2, RZ ;  /* 0x0000000217067210 */ /* 0x000fe20007f3e0ff */
[----:B------:R-:W-:Y:S02]  /*8190*/  IMAD R23, R0, 0x15c, RZ ;  /* 0x0000015c00177824 */ /* 0x000fe400078e02ff */
[----:B------:R0:W-:Y:S04]  /*81a0*/  STL [R1+0x3bc], R7 ;  /* 0x0003bc0701007387 */ /* 0x0001e80000100800 */
[----:B------:R1:W-:Y:S01]  /*81b0*/  STL.64 [R1+0x3b0], R12 ;  /* 0x0003b00c01007387 */ /* 0x0003e20000100a00 */
[----:B0-----:R-:W-:-:S02]  /*81c0*/  LEA.HI.X.SX32 R7, R29, R3, 0x1, P1 ;  /* 0x000000031d077211 */ /* 0x001fc400008f0eff */
[-C--:B---3--:R-:W-:Y:S02]  /*81d0*/  LEA.HI.X.SX32 R11, R8, R3.reuse, 0x1, P2 ;  /* 0x00000003080b7211 */ /* 0x088fe400010f0eff */
[-C--:B-1----:R-:W-:Y:S01]  /*81e0*/  IADD3 R12, P3, R24, R2.reuse, RZ ;  /* 0x00000002180c7210 */ /* 0x082fe20007f7e0ff */
[----:B------:R-:W-:Y:S02]  /*81f0*/  IMAD R24, R0, 0xab, RZ ;  /* 0x000000ab00187824 */ /* 0x000fe400078e02ff */
[----:B------:R0:W-:Y:S03]  /*8200*/  STL.64 [R1+0x3a8], R10 ;  /* 0x0003a80a01007387 */ /* 0x0001e60000100a00 */
[----:B------:R-:W-:Y:S01]  /*8210*/  LEA.HI.X.SX32 R13, R24, R3, 0x1, P3 ;  /* 0x00000003180d7211 */ /* 0x000fe200018f0eff */
[----:B------:R-:W-:Y:S01]  /*8220*/  STL.64 [R1+0x3a0], R6 ;  /* 0x0003a00601007387 */ /* 0x000fe20000100a00 */
[----:B0-----:R-:W-:-:S03]  /*8230*/  IADD3 R10, P2, R23, R2, RZ ;  /* 0x00000002170a7210 */ /* 0x001fc60007f5e0ff */
[----:B------:R0:W-:Y:S01]  /*8240*/  STL.64 [R1+0x398], R12 ;  /* 0x0003980c01007387 */ /* 0x0001e20000100a00 */
[----:B------:R-:W-:-:S03]  /*8250*/  LEA.HI.X.SX32 R11, R9, R3, 0x1, P2 ;  /* 0x00000003090b7211 */ /* 0x000fc600010f0eff */
[----:B0-----:R-:W2:Y:S04]  /*8260*/  LDL.LU.64 R12, [R1+0x1ca0] ;  /* 0x001ca000010c7983 */ /* 0x001ea80000300a00 */
[----:B------:R0:W-:Y:S04]  /*8270*/  STL.64 [R1+0x390], R10 ;  /* 0x0003900a01007387 */ /* 0x0001e80000100a00 */
[----:B0-----:R-:W3:Y:S01]  /*8280*/  LDL.LU.64 R10, [R1+0x1c98] ;  /* 0x001c9800010a7983 */ /* 0x001ee20000300a00 */
[C---:B------:R-:W-:Y:S02]  /*8290*/  IMAD R23, R0.reuse, 0x166, RZ ;  /* 0x0000016600177824 */ /* 0x040fe400078e02ff */
[----:B------:R-:W-:-:S03]  /*82a0*/  IMAD R26, R0, 0x15e, RZ ;  /* 0x0000015e001a7824 */ /* 0x000fc600078e02ff */
[-C--:B------:R-:W-:Y:S01]  /*82b0*/  IADD3 R4, P3, R23, R2.reuse, RZ ;  /* 0x0000000217047210 */ /* 0x080fe20007f7e0ff */
[----:B------:R-:W-:Y:S01]  /*82c0*/  IMAD R23, R0, 0x16c, RZ ;  /* 0x0000016c00177824 */ /* 0x000fe200078e02ff */
[-C--:B------:R-:W-:Y:S01]  /*82d0*/  IADD3 R6, P1, R26, R2.reuse, RZ ;  /* 0x000000021a067210 */ /* 0x080fe20007f3e0ff */
[----:B------:R-:W-:Y:S02]  /*82e0*/  IMAD R24, R0, 0xaf, RZ ;  /* 0x000000af00187824 */ /* 0x000fe400078e02ff */
[----:B------:R0:W-:Y:S01]  /*82f0*/  STL [R1+0x380], R4 ;  /* 0x0003800401007387 */ /* 0x0001e20000100800 */
[----:B------:R-:W-:Y:S02]  /*8300*/  IMAD.MOV.U32 R8, RZ, RZ, R4 ;  /* 0x000000ffff087224 */ /* 0x000fe400078e0004 */
[----:B------:R-:W-:Y:S01]  /*8310*/  LEA.HI.X.SX32 R7, R24, R3, 0x1, P1 ;  /* 0x0000000318077211 */ /* 0x000fe200008f0eff */
[C---:B------:R-:W-:Y:S01]  /*8320*/  IMAD R24, R0.reuse, 0x176, RZ ;  /* 0x0000017600187824 */ /* 0x040fe200078e02ff */
[----:B------:R-:W-:Y:S01]  /*8330*/  MOV R9, R5 ;  /* 0x0000000500097202 */ /* 0x000fe20000000f00 */
[C---:B------:R-:W-:Y:S01]  /*8340*/  IMAD R26, R0.reuse, 0x16e, RZ ;  /* 0x0000016e001a7824 */ /* 0x040fe200078e02ff */
[-C--:B0-----:R-:W-:Y:S01]  /*8350*/  IADD3 R4, P2, R23, R2.reuse, RZ ;  /* 0x0000000217047210 */ /* 0x081fe20007f5e0ff */
[C---:B------:R-:W-:Y:S01]  /*8360*/  IMAD R23, R0.reuse, 0xb3, RZ ;  /* 0x000000b300177824 */ /* 0x040fe200078e02ff */
[----:B------:R0:W-:Y:S04]  /*8370*/  STL.64 [R1+0x388], R6 ;  /* 0x0003880601007387 */ /* 0x0001e80000100a00 */
[----:B------:R-:W-:Y:S01]  /*8380*/  LEA.HI.X.SX32 R9, R23, R3, 0x1, P3 ;  /* 0x0000000317097211 */ /* 0x000fe200018f0eff */
[----:B------:R-:W-:Y:S01]  /*8390*/  IMAD R23, R0, 0x17c, RZ ;  /* 0x0000017c00177824 */ /* 0x000fe200078e02ff */
[----:B------:R-:W-:Y:S01]  /*83a0*/  IADD3 R8, P3, R24, R2, RZ ;  /* 0x0000000218087210 */ /* 0x000fe20007f7e0ff */
[----:B------:R-:W-:-:S02]  /*83b0*/  IMAD R24, R0, 0xb7, RZ ;  /* 0x000000b700187824 */ /* 0x000fc400078e02ff */
[----:B------:R1:W-:Y:S01]  /*83c0*/  STL [R1+0x384], R9 ;  /* 0x0003840901007387 */ /* 0x0003e20000100800 */
[----:B0-----:R-:W-:Y:S01]  /*83d0*/  IADD3 R6, P1, R26, R2, RZ ;  /* 0x000000021a067210 */ /* 0x001fe20007f3e0ff */
[----:B------:R-:W-:-:S03]  /*83e0*/  IMAD R26, R0, 0xbb, RZ ;  /* 0x000000bb001a7824 */ /* 0x000fc600078e02ff */
[-C--:B------:R-:W-:Y:S02]  /*83f0*/  LEA.HI.X.SX32 R7, R24, R3.reuse, 0x1, P1 ;  /* 0x0000000318077211 */ /* 0x080fe400008f0eff */
[-C--:B-1----:R-:W-:Y:S01]  /*8400*/  LEA.HI.X.SX32 R9, R26, R3.reuse, 0x1, P3 ;  /* 0x000000031a097211 */ /* 0x082fe200018f0eff */
[C---:B------:R-:W-:Y:S02]  /*8410*/  IMAD R24, R0.reuse, 0x186, RZ ;  /* 0x0000018600187824 */ /* 0x040fe400078e02ff */
[C---:B------:R-:W-:Y:S02]  /*8420*/  IMAD R29, R0.reuse, 0xbf, RZ ;  /* 0x000000bf001d7824 */ /* 0x040fe400078e02ff */
[----:B------:R-:W-:Y:S01]  /*8430*/  IMAD R26, R0, 0x196, RZ ;  /* 0x00000196001a7824 */ /* 0x000fe200078e02ff */
[----:B---3--:R-:W-:-:S05]  /*8440*/  LEA.HI.X.SX32 R5, R10, R3, 0x1, P2 ;  /* 0x000000030a057211 */ /* 0x008fca00010f0eff */
[----:B------:R0:W-:Y:S04]  /*8450*/  STL.64 [R1+0x378], R4 ;  /* 0x0003780401007387 */ /* 0x0001e80000100a00 */
[----:B------:R1:W-:Y:S01]  /*8460*/  STL.64 [R1+0x370], R6 ;  /* 0x0003700601007387 */ /* 0x0003e20000100a00 */
[----:B0-----:R-:W-:Y:S01]  /*8470*/  IADD3 R4, P2, R23, R2, RZ ;  /* 0x0000000217047210 */ /* 0x001fe20007f5e0ff */
[----:B------:R-:W-:-:S03]  /*8480*/  IMAD R23, R0, 0x17e, RZ ;  /* 0x0000017e00177824 */ /* 0x000fc600078e02ff */
[-C--:B------:R-:W-:Y:S02]  /*8490*/  LEA.HI.X.SX32 R5, R11, R3.reuse, 0x1, P2 ;  /* 0x000000030b057211 */ /* 0x080fe400010f0eff */
[-C--:B-1----:R-:W-:Y:S01]  /*84a0*/  IADD3 R6, P1, R23, R2.reuse, RZ ;  /* 0x0000000217067210 */ /* 0x082fe20007f3e0ff */
[----:B------:R-:W-:Y:S01]  /*84b0*/  IMAD R23, R0, 0x18c, RZ ;  /* 0x0000018c00177824 */ /* 0x000fe200078e02ff */
[----:B------:R0:W-:Y:S04]  /*84c0*/  STL.64 [R1+0x368], R8 ;  /* 0x0003680801007387 */ /* 0x0001e80000100a00 */
[----:B------:R1:W-:Y:S01]  /*84d0*/  STL.64 [R1+0x360], R4 ;  /* 0x0003600401007387 */ /* 0x0003e20000100a00 */
[----:B------:R-:W-:Y:S02]  /*84e0*/  LEA.HI.X.SX32 R7, R29, R3, 0x1, P1 ;  /* 0x000000031d077211 */ /* 0x000fe400008f0eff */
[----:B0-----:R-:W-:-:S02]  /*84f0*/  IADD3 R8, P3, R24, R2, RZ ;  /* 0x0000000218087210 */ /* 0x001fc40007f7e0ff */
[-C--:B-1----:R-:W-:Y:S01]  /*8500*/  IADD3 R4, P2, R23, R2.reuse, RZ ;  /* 0x0000000217047210 */ /* 0x082fe20007f5e0ff */
[C---:B------:R-:W-:Y:S02]  /*8510*/  IMAD R23, R0.reuse, 0xc3, RZ ;  /* 0x000000c300177824 */ /* 0x040fe400078e02ff */
[----:B------:R-:W-:Y:S01]  /*8520*/  IMAD R24, R0, 0x18e, RZ ;  /* 0x0000018e00187824 */ /* 0x000fe200078e02ff */
[-C--:B--2---:R-:W-:Y:S02]  /*8530*/  LEA.HI.X.SX32 R5, R12, R3.reuse, 0x1, P2 ;  /* 0x000000030c057211 */ /* 0x084fe400010f0eff */
[----:B------:R-:W-:Y:S01]  /*8540*/  LEA.HI.X.SX32 R9, R23, R3, 0x1, P3 ;  /* 0x0000000317097211 */ /* 0x000fe200018f0eff */
[----:B------:R0:W-:Y:S01]  /*8550*/  STL.64 [R1+0x358], R6 ;  /* 0x0003580601007387 */ /* 0x0001e20000100a00 */
[C---:B------:R-:W-:Y:S02]  /*8560*/  IMAD R23, R0.reuse, 0x19c, RZ ;  /* 0x0000019c00177824 */ /* 0x040fe400078e02ff */
[----:B------:R-:W-:Y:S01]  /*8570*/  IMAD R29, R0, 0xc7, RZ ;  /* 0x000000c7001d7824 */ /* 0x000fe200078e02ff */
[----:B------:R1:W-:Y:S04]  /*8580*/  STL.64 [R1+0x350], R8 ;  /* 0x0003500801007387 */ /* 0x0003e80000100a00 */
[----:B------:R-:W-:Y:S01]  /*8590*/  STL.64 [R1+0x1c80], R26 ;  /* 0x001c801a01007387 */ /* 0x000fe20000100a00 */
[----:B0-----:R-:W-:-:S03]  /*85a0*/  IADD3 R6, P1, R24, R2, RZ ;  /* 0x0000000218067210 */ /* 0x001fc60007f3e0ff */
[----:B------:R0:W-:Y:S01]  /*85b0*/  STL.64 [R1+0x348], R4 ;  /* 0x0003480401007387 */ /* 0x0001e20000100a00 */
[----:B------:R-:W-:Y:S01]  /*85c0*/  IMAD R24, R0, 0x19e, RZ ;  /* 0x0000019e00187824 */ /* 0x000fe200078e02ff */
[-C--:B------:R-:W-:Y:S02]  /*85d0*/  LEA.HI.X.SX32 R7, R29, R3.reuse, 0x1, P1 ;  /* 0x000000031d077211 */ /* 0x080fe400008f0eff */
[-C--:B-1----:R-:W-:Y:S02]  /*85e0*/  IADD3 R8, P3, R26, R2.reuse, RZ ;  /* 0x000000021a087210 */ /* 0x082fe40007f7e0ff */
[----:B0-----:R-:W-:Y:S01]  /*85f0*/  IADD3 R4, P2, R23, R2, RZ ;  /* 0x0000000217047210 */ /* 0x001fe20007f5e0ff */
[C---:B------:R-:W-:Y:S01]  /*8600*/  IMAD R23, R0.reuse, 0xcb, RZ ;  /* 0x000000cb00177824 */ /* 0x040fe200078e02ff */
[----:B------:R0:W-:Y:S01]  /*8610*/  STL.64 [R1+0x340], R6 ;  /* 0x0003400601007387 */ /* 0x0001e20000100a00 */
[----:B------:R-:W-:Y:S01]  /*8620*/  IMAD R12, R0, 0x1a6, RZ ;  /* 0x000001a6000c7824 */ /* 0x000fe200078e02ff */
[----:B------:R-:W-:-:S02]  /*8630*/  LEA.HI.X.SX32 R5, R13, R3, 0x1, P2 ;  /* 0x000000030d057211 */ /* 0x000fc400010f0eff */
[-C--:B------:R-:W-:Y:S01]  /*8640*/  LEA.HI.X.SX32 R9, R23, R3.reuse, 0x1, P3 ;  /* 0x0000000317097211 */ /* 0x080fe200018f0eff */
[----:B------:R-:W-:Y:S01]  /*8650*/  IMAD R13, R0, 0x1ac, RZ ;  /* 0x000001ac000d7824 */ /* 0x000fe200078e02ff */
[-C--:B------:R-:W-:Y:S01]  /*8660*/  IADD3 R10, P3, R12, R2.reuse, RZ ;  /* 0x000000020c0a7210 */ /* 0x080fe20007f7e0ff */
[----:B------:R-:W-:Y:S01]  /*8670*/  IMAD R23, R0, 0xd3, RZ ;  /* 0x000000d300177824 */ /* 0x000fe200078e02ff */
[----:B0-----:R-:W-:Y:S01]  /*8680*/  IADD3 R6, P1, R24, R2, RZ ;  /* 0x0000000218067210 */ /* 0x001fe20007f3e0ff */
[----:B------:R-:W-:Y:S01]  /*8690*/  IMAD R24, R0, 0xcf, RZ ;  /* 0x000000cf00187824 */ /* 0x000fe200078e02ff */
[----:B------:R-:W-:Y:S04]  /*86a0*/  STL.64 [R1+0x338], R8 ;  /* 0x0003380801007387 */ /* 0x000fe80000100a00 */
[----:B------:R0:W-:Y:S01]  /*86b0*/  STL.64 [R1+0x330], R4 ;  /* 0x0003300401007387 */ /* 0x0001e20000100a00 */
[----:B------:R-:W-:-:S02]  /*86c0*/  LEA.HI.X.SX32 R7, R24, R3, 0x1, P1 ;  /* 0x0000000318077211 */ /* 0x000fc400008f0eff */
[-C--:B------:R-:W-:Y:S01]  /*86d0*/  LEA.HI.X.SX32 R11, R23, R3.reuse, 0x1, P3 ;  /* 0x00000003170b7211 */ /* 0x080fe200018f0eff */
[----:B------:R-:W-:Y:S01]  /*86e0*/  STL.64 [R1+0x1c70], R12 ;  /* 0x001c700c01007387 */ /* 0x000fe20000100a00 */
[-C--:B------:R-:W-:Y:S01]  /*86f0*/  IADD3 R26, P2, R13, R2.reuse, RZ ;  /* 0x000000020d1a7210 */ /* 0x080fe20007f5e0ff */
[C---:B------:R-:W-:Y:S02]  /*8700*/  IMAD R23, R0.reuse, 0xd7, RZ ;  /* 0x000000d700177824 */ /* 0x040fe400078e02ff */
[----:B------:R1:W-:Y:S01]  /*8710*/  STL.64 [R1+0x328], R6 ;  /* 0x0003280601007387 */ /* 0x0003e20000100a00 */
[C---:B0-----:R-:W-:Y:S02]  /*8720*/  IMAD R5, R0.reuse, 0x1ae, RZ ;  /* 0x000001ae00057824 */ /* 0x041fe400078e02ff */
[----:B------:R-:W-:Y:S01]  /*8730*/  IMAD R8, R0, 0x1b6, RZ ;  /* 0x000001b600087824 */ /* 0x000fe200078e02ff */
[-C--:B------:R-:W-:Y:S01]  /*8740*/  LEA.HI.X.SX32 R27, R14, R3.reuse, 0x1, P2 ;  /* 0x000000030e1b7211 */ /* 0x080fe200010f0eff */
[C---:B------:R-:W-:Y:S01]  /*8750*/  IMAD R9, R0.reuse, 0x1bc, RZ ;  /* 0x000001bc00097824 */ /* 0x040fe200078e02ff */
[-C--:B-1----:R-:W-:Y:S01]  /*8760*/  IADD3 R6, P1, R5, R2.reuse, RZ ;  /* 0x0000000205067210 */ /* 0x082fe20007f3e0ff */
[----:B------:R0:W-:Y:S03]  /*8770*/  STL.64 [R1+0x320], R10 ;  /* 0x0003200a01007387 */ /* 0x0001e60000100a00 */
[----:B------:R-:W-:Y:S01]  /*8780*/  LEA.HI.X.SX32 R7, R23, R3, 0x1, P1 ;  /* 0x0000000317077211 */ /* 0x000fe200008f0eff */
[----:B------:R-:W-:Y:S01]  /*8790*/  IMAD R23, R0, 0xdb, RZ ;  /* 0x000000db00177824 */ /* 0x000fe200078e02ff */
[----:B------:R-:W-:Y:S01]  /*87a0*/  STL.64 [R1+0x318], R26 ;  /* 0x0003181a01007387 */ /* 0x000fe20000100a00 */
[----:B------:R-:W-:-:S03]  /*87b0*/  IADD3 R16, P2, R9, R2, RZ ;  /* 0x0000000209107210 */ /* 0x000fc60007f5e0ff */
[----:B------:R-:W-:Y:S01]  /*87c0*/  STL.64 [R1+0x1c60], R8 ;  /* 0x001c600801007387 */ /* 0x000fe20000100a00 */
[----:B0-----:R-:W-:-:S03]  /*87d0*/  IADD3 R10, P3, R8, R2, RZ ;  /* 0x00000002080a7210 */ /* 0x001fc60007f7e0ff */
[----:B------:R0:W-:Y:S01]  /*87e0*/  STL.64 [R1+0x310], R6 ;  /* 0x0003100601007387 */ /* 0x0001e20000100a00 */
[----:B------:R-:W-:-:S03]  /*87f0*/  LEA.HI.X.SX32 R11, R23, R3, 0x1, P3 ;  /* 0x00000003170b7211 */ /* 0x000fc600018f0eff */
[----:B------:R-:W-:Y:S04]  /*8800*/  STL [R1+0x300], R16 ;  /* 0x0003001001007387 */ /* 0x000fe80000100800 */
[----:B------:R-:W-:Y:S01]  /*8810*/  STL.64 [R1+0x308], R10 ;  /* 0x0003080a01007387 */ /* 0x000fe20000100a00 */
[----:B0-----:R-:W-:Y:S01]  /*8820*/  IMAD R7, R0, 0x1c6, RZ ;  /* 0x000001c600077824 */ /* 0x001fe200078e02ff */
[----:B------:R-:W-:-:S04]  /*8830*/  MOV R6, R16 ;  /* 0x0000001000067202 */ /* 0x000fc80000000f00 */
[----:B------:R-:W-:Y:S01]  /*8840*/  IADD3 R12, P3, R7, R2, RZ ;  /* 0x00000002070c7210 */ /* 0x000fe20007f7e0ff */
[----:B------:R0:W-:Y:S02]  /*8850*/  STL [R1+0x1c50], R7 ;  /* 0x001c500701007387 */ /* 0x0001e40000100800 */
[----:B0-----:R-:W-:Y:S02]  /*8860*/  IMAD.MOV.U32 R7, RZ, RZ, R17 ;  /* 0x000000ffff077224 */ /* 0x001fe400078e0011 */
[----:B------:R-:W2:Y:S01]  /*8870*/  LDL.LU.64 R16, [R1+0x1c90] ;  /* 0x001c900001107983 */ /* 0x000ea20000300a00 */
[C---:B------:R-:W-:Y:S02]  /*8880*/  IMAD R14, R0.reuse, 0x1be, RZ ;  /* 0x000001be000e7824 */ /* 0x040fe400078e02ff */
[----:B------:R-:W-:-:S03]  /*8890*/  IMAD R23, R0, 0xdf, RZ ;  /* 0x000000df00177824 */ /* 0x000fc600078e02ff */
[-C--:B------:R-:W-:Y:S01]  /*88a0*/  IADD3 R26, P1, R14, R2.reuse, RZ ;  /* 0x000000020e1a7210 */ /* 0x080fe20007f3e0ff */
[C---:B------:R-:W-:Y:S02]  /*88b0*/  IMAD R10, R0.reuse, 0x1cc, RZ ;  /* 0x000001cc000a7824 */ /* 0x040fe400078e02ff */
[C---:B------:R-:W-:Y:S01]  /*88c0*/  IMAD R11, R0.reuse, 0x1ce, RZ ;  /* 0x000001ce000b7824 */ /* 0x040fe200078e02ff */
[-C--:B------:R-:W-:Y:S01]  /*88d0*/  LEA.HI.X.SX32 R27, R23, R3.reuse, 0x1, P1 ;  /* 0x00000003171b7211 */ /* 0x080fe200008f0eff */
[----:B------:R-:W-:Y:S01]  /*88e0*/  IMAD R23, R0, 0xe3, RZ ;  /* 0x000000e300177824 */ /* 0x000fe200078e02ff */
[-C--:B------:R-:W-:Y:S02]  /*88f0*/  LEA.HI.X.SX32 R7, R15, R3.reuse, 0x1, P2 ;  /* 0x000000030f077211 */ /* 0x080fe400010f0eff */
[-C--:B------:R-:W-:Y:S01]  /*8900*/  IADD3 R6, P2, R10, R2.reuse, RZ ;  /* 0x000000020a067210 */ /* 0x080fe20007f5e0ff */
[----:B------:R-:W-:Y:S01]  /*8910*/  IMAD R15, R0, 0x1d6, RZ ;  /* 0x000001d6000f7824 */ /* 0x000fe200078e02ff */
[----:B------:R-:W-:Y:S01]  /*8920*/  IADD3 R8, P1, R11, R2, RZ ;  /* 0x000000020b087210 */ /* 0x000fe20007f3e0ff */
[----:B------:R-:W-:Y:S01]  /*8930*/  STL [R1+0x304], R7 ;  /* 0x0003040701007387 */ /* 0x000fe20000100800 */
[----:B------:R-:W-:-:S03]  /*8940*/  LEA.HI.X.SX32 R13, R23, R3, 0x1, P3 ;  /* 0x00000003170d7211 */ /* 0x000fc600018f0eff */
[----:B------:R0:W-:Y:S04]  /*8950*/  STL.64 [R1+0x2f8], R26 ;  /* 0x0002f81a01007387 */ /* 0x0001e80000100a00 */
[----:B------:R-:W-:Y:S04]  /*8960*/  STL.64 [R1+0x1c48], R10 ;  /* 0x001c480a01007387 */ /* 0x000fe80000100a00 */
[----:B------:R-:W-:Y:S04]  /*8970*/  STL [R1+0x2e0], R8 ;  /* 0x0002e00801007387 */ /* 0x000fe80000100800 */
[----:B------:R1:W-:Y:S04]  /*8980*/  STL.64 [R1+0x1c58], R14 ;  /* 0x001c580e01007387 */ /* 0x0003e80000100a00 */
[----:B------:R3:W-:Y:S01]  /*8990*/  STL.64 [R1+0x2f0], R12 ;  /* 0x0002f00c01007387 */ /* 0x0007e20000100a00 */
[C---:B0-----:R-:W-:Y:S01]  /*89a0*/  IMAD R27, R0.reuse, 0xe7, RZ ;  /* 0x000000e7001b7824 */ /* 0x041fe200078e02ff */
[----:B------:R-:W-:Y:S01]  /*89b0*/  IADD3 R26, P3, R15, R2, RZ ;  /* 0x000000020f1a7210 */ /* 0x000fe20007f7e0ff */
[----:B------:R-:W-:-:S02]  /*89c0*/  IMAD R29, R0, 0xeb, RZ ;  /* 0x000000eb001d7824 */ /* 0x000fc400078e02ff */
[----:B------:R-:W-:Y:S01]  /*89d0*/  IMAD R24, R0, 0x1dc, RZ ;  /* 0x000001dc00187824 */ /* 0x000fe200078e02ff */
[----:B-1----:R-:W-:Y:S02]  /*89e0*/  MOV R15, R9 ;  /* 0x00000009000f7202 */ /* 0x002fe40000000f00 */
[-C--:B------:R-:W-:Y:S02]  /*89f0*/  LEA.HI.X.SX32 R15, R27, R3.reuse, 0x1, P1 ;  /* 0x000000031b0f7211 */ /* 0x080fe400008f0eff */
[-C--:B------:R-:W-:Y:S02]  /*8a00*/  LEA.HI.X.SX32 R27, R29, R3.reuse, 0x1, P3 ;  /* 0x000000031d1b7211 */ /* 0x080fe400018f0eff */
[----:B------:R-:W-:Y:S02]  /*8a10*/  MOV R14, R8 ;  /* 0x00000008000e7202 */ /* 0x000fe40000000f00 */
[----:B--2---:R-:W-:-:S05]  /*8a20*/  LEA.HI.X.SX32 R7, R16, R3, 0x1, P2 ;  /* 0x0000000310077211 */ /* 0x004fca00010f0eff */
[----:B------:R0:W-:Y:S01]  /*8a30*/  STL.64 [R1+0x2e8], R6 ;  /* 0x0002e80601007387 */ /* 0x0001e20000100a00 */
[----:B------:R-:W-:-:S03]  /*8a40*/  IADD3 R10, P2, R24, R2, RZ ;  /* 0x00000002180a7210 */ /* 0x000fc60007f5e0ff */
[----:B------:R1:W2:Y:S04]  /*8a50*/  LDL.64 R8, [R1+0x288] ;  /* 0x0002880001087983 */ /* 0x0002a80000100a00 */
[----:B---3--:R1:W3:Y:S04]  /*8a60*/  LDL.64 R12, [R1+0x278] ;  /* 0x00027800010c7983 */ /* 0x0082e80000100a00 */
[----:B0-----:R1:W4:Y:S01]  /*8a70*/  LDL.64 R6, [R1+0x290] ;  /* 0x0002900001067983 */ /* 0x0013220000100a00 */
[----:B------:R-:W-:-:S03]  /*8a80*/  LEA.HI.X.SX32 R11, R17, R3, 0x1, P2 ;  /* 0x00000003110b7211 */ /* 0x000fc600010f0eff */
[----:B------:R0:W-:Y:S04]  /*8a90*/  STL.64 [R1+0x1c88], R24 ;  /* 0x001c881801007387 */ /* 0x0001e80000100a00 */
[----:B------:R-:W-:Y:S04]  /*8aa0*/  STL [R1+0x2e4], R15 ;  /* 0x0002e40f01007387 */ /* 0x000fe80000100800 */
[----:B------:R5:W-:Y:S04]  /*8ab0*/  STL.64 [R1+0x2d8], R26 ;  /* 0x0002d81a01007387 */ /* 0x000be80000100a00 */
[----:B------:R1:W2:Y:S01]  /*8ac0*/  LDL.64 R16, [R1+0x280] ;  /* 0x0002800001107983 */ /* 0x0002a20000100a00 */
[----:B------:R-:W-:-:S02]  /*8ad0*/  IMAD R4, R0, 0x1de, RZ ;  /* 0x000001de00047824 */ /* 0x000fc400078e02ff */
[----:B------:R-:W-:-:S03]  /*8ae0*/  IMAD R23, R0, 0x1e6, RZ ;  /* 0x000001e600177824 */ /* 0x000fc600078e02ff */
[-C--:B------:R-:W-:Y:S01]  /*8af0*/  IADD3 R14, P1, R4, R2.reuse, RZ ;  /* 0x00000002040e7210 */ /* 0x080fe20007f3e0ff */
[C---:B------:R-:W-:Y:S01]  /*8b00*/  IMAD R4, R0.reuse, 0xef, RZ ;  /* 0x000000ef00047824 */ /* 0x040fe200078e02ff */
[----:B0-----:R-:W-:Y:S01]  /*8b10*/  IADD3 R24, P3, R23, R2, RZ ;  /* 0x0000000217187210 */ /* 0x001fe20007f7e0ff */
[C---:B-----5:R-:W-:Y:S02]  /*8b20*/  IMAD R27, R0.reuse, 0x1ec, RZ ;  /* 0x000001ec001b7824 */ /* 0x060fe400078e02ff */
[----:B------:R-:W-:Y:S01]  /*8b30*/  IMAD R26, R0, 0xf3, RZ ;  /* 0x000000f3001a7824 */ /* 0x000fe200078e02ff */
[----:B------:R0:W-:Y:S01]  /*8b40*/  STL.64 [R1+0x2d0], R10 ;  /* 0x0002d00a01007387 */ /* 0x0001e20000100a00 */
[-C--:B------:R-:W-:Y:S01]  /*8b50*/  LEA.HI.X.SX32 R15, R4, R3.reuse, 0x1, P1 ;  /* 0x00000003040f7211 */ /* 0x080fe200008f0eff */
[----:B------:R-:W-:Y:S02]  /*8b60*/  IMAD R29, R0, 0x1ee, RZ ;  /* 0x000001ee001d7824 */ /* 0x000fe400078e02ff */
[----:B------:R-:W-:-:S02]  /*8b70*/  LEA.HI.X.SX32 R25, R26, R3, 0x1, P3 ;  /* 0x000000031a197211 */ /* 0x000fc400018f0eff */
[----:B------:R5:W-:Y:S01]  /*8b80*/  STL.64 [R1+0x2c8], R14 ;  /* 0x0002c80e01007387 */ /* 0x000be20000100a00 */
[-C--:B0-----:R-:W-:Y:S01]  /*8b90*/  IADD3 R10, P2, R27, R2.reuse, RZ ;  /* 0x000000021b0a7210 */ /* 0x081fe20007f5e0ff */
[C---:B------:R-:W-:Y:S02]  /*8ba0*/  IMAD R27, R0.reuse, 0x1f6, RZ ;  /* 0x000001f6001b7824 */ /* 0x040fe400078e02ff */
[----:B------:R0:W-:Y:S01]  /*8bb0*/  STL.64 [R1+0x2c0], R24 ;  /* 0x0002c01801007387 */ /* 0x0001e20000100a00 */
[----:B------:R-:W-:Y:S01]  /*8bc0*/  IMAD R4, R0, 0x1fc, RZ ;  /* 0x000001fc00047824 */ /* 0x000fe200078e02ff */
[----:B------:R-:W-:Y:S02]  /*8bd0*/  LEA.HI.X.SX32 R11, R18, R3, 0x1, P2 ;  /* 0x00000003120b7211 */ /* 0x000fe400010f0eff */
[----:B-----5:R-:W-:-:S03]  /*8be0*/  IADD3 R14, P1, R29, R2, RZ ;  /* 0x000000021d0e7210 */ /* 0x020fc60007f3e0ff */
[----:B------:R5:W-:Y:S01]  /*8bf0*/  STL.64 [R1+0x2b8], R10 ;  /* 0x0002b80a01007387 */ /* 0x000be20000100a00 */
[----:B0-----:R-:W-:Y:S01]  /*8c00*/  IADD3 R24, P3, R27, R2, RZ ;  /* 0x000000021b187210 */ /* 0x001fe20007f7e0ff */
[C---:B------:R-:W-:Y:S02]  /*8c10*/  IMAD R27, R0.reuse, 0xfb, RZ ;  /* 0x000000fb001b7824 */ /* 0x040fe400078e02ff */
[----:B------:R-:W-:-:S03]  /*8c20*/  IMAD R26, R0, 0x1fe, RZ ;  /* 0x000001fe001a7824 */ /* 0x000fc600078e02ff */
[----:B------:R-:W-:Y:S02]  /*8c30*/  LEA.HI.X.SX32 R25, R27, R3, 0x1, P3 ;  /* 0x000000031b197211 */ /* 0x000fe400018f0eff */
[----:B-----5:R-:W-:Y:S01]  /*8c40*/  IADD3 R10, P2, R4, R2, RZ ;  /* 0x00000002040a7210 */ /* 0x020fe20007f5e0ff */
[----:B------:R-:W-:-:S03]  /*8c50*/  IMAD R4, R0, 0x20e, RZ ;  /* 0x0000020e00047824 */ /* 0x000fc600078e02ff */
[----:B------:R-:W-:Y:S01]  /*8c60*/  LEA.HI.X.SX32 R11, R19, R3, 0x1, P2 ;  /* 0x00000003130b7211 */ /* 0x000fe200010f0eff */
[C---:B------:R-:W-:Y:S02]  /*8c70*/  IMAD R27, R0.reuse, 0x216, RZ ;  /* 0x00000216001b7824 */ /* 0x040fe400078e02ff */
[C---:B------:R-:W-:Y:S02]  /*8c80*/  IMAD R18, R0.reuse, 0x10b, RZ ;  /* 0x0000010b00127824 */ /* 0x040fe400078e02ff */
[----:B----4-:R-:W-:-:S05]  /*8c90*/  IMAD R7, R0, 0xf7, RZ ;  /* 0x000000f700077824 */ /* 0x010fca00078e02ff */
[----:B------:R-:W-:-:S05]  /*8ca0*/  LEA.HI.X.SX32 R15, R7, R3, 0x1, P1 ;  /* 0x00000003070f7211 */ /* 0x000fca00008f0eff */
[----:B------:R0:W-:Y:S04]  /*8cb0*/  STL.64 [R1+0x2b0], R14 ;  /* 0x0002b00e01007387 */ /* 0x0001e80000100a00 */
[----:B------:R4:W-:Y:S01]  /*8cc0*/  STL.64 [R1+0x2a8], R24 ;  /* 0x0002a81801007387 */ /* 0x0009e20000100a00 */
[-C--:B0-----:R-:W-:Y:S02]  /*8cd0*/  IADD3 R14, P1, R26, R2.reuse, RZ ;  /* 0x000000021a0e7210 */ /* 0x081fe40007f3e0ff */
[----:B----4-:R-:W-:Y:S01]  /*8ce0*/  IADD3 R24, P3, R4, R2, RZ ;  /* 0x0000000204187210 */ /* 0x010fe20007f7e0ff */
[----:B------:R-:W-:Y:S01]  /*8cf0*/  IMAD R4, R0, 0xff, RZ ;  /* 0x000000ff00047824 */ /* 0x000fe200078e02ff */
[----:B------:R-:W-:Y:S04]  /*8d00*/  STL [R1+0x1c68], R19 ;  /* 0x001c681301007387 */ /* 0x000fe80000100800 */
[----:B------:R-:W-:Y:S01]  /*8d10*/  LEA.HI.X.SX32 R15, R4, R3, 0x1, P1 ;  /* 0x00000003040f7211 */ /* 0x000fe200008f0eff */
[----:B------:R-:W-:Y:S04]  /*8d20*/  STL.64 [R1+0x2a0], R10 ;  /* 0x0002a00a01007387 */ /* 0x000fe80000100a00 */
[----:B------:R0:W-:Y:S01]  /*8d30*/  STL.64 [R1+0x298], R14 ;  /* 0x0002980e01007387 */ /* 0x0001e20000100a00 */
[----:B---3--:R-:W-:-:S02]  /*8d40*/  IMAD R12, R0, 0x107, RZ ;  /* 0x00000107000c7824 */ /* 0x008fc400078e02ff */
[C---:B0-----:R-:W-:Y:S02]  /*8d50*/  IMAD R14, R0.reuse, 0x103, RZ ;  /* 0x00000103000e7824 */ /* 0x041fe400078e02ff */
[----:B------:R-:W-:-:S03]  /*8d60*/  IMAD R15, R0, 0x104, RZ ;  /* 0x00000104000f7824 */ /* 0x000fc600078e02ff */
[-C--:B------:R-:W-:Y:S01]  /*8d70*/  LEA.HI.X.SX32 R7, R14, R3.reuse, 0x1, P0 ;  /* 0x000000030e077211 */ /* 0x080fe200000f0eff */
[----:B------:R-:W-:Y:S01]  /*8d80*/  IMAD R14, R0, 0x105, RZ ;  /* 0x00000105000e7824 */ /* 0x000fe200078e02ff */
[-C--:B--2---:R-:W-:Y:S02]  /*8d90*/  LEA.HI.X.SX32 R9, R15, R3.reuse, 0x1, P6 ;  /* 0x000000030f097211 */ /* 0x084fe400030f0eff */
[-C--:B------:R-:W-:Y:S02]  /*8da0*/  LEA.HI.X.SX32 R13, R20, R3.reuse, 0x1, P4 ;  /* 0x00000003140d7211 */ /* 0x080fe400020f0eff */
[-C--:B------:R-:W-:Y:S01]  /*8db0*/  LEA.HI.X.SX32 R17, R14, R3.reuse, 0x1, P5 ;  /* 0x000000030e117211 */ /* 0x080fe200028f0eff */
[----:B------:R-:W-:Y:S01]  /*8dc0*/  STL [R1+0x294], R7 ;  /* 0x0002940701007387 */ /* 0x000fe20000100800 */
[----:B------:R-:W-:Y:S02]  /*8dd0*/  LEA.HI.X.SX32 R25, R12, R3, 0x1, P3 ;  /* 0x000000030c197211 */ /* 0x000fe400018f0eff */
[----:B------:R-:W-:Y:S01]  /*8de0*/  IADD3 R10, P2, R27, R2, RZ ;  /* 0x000000021b0a7210 */ /* 0x000fe20007f5e0ff */
[----:B------:R-:W-:Y:S01]  /*8df0*/  STL [R1+0x28c], R9 ;  /* 0x00028c0901007387 */ /* 0x000fe20000100800 */
[----:B------:R-:W-:-:S03]  /*8e00*/  IMAD R27, R0, 0x218, RZ ;  /* 0x00000218001b7824 */ /* 0x000fc600078e02ff */
[----:B------:R-:W-:Y:S04]  /*8e10*/  STL [R1+0x284], R17 ;  /* 0x0002841101007387 */ /* 0x000fe80000100800 */
[----:B------:R-:W-:Y:S04]  /*8e20*/  STL [R1+0x27c], R13 ;  /* 0x00027c0d01007387 */ /* 0x000fe80000100800 */
[----:B------:R0:W-:Y:S01]  /*8e30*/  STL.64 [R1+0x270], R24 ;  /* 0x0002701801007387 */ /* 0x0001e20000100a00 */
[----:B------:R-:W-:Y:S02]  /*8e40*/  IADD3 R26, P1, R27, R2, RZ ;  /* 0x000000021b1a7210 */ /* 0x000fe40007f3e0ff */
[----:B------:R-:W-:-:S02]  /*8e50*/  LEA.HI.X.SX32 R11, R18, R3, 0x1, P2 ;  /* 0x00000003120b7211 */ /* 0x000fc400010f0eff */
[----:B------:R-:W-:Y:S01]  /*8e60*/  LEA.HI.X.SX32 R27, R21, R3, 0x1, P1 ;  /* 0x00000003151b7211 */ /* 0x000fe200008f0eff */
[----:B0-----:R-:W2:Y:S04]  /*8e70*/  LDL.LU.64 R24, [R1+0x1c88] ;  /* 0x001c880001187983 */ /* 0x001ea80000300a00 */
[----:B------:R-:W-:Y:S04]  /*8e80*/  STL.64 [R1+0x268], R10 ;  /* 0x0002680a01007387 */ /* 0x000fe80000100a00 */
[----:B------:R0:W-:Y:S04]  /*8e90*/  STL.64 [R1+0x260], R26 ;  /* 0x0002601a01007387 */ /* 0x0001e80000100a00 */
[----:B0-----:R-:W3:Y:S01]  /*8ea0*/  LDL.LU.64 R26, [R1+0x1c80] ;  /* 0x001c8000011a7983 */ /* 0x001ee20000300a00 */
[----:B------:R-:W-:-:S05]  /*8eb0*/  IMAD R4, R0, 0x21a, RZ ;  /* 0x0000021a00047824 */ /* 0x000fca00078e02ff */
[----:B------:R-:W-:Y:S01]  /*8ec0*/  IADD3 R6, P0, R4, R2, RZ ;  /* 0x0000000204067210 */ /* 0x000fe20007f1e0ff */
[----:B------:R-:W-:-:S05]  /*8ed0*/  IMAD R4, R0, 0x21c, RZ ;  /* 0x0000021c00047824 */ /* 0x000fca00078e02ff */
[----:B------:R-:W-:Y:S01]  /*8ee0*/  IADD3 R8, P6, R4, R2, RZ ;  /* 0x0000000204087210 */ /* 0x000fe20007fde0ff */
[----:B------:R-:W-:-:S05]  /*8ef0*/  IMAD R4, R0, 0x226, RZ ;  /* 0x0000022600047824 */ /* 0x000fca00078e02ff */
[----:B------:R-:W-:Y:S01]  /*8f00*/  IADD3 R14, P4, R4, R2, RZ ;  /* 0x00000002040e7210 */ /* 0x000fe20007f9e0ff */
[C---:B------:R-:W-:Y:S02]  /*8f10*/  IMAD R4, R0.reuse, 0x22a, RZ ;  /* 0x0000022a00047824 */ /* 0x040fe400078e02ff */
[----:B------:R-:W-:-:S03]  /*8f20*/  IMAD R7, R0, 0x10d, RZ ;  /* 0x0000010d00077824 */ /* 0x000fc600078e02ff */
[-C--:B------:R-:W-:Y:S01]  /*8f30*/  IADD3 R18, P2, R4, R2.reuse, RZ ;  /* 0x0000000204127210 */ /* 0x080fe20007f5e0ff */
[C---:B------:R-:W-:Y:S02]  /*8f40*/  IMAD R4, R0.reuse, 0x22e, RZ ;  /* 0x0000022e00047824 */ /* 0x040fe400078e02ff */
[----:B------:R-:W-:Y:S01]  /*8f50*/  IMAD R15, R0, 0x21e, RZ ;  /* 0x0000021e000f7824 */ /* 0x000fe200078e02ff */
[-C--:B------:R-:W-:Y:S02]  /*8f60*/  LEA.HI.X.SX32 R7, R7, R3.reuse, 0x1, P0 ;  /* 0x0000000307077211 */ /* 0x080fe400000f0eff */
[-C--:B------:R-:W-:Y:S01]  /*8f70*/  IADD3 R20, P0, R4, R2.reuse, RZ ;  /* 0x0000000204147210 */ /* 0x080fe20007f1e0ff */
[----:B------:R-:W-:Y:S01]  /*8f80*/  IMAD R4, R0, 0x10f, RZ ;  /* 0x0000010f00047824 */ /* 0x000fe200078e02ff */
[----:B------:R-:W-:Y:S02]  /*8f90*/  IADD3 R16, P5, R15, R2, RZ ;  /* 0x000000020f107210 */ /* 0x000fe40007fbe0ff */
[----:B------:R-:W-:-:S02]  /*8fa0*/  LEA.HI.X.SX32 R9, R22, R3, 0x1, P6 ;  /* 0x0000000316097211 */ /* 0x000fc400030f0eff */
[----:B------:R-:W-:Y:S01]  /*8fb0*/  LEA.HI.X.SX32 R17, R4, R3, 0x1, P5 ;  /* 0x0000000304117211 */ /* 0x000fe200028f0eff */
[----:B------:R0:W-:Y:S01]  /*8fc0*/  STL.64 [R1+0x258], R6 ;  /* 0x0002580601007387 */ /* 0x0001e20000100a00 */
[----:B------:R-:W-:-:S03]  /*8fd0*/  IMAD R13, R0, 0x228, RZ ;  /* 0x00000228000d7824 */ /* 0x000fc600078e02ff */
[----:B------:R-:W-:Y:S01]  /*8fe0*/  STL [R1+0x1c78], R23 ;  /* 0x001c781701007387 */ /* 0x000fe20000100800 */
[----:B------:R-:W-:-:S03]  /*8ff0*/  IMAD R11, R0, 0x22c, RZ ;  /* 0x0000022c000b7824 */ /* 0x000fc600078e02ff */
[----:B------:R-:W-:Y:S04]  /*9000*/  STL.64 [R1+0x250], R8 ;  /* 0x0002500801007387 */ /* 0x000fe80000100a00 */
[----:B------:R4:W-:Y:S01]  /*9010*/  STL.64 [R1+0x248], R16 ;  /* 0x0002481001007387 */ /* 0x0009e20000100a00 */
[-C--:B------:R-:W-:Y:S02]  /*9020*/  IADD3 R12, P3, R13, R2.reuse, RZ ;  /* 0x000000020d0c7210 */ /* 0x080fe40007f7e0ff */
[----:B------:R-:W-:Y:S01]  /*9030*/  IADD3 R10, P1, R11, R2, RZ ;  /* 0x000000020b0a7210 */ /* 0x000fe20007f3e0ff */
[C---:B0-----:R-:W-:Y:S02]  /*9040*/  IMAD R6, R0.reuse, 0x236, RZ ;  /* 0x0000023600067824 */ /* 0x041fe400078e02ff */
[----:B----4-:R-:W-:-:S02]  /*9050*/  IMAD R17, R0, 0x113, RZ ;  /* 0x0000011300117824 */ /* 0x010fc400078e02ff */
[----:B------:R-:W-:-:S03]  /*9060*/  IMAD R16, R0, 0x114, RZ ;  /* 0x0000011400107824 */ /* 0x000fc600078e02ff */
[-C--:B------:R-:W-:Y:S01]  /*9070*/  LEA.HI.X.SX32 R15, R17, R3.reuse, 0x1, P4 ;  /* 0x00000003110f7211 */ /* 0x080fe200020f0eff */
[----:B------:R-:W-:Y:S01]  /*9080*/  IMAD R17, R0, 0x115, RZ ;  /* 0x0000011500117824 */ /* 0x000fe200078e02ff */
[-C--:B------:R-:W-:Y:S02]  /*9090*/  LEA.HI.X.SX32 R13, R16, R3.reuse, 0x1, P3 ;  /* 0x00000003100d7211 */ /* 0x080fe400018f0eff */
[----:B------:R-:W-:Y:S02]  /*90a0*/  IADD3 R8, P6, R6, R2, RZ ;  /* 0x0000000206087210 */ /* 0x000fe40007fde0ff */
[----:B------:R-:W-:Y:S01]  /*90b0*/  LEA.HI.X.SX32 R19, R17, R3, 0x1, P2 ;  /* 0x0000000311137211 */ /* 0x000fe200010f0eff */
[----:B------:R0:W-:Y:S01]  /*90c0*/  STL.64 [R1+0x240], R14 ;  /* 0x0002400e01007387 */ /* 0x0001e20000100a00 */
[----:B------:R-:W-:-:S03]  /*90d0*/  IMAD R6, R0, 0x238, RZ ;  /* 0x0000023800067824 */ /* 0x000fc600078e02ff */
[----:B------:R4:W-:Y:S01]  /*90e0*/  STL.64 [R1+0x238], R12 ;  /* 0x0002380c01007387 */ /* 0x0009e20000100a00 */
[----:B------:R-:W-:Y:S01]  /*90f0*/  IMAD R21, R0, 0x117, RZ ;  /* 0x0000011700157824 */ /* 0x000fe200078e02ff */
[----:B------:R-:W-:Y:S01]  /*9100*/  IADD3 R6, P5, R6, R2, RZ ;  /* 0x0000000206067210 */ /* 0x000fe20007fbe0ff */
[----:B------:R-:W-:-:S03]  /*9110*/  IMAD R4, R0, 0x23a, RZ ;  /* 0x0000023a00047824 */ /* 0x000fc600078e02ff */
[----:B------:R-:W-:Y:S02]  /*9120*/  LEA.HI.X.SX32 R21, R21, R3, 0x1, P0 ;  /* 0x0000000315157211 */ /* 0x000fe400000f0eff */
[----:B0-----:R-:W-:Y:S01]  /*9130*/  IADD3 R14, P4, R4, R2, RZ ;  /* 0x00000002040e7210 */ /* 0x001fe20007f9e0ff */
[----:B------:R-:W-:-:S05]  /*9140*/  IMAD R4, R0, 0x23c, RZ ;  /* 0x0000023c00047824 */ /* 0x000fca00078e02ff */
[----:B----4-:R-:W-:Y:S01]  /*9150*/  IADD3 R12, P3, R4, R2, RZ ;  /* 0x00000002040c7210 */ /* 0x010fe20007f7e0ff */
[----:B------:R-:W-:-:S03]  /*9160*/  IMAD R16, R0, 0x23e, RZ ;  /* 0x0000023e00107824 */ /* 0x000fc600078e02ff */
[-C--:B------:R-:W-:Y:S01]  /*9170*/  LEA.HI.X.SX32 R13, R28, R3.reuse, 0x1, P3 ;  /* 0x000000031c0d7211 */ /* 0x080fe200018f0eff */
[----:B------:R-:W-:Y:S01]  /*9180*/  IMAD R4, R0, 0x246, RZ ;  /* 0x0000024600047824 */ /* 0x000fe200078e02ff */
[----:B------:R-:W-:Y:S02]  /*9190*/  IADD3 R16, P2, R16, R2, RZ ;  /* 0x0000000210107210 */ /* 0x000fe40007f5e0ff */
[----:B--2---:R-:W-:-:S05]  /*91a0*/  LEA.HI.X.SX32 R11, R25, R3, 0x1, P1 ;  /* 0x00000003190b7211 */ /* 0x004fca00008f0eff */
[----:B------:R-:W-:Y:S04]  /*91b0*/  STL.64 [R1+0x228], R10 ;  /* 0x0002280a01007387 */ /* 0x000fe80000100a00 */
[----:B------:R0:W-:Y:S02]  /*91c0*/  STL.64 [R1+0x230], R18 ;  /* 0x0002301201007387 */ /* 0x0001e40000100a00 */
[----:B0-----:R-:W-:Y:S01]  /*91d0*/  IMAD R18, R0, 0x11b, RZ ;  /* 0x0000011b00127824 */ /* 0x001fe200078e02ff */
[----:B---3--:R-:W-:-:S04]  /*91e0*/  LEA.HI.X.SX32 R7, R27, R3, 0x1, P5 ;  /* 0x000000031b077211 */ /* 0x008fc800028f0eff */
[----:B------:R-:W-:Y:S01]  /*91f0*/  LEA.HI.X.SX32 R9, R18, R3, 0x1, P6 ;  /* 0x0000000312097211 */ /* 0x000fe200030f0eff */
[----:B------:R-:W-:Y:S04]  /*9200*/  STL.64 [R1+0x220], R20 ;  /* 0x0002201401007387 */ /* 0x000fe80000100a00 */
[----:B------:R-:W-:Y:S04]  /*9210*/  STL.64 [R1+0x218], R8 ;  /* 0x0002180801007387 */ /* 0x000fe80000100a00 */
[----:B------:R0:W-:Y:S02]  /*9220*/  STL.64 [R1+0x210], R6 ;  /* 0x0002100601007387 */ /* 0x0001e40000100a00 */
[----:B0-----:R-:W-:-:S05]  /*9230*/  IMAD R7, R0, 0x11d, RZ ;  /* 0x0000011d00077824 */ /* 0x001fca00078e02ff */
[----:B------:R-:W-:-:S05]  /*9240*/  LEA.HI.X.SX32 R15, R7, R3, 0x1, P4 ;  /* 0x00000003070f7211 */ /* 0x000fca00020f0eff */
[----:B------:R0:W-:Y:S01]  /*9250*/  STL.64 [R1+0x208], R14 ;  /* 0x0002080e01007387 */ /* 0x0001e20000100a00 */
[----:B------:R-:W-:-:S03]  /*9260*/  IADD3 R10, P1, R4, R2, RZ ;  /* 0x00000002040a7210 */ /* 0x000fc60007f3e0ff */
[----:B------:R2:W-:Y:S01]  /*9270*/  STL.64 [R1+0x4d0], R12 ;  /* 0x0004d00c01007387 */ /* 0x0005e20000100a00 */
[C---:B------:R-:W-:Y:S02]  /*9280*/  IMAD R19, R0.reuse, 0x248, RZ ;  /* 0x0000024800137824 */ /* 0x040fe400078e02ff */
[C---:B0-----:R-:W-:Y:S02]  /*9290*/  IMAD R15, R0.reuse, 0x123, RZ ;  /* 0x00000123000f7824 */ /* 0x041fe400078e02ff */
[----:B--2---:R-:W-:-:S03]  /*92a0*/  IMAD R12, R0, 0x11f, RZ ;  /* 0x0000011f000c7824 */ /* 0x004fc600078e02ff */
[-C--:B------:R-:W-:Y:S02]  /*92b0*/  LEA.HI.X.SX32 R11, R15, R3.reuse, 0x1, P1 ;  /* 0x000000030f0b7211 */ /* 0x080fe400008f0eff */
[----:B------:R-:W-:Y:S01]  /*92c0*/  LEA.HI.X.SX32 R17, R12, R3, 0x1, P2 ;  /* 0x000000030c117211 */ /* 0x000fe200010f0eff */
[----:B------:R-:W-:Y:S01]  /*92d0*/  IMAD R4, R0, 0x24a, RZ ;  /* 0x0000024a00047824 */ /* 0x000fe200078e02ff */
[----:B------:R-:W-:-:S03]  /*92e0*/  IADD3 R20, P0, R19, R2, RZ ;  /* 0x0000000213147210 */ /* 0x000fc60007f1e0ff */
[----:B------:R-:W-:Y:S01]  /*92f0*/  STL.64 [R1+0x4d8], R16 ;  /* 0x0004d81001007387 */ /* 0x000fe20000100a00 */
[----:B------:R-:W-:-:S03]  /*9300*/  IMAD R15, R0, 0x125, RZ ;  /* 0x00000125000f7824 */ /* 0x000fc600078e02ff */
[----:B------:R0:W-:Y:S01]  /*9310*/  STL.64 [R1+0x200], R10 ;  /* 0x0002000a01007387 */ /* 0x0001e20000100a00 */
[----:B------:R-:W-:Y:S01]  /*9320*/  IADD3 R8, P6, R4, R2, RZ ;  /* 0x0000000204087210 */ /* 0x000fe20007fde0ff */
[----:B------:R-:W-:-:S03]  /*9330*/  IMAD R4, R0, 0x24c, RZ ;  /* 0x0000024c00047824 */ /* 0x000fc600078e02ff */
[----:B------:R-:W-:Y:S01]  /*9340*/  LEA.HI.X.SX32 R9, R15, R3, 0x1, P6 ;  /* 0x000000030f097211 */ /* 0x000fe200030f0eff */
[----:B0-----:R-:W-:-:S05]  /*9350*/  IMAD R10, R0, 0x124, RZ ;  /* 0x00000124000a7824 */ /* 0x001fca00078e02ff */
        /* <DEDUP_REMOVED lines=299> */
[C---:B0-----:R-:W-:Y:S02]  /*a610*/  IMAD R7, R0.reuse, 0x184, RZ ;  /* 0x0000018400077824 */ /* 0x041fe400078e02ff */
[----:B------:R-:W-:-:S03]  /*a620*/  IMAD R11, R0, 0x30e, RZ ;  /* 0x0000030e000b7824 */ /* 0x000fc600078e02ff */
[----:B------:R-:W-:Y:S01]  /*a630*/  LEA.HI.X.SX32 R23, R7, R3, 0x1, P3 ;  /* 0x0000000307177211 */ /* 0x000fe200018f0eff */
[----:B------:R-:W-:Y:S01]  /*a640*/  IMAD R16, R0, 0x186, RZ ;  /* 0x0000018600107824 */ /* 0x000fe200078e02ff */
[----:B------:R-:W-:-:S03]  /*a650*/  IADD3 R14, P1, R4, R2, RZ ;  /* 0x00000002040e7210 */ /* 0x000fc60007f3e0ff */
[----:B------:R-:W-:Y:S01]  /*a660*/  STL.64 [R1+0xd8], R22 ;  /* 0x0000d81601007387 */ /* 0x000fe20000100a00 */
[----:B------:R-:W-:-:S03]  /*a670*/  IADD3 R10, P0, R11, R2, RZ ;  /* 0x000000020b0a7210 */ /* 0x000fc60007f1e0ff */
[----:B------:R0:W-:Y:S01]  /*a680*/  STL.64 [R1+0xd0], R12 ;  /* 0x0000d00c01007387 */ /* 0x0001e20000100a00 */
[-C--:B------:R-:W-:Y:S01]  /*a690*/  LEA.HI.X.SX32 R15, R16, R3.reuse, 0x1, P1 ;  /* 0x00000003100f7211 */ /* 0x080fe200008f0eff */
[C---:B------:R-:W-:Y:S02]  /*a6a0*/  IMAD R4, R0.reuse, 0x316, RZ ;  /* 0x0000031600047824 */ /* 0x040fe400078e02ff */
[C---:B------:R-:W-:Y:S02]  /*a6b0*/  IMAD R9, R0.reuse, 0x318, RZ ;  /* 0x0000031800097824 */ /* 0x040fe400078e02ff */
[----:B0-----:R-:W-:Y:S01]  /*a6c0*/  IMAD R13, R0, 0x187, RZ ;  /* 0x00000187000d7824 */ /* 0x001fe200078e02ff */
[----:B------:R0:W-:Y:S04]  /*a6d0*/  STL.64 [R1+0x558], R14 ;  /* 0x0005580e01007387 */ /* 0x0001e80000100a00 */
[----:B------:R-:W-:-:S02]  /*a6e0*/  LEA.HI.X.SX32 R11, R13, R3, 0x1, P0 ;  /* 0x000000030d0b7211 */ /* 0x000fc400000f0eff */
[----:B------:R-:W-:-:S03]  /*a6f0*/  IADD3 R20, P6, R4, R2, RZ ;  /* 0x0000000204147210 */ /* 0x000fc60007fde0ff */
[----:B------:R2:W-:Y:S01]  /*a700*/  STL.64 [R1+0x620], R10 ;  /* 0x0006200a01007387 */ /* 0x0005e20000100a00 */
[----:B------:R-:W-:Y:S01]  /*a710*/  IADD3 R8, P5, R9, R2, RZ ;  /* 0x0000000209087210 */ /* 0x000fe20007fbe0ff */
[C---:B0-----:R-:W-:Y:S02]  /*a720*/  IMAD R15, R0.reuse, 0x18c, RZ ;  /* 0x0000018c000f7824 */ /* 0x041fe400078e02ff */
[----:B--2---:R-:W-:-:S03]  /*a730*/  IMAD R10, R0, 0x18b, RZ ;  /* 0x0000018b000a7824 */ /* 0x004fc600078e02ff */
[-C--:B------:R-:W-:Y:S01]  /*a740*/  LEA.HI.X.SX32 R9, R15, R3.reuse, 0x1, P5 ;  /* 0x000000030f097211 */ /* 0x080fe200028f0eff */
[----:B------:R-:W-:Y:S01]  /*a750*/  IMAD R4, R0, 0x31a, RZ ;  /* 0x0000031a00047824 */ /* 0x000fe200078e02ff */
[----:B------:R-:W-:Y:S01]  /*a760*/  LEA.HI.X.SX32 R21, R10, R3, 0x1, P6 ;  /* 0x000000030a157211 */ /* 0x000fe200030f0eff */
[----:B------:R-:W-:-:S03]  /*a770*/  IMAD R6, R0, 0x31c, RZ ;  /* 0x0000031c00067824 */ /* 0x000fc600078e02ff */
[----:B------:R-:W-:Y:S01]  /*a780*/  IADD3 R18, P4, R4, R2, RZ ;  /* 0x0000000204127210 */ /* 0x000fe20007f9e0ff */
        /* <DEDUP_REMOVED lines=10> */
[----:B------:R0:W-:Y:S04]  /*a830*/  STL.64 [R1+0xb8], R18 ;  /* 0x0000b81201007387 */ /* 0x0001e80000100a00 */
[----:B------:R2:W-:Y:S01]  /*a840*/  STL.64 [R1+0x560], R6 ;  /* 0x0005600601007387 */ /* 0x0005e20000100a00 */
[----:B------:R-:W-:Y:S01]  /*a850*/  IADD3 R16, P1, R12, R2, RZ ;  /* 0x000000020c107210 */ /* 0x000fe20007f3e0ff */
[C---:B0-----:R-:W-:Y:S02]  /*a860*/  IMAD R18, R0.reuse, 0x193, RZ ;  /* 0x0000019300127824 */ /* 0x041fe400078e02ff */
[----:B--2---:R-:W-:-:S03]  /*a870*/  IMAD R7, R0, 0x18f, RZ ;  /* 0x0000018f00077824 */ /* 0x004fc600078e02ff */
[-C--:B------:R-:W-:Y:S02]  /*a880*/  LEA.HI.X.SX32 R17, R18, R3.reuse, 0x1, P1 ;  /* 0x0000000312117211 */ /* 0x080fe400008f0eff */
[----:B------:R-:W-:Y:S01]  /*a890*/  LEA.HI.X.SX32 R23, R7, R3, 0x1, P2 ;  /* 0x0000000307177211 */ /* 0x000fe200010f0eff */
[----:B------:R-:W-:-:S04]  /*a8a0*/  IMAD R4, R0, 0x328, RZ ;  /* 0x0000032800047824 */ /* 0x000fc800078e02ff */
[----:B------:R0:W-:Y:S01]  /*a8b0*/  STL.64 [R1+0x628], R22 ;  /* 0x0006281601007387 */ /* 0x0001e20000100a00 */
[----:B------:R-:W-:-:S03]  /*a8c0*/  IADD3 R12, P0, R4, R2, RZ ;  /* 0x00000002040c7210 */ /* 0x000fc60007f1e0ff */
[----:B0-----:R-:W2:Y:S04]  /*a8d0*/  LDL.LU R23, [R1+0x1c78] ;  /* 0x001c780001177983 */ /* 0x001ea80000300800 */
[----:B------:R0:W-:Y:S02]  /*a8e0*/  STL.64 [R1+0xb0], R16 ;  /* 0x0000b01001007387 */ /* 0x0001e40000100a00 */
[----:B0-----:R-:W-:-:S05]  /*a8f0*/  IMAD R17, R0, 0x194, RZ ;  /* 0x0000019400117824 */ /* 0x001fca00078e02ff */
[----:B------:R-:W-:-:S05]  /*a900*/  LEA.HI.X.SX32 R13, R17, R3, 0x1, P0 ;  /* 0x00000003110d7211 */ /* 0x000fca00000f0eff */
[----:B------:R0:W-:Y:S04]  /*a910*/  STL.64 [R1+0xa8], R12 ;  /* 0x0000a80c01007387 */ /* 0x0001e80000100a00 */
[----:B0-----:R-:W3:Y:S01]  /*a920*/  LDL.LU.64 R12, [R1+0x1c70] ;  /* 0x001c7000010c7983 */ /* 0x001ee20000300a00 */
[C---:B------:R-:W-:Y:S02]  /*a930*/  IMAD R4, R0.reuse, 0x32c, RZ ;  /* 0x0000032c00047824 */ /* 0x040fe400078e02ff */
[----:B------:R-:W-:-:S03]  /*a940*/  IMAD R11, R0, 0x32a, RZ ;  /* 0x0000032a000b7824 */ /* 0x000fc600078e02ff */
[-C--:B------:R-:W-:Y:S01]  /*a950*/  IADD3 R20, P5, R4, R2.reuse, RZ ;  /* 0x0000000204147210 */ /* 0x080fe20007fbe0ff */
[C---:B------:R-:W-:Y:S01]  /*a960*/  IMAD R4, R0.reuse, 0x336, RZ ;  /* 0x0000033600047824 */ /* 0x040fe200078e02ff */
[----:B------:R-:W-:Y:S01]  /*a970*/  IADD3 R10, P6, R11, R2, RZ ;  /* 0x000000020b0a7210 */ /* 0x000fe20007fde0ff */
[----:B------:R-:W-:-:S03]  /*a980*/  IMAD R22, R0, 0x195, RZ ;  /* 0x0000019500167824 */ /* 0x000fc600078e02ff */
[----:B------:R-:W-:Y:S01]  /*a990*/  IADD3 R14, P3, R4, R2, RZ ;  /* 0x00000002040e7210 */ /* 0x000fe20007f7e0ff */
[----:B------:R-:W-:Y:S01]  /*a9a0*/  IMAD R4, R0, 0x33a, RZ ;  /* 0x0000033a00047824 */ /* 0x000fe200078e02ff */
[----:B------:R-:W-:Y:S01]  /*a9b0*/  LEA.HI.X.SX32 R11, R22, R3, 0x1, P6 ;  /* 0x00000003160b7211 */ /* 0x000fe200030f0eff */
[----:B------:R-:W-:-:S03]  /*a9c0*/  IMAD R9, R0, 0x32e, RZ ;  /* 0x0000032e00097824 */ /* 0x000fc600078e02ff */
[-C--:B------:R-:W-:Y:S01]  /*a9d0*/  IADD3 R18, P1, R4, R2.reuse, RZ ;  /* 0x0000000204127210 */ /* 0x080fe20007f3e0ff */
[----:B------:R-:W-:Y:S01]  /*a9e0*/  IMAD R4, R0, 0x33e, RZ ;  /* 0x0000033e00047824 */ /* 0x000fe200078e02ff */
[----:B------:R0:W-:Y:S01]  /*a9f0*/  STL.64 [R1+0xa0], R10 ;  /* 0x0000a00a01007387 */ /* 0x0001e20000100a00 */
[-C--:B------:R-:W-:Y:S01]  /*aa00*/  LEA.HI.X.SX32 R21, R26, R3.reuse, 0x1, P5 ;  /* 0x000000031a157211 */ /* 0x080fe200028f0eff */
[C---:B------:R-:W-:Y:S01]  /*aa10*/  IMAD R22, R0.reuse, 0x197, RZ ;  /* 0x0000019700167824 */ /* 0x040fe200078e02ff */
[-C--:B------:R-:W-:Y:S01]  /*aa20*/  IADD3 R8, P4, R9, R2.reuse, RZ ;  /* 0x0000000209087210 */ /* 0x080fe20007f9e0ff */
[----:B------:R-:W-:Y:S02]  /*aa30*/  IMAD R26, R0, 0x348, RZ ;  /* 0x00000348001a7824 */ /* 0x000fe400078e02ff */
[----:B------:R4:W-:Y:S01]  /*aa40*/  STL.64 [R1+0x568], R20 ;  /* 0x0005681401007387 */ /* 0x0009e20000100a00 */
[----:B0-----:R-:W-:Y:S01]  /*aa50*/  IADD3 R10, P6, R4, R2, RZ ;  /* 0x00000002040a7210 */ /* 0x001fe20007fde0ff */
[----:B------:R-:W-:Y:S01]  /*aa60*/  IMAD R4, R0, 0x346, RZ ;  /* 0x0000034600047824 */ /* 0x000fe200078e02ff */
[----:B------:R-:W-:Y:S01]  /*aa70*/  LEA.HI.X.SX32 R9, R22, R3, 0x1, P4 ;  /* 0x0000000316097211 */ /* 0x000fe200020f0eff */
[----:B------:R-:W-:-:S03]  /*aa80*/  IMAD R6, R0, 0x338, RZ ;  /* 0x0000033800067824 */ /* 0x000fc600078e02ff */
[-C--:B----4-:R-:W-:Y:S01]  /*aa90*/  IADD3 R20, P5, R4, R2.reuse, RZ ;  /* 0x0000000204147210 */ /* 0x090fe20007fbe0ff */
[C---:B------:R-:W-:Y:S01]  /*aaa0*/  IMAD R4, R0.reuse, 0x19b, RZ ;  /* 0x0000019b00047824 */ /* 0x040fe200078e02ff */
[----:B------:R0:W-:Y:S01]  /*aab0*/  STL.64 [R1+0x630], R8 ;  /* 0x0006300801007387 */ /* 0x0001e20000100a00 */
[----:B------:R-:W-:Y:S01]  /*aac0*/  IMAD R22, R0, 0x19c, RZ ;  /* 0x0000019c00167824 */ /* 0x000fe200078e02ff */
[-C--:B------:R-:W-:Y:S02]  /*aad0*/  IADD3 R6, P2, R6, R2.reuse, RZ ;  /* 0x0000000206067210 */ /* 0x080fe40007f5e0ff */
[-C--:B------:R-:W-:Y:S01]  /*aae0*/  LEA.HI.X.SX32 R15, R4, R3.reuse, 0x1, P3 ;  /* 0x00000003040f7211 */ /* 0x080fe200018f0eff */
[----:B------:R-:W-:Y:S01]  /*aaf0*/  IMAD R4, R0, 0x34c, RZ ;  /* 0x0000034c00047824 */ /* 0x000fe200078e02ff */
[----:B------:R-:W-:Y:S02]  /*ab00*/  LEA.HI.X.SX32 R7, R22, R3, 0x1, P2 ;  /* 0x0000000316077211 */ /* 0x000fe400010f0eff */
[----:B0-----:R-:W-:Y:S01]  /*ab10*/  IADD3 R8, P4, R26, R2, RZ ;  /* 0x000000021a087210 */ /* 0x001fe20007f9e0ff */
[C---:B------:R-:W-:Y:S01]  /*ab20*/  IMAD R26, R0.reuse, 0x34a, RZ ;  /* 0x0000034a001a7824 */ /* 0x040fe200078e02ff */
[----:B------:R0:W-:Y:S01]  /*ab30*/  STL.64 [R1+0x98], R14 ;  /* 0x0000980e01007387 */ /* 0x0001e20000100a00 */
[----:B------:R-:W-:-:S03]  /*ab40*/  IMAD R16, R0, 0x33c, RZ ;  /* 0x0000033c00107824 */ /* 0x000fc600078e02ff */
[----:B------:R4:W-:Y:S01]  /*ab50*/  STL.64 [R1+0x90], R6 ;  /* 0x0000900601007387 */ /* 0x0009e20000100a00 */
[-C--:B0-----:R-:W-:Y:S01]  /*ab60*/  IADD3 R14, P3, R26, R2.reuse, RZ ;  /* 0x000000021a0e7210 */ /* 0x081fe20007f7e0ff */
[----:B------:R-:W-:Y:S01]  /*ab70*/  IMAD R26, R0, 0x19d, RZ ;  /* 0x0000019d001a7824 */ /* 0x000fe200078e02ff */
[----:B----4-:R-:W-:Y:S01]  /*ab80*/  IADD3 R6, P2, R4, R2, RZ ;  /* 0x0000000204067210 */ /* 0x010fe20007f5e0ff */
[----:B------:R-:W-:-:S03]  /*ab90*/  IMAD R4, R0, 0x34e, RZ ;  /* 0x0000034e00047824 */ /* 0x000fc600078e02ff */
[----:B------:R-:W-:Y:S01]  /*aba0*/  LEA.HI.X.SX32 R19, R26, R3, 0x1, P1 ;  /* 0x000000031a137211 */ /* 0x000fe200008f0eff */
[----:B------:R-:W-:Y:S01]  /*abb0*/  IMAD R22, R0, 0x19e, RZ ;  /* 0x0000019e00167824 */ /* 0x000fe200078e02ff */
[----:B------:R-:W-:-:S03]  /*abc0*/  IADD3 R16, P0, R16, R2, RZ ;  /* 0x0000000210107210 */ /* 0x000fc60007f1e0ff */
[----:B------:R0:W-:Y:S01]  /*abd0*/  STL.64 [R1+0x88], R18 ;  /* 0x0000881201007387 */ /* 0x0001e20000100a00 */
[-C--:B------:R-:W-:Y:S02]  /*abe0*/  LEA.HI.X.SX32 R17, R22, R3.reuse, 0x1, P0 ;  /* 0x0000000316117211 */ /* 0x080fe400000f0eff */
[----:B0-----:R-:W-:Y:S01]  /*abf0*/  IADD3 R18, P1, R4, R2, RZ ;  /* 0x0000000204127210 */ /* 0x001fe20007f3e0ff */
[----:B------:R-:W-:Y:S02]  /*ac00*/  IMAD R4, R0, 0x19f, RZ ;  /* 0x0000019f00047824 */ /* 0x000fe400078e02ff */
[----:B------:R-:W-:Y:S03]  /*ac10*/  STL.64 [R1+0x570], R16 ;  /* 0x0005701001007387 */ /* 0x000fe60000100a00 */
[----:B------:R-:W-:-:S05]  /*ac20*/  LEA.HI.X.SX32 R11, R4, R3, 0x1, P6 ;  /* 0x00000003040b7211 */ /* 0x000fca00030f0eff */
[----:B------:R0:W-:Y:S02]  /*ac30*/  STL.64 [R1+0x638], R10 ;  /* 0x0006380a01007387 */ /* 0x0001e40000100a00 */
[C---:B0-----:R-:W-:Y:S02]  /*ac40*/  IMAD R10, R0.reuse, 0x1a3, RZ ;  /* 0x000001a3000a7824 */ /* 0x041fe400078e02ff */
[----:B------:R-:W-:-:S03]  /*ac50*/  IMAD R11, R0, 0x1a4, RZ ;  /* 0x000001a4000b7824 */ /* 0x000fc600078e02ff */
[-C--:B------:R-:W-:Y:S02]  /*ac60*/  LEA.HI.X.SX32 R21, R10, R3.reuse, 0x1, P5 ;  /* 0x000000030a157211 */ /* 0x080fe400028f0eff */
[----:B------:R-:W-:-:S03]  /*ac70*/  LEA.HI.X.SX32 R9, R11, R3, 0x1, P4 ;  /* 0x000000030b097211 */ /* 0x000fc600020f0eff */
[----:B------:R-:W-:Y:S01]  /*ac80*/  STL.64 [R1+0x80], R20 ;  /* 0x0000801401007387 */ /* 0x000fe20000100a00 */
[----:B------:R-:W-:-:S03]  /*ac90*/  IMAD R4, R0, 0x35a, RZ ;  /* 0x0000035a00047824 */ /* 0x000fc600078e02ff */
[----:B------:R0:W-:Y:S01]  /*aca0*/  STL.64 [R1+0x78], R8 ;  /* 0x0000780801007387 */ /* 0x0001e20000100a00 */
[C---:B------:R-:W-:Y:S02]  /*acb0*/  IMAD R26, R0.reuse, 0x356, RZ ;  /* 0x00000356001a7824 */ /* 0x040fe400078e02ff */
[----:B0-----:R-:W-:Y:S01]  /*acc0*/  IMAD R8, R0, 0x1a5, RZ ;  /* 0x000001a500087824 */ /* 0x001fe200078e02ff */
[----:B------:R-:W-:Y:S01]  /*acd0*/  IADD3 R20, P5, R4, R2, RZ ;  /* 0x0000000204147210 */ /* 0x000fe20007fbe0ff */
[----:B------:R-:W-:-:S03]  /*ace0*/  IMAD R4, R0, 0x35c, RZ ;  /* 0x0000035c00047824 */ /* 0x000fc600078e02ff */
[----:B------:R-:W-:Y:S02]  /*acf0*/  LEA.HI.X.SX32 R15, R8, R3, 0x1, P3 ;  /* 0x00000003080f7211 */ /* 0x000fe400018f0eff */
[----:B------:R-:W-:-:S03]  /*ad00*/  IADD3 R10, P4, R4, R2, RZ ;  /* 0x00000002040a7210 */ /* 0x000fc60007f9e0ff */
[----:B------:R0:W-:Y:S01]  /*ad10*/  STL.64 [R1+0x70], R14 ;  /* 0x0000700e01007387 */ /* 0x0001e20000100a00 */
[----:B------:R-:W-:Y:S01]  /*ad20*/  IMAD R4, R0, 0x366, RZ ;  /* 0x0000036600047824 */ /* 0x000fe200078e02ff */
[----:B------:R-:W-:Y:S01]  /*ad30*/  IADD3 R16, P0, R26, R2, RZ ;  /* 0x000000021a107210 */ /* 0x000fe20007f1e0ff */
[----:B------:R-:W-:-:S05]  /*ad40*/  IMAD R26, R0, 0x358, RZ ;  /* 0x00000358001a7824 */ /* 0x000fca00078e02ff */
[----:B------:R-:W-:Y:S02]  /*ad50*/  IADD3 R26, P6, R26, R2, RZ ;  /* 0x000000021a1a7210 */ /* 0x000fe40007fde0ff */
[----:B------:R-:W-:Y:S01]  /*ad60*/  LEA.HI.X.SX32 R11, R5, R3, 0x1, P4 ;  /* 0x00000003050b7211 */ /* 0x000fe200020f0eff */
[----:B------:R-:W-:-:S05]  /*ad70*/  IMAD R9, R0, 0x35e, RZ ;  /* 0x0000035e00097824 */ /* 0x000fca00078e02ff */
[----:B0-----:R-:W-:Y:S02]  /*ad80*/  IADD3 R14, P3, R9, R2, RZ ;  /* 0x00000002090e7210 */ /* 0x001fe40007f7e0ff */
[----:B---3--:R-:W-:Y:S01]  /*ad90*/  LEA.HI.X.SX32 R7, R12, R3, 0x1, P2 ;  /* 0x000000030c077211 */ /* 0x008fe200010f0eff */
[----:B------:R-:W-:-:S04]  /*ada0*/  IMAD R12, R0, 0x1ab, RZ ;  /* 0x000001ab000c7824 */ /* 0x000fc800078e02ff */
[----:B------:R0:W-:Y:S01]  /*adb0*/  STL.64 [R1+0x578], R6 ;  /* 0x0005780601007387 */ /* 0x0001e20000100a00 */
[----:B------:R-:W-:Y:S01]  /*adc0*/  IADD3 R8, P2, R4, R2, RZ ;  /* 0x0000000204087210 */ /* 0x000fe20007f5e0ff */
[----:B------:R-:W-:Y:S01]  /*add0*/  IMAD R4, R0, 0x36a, RZ ;  /* 0x0000036a00047824 */ /* 0x000fe200078e02ff */
[----:B------:R-:W-:Y:S01]  /*ade0*/  LEA.HI.X.SX32 R17, R12, R3, 0x1, P0 ;  /* 0x000000030c117211 */ /* 0x000fe200000f0eff */
[----:B0-----:R-:W-:-:S05]  /*adf0*/  IMAD R7, R0, 0x1a7, RZ ;  /* 0x000001a700077824 */ /* 0x001fca00078e02ff */
[----:B------:R-:W-:-:S05]  /*ae00*/  LEA.HI.X.SX32 R19, R7, R3, 0x1, P1 ;  /* 0x0000000307137211 */ /* 0x000fca00008f0eff */
[----:B------:R0:W-:Y:S01]  /*ae10*/  STL.64 [R1+0x640], R18 ;  /* 0x0006401201007387 */ /* 0x0001e20000100a00 */
[----:B------:R-:W-:-:S03]  /*ae20*/  LEA.HI.X.SX32 R27, R13, R3, 0x1, P6 ;  /* 0x000000030d1b7211 */ /* 0x000fc600030f0eff */
[----:B0-----:R-:W3:Y:S04]  /*ae30*/  LDL.LU R19, [R1+0x1c68] ;  /* 0x001c680001137983 */ /* 0x001ee80000300800 */
[----:B------:R0:W-:Y:S04]  /*ae40*/  STL.64 [R1+0x68], R16 ;  /* 0x0000681001007387 */ /* 0x0001e80000100a00 */
[----:B------:R4:W-:Y:S01]  /*ae50*/  STL.64 [R1+0x60], R26 ;  /* 0x0000601a01007387 */ /* 0x0009e20000100a00 */
[----:B0-----:R-:W-:Y:S01]  /*ae60*/  IADD3 R16, P0, R4, R2, RZ ;  /* 0x0000000204107210 */ /* 0x001fe20007f1e0ff */
[----:B------:R-:W-:-:S02]  /*ae70*/  IMAD R4, R0, 0x1ad, RZ ;  /* 0x000001ad00047824 */ /* 0x000fc400078e02ff */
[----:B----4-:R-:W-:-:S03]  /*ae80*/  IMAD R26, R0, 0x36e, RZ ;  /* 0x0000036e001a7824 */ /* 0x010fc600078e02ff */
[----:B------:R-:W-:Y:S01]  /*ae90*/  LEA.HI.X.SX32 R21, R4, R3, 0x1, P5 ;  /* 0x0000000304157211 */ /* 0x000fe200028f0eff */
[----:B------:R-:W-:-:S04]  /*aea0*/  IMAD R4, R0, 0x376, RZ ;  /* 0x0000037600047824 */ /* 0x000fc800078e02ff */
[----:B------:R0:W-:Y:S04]  /*aeb0*/  STL.64 [R1+0x58], R20 ;  /* 0x0000581401007387 */ /* 0x0001e80000100a00 */
[----:B------:R4:W-:Y:S01]  /*aec0*/  STL.64 [R1+0x580], R10 ;  /* 0x0005800a01007387 */ /* 0x0009e20000100a00 */
[-C--:B0-----:R-:W-:Y:S01]  /*aed0*/  IADD3 R20, P5, R26, R2.reuse, RZ ;  /* 0x000000021a147210 */ /* 0x081fe20007fbe0ff */
[----:B------:R-:W-:Y:S01]  /*aee0*/  IMAD R26, R0, 0x1af, RZ ;  /* 0x000001af001a7824 */ /* 0x000fe200078e02ff */
[----:B----4-:R-:W-:Y:S01]  /*aef0*/  IADD3 R10, P4, R4, R2, RZ ;  /* 0x00000002040a7210 */ /* 0x010fe20007f9e0ff */
[----:B------:R-:W-:-:S03]  /*af00*/  IMAD R4, R0, 0x1b3, RZ ;  /* 0x000001b300047824 */ /* 0x000fc600078e02ff */
[-C--:B------:R-:W-:Y:S02]  /*af10*/  LEA.HI.X.SX32 R15, R26, R3.reuse, 0x1, P3 ;  /* 0x000000031a0f7211 */ /* 0x080fe400018f0eff */
[----:B------:R-:W-:-:S03]  /*af20*/  LEA.HI.X.SX32 R9, R4, R3, 0x1, P2 ;  /* 0x0000000304097211 */ /* 0x000fc600010f0eff */
[----:B------:R-:W-:Y:S04]  /*af30*/  STL.64 [R1+0x648], R14 ;  /* 0x0006480e01007387 */ /* 0x000fe80000100a00 */
[----:B------:R0:W-:Y:S04]  /*af40*/  STL.64 [R1+0x50], R8 ;  /* 0x0000500801007387 */ /* 0x0001e80000100a00 */
[----:B0-----:R-:W4:Y:S01]  /*af50*/  LDL.LU.64 R8, [R1+0x1c60] ;  /* 0x001c600001087983 */ /* 0x001f220000300a00 */
[C---:B------:R-:W-:Y:S02]  /*af60*/  IMAD R12, R0.reuse, 0x36c, RZ ;  /* 0x0000036c000c7824 */ /* 0x040fe400078e02ff */
[----:B------:R-:W-:-:S02]  /*af70*/  IMAD R5, R0, 0x378, RZ ;  /* 0x0000037800057824 */ /* 0x000fc400078e02ff */
[C---:B------:R-:W-:Y:S02]  /*af80*/  IMAD R6, R0.reuse, 0x368, RZ ;  /* 0x0000036800067824 */ /* 0x040fe400078e02ff */
[----:B------:R-:W-:Y:S01]  /*af90*/  IMAD R18, R0, 0x1b5, RZ ;  /* 0x000001b500127824 */ /* 0x000fe200078e02ff */
[-C--:B------:R-:W-:Y:S02]  /*afa0*/  IADD3 R12, P6, R12, R2.reuse, RZ ;  /* 0x000000020c0c7210 */ /* 0x080fe40007fde0ff */
[-C--:B------:R-:W-:Y:S01]  /*afb0*/  IADD3 R14, P3, R5, R2.reuse, RZ ;  /* 0x00000002050e7210 */ /* 0x080fe20007f7e0ff */
[----:B------:R-:W-:Y:S01]  /*afc0*/  IMAD R5, R0, 0x1b4, RZ ;  /* 0x000001b400057824 */ /* 0x000fe200078e02ff */
[----:B------:R-:W-:Y:S02]  /*afd0*/  IADD3 R6, P1, R6, R2, RZ ;  /* 0x0000000206067210 */ /* 0x000fe40007f3e0ff */
[-C--:B------:R-:W-:Y:S01]  /*afe0*/  LEA.HI.X.SX32 R17, R18, R3.reuse, 0x1, P0 ;  /* 0x0000000312117211 */ /* 0x080fe200000f0eff */
[----:B------:R-:W-:Y:S01]  /*aff0*/  IMAD R18, R0, 0x1b7, RZ ;  /* 0x000001b700127824 */ /* 0x000fe200078e02ff */
[----:B------:R-:W-:-:S04]  /*b000*/  LEA.HI.X.SX32 R7, R5, R3, 0x1, P1 ;  /* 0x0000000305077211 */ /* 0x000fc800008f0eff */
[-C--:B------:R-:W-:Y:S01]  /*b010*/  LEA.HI.X.SX32 R21, R18, R3.reuse, 0x1, P5 ;  /* 0x0000000312157211 */ /* 0x080fe200028f0eff */
[----:B------:R-:W-:Y:S04]  /*b020*/  STL.64 [R1+0x48], R6 ;  /* 0x0000480601007387 */ /* 0x000fe80000100a00 */
[----:B------:R-:W-:Y:S01]  /*b030*/  STL.64 [R1+0x40], R16 ;  /* 0x0000401001007387 */ /* 0x000fe20000100a00 */
[-C--:B----4-:R-:W-:Y:S01]  /*b040*/  LEA.HI.X.SX32 R13, R8, R3.reuse, 0x1, P6 ;  /* 0x00000003080d7211 */ /* 0x090fe200030f0eff */
[----:B------:R-:W-:Y:S01]  /*b050*/  IMAD R8, R0, 0x1bb, RZ ;  /* 0x000001bb00087824 */ /* 0x000fe200078e02ff */
[----:B------:R-:W-:-:S04]  /*b060*/  LEA.HI.X.SX32 R15, R9, R3, 0x1, P3 ;  /* 0x00000003090f7211 */ /* 0x000fc800018f0eff */
[----:B------:R-:W-:Y:S01]  /*b070*/  LEA.HI.X.SX32 R11, R8, R3, 0x1, P4 ;  /* 0x00000003080b7211 */ /* 0x000fe200020f0eff */
[----:B------:R-:W-:Y:S04]  /*b080*/  STL.64 [R1+0x588], R12 ;  /* 0x0005880c01007387 */ /* 0x000fe80000100a00 */
[----:B------:R-:W-:Y:S04]  /*b090*/  STL.64 [R1+0x650], R20 ;  /* 0x0006501401007387 */ /* 0x000fe80000100a00 */
[----:B------:R-:W-:Y:S04]  /*b0a0*/  STL.64 [R1+0x38], R10 ;  /* 0x0000380a01007387 */ /* 0x000fe80000100a00 */
[----:B------:R0:W-:Y:S04]  /*b0b0*/  STL.64 [R1+0x30], R14 ;  /* 0x0000300e01007387 */ /* 0x0001e80000100a00 */
[----:B0-----:R-:W4:Y:S01]  /*b0c0*/  LDL.LU.64 R14, [R1+0x1c58] ;  /* 0x001c5800010e7983 */ /* 0x001f220000300a00 */
[----:B------:R-:W-:-:S02]  /*b0d0*/  IMAD R26, R0, 0x37a, RZ ;  /* 0x0000037a001a7824 */ /* 0x000fc400078e02ff */
[C---:B------:R-:W-:Y:S02]  /*b0e0*/  IMAD R4, R0.reuse, 0x37c, RZ ;  /* 0x0000037c00047824 */ /* 0x040fe400078e02ff */
[----:B------:R-:W-:Y:S01]  /*b0f0*/  IMAD R10, R0, 0x1bd, RZ ;  /* 0x000001bd000a7824 */ /* 0x000fe200078e02ff */
[-C--:B------:R-:W-:Y:S02]  /*b100*/  IADD3 R26, P2, R26, R2.reuse, RZ ;  /* 0x000000021a1a7210 */ /* 0x080fe40007f5e0ff */
[----:B------:R-:W-:Y:S02]  /*b110*/  IADD3 R4, P1, R4, R2, RZ ;  /* 0x0000000204047210 */ /* 0x000fe40007f3e0ff */
[----:B------:R-:W-:Y:S01]  /*b120*/  LEA.HI.X.SX32 R27, R10, R3, 0x1, P2 ;  /* 0x000000030a1b7211 */ /* 0x000fe200010f0eff */
[C---:B------:R-:W-:Y:S02]  /*b130*/  IMAD R7, R0.reuse, 0x37e, RZ ;  /* 0x0000037e00077824 */ /* 0x040fe400078e02ff */
[----:B------:R-:W-:-:S02]  /*b140*/  IMAD R6, R0, 0x386, RZ ;  /* 0x0000038600067824 */ /* 0x000fc400078e02ff */
[----:B------:R-:W-:Y:S01]  /*b150*/  STL.64 [R1+0x28], R26 ;  /* 0x0000281a01007387 */ /* 0x000fe20000100a00 */
[-C--:B------:R-:W-:Y:S02]  /*b160*/  IADD3 R16, P0, R7, R2.reuse, RZ ;  /* 0x0000000207107210 */ /* 0x080fe40007f1e0ff */
[----:B------:R-:W-:Y:S01]  /*b170*/  IADD3 R12, P6, R6, R2, RZ ;  /* 0x00000002060c7210 */ /* 0x000fe20007fde0ff */
[C---:B------:R-:W-:Y:S02]  /*b180*/  IMAD R7, R0.reuse, 0x388, RZ ;  /* 0x0000038800077824 */ /* 0x040fe400078e02ff */
[----:B------:R-:W-:-:S03]  /*b190*/  IMAD R6, R0, 0x38a, RZ ;  /* 0x0000038a00067824 */ /* 0x000fc600078e02ff */
[-C--:B------:R-:W-:Y:S02]  /*b1a0*/  IADD3 R20, P5, R7, R2.reuse, RZ ;  /* 0x0000000207147210 */ /* 0x080fe40007fbe0ff */
[----:B------:R-:W-:Y:S02]  /*b1b0*/  IADD3 R6, P4, R6, R2, RZ ;  /* 0x0000000206067210 */ /* 0x000fe40007f9e0ff */
[----:B----4-:R-:W-:-:S05]  /*b1c0*/  LEA.HI.X.SX32 R5, R14, R3, 0x1, P1 ;  /* 0x000000030e057211 */ /* 0x010fca00008f0eff */
[----:B------:R0:W-:Y:S02]  /*b1d0*/  STL.64 [R1+0x590], R4 ;  /* 0x0005900401007387 */ /* 0x0001e40000100a00 */
[C---:B0-----:R-:W-:Y:S02]  /*b1e0*/  IMAD R4, R0.reuse, 0x1bf, RZ ;  /* 0x000001bf00047824 */ /* 0x041fe400078e02ff */
[----:B------:R-:W-:-:S03]  /*b1f0*/  IMAD R5, R0, 0x1c3, RZ ;  /* 0x000001c300057824 */ /* 0x000fc600078e02ff */
[-C--:B------:R-:W-:Y:S02]  /*b200*/  LEA.HI.X.SX32 R17, R4, R3.reuse, 0x1, P0 ;  /* 0x0000000304117211 */ /* 0x080fe400000f0eff */
[----:B------:R-:W-:-:S03]  /*b210*/  LEA.HI.X.SX32 R13, R5, R3, 0x1, P6 ;  /* 0x00000003050d7211 */ /* 0x000fc600030f0eff */
[----:B------:R-:W-:Y:S04]  /*b220*/  STL.64 [R1+0x658], R16 ;  /* 0x0006581001007387 */ /* 0x000fe80000100a00 */
[----:B------:R0:W-:Y:S02]  /*b230*/  STL.64 [R1+0x20], R12 ;  /* 0x0000200c01007387 */ /* 0x0001e40000100a00 */
[C---:B0-----:R-:W-:Y:S02]  /*b240*/  IMAD R12, R0.reuse, 0x1c4, RZ ;  /* 0x000001c4000c7824 */ /* 0x041fe400078e02ff */
[----:B------:R-:W-:-:S03]  /*b250*/  IMAD R13, R0, 0x1c5, RZ ;  /* 0x000001c5000d7824 */ /* 0x000fc600078e02ff */
[-C--:B------:R-:W-:Y:S02]  /*b260*/  LEA.HI.X.SX32 R21, R12, R3.reuse, 0x1, P5 ;  /* 0x000000030c157211 */ /* 0x080fe400028f0eff */
[----:B------:R-:W-:-:S03]  /*b270*/  LEA.HI.X.SX32 R7, R13, R3, 0x1, P4 ;  /* 0x000000030d077211 */ /* 0x000fc600020f0eff */
[----:B------:R-:W-:Y:S04]  /*b280*/  STL.64 [R1+0x18], R20 ;  /* 0x0000181401007387 */ /* 0x000fe80000100a00 */
[----:B------:R0:W-:Y:S04]  /*b290*/  STL.64 [R1+0x10], R6 ;  /* 0x0000100601007387 */ /* 0x0001e80000100a00 */
[----:B0-----:R-:W4:Y:S01]  /*b2a0*/  LDL.LU R7, [R1+0x1c50] ;  /* 0x001c500001077983 */ /* 0x001f220000300800 */
[----:B------:R-:W-:-:S05]  /*b2b0*/  IMAD R8, R0, 0x38c, RZ ;  /* 0x0000038c00087824 */ /* 0x000fca00078e02ff */
[----:B------:R-:W-:Y:S01]  /*b2c0*/  IADD3 R8, P3, R8, R2, RZ ;  /* 0x0000000208087210 */ /* 0x000fe20007f7e0ff */
[----:B------:R-:W-:-:S05]  /*b2d0*/  IMAD R11, R0, 0x38e, RZ ;  /* 0x0000038e000b7824 */ /* 0x000fca00078e02ff */
[----:B------:R-:W-:Y:S02]  /*b2e0*/  IADD3 R10, P2, R11, R2, RZ ;  /* 0x000000020b0a7210 */ /* 0x000fe40007f5e0ff */
[----:B----4-:R-:W-:-:S05]  /*b2f0*/  LEA.HI.X.SX32 R9, R7, R3, 0x1, P3 ;  /* 0x0000000307097211 */ /* 0x010fca00018f0eff */
[----:B------:R0:W-:Y:S02]  /*b300*/  STL.64 [R1+0x598], R8 ;  /* 0x0005980801007387 */ /* 0x0001e40000100a00 */
[----:B0-----:R-:W-:-:S05]  /*b310*/  IMAD R9, R0, 0x1c7, RZ ;  /* 0x000001c700097824 */ /* 0x001fca00078e02ff */
[----:B------:R-:W-:-:S05]  /*b320*/  LEA.HI.X.SX32 R11, R9, R3, 0x1, P2 ;  /* 0x00000003090b7211 */ /* 0x000fca00010f0eff */
[----:B------:R0:W-:Y:S04]  /*b330*/  STL.64 [R1+0x660], R10 ;  /* 0x0006600a01007387 */ /* 0x0001e80000100a00 */
[----:B0-----:R-:W4:Y:S01]  /*b340*/  LDL.LU.64 R10, [R1+0x1c48] ;  /* 0x001c4800010a7983 */ /* 0x001f220000300a00 */
[C---:B------:R-:W-:Y:S02]  /*b350*/  IMAD R26, R0.reuse, 0x396, RZ ;  /* 0x00000396001a7824 */ /* 0x040fe400078e02ff */
[C---:B------:R-:W-:Y:S02]  /*b360*/  IMAD R14, R0.reuse, 0x398, RZ ;  /* 0x00000398000e7824 */ /* 0x040fe400078e02ff */
[----:B------:R-:W-:Y:S01]  /*b370*/  IMAD R18, R0, 0x1cb, RZ ;  /* 0x000001cb00127824 */ /* 0x000fe200078e02ff */
[----:B------:R-:W-:-:S02]  /*b380*/  IADD3 R26, P1, R26, R2, RZ ;  /* 0x000000021a1a7210 */ /* 0x000fc40007f3e0ff */
[----:B------:R-:W-:Y:S01]  /*b390*/  IADD3 R16, P0, R14, R2, RZ ;  /* 0x000000020e107210 */ /* 0x000fe20007f1e0ff */
[----:B------:R-:W-:Y:S01]  /*b3a0*/  IMAD R14, R0, 0x39c, RZ ;  /* 0x0000039c000e7824 */ /* 0x000fe200078e02ff */
[----:B------:R-:W-:Y:S01]  /*b3b0*/  LEA.HI.X.SX32 R27, R18, R3, 0x1, P1 ;  /* 0x00000003121b7211 */ /* 0x000fe200008f0eff */
[----:B------:R-:W-:-:S03]  /*b3c0*/  IMAD R4, R0, 0x39a, RZ ;  /* 0x0000039a00047824 */ /* 0x000fc600078e02ff */
[-C--:B------:R-:W-:Y:S01]  /*b3d0*/  IADD3 R20, P5, R14, R2.reuse, RZ ;  /* 0x000000020e147210 */ /* 0x080fe20007fbe0ff */
[----:B------:R-:W-:Y:S01]  /*b3e0*/  IMAD R14, R0, 0x3aa, RZ ;  /* 0x000003aa000e7824 */ /* 0x000fe200078e02ff */
[----:B------:R0:W-:Y:S01]  /*b3f0*/  STL.64 [R1+0x8], R26 ;  /* 0x0000081a01007387 */ /* 0x0001e20000100a00 */
[-C--:B------:R-:W-:Y:S01]  /*b400*/  IADD3 R4, P6, R4, R2.reuse, RZ ;  /* 0x0000000204047210 */ /* 0x080fe20007fde0ff */
[----:B------:R-:W-:Y:S02]  /*b410*/  IMAD R12, R0, 0x39e, RZ ;  /* 0x0000039e000c7824 */ /* 0x000fe400078e02ff */
[-C--:B------:R-:W-:Y:S01]  /*b420*/  IADD3 R18, P1, R14, R2.reuse, RZ ;  /* 0x000000020e127210 */ /* 0x080fe20007f3e0ff */
[C---:B------:R-:W-:Y:S02]  /*b430*/  IMAD R14, R0.reuse, 0x1cf, RZ ;  /* 0x000001cf000e7824 */ /* 0x040fe400078e02ff */
[----:B0-----:R-:W-:Y:S01]  /*b440*/  IMAD R26, R0, 0x3ac, RZ ;  /* 0x000003ac001a7824 */ /* 0x001fe200078e02ff */
[----:B------:R-:W-:Y:S01]  /*b450*/  IADD3 R12, P4, R12, R2, RZ ;  /* 0x000000020c0c7210 */ /* 0x000fe20007f9e0ff */
[----:B------:R-:W-:-:S03]  /*b460*/  IMAD R6, R0, 0x3a6, RZ ;  /* 0x000003a600067824 */ /* 0x000fc600078e02ff */
[-C--:B------:R-:W-:Y:S01]  /*b470*/  LEA.HI.X.SX32 R13, R14, R3.reuse, 0x1, P4 ;  /* 0x000000030e0d7211 */ /* 0x080fe200020f0eff */
[----:B------:R-:W-:Y:S01]  /*b480*/  IMAD R8, R0, 0x3a8, RZ ;  /* 0x000003a800087824 */ /* 0x000fe200078e02ff */
[-C--:B------:R-:W-:Y:S01]  /*b490*/  IADD3 R6, P3, R6, R2.reuse, RZ ;  /* 0x0000000206067210 */ /* 0x080fe20007f7e0ff */
[C---:B------:R-:W-:Y:S02]  /*b4a0*/  IMAD R7, R0.reuse, 0x1d3, RZ ;  /* 0x000001d300077824 */ /* 0x040fe400078e02ff */
[----:B------:R-:W-:Y:S01]  /*b4b0*/  IMAD R9, R0, 0x3ba, RZ ;  /* 0x000003ba00097824 */ /* 0x000fe200078e02ff */
[----:B------:R-:W-:Y:S02]  /*b4c0*/  IADD3 R8, P2, R8, R2, RZ ;  /* 0x0000000208087210 */ /* 0x000fe40007f5e0ff */
[----:B------:R-:W-:Y:S01]  /*b4d0*/  LEA.HI.X.SX32 R7, R7, R3, 0x1, P3 ;  /* 0x0000000307077211 */ /* 0x000fe200018f0eff */
[C---:B------:R-:W-:Y:S02]  /*b4e0*/  IMAD R14, R0.reuse, 0x3c6, RZ ;  /* 0x000003c6000e7824 */ /* 0x040fe400078e02ff */
[----:B------:R-:W-:-:S02]  /*b4f0*/  IMAD R22, R0, 0x3e6, RZ ;  /* 0x000003e600167824 */ /* 0x000fc400078e02ff */
[----:B------:R-:W-:Y:S01]  /*b500*/  IMAD R28, R0, 0x3f8, RZ ;  /* 0x000003f8001c7824 */ /* 0x000fe200078e02ff */
[----:B----4-:R-:W-:Y:S01]  /*b510*/  LEA.HI.X.SX32 R17, R10, R3, 0x1, P0 ;  /* 0x000000030a117211 */ /* 0x010fe200000f0eff */
[----:B------:R-:W-:-:S04]  /*b520*/  IMAD R10, R0, 0x1cd, RZ ;  /* 0x000001cd000a7824 */ /* 0x000fc800078e02ff */
[----:B------:R0:W-:Y:S01]  /*b530*/  STL.64 [R1], R16 ;  /* 0x0000001001007387 */ /* 0x0001e20000100a00 */
[----:B------:R-:W-:-:S03]  /*b540*/  LEA.HI.X.SX32 R5, R10, R3, 0x1, P6 ;  /* 0x000000030a057211 */ /* 0x000fc600030f0eff */
[----:B------:R-:W-:Y:S04]  /*b550*/  STL [R1+0x4a0], R18 ;  /* 0x0004a01201007387 */ /* 0x000fe80000100800 */
[----:B------:R4:W-:Y:S01]  /*b560*/  STL.64 [R1+0x1978], R4 ;  /* 0x0019780401007387 */ /* 0x0009e20000100a00 */
[----:B0-----:R-:W-:Y:S01]  /*b570*/  IADD3 R16, P0, R26, R2, RZ ;  /* 0x000000021a107210 */ /* 0x001fe20007f1e0ff */
[----:B------:R-:W-:Y:S01]  /*b580*/  IMAD R26, R0, 0x3ae, RZ ;  /* 0x000003ae001a7824 */ /* 0x000fe200078e02ff */
[----:B------:R-:W-:Y:S01]  /*b590*/  LEA.HI.X.SX32 R21, R11, R3, 0x1, P5 ;  /* 0x000000030b157211 */ /* 0x000fe200028f0eff */
[----:B----4-:R-:W-:-:S03]  /*b5a0*/  IMAD.MOV.U32 R4, RZ, RZ, R18 ;  /* 0x000000ffff047224 */ /* 0x010fc600078e0012 */
[----:B------:R-:W-:Y:S01]  /*b5b0*/  IADD3 R18, P6, R26, R2, RZ ;  /* 0x000000021a127210 */ /* 0x000fe20007fde0ff */
[C---:B------:R-:W-:Y:S01]  /*b5c0*/  IMAD R26, R0.reuse, 0x3b8, RZ ;  /* 0x000003b8001a7824 */ /* 0x040fe200078e02ff */
[----:B------:R0:W-:Y:S01]  /*b5d0*/  STL.64 [R1+0x668], R12 ;  /* 0x0006680c01007387 */ /* 0x0001e20000100a00 */
[----:B------:R-:W-:-:S03]  /*b5e0*/  IMAD R11, R0, 0x3bc, RZ ;  /* 0x000003bc000b7824 */ /* 0x000fc600078e02ff */
[----:B------:R4:W-:Y:S01]  /*b5f0*/  STL.64 [R1+0x5a0], R20 ;  /* 0x0005a01401007387 */ /* 0x0009e20000100a00 */
[-C--:B0-----:R-:W-:Y:S01]  /*b600*/  IADD3 R12, P4, R26, R2.reuse, RZ ;  /* 0x000000021a0c7210 */ /* 0x081fe20007f9e0ff */
[C---:B------:R-:W-:Y:S01]  /*b610*/  IMAD R26, R0.reuse, 0x1d4, RZ ;  /* 0x000001d4001a7824 */ /* 0x040fe200078e02ff */
[----:B----4-:R-:W-:Y:S01]  /*b620*/  IADD3 R20, P3, R9, R2, RZ ;  /* 0x0000000209147210 */ /* 0x010fe20007f7e0ff */
[----:B------:R-:W-:-:S03]  /*b630*/  IMAD R13, R0, 0x1d5, RZ ;  /* 0x000001d5000d7824 */ /* 0x000fc600078e02ff */
[----:B------:R-:W-:Y:S02]  /*b640*/  LEA.HI.X.SX32 R9, R26, R3, 0x1, P2 ;  /* 0x000000031a097211 */ /* 0x000fe400010f0eff */
[----:B------:R-:W-:Y:S01]  /*b650*/  IADD3 R26, P2, R11, R2, RZ ;  /* 0x000000020b1a7210 */ /* 0x000fe20007f5e0ff */
[C---:B------:R-:W-:Y:S01]  /*b660*/  IMAD R11, R0.reuse, 0x3be, RZ ;  /* 0x000003be000b7824 */ /* 0x040fe200078e02ff */
[----:B---3--:R-:W-:Y:S01]  /*b670*/  MOV R5, R19 ;  /* 0x0000001300057202 */ /* 0x008fe20000000f00 */
[----:B------:R-:W-:Y:S01]  /*b680*/  IMAD R10, R0, 0x3b6, RZ ;  /* 0x000003b6000a7824 */ /* 0x000fe200078e02ff */
[----:B------:R-:W-:Y:S01]  /*b690*/  STL.64 [R1+0x1a70], R6 ;  /* 0x001a700601007387 */ /* 0x000fe20000100a00 */
[----:B------:R-:W-:-:S03]  /*b6a0*/  LEA.HI.X.SX32 R5, R13, R3, 0x1, P1 ;  /* 0x000000030d057211 */ /* 0x000fc600008f0eff */
[----:B------:R0:W-:Y:S01]  /*b6b0*/  STL.64 [R1+0x19d8], R8 ;  /* 0x0019d80801007387 */ /* 0x0001e20000100a00 */
[-C--:B------:R-:W-:Y:S01]  /*b6c0*/  LEA.HI.X.SX32 R17, R15, R3.reuse, 0x1, P0 ;  /* 0x000000030f117211 */ /* 0x080fe200000f0eff */
[----:B------:R-:W-:Y:S01]  /*b6d0*/  IMAD R15, R0, 0x1db, RZ ;  /* 0x000001db000f7824 */ /* 0x000fe200078e02ff */
[-C--:B------:R-:W-:Y:S02]  /*b6e0*/  IADD3 R10, P5, R10, R2.reuse, RZ ;  /* 0x000000020a0a7210 */ /* 0x080fe40007fbe0ff */
[----:B0-----:R-:W-:Y:S01]  /*b6f0*/  IADD3 R8, P1, R11, R2, RZ ;  /* 0x000000020b087210 */ /* 0x001fe20007f3e0ff */
[----:B------:R-:W-:Y:S01]  /*b700*/  IMAD R11, R0, 0x1d7, RZ ;  /* 0x000001d7000b7824 */ /* 0x000fe200078e02ff */
[----:B------:R-:W-:Y:S04]  /*b710*/  STL [R1+0x4a4], R5 ;  /* 0x0004a40501007387 */ /* 0x000fe80000100800 */
[----:B------:R-:W-:-:S02]  /*b720*/  LEA.HI.X.SX32 R19, R11, R3, 0x1, P6 ;  /* 0x000000030b137211 */ /* 0x000fc400030f0eff */
[----:B------:R-:W-:Y:S01]  /*b730*/  LEA.HI.X.SX32 R11, R15, R3, 0x1, P5 ;  /* 0x000000030f0b7211 */ /* 0x000fe200028f0eff */
[C---:B------:R-:W-:Y:S01]  /*b740*/  IMAD R13, R0.reuse, 0x3ca, RZ ;  /* 0x000003ca000d7824 */ /* 0x040fe200078e02ff */
[----:B------:R0:W-:Y:S01]  /*b750*/  STL.64 [R1+0x5a8], R16 ;  /* 0x0005a81001007387 */ /* 0x0001e20000100a00 */
[----:B------:R-:W-:-:S03]  /*b760*/  IMAD R15, R0, 0x3cc, RZ ;  /* 0x000003cc000f7824 */ /* 0x000fc600078e02ff */
[----:B------:R-:W-:Y:S01]  /*b770*/  STL.64 [R1+0x1a78], R10 ;  /* 0x001a780a01007387 */ /* 0x000fe20000100a00 */
[----:B------:R-:W-:-:S03]  /*b780*/  IADD3 R4, P5, R13, R2, RZ ;  /* 0x000000020d047210 */ /* 0x000fc60007fbe0ff */
[----:B------:R3:W-:Y:S01]  /*b790*/  STL.64 [R1+0x670], R18 ;  /* 0x0006701201007387 */ /* 0x0007e20000100a00 */
[----:B------:R-:W-:Y:S02]  /*b7a0*/  LEA.HI.X.SX32 R13, R24, R3, 0x1, P4 ;  /* 0x00000003180d7211 */ /* 0x000fe400020f0eff */
[----:B------:R-:W-:Y:S01]  /*b7b0*/  IADD3 R24, P4, R15, R2, RZ ;  /* 0x000000020f187210 */ /* 0x000fe20007f9e0ff */
[C---:B------:R-:W-:Y:S02]  /*b7c0*/  IMAD R15, R0.reuse, 0x1df, RZ ;  /* 0x000001df000f7824 */ /* 0x040fe400078e02ff */
[C---:B0-----:R-:W-:Y:S02]  /*b7d0*/  IMAD R17, R0.reuse, 0x3ce, RZ ;  /* 0x000003ce00117824 */ /* 0x041fe400078e02ff */
[C---:B---3--:R-:W-:Y:S02]  /*b7e0*/  IMAD R18, R0.reuse, 0x1dd, RZ ;  /* 0x000001dd00127824 */ /* 0x048fe400078e02ff */
[----:B------:R-:W-:-:S03]  /*b7f0*/  IMAD R19, R0, 0x1de, RZ ;  /* 0x000001de00137824 */ /* 0x000fc600078e02ff */
[-C--:B------:R-:W-:Y:S02]  /*b800*/  LEA.HI.X.SX32 R21, R18, R3.reuse, 0x1, P3 ;  /* 0x0000000312157211 */ /* 0x080fe400018f0eff */
[-C--:B------:R-:W-:Y:S01]  /*b810*/  LEA.HI.X.SX32 R27, R19, R3.reuse, 0x1, P2 ;  /* 0x00000003131b7211 */ /* 0x080fe200010f0eff */
[C---:B------:R-:W-:Y:S01]  /*b820*/  IMAD R16, R0.reuse, 0x3c8, RZ ;  /* 0x000003c800107824 */ /* 0x040fe200078e02ff */
[----:B------:R-:W-:Y:S01]  /*b830*/  STL.64 [R1+0x19e0], R12 ;  /* 0x0019e00c01007387 */ /* 0x000fe20000100a00 */
[----:B------:R-:W-:Y:S01]  /*b840*/  LEA.HI.X.SX32 R9, R15, R3, 0x1, P1 ;  /* 0x000000030f097211 */ /* 0x000fe200008f0eff */
[----:B------:R-:W-:Y:S01]  /*b850*/  IMAD R15, R0, 0x1e3, RZ ;  /* 0x000001e3000f7824 */ /* 0x000fe200078e02ff */
[-C--:B------:R-:W-:Y:S01]  /*b860*/  IADD3 R10, P3, R17, R2.reuse, RZ ;  /* 0x00000002110a7210 */ /* 0x080fe20007f7e0ff */
[----:B------:R-:W-:Y:S01]  /*b870*/  STL.64 [R1+0x4a8], R20 ;  /* 0x0004a81401007387 */ /* 0x000fe20000100a00 */
[----:B------:R-:W-:Y:S01]  /*b880*/  IADD3 R14, P0, R14, R2, RZ ;  /* 0x000000020e0e7210 */ /* 0x000fe20007f1e0ff */
[----:B------:R-:W-:-:S02]  /*b890*/  IMAD R17, R0, 0x3da, RZ ;  /* 0x000003da00117824 */ /* 0x000fc400078e02ff */
[----:B------:R0:W-:Y:S01]  /*b8a0*/  STL.64 [R1+0x5b0], R26 ;  /* 0x0005b01a01007387 */ /* 0x0001e20000100a00 */
[-C--:B------:R-:W-:Y:S02]  /*b8b0*/  IADD3 R16, P6, R16, R2.reuse, RZ ;  /* 0x0000000210107210 */ /* 0x080fe40007fde0ff */
[----:B------:R-:W-:Y:S01]  /*b8c0*/  LEA.HI.X.SX32 R15, R15, R3, 0x1, P0 ;  /* 0x000000030f0f7211 */ /* 0x000fe200000f0eff */
[----:B------:R3:W-:Y:S01]  /*b8d0*/  STL.64 [R1+0x678], R8 ;  /* 0x0006780801007387 */ /* 0x0007e20000100a00 */
[C---:B------:R-:W-:Y:S02]  /*b8e0*/  IMAD R19, R0.reuse, 0x3dc, RZ ;  /* 0x000003dc00137824 */ /* 0x040fe400078e02ff */
[C---:B0-----:R-:W-:Y:S02]  /*b8f0*/  IMAD R26, R0.reuse, 0x1e4, RZ ;  /* 0x000001e4001a7824 */ /* 0x041fe400078e02ff */
[----:B------:R-:W-:Y:S01]  /*b900*/  IMAD R21, R0, 0x1e5, RZ ;  /* 0x000001e500157824 */ /* 0x000fe200078e02ff */
[----:B---3--:R-:W-:-:S02]  /*b910*/  IADD3 R8, P0, R17, R2, RZ ;  /* 0x0000000211087210 */ /* 0x008fc40007f1e0ff */
[-C--:B------:R-:W-:Y:S01]  /*b920*/  LEA.HI.X.SX32 R17, R26, R3.reuse, 0x1, P6 ;  /* 0x000000031a117211 */ /* 0x080fe200030f0eff */
[----:B------:R-:W-:Y:S01]  /*b930*/  STL.64 [R1+0x1a80], R14 ;  /* 0x001a800e01007387 */ /* 0x000fe20000100a00 */
[----:B------:R-:W-:-:S03]  /*b940*/  LEA.HI.X.SX32 R5, R21, R3, 0x1, P5 ;  /* 0x0000000315057211 */ /* 0x000fc600028f0eff */
[----:B------:R0:W-:Y:S01]  /*b950*/  STL.64 [R1+0x19e8], R16 ;  /* 0x0019e81001007387 */ /* 0x0001e20000100a00 */
[C---:B------:R-:W-:Y:S01]  /*b960*/  IMAD R18, R0.reuse, 0x3d6, RZ ;  /* 0x000003d600127824 */ /* 0x040fe200078e02ff */
[----:B--2---:R-:W-:Y:S02]  /*b970*/  LEA.HI.X.SX32 R25, R23, R3, 0x1, P4 ;  /* 0x0000000317197211 */ /* 0x004fe400020f0eff */
[----:B------:R2:W-:Y:S01]  /*b980*/  STL.64 [R1+0x4b0], R4 ;  /* 0x0004b00401007387 */ /* 0x0005e20000100a00 */
[-C--:B0-----:R-:W-:Y:S01]  /*b990*/  IADD3 R16, P6, R19, R2.reuse, RZ ;  /* 0x0000000213107210 */ /* 0x081fe20007fde0ff */
[----:B------:R-:W-:Y:S01]  /*b9a0*/  IMAD R19, R0, 0x3de, RZ ;  /* 0x000003de00137824 */ /* 0x000fe200078e02ff */
[----:B------:R-:W-:Y:S01]  /*b9b0*/  IADD3 R18, P2, R18, R2, RZ ;  /* 0x0000000212127210 */ /* 0x000fe20007f5e0ff */
[----:B------:R-:W-:-:S03]  /*b9c0*/  IMAD R23, R0, 0x1eb, RZ ;  /* 0x000001eb00177824 */ /* 0x000fc600078e02ff */
[-C--:B--2---:R-:W-:Y:S01]  /*b9d0*/  IADD3 R4, P5, R19, R2.reuse, RZ ;  /* 0x0000000213047210 */ /* 0x084fe20007fbe0ff */
[C---:B------:R-:W-:Y:S02]  /*b9e0*/  IMAD R19, R0.reuse, 0x1e7, RZ ;  /* 0x000001e700137824 */ /* 0x040fe400078e02ff */
[C---:B------:R-:W-:Y:S02]  /*b9f0*/  IMAD R20, R0.reuse, 0x3d8, RZ ;  /* 0x000003d800147824 */ /* 0x040fe400078e02ff */
[C---:B------:R-:W-:Y:S01]  /*ba00*/  IMAD R21, R0.reuse, 0x3ea, RZ ;  /* 0x000003ea00157824 */ /* 0x040fe200078e02ff */
[-C--:B------:R-:W-:Y:S01]  /*ba10*/  LEA.HI.X.SX32 R11, R19, R3.reuse, 0x1, P3 ;  /* 0x00000003130b7211 */ /* 0x080fe200018f0eff */
[C---:B------:R-:W-:Y:S01]  /*ba20*/  IMAD R27, R0.reuse, 0x1ec, RZ ;  /* 0x000001ec001b7824 */ /* 0x040fe200078e02ff */
[----:B------:R-:W-:Y:S01]  /*ba30*/  LEA.HI.X.SX32 R19, R23, R3, 0x1, P2 ;  /* 0x0000000317137211 */ /* 0x000fe200010f0eff */
[----:B------:R-:W-:Y:S01]  /*ba40*/  IMAD R23, R0, 0x3ec, RZ ;  /* 0x000003ec00177824 */ /* 0x000fe200078e02ff */
[-C--:B------:R-:W-:Y:S01]  /*ba50*/  IADD3 R20, P1, R20, R2.reuse, RZ ;  /* 0x0000000214147210 */ /* 0x080fe20007f3e0ff */
[----:B------:R0:W-:Y:S01]  /*ba60*/  STL.64 [R1+0x5b8], R24 ;  /* 0x0005b81801007387 */ /* 0x0001e20000100a00 */
[----:B------:R-:W-:Y:S01]  /*ba70*/  IMAD R26, R0, 0x1ed, RZ ;  /* 0x000001ed001a7824 */ /* 0x000fe200078e02ff */
[----:B------:R-:W-:-:S02]  /*ba80*/  IADD3 R12, P2, R21, R2, RZ ;  /* 0x00000002150c7210 */ /* 0x000fc40007f5e0ff */
[----:B------:R-:W-:Y:S01]  /*ba90*/  STL.64 [R1+0x1a88], R18 ;  /* 0x001a881201007387 */ /* 0x000fe20000100a00 */
[----:B------:R-:W-:-:S03]  /*baa0*/  LEA.HI.X.SX32 R21, R27, R3, 0x1, P1 ;  /* 0x000000031b157211 */ /* 0x000fc600008f0eff */
[----:B------:R2:W-:Y:S01]  /*bab0*/  STL.64 [R1+0x680], R10 ;  /* 0x0006800a01007387 */ /* 0x0005e20000100a00 */
[-C--:B------:R-:W-:Y:S01]  /*bac0*/  LEA.HI.X.SX32 R9, R26, R3.reuse, 0x1, P0 ;  /* 0x000000031a097211 */ /* 0x080fe200000f0eff */
[C---:B0-----:R-:W-:Y:S02]  /*bad0*/  IMAD R25, R0.reuse, 0x3ee, RZ ;  /* 0x000003ee00197824 */ /* 0x041fe400078e02ff */
[----:B------:R-:W-:Y:S01]  /*bae0*/  STL.64 [R1+0x19f0], R20 ;  /* 0x0019f01401007387 */ /* 0x000fe20000100a00 */
[-C--:B--2---:R-:W-:Y:S01]  /*baf0*/  IADD3 R10, P1, R23, R2.reuse, RZ ;  /* 0x00000002170a7210 */ /* 0x084fe20007f3e0ff */
[----:B------:R-:W-:Y:S02]  /*bb00*/  IMAD R23, R0, 0x1ef, RZ ;  /* 0x000001ef00177824 */ /* 0x000fe400078e02ff */
[----:B------:R0:W-:Y:S01]  /*bb10*/  STL.64 [R1+0x4b8], R8 ;  /* 0x0004b80801007387 */ /* 0x0001e20000100a00 */
[----:B------:R-:W-:Y:S02]  /*bb20*/  IADD3 R22, P4, R22, R2, RZ ;  /* 0x0000000216167210 */ /* 0x000fe40007f9e0ff */
[-C--:B------:R-:W-:Y:S01]  /*bb30*/  LEA.HI.X.SX32 R5, R23, R3.reuse, 0x1, P5 ;  /* 0x0000000317057211 */ /* 0x080fe200028f0eff */
[----:B------:R-:W-:Y:S01]  /*bb40*/  IMAD R23, R0, 0x1f3, RZ ;  /* 0x000001f300177824 */ /* 0x000fe200078e02ff */
[----:B------:R-:W-:-:S02]  /*bb50*/  LEA.HI.X.SX32 R17, R29, R3, 0x1, P6 ;  /* 0x000000031d117211 */ /* 0x000fc400030f0eff */
[-C--:B0-----:R-:W-:Y:S01]  /*bb60*/  IADD3 R8, P0, R25, R2.reuse, RZ ;  /* 0x0000000219087210 */ /* 0x081fe20007f1e0ff */
[C---:B------:R-:W-:Y:S01]  /*bb70*/  IMAD R25, R0.reuse, 0x3fa, RZ ;  /* 0x000003fa00197824 */ /* 0x040fe200078e02ff */
[----:B------:R-:W-:Y:S01]  /*bb80*/  LEA.HI.X.SX32 R23, R23, R3, 0x1, P4 ;  /* 0x0000000317177211 */ /* 0x000fe200020f0eff */
[----:B------:R-:W-:Y:S03]  /*bb90*/  STL.64 [R1+0x5c0], R16 ;  /* 0x0005c01001007387 */ /* 0x000fe60000100a00 */
[----:B------:R-:W-:Y:S01]  /*bba0*/  IADD3 R6, P4, R25, R2, RZ ;  /* 0x0000000219067210 */ /* 0x000fe20007f9e0ff */
[----:B------:R-:W-:Y:S04]  /*bbb0*/  STL.64 [R1+0x688], R4 ;  /* 0x0006880401007387 */ /* 0x000fe80000100a00 */
[----:B------:R0:W-:Y:S04]  /*bbc0*/  STL.64 [R1+0x1a90], R22 ;  /* 0x001a901601007387 */ /* 0x0001e80000100a00 */
[----:B0-----:R-:W2:Y:S04]  /*bbd0*/  LDL.LU R22, [R1+0x72c] ;  /* 0x00072c0001167983 */ /* 0x001ea80000300800 */
[----:B------:R0:W-:Y:S01]  /*bbe0*/  STL [R1+0x4c8], R6 ;  /* 0x0004c80601007387 */ /* 0x0001e20000100800 */
[----:B------:R-:W-:-:S02]  /*bbf0*/  IMAD R24, R0, 0x3e8, RZ ;  /* 0x000003e800187824 */ /* 0x000fc400078e02ff */
[C---:B------:R-:W-:Y:S01]  /*bc00*/  IMAD R5, R0.reuse, 0x1f4, RZ ;  /* 0x000001f400057824 */ /* 0x040fe200078e02ff */
[----:B------:R-:W3:Y:S01]  /*bc10*/  LDL.LU R23, [R1+0x728] ;  /* 0x0007280001177983 */ /* 0x000ee20000300800 */
[----:B0-----:R-:W-:Y:S01]  /*bc20*/  IMAD R6, R0, 0x1f6, RZ ;  /* 0x000001f600067824 */ /* 0x001fe200078e02ff */
[----:B------:R-:W-:Y:S01]  /*bc30*/  IADD3 R24, P3, R24, R2, RZ ;  /* 0x0000000218187210 */ /* 0x000fe20007f7e0ff */
[----:B------:R-:W-:Y:S01]  /*bc40*/  IMAD R27, R0, 0x3fc, RZ ;  /* 0x000003fc001b7824 */ /* 0x000fe200078e02ff */
[----:B------:R-:W4:Y:S02]  /*bc50*/  LDL.LU R21, [R1+0x724] ;  /* 0x0007240001157983 */ /* 0x000f240000300800 */
[-C--:B------:R-:W-:Y:S02]  /*bc60*/  LEA.HI.X.SX32 R11, R6, R3.reuse, 0x1, P1 ;  /* 0x00000003060b7211 */ /* 0x080fe400008f0eff */
[----:B------:R-:W0:Y:S01]  /*bc70*/  S2R R6, SR_TID.X ;  /* 0x0000000000067919 */ /* 0x000e220000002100 */
[----:B------:R-:W-:Y:S01]  /*bc80*/  IMAD R29, R0, 0x1f5, RZ ;  /* 0x000001f5001d7824 */ /* 0x000fe200078e02ff */
[----:B------:R-:W-:-:S02]  /*bc90*/  LEA.HI.X.SX32 R25, R5, R3, 0x1, P3 ;  /* 0x0000000305197211 */ /* 0x000fc400018f0eff */
[----:B------:R-:W5:Y:S01]  /*bca0*/  LDL.LU R19, [R1+0x720] ;  /* 0x0007200001137983 */ /* 0x000f620000300800 */
[----:B------:R-:W-:Y:S01]  /*bcb0*/  IADD3 R14, P3, R27, R2, RZ ;  /* 0x000000021b0e7210 */ /* 0x000fe20007f7e0ff */
[----:B------:R-:W-:Y:S02]  /*bcc0*/  IMAD R27, R0, 0x1f7, RZ ;  /* 0x000001f7001b7824 */ /* 0x000fe400078e02ff */
[----:B------:R-:W2:Y:S01]  /*bcd0*/  LDL.LU R16, [R1+0x71c] ;  /* 0x00071c0001107983 */ /* 0x000ea20000300800 */
[----:B------:R-:W-:-:S03]  /*bce0*/  LEA.HI.X.SX32 R13, R29, R3, 0x1, P2 ;  /* 0x000000031d0d7211 */ /* 0x000fc600010f0eff */
[----:B------:R-:W2:Y:S01]  /*bcf0*/  LDL.LU R7, [R1+0x718] ;  /* 0x0007180001077983 */ /* 0x000ea20000300800 */
[----:B------:R-:W-:-:S03]  /*bd00*/  IMAD R26, R0, 0x3f6, RZ ;  /* 0x000003f6001a7824 */ /* 0x000fc600078e02ff */
[----:B------:R-:W2:Y:S04]  /*bd10*/  LDL.LU R4, [R1+0x714] ;  /* 0x0007140001047983 */ /* 0x000ea80000300800 */
[----:B------:R-:W2:Y:S01]  /*bd20*/  LDL.LU R5, [R1+0x710] ;  /* 0x0007100001057983 */ /* 0x000ea20000300800 */
[----:B------:R-:W-:-:S03]  /*bd30*/  LEA.HI.X.SX32 R9, R27, R3, 0x1, P0 ;  /* 0x000000031b097211 */ /* 0x000fc600000f0eff */
[----:B------:R1:W-:Y:S01]  /*bd40*/  STL.64 [R1+0x19f8], R24 ;  /* 0x0019f81801007387 */ /* 0x0003e20000100a00 */
[----:B0-----:R-:W-:Y:S02]  /*bd50*/  LOP3.LUT R18, R6, 0xff, RZ, 0xc0, !PT ;  /* 0x000000ff06127812 */ /* 0x001fe400078ec0ff */
[-C--:B------:R-:W-:Y:S02]  /*bd60*/  IADD3 R26, P6, R26, R2.reuse, RZ ;  /* 0x000000021a1a7210 */ /* 0x080fe40007fde0ff */
[----:B------:R-:W-:Y:S01]  /*bd70*/  SHF.L.U32 R20, R18, 0x1, RZ ;  /* 0x0000000112147819 */ /* 0x000fe200000006ff */
[----:B------:R-:W-:Y:S01]  /*bd80*/  IMAD.MOV.U32 R18, RZ, RZ, c[0x0][0x198] ;  /* 0x00006600ff127624 */ /* 0x000fe200078e00ff */
[----:B------:R-:W-:Y:S01]  /*bd90*/  IADD3 R28, P5, R28, R2, RZ ;  /* 0x000000021c1c7210 */ /* 0x000fe20007fbe0ff */
[----:B-1----:R-:W2:Y:S04]  /*bda0*/  LDL.LU R25, [R1+0x730] ;  /* 0x0007300001197983 */ /* 0x002ea80000300800 */
[----:B------:R0:W-:Y:S01]  /*bdb0*/  STL [R1+0x5c8], R14 ;  /* 0x0005c80e01007387 */ /* 0x0001e20000100800 */
[----:B------:R-:W-:-:S03]  /*bdc0*/  IMAD R2, R0, 0x1fb, RZ ;  /* 0x000001fb00027824 */ /* 0x000fc600078e02ff */
[----:B------:R-:W3:Y:S04]  /*bdd0*/  LDL.LU R17, [R1+0x70c] ;  /* 0x00070c0001117983 */ /* 0x000ee80000300800 */
[----:B------:R1:W-:Y:S04]  /*bde0*/  STL.64 [R1+0x4c0], R12 ;  /* 0x0004c00c01007387 */ /* 0x0003e80000100a00 */
[----:B0-----:R-:W5:Y:S01]  /*bdf0*/  LDL.LU R14, [R1+0x708] ;  /* 0x00070800010e7983 */ /* 0x001f620000300800 */
[----:B------:R-:W-:-:S03]  /*be00*/  IMAD R18, R18, 0x1fc, RZ ;  /* 0x000001fc12127824 */ /* 0x000fc600078e02ff */
[----:B------:R0:W-:Y:S04]  /*be10*/  STL.64 [R1+0x5d0], R10 ;  /* 0x0005d00a01007387 */ /* 0x0001e80000100a00 */
[----:B------:R-:W5:Y:S01]  /*be20*/  LDL.LU R15, [R1+0x704] ;  /* 0x00070400010f7983 */ /* 0x000f620000300800 */
[----:B------:R-:W-:-:S03]  /*be30*/  LEA.HI.X.SX32 R27, R2, R3, 0x1, P6 ;  /* 0x00000003021b7211 */ /* 0x000fc600030f0eff */
[----:B------:R0:W-:Y:S04]  /*be40*/  STL.64 [R1+0x690], R8 ;  /* 0x0006900801007387 */ /* 0x0001e80000100a00 */
[----:B-1----:R-:W5:Y:S04]  /*be50*/  LDL.LU R12, [R1+0x700] ;  /* 0x00070000010c7983 */ /* 0x002f680000300800 */
[----:B------:R-:W5:Y:S01]  /*be60*/  LDL.LU R13, [R1+0x6fc] ;  /* 0x0006fc00010d7983 */ /* 0x000f620000300800 */
[----:B------:R-:W-:-:S03]  /*be70*/  LEA.HI.X.SX32 R29, R18, R3, 0x1, P5 ;  /* 0x00000003121d7211 */ /* 0x000fc600028f0eff */
[----:B0-----:R-:W5:Y:S04]  /*be80*/  LDL.LU R10, [R1+0x6f8] ;  /* 0x0006f800010a7983 */ /* 0x001f680000300800 */
[----:B------:R-:W5:Y:S04]  /*be90*/  LDL.LU R11, [R1+0x6f4] ;  /* 0x0006f400010b7983 */ /* 0x000f680000300800 */
[----:B------:R-:W5:Y:S04]  /*bea0*/  LDL.LU R8, [R1+0x6f0] ;  /* 0x0006f00001087983 */ /* 0x000f680000300800 */
[----:B------:R-:W5:Y:S04]  /*beb0*/  LDL.LU R9, [R1+0x6ec] ;  /* 0x0006ec0001097983 */ /* 0x000f680000300800 */
[----:B------:R-:W5:Y:S04]  /*bec0*/  LDL.LU R6, [R1+0x6e8] ;  /* 0x0006e80001067983 */ /* 0x000f680000300800 */
[----:B------:R0:W-:Y:S04]  /*bed0*/  STL.64 [R1+0x1a98], R26 ;  /* 0x001a981a01007387 */ /* 0x0001e80000100a00 */
[----:B0-----:R0:W5:Y:S04]  /*bee0*/  LDL.64 R26, [R1+0x5c8] ;  /* 0x0005c800011a7983 */ /* 0x0011680000100a00 */
[----:B------:R-:W-:Y:S04]  /*bef0*/  STL [R1+0x1c38], R20 ;  /* 0x001c381401007387 */ /* 0x000fe80000100800 */
[----:B------:R1:W-:Y:S04]  /*bf00*/  STL.64 [R1+0x1a00], R28 ;  /* 0x001a001c01007387 */ /* 0x0003e80000100a00 */
[----:B-1----:R0:W5:Y:S01]  /*bf10*/  LDL.64 R28, [R1+0x4c8] ;  /* 0x0004c800011c7983 */ /* 0x0021620000100a00 */
[----:B------:R-:W-:Y:S01]  /*bf20*/  MOV R24, c[0x0][0x198] ;  /* 0x0000660000187a02 */ /* 0x000fe20000000f00 */
[----:B------:R-:W-:Y:S01]  /*bf30*/  IMAD R0, R0, 0x1fd, RZ ;  /* 0x000001fd00007824 */ /* 0x000fe200078e02ff */
[----:B------:R-:W-:-:S03]  /*bf40*/  LOP3.LUT R18, R20, 0x20, RZ, 0x3c, !PT ;  /* 0x0000002014127812 */ /* 0x000fc600078e3cff */
[----:B------:R-:W-:Y:S02]  /*bf50*/  IMAD R24, R24, 0x1fe, RZ ;  /* 0x000001fe18187824 */ /* 0x000fe400078e02ff */
[----:B--2---:R-:W-:Y:S04]  /*bf60*/  STS.U16 [R18+0x29400], R25 ;  /* 0x0294001912007388 */ /* 0x004fe80000000400 */
[----:B------:R-:W-:Y:S04]  /*bf70*/  STS.U16 [R18+0x2a400], R22 ;  /* 0x02a4001612007388 */ /* 0x000fe80000000400 */
[----:B---3--:R-:W-:Y:S04]  /*bf80*/  STS.U16 [R18+0x2b400], R23 ;  /* 0x02b4001712007388 */ /* 0x008fe80000000400 */
[----:B----4-:R-:W-:Y:S04]  /*bf90*/  STS.U16 [R18+0x2c400], R21 ;  /* 0x02c4001512007388 */ /* 0x010fe80000000400 */
[----:B-----5:R-:W-:Y:S04]  /*bfa0*/  STS.U16 [R18+0x2d400], R19 ;  /* 0x02d4001312007388 */ /* 0x020fe80000000400 */
[----:B------:R-:W-:Y:S04]  /*bfb0*/  STS.U16 [R18+0x2e400], R16 ;  /* 0x02e4001012007388 */ /* 0x000fe80000000400 */
[----:B------:R1:W-:Y:S04]  /*bfc0*/  STS.U16 [R18+0x2f400], R7 ;  /* 0x02f4000712007388 */ /* 0x0003e80000000400 */
[----:B------:R2:W-:Y:S04]  /*bfd0*/  STS.U16 [R18+0x30400], R4 ;  /* 0x0304000412007388 */ /* 0x0005e80000000400 */
[----:B------:R3:W-:Y:S01]  /*bfe0*/  STS.U16 [R18+0x31400], R5 ;  /* 0x0314000512007388 */ /* 0x0007e20000000400 */
[----:B------:R-:W-:-:S02]  /*bff0*/  LEA.HI.X.SX32 R27, R24, R3, 0x1, P3 ;  /* 0x00000003181b7211 */ /* 0x000fc400018f0eff */
[----:B------:R-:W-:-:S05]  /*c000*/  LEA.HI.X.SX32 R29, R0, R3, 0x1, P4 ;  /* 0x00000003001d7211 */ /* 0x000fca00020f0eff */
[----:B------:R-:W-:Y:S04]  /*c010*/  STL [R1+0x4cc], R29 ;  /* 0x0004cc1d01007387 */ /* 0x000fe80000100800 */
[----:B------:R-:W-:Y:S04]  /*c020*/  STL [R1+0x5cc], R27 ;  /* 0x0005cc1b01007387 */ /* 0x000fe80000100800 */
[----:B-1----:R-:W4:Y:S04]  /*c030*/  LDL.LU R7, [R1+0x6e4] ;  /* 0x0006e40001077983 */ /* 0x002f280000300800 */
[----:B--2---:R-:W2:Y:S04]  /*c040*/  LDL.LU R4, [R1+0x6e0] ;  /* 0x0006e00001047983 */ /* 0x004ea80000300800 */
[----:B---3--:R-:W3:Y:S04]  /*c050*/  LDL.LU R5, [R1+0x6dc] ;  /* 0x0006dc0001057983 */ /* 0x008ee80000300800 */
[----:B------:R-:W5:Y:S04]  /*c060*/  LDL.LU R20, [R1+0x6cc] ;  /* 0x0006cc0001147983 */ /* 0x000f680000300800 */
[----:B-----5:R1:W-:Y:S04]  /*c070*/  STL [R1+0x1c3c], R20 ;  /* 0x001c3c1401007387 */ /* 0x0203e80000100800 */
[----:B-1----:R-:W5:Y:S04]  /*c080*/  LDL.LU R20, [R1+0x6d0] ;  /* 0x0006d00001147983 */ /* 0x002f680000300800 */
[----:B-----5:R1:W-:Y:S04]  /*c090*/  STL [R1+0x1c40], R20 ;  /* 0x001c401401007387 */ /* 0x0203e80000100800 */
[----:B-1----:R-:W5:Y:S04]  /*c0a0*/  LDL.LU R20, [R1+0x6d4] ;  /* 0x0006d40001147983 */ /* 0x002f680000300800 */
[----:B------:R-:W-:Y:S04]  /*c0b0*/  STS.U16 [R18+0x32400], R17 ;  /* 0x0324001112007388 */ /* 0x000fe80000000400 */
[----:B------:R-:W-:Y:S04]  /*c0c0*/  STS.U16 [R18+0x33400], R14 ;  /* 0x0334000e12007388 */ /* 0x000fe80000000400 */
[----:B-----5:R1:W-:Y:S04]  /*c0d0*/  STL [R1+0x1c44], R20 ;  /* 0x001c441401007387 */ /* 0x0203e80000100800 */
[----:B-1----:R-:W5:Y:S04]  /*c0e0*/  LDL.LU R20, [R1+0x6d8] ;  /* 0x0006d80001147983 */ /* 0x002f680000300800 */
        /* <DEDUP_REMOVED lines=12> */
[----:B------:R1:W-:Y:S04]  /*c1b0*/  STS.U16 [R18+0x34400], R15 ;  /* 0x0344000f12007388 */ /* 0x0003e80000000400 */
        /* <DEDUP_REMOVED lines=8> */
[----:B-1----:R-:W5:Y:S04]  /*c240*/  LDL.LU R15, [R1+0x790] ;  /* 0x00079000010f7983 */ /* 0x002f680000300800 */
[----:B------:R-:W-:Y:S04]  /*c250*/  STS.U16 [R18+0x39400], R8 ;  /* 0x0394000812007388 */ /* 0x000fe80000000400 */
[----:B0-----:R-:W5:Y:S04]  /*c260*/  LDL.LU R12, [R1+0x828] ;  /* 0x00082800010c7983 */ /* 0x001f680000300800 */
[----:B------:R0:W-:Y:S04]  /*c270*/  STS.U16 [R18+0x3a400], R9 ;  /* 0x03a4000912007388 */ /* 0x0001e80000000400 */
[----:B------:R-:W5:Y:S04]  /*c280*/  LDL.LU R13, [R1+0x7b0] ;  /* 0x0007b000010d7983 */ /* 0x000f680000300800 */
[----:B------:R-:W-:Y:S04]  /*c290*/  STS.U16 [R18+0x3b400], R6 ;  /* 0x03b4000612007388 */ /* 0x000fe80000000400 */
[----:B------:R-:W5:Y:S04]  /*c2a0*/  LDL.LU R10, [R1+0x79c] ;  /* 0x00079c00010a7983 */ /* 0x000f680000300800 */
[----:B----4-:R1:W-:Y:S04]  /*c2b0*/  STS.U16 [R18+0x3c400], R7 ;  /* 0x03c4000712007388 */ /* 0x0103e80000000400 */
[----:B------:R-:W4:Y:S04]  /*c2c0*/  LDL.LU R11, [R1+0x76c] ;  /* 0x00076c00010b7983 */ /* 0x000f280000300800 */
[----:B--2---:R-:W-:Y:S04]  /*c2d0*/  STS.U16 [R18+0x3d400], R4 ;  /* 0x03d4000412007388 */ /* 0x004fe80000000400 */
[----:B0-----:R-:W2:Y:S04]  /*c2e0*/  LDL.LU.64 R8, [R1+0x498] ;  /* 0x0004980001087983 */ /* 0x001ea80000300a00 */
[----:B---3--:R0:W-:Y:S04]  /*c2f0*/  STS.U16 [R18+0x3e400], R5 ;  /* 0x03e4000512007388 */ /* 0x0081e80000000400 */
[----:B-1----:R-:W3:Y:S04]  /*c300*/  LDL.LU.64 R6, [R1+0x490] ;  /* 0x0004900001067983 */ /* 0x002ee80000300a00 */
[----:B0-----:R-:W4:Y:S04]  /*c310*/  LDL.LU.64 R4, [R1+0x488] ;  /* 0x0004880001047983 */ /* 0x001f280000300a00 */
[----:B-----5:R0:W-:Y:S04]  /*c320*/  STS.U16 [R18+0x3f400], R20 ;  /* 0x03f4001412007388 */ /* 0x0201e80000000400 */
[----:B0-----:R-:W5:Y:S04]  /*c330*/  LDL.LU R20, [R1+0x1c44] ;  /* 0x001c440001147983 */ /* 0x001f680000300800 */
[----:B--2---:R-:W2:Y:S04]  /*c340*/  LDG.E.U16 R8, [R8.64] ;  /* 0x0000000408087981 */ /* 0x004ea8000c1e1500 */
[----:B---3--:R-:W3:Y:S04]  /*c350*/  LDG.E.U16 R6, [R6.64] ;  /* 0x0000000406067981 */ /* 0x008ee8000c1e1500 */
[----:B-----5:R0:W-:Y:S04]  /*c360*/  STS.U16 [R18+0x10400], R20 ;  /* 0x0104001412007388 */ /* 0x0201e80000000400 */
[----:B0-----:R-:W5:Y:S04]  /*c370*/  LDL.LU R20, [R1+0x1c40] ;  /* 0x001c400001147983 */ /* 0x001f680000300800 */
[----:B-----5:R0:W-:Y:S04]  /*c380*/  STS.U16 [R18+0x11400], R20 ;  /* 0x0114001412007388 */ /* 0x0201e80000000400 */
[----:B0-----:R-:W5:Y:S04]  /*c390*/  LDL.LU R20, [R1+0x1c3c] ;  /* 0x001c3c0001147983 */ /* 0x001f680000300800 */
[----:B-----5:R0:W-:Y:S04]  /*c3a0*/  STS.U16 [R18+0x12400], R20 ;  /* 0x0124001412007388 */ /* 0x0201e80000000400 */
[----:B0-----:R-:W5:Y:S04]  /*c3b0*/  LDL.LU R20, [R1+0x1c38] ;  /* 0x001c380001147983 */ /* 0x001f680000300800 */
[----:B------:R5:W-:Y:S04]  /*c3c0*/  STS.U16 [R18+0x13400], R2 ;  /* 0x0134000212007388 */ /* 0x000be80000000400 */
        /* <DEDUP_REMOVED lines=11> */
[----:B------:R-:W-:Y:S01]  /*c480*/  STS.U16 [R18+0x1f400], R19 ;  /* 0x01f4001312007388 */ /* 0x000fe20000000400 */
[----:B-----5:R-:W-:-:S05]  /*c490*/  LOP3.LUT R2, R20, 0x30, RZ, 0x3c, !PT ;  /* 0x0000003014027812 */ /* 0x020fca00078e3cff */
[----:B------:R-:W-:Y:S04]  /*c4a0*/  STS.U16 [R2+0x600], R16 ;  /* 0x0006001002007388 */ /* 0x000fe80000000400 */
[----:B------:R-:W-:Y:S04]  /*c4b0*/  STS.U16 [R2+0x1600], R17 ;  /* 0x0016001102007388 */ /* 0x000fe80000000400 */
[----:B------:R-:W-:Y:S04]  /*c4c0*/  STS.U16 [R2+0x2600], R14 ;  /* 0x0026000e02007388 */ /* 0x000fe80000000400 */
[----:B------:R-:W-:Y:S04]  /*c4d0*/  STS.U16 [R2+0x3600], R15 ;  /* 0x0036000f02007388 */ /* 0x000fe80000000400 */
[----:B------:R-:W-:Y:S04]  /*c4e0*/  STS.U16 [R2+0x4600], R12 ;  /* 0x0046000c02007388 */ /* 0x000fe80000000400 */
[----:B------:R-:W-:Y:S04]  /*c4f0*/  STS.U16 [R2+0x5600], R13 ;  /* 0x0056000d02007388 */ /* 0x000fe80000000400 */
[----:B------:R-:W-:Y:S04]  /*c500*/  STS.U16 [R2+0x6600], R10 ;  /* 0x0066000a02007388 */ /* 0x000fe80000000400 */
[----:B----4-:R0:W-:Y:S04]  /*c510*/  STS.U16 [R2+0x7600], R11 ;  /* 0x0076000b02007388 */ /* 0x0101e80000000400 */
[----:B0-----:R-:W4:Y:S04]  /*c520*/  LDL.LU.64 R2, [R1+0x3f8] ;  /* 0x0003f80001027983 */ /* 0x001f280000300a00 */
[----:B----4-:R0:W-:Y:S04]  /*c530*/  STL.64 [R1+0x1bb0], R2 ;  /* 0x001bb00201007387 */ /* 0x0101e80000100a00 */
        /* <DEDUP_REMOVED lines=22> */
[----:B0-----:R-:W4:Y:S01]  /*c6a0*/  LDL.LU.64 R2, [R1+0x458] ;  /* 0x0004580001027983 */ /* 0x001f220000300a00 */
[----:B------:R-:W-:-:S03]  /*c6b0*/  MOV R0, c[0x0][0x1d0] ;  /* 0x0000740000007a02 */ /* 0x000fc60000000f00 */
[----:B----4-:R0:W-:Y:S04]  /*c6c0*/  STL.64 [R1+0x1c10], R2 ;  /* 0x001c100201007387 */ /* 0x0101e80000100a00 */
[----:B0-----:R-:W4:Y:S01]  /*c6d0*/  LDL.LU.64 R2, [R1+0x460] ;  /* 0x0004600001027983 */ /* 0x001f220000300a00 */
[----:B------:R-:W-:-:S03]  /*c6e0*/  ISETP.GE.AND P0, PT, R0, 0x1, PT ;  /* 0x000000010000780c */ /* 0x000fc60003f06270 */
[----:B------:R-:W5:Y:S04]  /*c6f0*/  LDG.E.U16 R0, [R4.64] ;  /* 0x0000000404007981 */ /* 0x000f68000c1e1500 */
[----:B----4-:R0:W-:Y:S04]  /*c700*/  STL.64 [R1+0x1c18], R2 ;  /* 0x001c180201007387 */ /* 0x0101e80000100a00 */
[----:B--2---:R-:W-:Y:S04]  /*c710*/  STL [R1+0x498], R8 ;  /* 0x0004980801007387 */ /* 0x004fe80000100800 */
[----:B0-----:R-:W2:Y:S04]  /*c720*/  LDL.LU.64 R2, [R1+0x468] ;  /* 0x0004680001027983 */ /* 0x001ea80000300a00 */
[----:B---3--:R-:W-:Y:S04]  /*c730*/  STL [R1+0x490], R6 ;  /* 0x0004900601007387 */ /* 0x008fe80000100800 */
[----:B--2---:R0:W-:Y:S04]  /*c740*/  STL.64 [R1+0x1c20], R2 ;  /* 0x001c200201007387 */ /* 0x0041e80000100a00 */
[----:B-----5:R-:W-:Y:S04]  /*c750*/  STL [R1+0x488], R0 ;  /* 0x0004880001007387 */ /* 0x020fe80000100800 */
[----:B0-----:R-:W2:Y:S04]  /*c760*/  LDL.LU.64 R2, [R1+0x470] ;  /* 0x0004700001027983 */ /* 0x001ea80000300a00 */
[----:B--2---:R0:W-:Y:S04]  /*c770*/  STL.64 [R1+0x1c28], R2 ;  /* 0x001c280201007387 */ /* 0x0041e80000100a00 */
[----:B0-----:R-:W2:Y:S04]  /*c780*/  LDL.LU.64 R2, [R1+0x478] ;  /* 0x0004780001027983 */ /* 0x001ea80000300a00 */
[----:B--2---:R0:W-:Y:S04]  /*c790*/  STL.64 [R1+0x1c30], R2 ;  /* 0x001c300201007387 */ /* 0x0041e80000100a00 */
[----:B0-----:R-:W2:Y:S04]  /*c7a0*/  LDL.LU.64 R2, [R1+0x480] ;  /* 0x0004800001027983 */ /* 0x001ea80000300a00 */
[----:B------:R-:W3:Y:S04]  /*c7b0*/  LDL.LU.64 R28, [R1+0x3f0] ;  /* 0x0003f000011c7983 */ /* 0x000ee80000300a00 */
[----:B------:R-:W4:Y:S04]  /*c7c0*/  LDL.LU.64 R26, [R1+0x3e8] ;  /* 0x0003e800011a7983 */ /* 0x000f280000300a00 */
[----:B------:R-:W5:Y:S04]  /*c7d0*/  LDL.LU.64 R24, [R1+0x3e0] ;  /* 0x0003e00001187983 */ /* 0x000f680000300a00 */
        /* <DEDUP_REMOVED lines=10> */
[----:B--2---:R0:W2:Y:S04]  /*c880*/  LDG.E.U16 R0, [R2.64] ;  /* 0x0000000402007981 */ /* 0x0040a8000c1e1500 */
[----:B---3--:R-:W3:Y:S04]  /*c890*/  LDG.E.U16 R28, [R28.64] ;  /* 0x000000041c1c7981 */ /* 0x008ee8000c1e1500 */
[----:B----4-:R-:W4:Y:S04]  /*c8a0*/  LDG.E.U16 R26, [R26.64] ;  /* 0x000000041a1a7981 */ /* 0x010f28000c1e1500 */
[----:B0-----:R-:W3:Y:S04]  /*c8b0*/  LDL.LU.64 R2, [R1+0x1c30] ;  /* 0x001c300001027983 */ /* 0x001ee80000300a00 */
[----:B-----5:R-:W5:Y:S04]  /*c8c0*/  LDG.E.U16 R24, [R24.64] ;  /* 0x0000000418187981 */ /* 0x020f68000c1e1500 */
[----:B------:R-:W4:Y:S04]  /*c8d0*/  LDG.E.U16 R22, [R22.64] ;  /* 0x0000000416167981 */ /* 0x000f28000c1e1500 */
        /* <DEDUP_REMOVED lines=8> */
[----:B--2---:R3:W-:Y:S04]  /*c960*/  STL [R1+0x480], R0 ;  /* 0x0004800001007387 */ /* 0x0047e80000100800 */
[----:B---3--:R0:W2:Y:S04]  /*c970*/  LDG.E.U16 R0, [R2.64] ;  /* 0x0000000402007981 */ /* 0x0080a8000c1e1500 */
[----:B0-----:R-:W3:Y:S04]  /*c980*/  LDL.LU.64 R2, [R1+0x1c28] ;  /* 0x001c280001027983 */ /* 0x001ee80000300a00 */
        /* <DEDUP_REMOVED lines=45> */
[----:B---3--:R-:W3:Y:S04]  /*cc60*/  LDG.E.U16 R3, [R2.64] ;  /* 0x0000000402037981 */ /* 0x008ee8000c1e1500 */
[----:B--2---:R0:W-:Y:S04]  /*cc70*/  STL [R1+0x400], R0 ;  /* 0x0004000001007387 */ /* 0x0041e80000100800 */
[----:B0-----:R-:W2:Y:S04]  /*cc80*/  LDG.E.U16 R0, [R4.64] ;  /* 0x0000000404007981 */ /* 0x001ea8000c1e1500 */
[----:B---3--:R0:W-:Y:S04]  /*cc90*/  STL [R1+0x3f8], R3 ;  /* 0x0003f80301007387 */ /* 0x0081e80000100800 */
[----:B0-----:R-:W3:Y:S04]  /*cca0*/  LDL.LU.64 R2, [R1+0x300] ;  /* 0x0003000001027983 */ /* 0x001ee80000300a00 */
[----:B---3--:R0:W-:Y:S04]  /*ccb0*/  STL.64 [R1+0x1b28], R2 ;  /* 0x001b280201007387 */ /* 0x0081e80000100a00 */
        /* <DEDUP_REMOVED lines=16> */
[----:B------:R-:W-:Y:S04]  /*cdc0*/  STL [R1+0x3f0], R28 ;  /* 0x0003f01c01007387 */ /* 0x000fe80000100800 */
[----:B0-----:R-:W3:Y:S04]  /*cdd0*/  LDL.LU.64 R2, [R1+0x348] ;  /* 0x0003480001027983 */ /* 0x001ee80000300a00 */
[----:B----4-:R-:W-:Y:S04]  /*cde0*/  STL [R1+0x3e8], R26 ;  /* 0x0003e81a01007387 */ /* 0x010fe80000100800 */
[----:B---3--:R0:W-:Y:S04]  /*cdf0*/  STL.64 [R1+0x1b70], R2 ;  /* 0x001b700201007387 */ /* 0x0081e80000100a00 */
[----:B-----5:R-:W-:Y:S04]  /*ce00*/  STL [R1+0x3e0], R24 ;  /* 0x0003e01801007387 */ /* 0x020fe80000100800 */
[----:B0-----:R-:W3:Y:S04]  /*ce10*/  LDL.LU.64 R2, [R1+0x350] ;  /* 0x0003500001027983 */ /* 0x001ee80000300a00 */
[----:B------:R-:W-:Y:S04]  /*ce20*/  STL [R1+0x3d8], R22 ;  /* 0x0003d81601007387 */ /* 0x000fe80000100800 */
[----:B---3--:R0:W-:Y:S04]  /*ce30*/  STL.64 [R1+0x1b78], R2 ;  /* 0x001b780201007387 */ /* 0x0081e80000100a00 */
[----:B------:R-:W-:Y:S04]  /*ce40*/  STL [R1+0x3d0], R20 ;  /* 0x0003d01401007387 */ /* 0x000fe80000100800 */
        /* <DEDUP_REMOVED lines=15> */
[----:B--2---:R-:W-:Y:S04]  /*cf40*/  STL [R1+0x390], R0 ;  /* 0x0003900001007387 */ /* 0x004fe80000100800 */
        /* <DEDUP_REMOVED lines=19> */
[----:B---3--:R4:W3:Y:S04]  /*d080*/  LDG.E.U16 R29, [R28.64] ;  /* 0x000000041c1d7981 */ /* 0x0088e8000c1e1500 */
[----:B0-----:R-:W3:Y:S04]  /*d090*/  LDL.LU.64 R2, [R1+0x1ba8] ;  /* 0x001ba80001027983 */ /* 0x001ee80000300a00 */
[----:B----4-:R0:W4:Y:S04]  /*d0a0*/  LDG.E.U16 R28, [R26.64] ;  /* 0x000000041a1c7981 */ /* 0x010128000c1e1500 */
        /* <DEDUP_REMOVED lines=10> */
[----:B-1----:R-:W3:Y:S04]  /*d150*/  LDL.LU.64 R2, [R1+0x1ba0] ;  /* 0x001ba00001027983 */ /* 0x002ee80000300a00 */
        /* <DEDUP_REMOVED lines=47> */
[----:B-1----:R-:W3:Y:S04]  /*d450*/  LDG.E.U16 R3, [R8.64] ;  /* 0x0000000408037981 */ /* 0x002ee8000c1e1500 */
[----:B------:R-:W3:Y:S04]  /*d460*/  LDG.E.U16 R2, [R6.64] ;  /* 0x0000000406027981 */ /* 0x000ee8000c1e1500 */
[----:B--2---:R1:W-:Y:S04]  /*d470*/  STL [R1+0x314], R0 ;  /* 0x0003140001007387 */ /* 0x0043e80000100800 */
[----:B0-----:R-:W2:Y:S04]  /*d480*/  LDL.LU.64 R26, [R1+0x140] ;  /* 0x00014000011a7983 */ /* 0x001ea80000300a00 */
[----:B-1----:R-:W3:Y:S04]  /*d490*/  LDG.E.U16 R0, [R4.64] ;  /* 0x0000000404007981 */ /* 0x002ee8000c1e1500 */
[----:B--2---:R0:W-:Y:S04]  /*d4a0*/  STL.64 [R1+0x1aa0], R26 ;  /* 0x001aa01a01007387 */ /* 0x0041e80000100a00 */
[----:B0-----:R-:W2:Y:S04]  /*d4b0*/  LDL.LU.64 R26, [R1+0x158] ;  /* 0x00015800011a7983 */ /* 0x001ea80000300a00 */
        /* <DEDUP_REMOVED lines=15> */
[----:B------:R-:W-:Y:S04]  /*d5b0*/  STL [R1+0x310], R29 ;  /* 0x0003101d01007387 */ /* 0x000fe80000100800 */
[----:B0-----:R-:W2:Y:S04]  /*d5c0*/  LDL.LU.64 R26, [R1+0x218] ;  /* 0x00021800011a7983 */ /* 0x001ea80000300a00 */
[----:B----4-:R-:W-:Y:S04]  /*d5d0*/  STL [R1+0x30c], R28 ;  /* 0x00030c1c01007387 */ /* 0x010fe80000100800 */
[----:B--2---:R0:W-:Y:S04]  /*d5e0*/  STL.64 [R1+0x1ae8], R26 ;  /* 0x001ae81a01007387 */ /* 0x0041e80000100a00 */
[----:B-----5:R-:W-:Y:S04]  /*d5f0*/  STL [R1+0x308], R24 ;  /* 0x0003081801007387 */ /* 0x020fe80000100800 */
[----:B0-----:R-:W2:Y:S04]  /*d600*/  LDL.LU.64 R26, [R1+0x240] ;  /* 0x00024000011a7983 */ /* 0x001ea80000300a00 */
[----:B------:R-:W-:Y:S04]  /*d610*/  STL [R1+0x304], R22 ;  /* 0x0003041601007387 */ /* 0x000fe80000100800 */
[----:B--2---:R0:W-:Y:S04]  /*d620*/  STL.64 [R1+0x1af0], R26 ;  /* 0x001af01a01007387 */ /* 0x0041e80000100a00 */
[----:B------:R-:W-:Y:S04]  /*d630*/  STL [R1+0x300], R20 ;  /* 0x0003001401007387 */ /* 0x000fe80000100800 */
        /* <DEDUP_REMOVED lines=11> */
[----:B---3--:R-:W-:Y:S04]  /*d6f0*/  STL [R1+0x2e8], R3 ;  /* 0x0002e80301007387 */ /* 0x008fe80000100800 */
[----:B0-----:R-:W2:Y:S04]  /*d700*/  LDL.LU.64 R26, [R1+0x278] ;  /* 0x00027800011a7983 */ /* 0x001ea80000300a00 */
[----:B------:R-:W-:Y:S04]  /*d710*/  STL [R1+0x2e4], R2 ;  /* 0x0002e40201007387 */ /* 0x000fe80000100800 */
[----:B--2---:R0:W-:Y:S04]  /*d720*/  STL.64 [R1+0x1b10], R26 ;  /* 0x001b101a01007387 */ /* 0x0041e80000100a00 */
[----:B------:R-:W-:Y:S04]  /*d730*/  STL [R1+0x2e0], R0 ;  /* 0x0002e00001007387 */ /* 0x000fe80000100800 */
        /* <DEDUP_REMOVED lines=8> */
[----:B------:R-:W3:Y:S04]  /*d7c0*/  LDL.LU.64 R10, [R1+0xe0] ;  /* 0x0000e000010a7983 */ /* 0x000ee80000300a00 */
[----:B------:R-:W3:Y:S04]  /*d7d0*/  LDL.LU.64 R6, [R1+0xc8] ;  /* 0x0000c80001067983 */ /* 0x000ee80000300a00 */
[----:B------:R-:W3:Y:S04]  /*d7e0*/  LDL.LU.64 R2, [R1+0xb0] ;  /* 0x0000b00001027983 */ /* 0x000ee80000300a00 */
[----:B------:R-:W3:Y:S04]  /*d7f0*/  LDL.LU.64 R28, [R1+0x98] ;  /* 0x00009800011c7983 */ /* 0x000ee80000300a00 */
[----:B------:R-:W4:Y:S04]  /*d800*/  LDL.LU.64 R24, [R1+0x80] ;  /* 0x0000800001187983 */ /* 0x000f280000300a00 */
[----:B------:R-:W5:Y:S04]  /*d810*/  LDL.LU.64 R20, [R1+0x68] ;  /* 0x0000680001147983 */ /* 0x000f680000300a00 */
[----:B------:R-:W5:Y:S04]  /*d820*/  LDL.LU.64 R16, [R1+0x50] ;  /* 0x0000500001107983 */ /* 0x000f680000300a00 */
[----:B------:R-:W5:Y:S04]  /*d830*/  LDL.LU.64 R12, [R1+0x38] ;  /* 0x00003800010c7983 */ /* 0x000f680000300a00 */
[----:B------:R-:W5:Y:S04]  /*d840*/  LDL.LU.64 R8, [R1+0x20] ;  /* 0x0000200001087983 */ /* 0x000f680000300a00 */
[----:B------:R-:W5:Y:S04]  /*d850*/  LDL.LU.64 R4, [R1+0x8] ;  /* 0x0000080001047983 */ /* 0x000f680000300a00 */
[----:B--2---:R0:W2:Y:S04]  /*d860*/  LDG.E.U16 R0, [R26.64] ;  /* 0x000000041a007981 */ /* 0x0040a8000c1e1500 */
[----:B0-----:R-:W2:Y:S04]  /*d870*/  LDL.LU.64 R26, [R1+0x1b20] ;  /* 0x001b2000011a7983 */ /* 0x001ea80000300a00 */
[----:B---3--:R-:W3:Y:S04]  /*d880*/  LDG.E.U16 R29, [R28.64] ;  /* 0x000000041c1d7981 */ /* 0x008ee8000c1e1500 */
[----:B----4-:R-:W4:Y:S04]  /*d890*/  LDG.E.U16 R24, [R24.64] ;  /* 0x0000000418187981 */ /* 0x010f28000c1e1500 */
[----:B-----5:R-:W5:Y:S04]  /*d8a0*/  LDG.E.U16 R20, [R20.64] ;  /* 0x0000000414147981 */ /* 0x020f68000c1e1500 */
[----:B------:R-:W3:Y:S04]  /*d8b0*/  LDG.E.U16 R16, [R16.64] ;  /* 0x0000000410107981 */ /* 0x000ee8000c1e1500 */
[----:B------:R-:W3:Y:S04]  /*d8c0*/  LDG.E.U16 R12, [R12.64] ;  /* 0x000000040c0c7981 */ /* 0x000ee8000c1e1500 */
[----:B------:R-:W3:Y:S04]  /*d8d0*/  LDG.E.U16 R8, [R8.64] ;  /* 0x0000000408087981 */ /* 0x000ee8000c1e1500 */
[----:B--2---:R0:W-:Y:S04]  /*d8e0*/  STL [R1+0x2dc], R0 ;  /* 0x0002dc0001007387 */ /* 0x0041e80000100800 */
[----:B0-----:R0:W2:Y:S04]  /*d8f0*/  LDG.E.U16 R0, [R26.64] ;  /* 0x000000041a007981 */ /* 0x0010a8000c1e1500 */
        /* <DEDUP_REMOVED lines=50> */
[----:B0-----:R0:W2:Y:S04]  /*dc20*/  LDG.E.U16 R0, [R22.64] ;  /* 0x0000000416007981 */ /* 0x0010a8000c1e1500 */
        /* <DEDUP_REMOVED lines=15> */
[----:B0-----:R-:W4:Y:S04]  /*dd20*/  LDG.E.U16 R3, [R4.64] ;  /* 0x0000000404037981 */ /* 0x001f28000c1e1500 */
[----:B---3--:R-:W3:Y:S04]  /*dd30*/  LDG.E.U16 R2, [R6.64] ;  /* 0x0000000406027981 */ /* 0x008ee8000c1e1500 */
[----:B--2---:R0:W-:Y:S04]  /*dd40*/  STL [R1+0x280], R0 ;  /* 0x0002800001007387 */ /* 0x0041e80000100800 */
[----:B------:R1:W-:Y:S04]  /*dd50*/  STL [R1+0x27c], R29 ;  /* 0x00027c1d01007387 */ /* 0x0003e80000100800 */
[----:B0-----:R-:W2:Y:S04]  /*dd60*/  LDG.E.U16 R0, [R10.64] ;  /* 0x000000040a007981 */ /* 0x001ea8000c1e1500 */
[----:B-1----:R-:W2:Y:S04]  /*dd70*/  LDL.LU.64 R28, [R1+0x138] ;  /* 0x00013800011c7983 */ /* 0x002ea80000300a00 */
        /* <DEDUP_REMOVED lines=22> */
[----:B----4-:R-:W-:Y:S04]  /*dee0*/  STL [R1+0x278], R24 ;  /* 0x0002781801007387 */ /* 0x010fe80000100800 */
[----:B--2---:R0:W-:Y:S04]  /*def0*/  STL.64 [R1+0x1a60], R28 ;  /* 0x001a601c01007387 */ /* 0x0041e80000100a00 */
[----:B-----5:R-:W-:Y:S04]  /*df00*/  STL [R1+0x274], R20 ;  /* 0x0002741401007387 */ /* 0x020fe80000100800 */
[----:B0-----:R-:W2:Y:S04]  /*df10*/  LDL.LU.64 R28, [R1+0x250] ;  /* 0x00025000011c7983 */ /* 0x001ea80000300a00 */
[----:B------:R-:W-:Y:S04]  /*df20*/  STL [R1+0x270], R16 ;  /* 0x0002701001007387 */ /* 0x000fe80000100800 */
[----:B--2---:R0:W-:Y:S04]  /*df30*/  STL.64 [R1+0x1a68], R28 ;  /* 0x001a681c01007387 */ /* 0x0041e80000100a00 */
[----:B------:R1:W-:Y:S04]  /*df40*/  STL [R1+0x26c], R12 ;  /* 0x00026c0c01007387 */ /* 0x0003e80000100800 */
[----:B0-----:R-:W2:Y:S04]  /*df50*/  LDL.LU.64 R28, [R1+0x258] ;  /* 0x00025800011c7983 */ /* 0x001ea80000300a00 */
[----:B------:R0:W-:Y:S04]  /*df60*/  STL [R1+0x268], R8 ;  /* 0x0002680801007387 */ /* 0x0001e80000100800 */
[----:B------:R-:W4:Y:S04]  /*df70*/  LDL.LU.64 R24, [R1+0x120] ;  /* 0x0001200001187983 */ /* 0x000f280000300a00 */
[----:B------:R-:W-:Y:S04]  /*df80*/  STL [R1+0x264], R3 ;  /* 0x0002640301007387 */ /* 0x000fe80000100800 */
[----:B------:R-:W5:Y:S04]  /*df90*/  LDL.LU.64 R20, [R1+0x108] ;  /* 0x0001080001147983 */ /* 0x000f680000300a00 */
[----:B---3--:R-:W-:Y:S04]  /*dfa0*/  STL [R1+0x260], R2 ;  /* 0x0002600201007387 */ /* 0x008fe80000100800 */
[----:B------:R-:W3:Y:S04]  /*dfb0*/  LDL.LU.64 R16, [R1+0xf0] ;  /* 0x0000f00001107983 */ /* 0x000ee80000300a00 */
[----:B------:R0:W-:Y:S04]  /*dfc0*/  STL [R1+0x244], R0 ;  /* 0x0002440001007387 */ /* 0x0001e80000100800 */
[----:B-1----:R-:W2:Y:S04]  /*dfd0*/  LDL.LU.64 R12, [R1+0xd8] ;  /* 0x0000d800010c7983 */ /* 0x002ea80000300a00 */
[----:B0-----:R-:W2:Y:S04]  /*dfe0*/  LDL.LU.64 R8, [R1+0xc0] ;  /* 0x0000c00001087983 */ /* 0x001ea80000300a00 */
[----:B------:R0:W2:Y:S04]  /*dff0*/  LDG.E.U16 R0, [R14.64] ;  /* 0x000000040e007981 */ /* 0x0000a8000c1e1500 */
[----:B------:R-:W3:Y:S04]  /*e000*/  LDL.LU.64 R10, [R1+0x48] ;  /* 0x00004800010a7983 */ /* 0x000ee80000300a00 */
[----:B------:R-:W4:Y:S04]  /*e010*/  LDL.LU.64 R6, [R1+0x30] ;  /* 0x0000300001067983 */ /* 0x000f280000300a00 */
[----:B------:R-:W4:Y:S04]  /*e020*/  LDL.LU.64 R2, [R1+0x18] ;  /* 0x0000180001027983 */ /* 0x000f280000300a00 */
[----:B------:R-:W5:Y:S04]  /*e030*/  LDL.LU.64 R4, [R1] ;  /* 0x0000000001047983 */ /* 0x000f680000300a00 */
[----:B0-----:R-:W5:Y:S04]  /*e040*/  LDL.LU.64 R14, [R1+0x60] ;  /* 0x00006000010e7983 */ /* 0x001f680000300a00 */
[----:B--2---:R0:W-:Y:S04]  /*e050*/  STL [R1+0x240], R0 ;  /* 0x0002400001007387 */ /* 0x0041e80000100800 */
[----:B---3--:R4:W2:Y:S04]  /*e060*/  LDG.E.U16 R10, [R10.64] ;  /* 0x000000040a0a7981 */ /* 0x0088a8000c1e1500 */
[----:B0-----:R0:W3:Y:S04]  /*e070*/  LDG.E.U16 R0, [R18.64] ;  /* 0x0000000412007981 */ /* 0x0010e8000c1e1500 */
[----:B----4-:R1:W4:Y:S04]  /*e080*/  LDG.E.U16 R11, [R6.64] ;  /* 0x00000004060b7981 */ /* 0x010328000c1e1500 */
[----:B0-----:R-:W2:Y:S04]  /*e090*/  LDL.LU.64 R18, [R1+0x78] ;  /* 0x0000780001127983 */ /* 0x001ea80000300a00 */
[----:B-----5:R-:W5:Y:S04]  /*e0a0*/  LDG.E.U16 R15, [R14.64] ;  /* 0x000000040e0f7981 */ /* 0x020f68000c1e1500 */
[----:B---3--:R0:W-:Y:S04]  /*e0b0*/  STL [R1+0x21c], R0 ;  /* 0x00021c0001007387 */ /* 0x0081e80000100800 */
[----:B0-----:R0:W3:Y:S04]  /*e0c0*/  LDG.E.U16 R0, [R22.64] ;  /* 0x0000000416007981 */ /* 0x0010e8000c1e1500 */
[----:B--2---:R-:W2:Y:S04]  /*e0d0*/  LDG.E.U16 R19, [R18.64] ;  /* 0x0000000412137981 */ /* 0x004ea8000c1e1500 */
[----:B0-----:R-:W2:Y:S04]  /*e0e0*/  LDL.LU.64 R22, [R1+0x90] ;  /* 0x0000900001167983 */ /* 0x001ea80000300a00 */
[----:B---3--:R0:W-:Y:S04]  /*e0f0*/  STL [R1+0x218], R0 ;  /* 0x0002180001007387 */ /* 0x0081e80000100800 */
[----:B0-----:R0:W3:Y:S04]  /*e100*/  LDG.E.U16 R0, [R26.64] ;  /* 0x000000041a007981 */ /* 0x0010e8000c1e1500 */
[----:B--2---:R-:W2:Y:S04]  /*e110*/  LDG.E.U16 R23, [R22.64] ;  /* 0x0000000416177981 */ /* 0x004ea8000c1e1500 */
[----:B0-----:R-:W2:Y:S04]  /*e120*/  LDL.LU.64 R26, [R1+0xa8] ;  /* 0x0000a800011a7983 */ /* 0x001ea80000300a00 */
[----:B---3--:R0:W-:Y:S04]  /*e130*/  STL [R1+0x204], R0 ;  /* 0x0002040001007387 */ /* 0x0081e80000100800 */
[----:B0-----:R0:W3:Y:S04]  /*e140*/  LDG.E.U16 R0, [R28.64] ;  /* 0x000000041c007981 */ /* 0x0010e8000c1e1500 */
[----:B0-----:R-:W2:Y:S04]  /*e150*/  LDL.LU.64 R28, [R1+0x1a68] ;  /* 0x001a6800011c7983 */ /* 0x001ea80000300a00 */
[----:B---3--:R2:W-:Y:S04]  /*e160*/  STL [R1+0x200], R0 ;  /* 0x0002000001007387 */ /* 0x0085e80000100800 */
[----:B--2---:R0:W2:Y:S04]  /*e170*/  LDG.E.U16 R0, [R28.64] ;  /* 0x000000041c007981 */ /* 0x0040a8000c1e1500 */
        /* <DEDUP_REMOVED lines=42> */
[----:B0-----:R-:W1:Y:S04]  /*e420*/  LDL.LU.64 R20, [R1+0x19f0] ;  /* 0x0019f00001147983 */ /* 0x001e680000300a00 */
[----:B--2---:R0:W-:Y:S04]  /*e430*/  STL [R1+0x174], R0 ;  /* 0x0001740001007387 */ /* 0x0041e80000100800 */
[----:B0-----:R0:W2:Y:S04]  /*e440*/  LDG.E.U16 R0, [R16.64] ;  /* 0x0000000410007981 */ /* 0x0010a8000c1e1500 */
[----:B-1----:R-:W3:Y:S04]  /*e450*/  LDG.E.U16 R6, [R20.64] ;  /* 0x0000000414067981 */ /* 0x002ee8000c1e1500 */
[----:B0-----:R-:W3:Y:S04]  /*e460*/  LDL.LU.64 R16, [R1+0x19e8] ;  /* 0x0019e80001107983 */ /* 0x001ee80000300a00 */
[----:B--2---:R0:W-:Y:S04]  /*e470*/  STL [R1+0x170], R0 ;  /* 0x0001700001007387 */ /* 0x0041e80000100800 */
[----:B0-----:R0:W2:Y:S04]  /*e480*/  LDG.E.U16 R0, [R12.64] ;  /* 0x000000040c007981 */ /* 0x0010a8000c1e1500 */
[----:B---3--:R-:W3:Y:S04]  /*e490*/  LDG.E.U16 R7, [R16.64] ;  /* 0x0000000410077981 */ /* 0x008ee8000c1e1500 */
[----:B0-----:R-:W3:Y:S04]  /*e4a0*/  LDL.LU.64 R12, [R1+0x19e0] ;  /* 0x0019e000010c7983 */ /* 0x001ee80000300a00 */
[----:B--2---:R0:W-:Y:S04]  /*e4b0*/  STL [R1+0x16c], R0 ;  /* 0x00016c0001007387 */ /* 0x0041e80000100800 */
[----:B0-----:R0:W2:Y:S04]  /*e4c0*/  LDG.E.U16 R0, [R8.64] ;  /* 0x0000000408007981 */ /* 0x0010a8000c1e1500 */
[----:B0-----:R-:W3:Y:S04]  /*e4d0*/  LDL.LU.64 R8, [R1+0x19d8] ;  /* 0x0019d80001087983 */ /* 0x001ee80000300a00 */
[----:B--2---:R0:W-:Y:S04]  /*e4e0*/  STL [R1+0x168], R0 ;  /* 0x0001680001007387 */ /* 0x0041e80000100800 */
[----:B0-----:R0:W2:Y:S04]  /*e4f0*/  LDG.E.U16 R0, [R26.64] ;  /* 0x000000041a007981 */ /* 0x0010a8000c1e1500 */
[----:B---3--:R1:W3:Y:S04]  /*e500*/  LDG.E.U16 R9, [R8.64] ;  /* 0x0000000408097981 */ /* 0x0082e8000c1e1500 */
[----:B0-----:R0:W3:Y:S04]  /*e510*/  LDG.E.U16 R27, [R2.64] ;  /* 0x00000004021b7981 */ /* 0x0010e8000c1e1500 */
[----:B------:R0:W3:Y:S04]  /*e520*/  LDG.E.U16 R26, [R4.64] ;  /* 0x00000004041a7981 */ /* 0x0000e8000c1e1500 */
[----:B-1----:R-:W3:Y:S04]  /*e530*/  LDG.E.U16 R8, [R12.64] ;  /* 0x000000040c087981 */ /* 0x002ee8000c1e1500 */
[----:B--2---:R1:W-:Y:S04]  /*e540*/  STL [R1+0x15c], R0 ;  /* 0x00015c0001007387 */ /* 0x0043e80000100800 */
[----:B------:R2:W-:Y:S04]  /*e550*/  STL [R1+0x158], R23 ;  /* 0x0001581701007387 */ /* 0x0005e80000100800 */
[----:B-1----:R1:W3:Y:S04]  /*e560*/  LDG.E.U16 R0, [R24.64] ;  /* 0x0000000418007981 */ /* 0x0022e8000c1e1500 */
[----:B--2---:R-:W2:Y:S04]  /*e570*/  LDL.LU.64 R22, [R1+0x230] ;  /* 0x0002300001167983 */ /* 0x004ea80000300a00 */
[----:B------:R0:W-:Y:S04]  /*e580*/  STL [R1+0x154], R19 ;  /* 0x0001541301007387 */ /* 0x0001e80000100800 */
[----:B0-----:R-:W2:Y:S04]  /*e590*/  LDL.LU.64 R18, [R1+0x228] ;  /* 0x0002280001127983 */ /* 0x001ea80000300a00 */
[----:B-----5:R0:W-:Y:S04]  /*e5a0*/  STL [R1+0x150], R15 ;  /* 0x0001500f01007387 */ /* 0x0201e80000100800 */
[----:B0-----:R-:W5:Y:S04]  /*e5b0*/  LDL.LU.64 R14, [R1+0x220] ;  /* 0x00022000010e7983 */ /* 0x001f680000300a00 */
[----:B----4-:R-:W-:Y:S04]  /*e5c0*/  STL [R1+0x140], R11 ;  /* 0x0001400b01007387 */ /* 0x010fe80000100800 */
[----:B------:R0:W-:Y:S04]  /*e5d0*/  STL [R1+0x144], R10 ;  /* 0x0001440a01007387 */ /* 0x0001e80000100800 */
[----:B0-----:R-:W4:Y:S04]  /*e5e0*/  LDL.LU.64 R10, [R1+0x208] ;  /* 0x00020800010a7983 */ /* 0x001f280000300a00 */
[----:B------:R-:W2:Y:S04]  /*e5f0*/  LDL.LU.64 R2, [R1+0x1f0] ;  /* 0x0001f00001027983 */ /* 0x000ea80000300a00 */
[----:B------:R-:W2:Y:S04]  /*e600*/  LDL.LU.64 R4, [R1+0xd0] ;  /* 0x0000d00001047983 */ /* 0x000ea80000300a00 */
        /* <DEDUP_REMOVED lines=18> */
[----:B---3--:R-:W-:Y:S04]  /*e730*/  STL [R1+0x13c], R27 ;  /* 0x00013c1b01007387 */ /* 0x008fe80000100800 */
        /* <DEDUP_REMOVED lines=8> */
[----:B-1----:R-:W3:Y:S04]  /*e7c0*/  LDL.LU.64 R24, [R1+0xa0] ;  /* 0x0000a00001187983 */ /* 0x002ee80000300a00 */
[----:B------:R-:W-:Y:S04]  /*e7d0*/  STL [R1+0x120], R6 ;  /* 0x0001200601007387 */ /* 0x000fe80000100800 */
[----:B------:R-:W2:Y:S04]  /*e7e0*/  LDL.LU.64 R20, [R1+0x88] ;  /* 0x0000880001147983 */ /* 0x000ea80000300a00 */
[----:B------:R0:W-:Y:S04]  /*e7f0*/  STL [R1+0x114], R0 ;  /* 0x0001140001007387 */ /* 0x0001e80000100800 */
[----:B------:R-:W4:Y:S04]  /*e800*/  LDL.LU.64 R16, [R1+0x70] ;  /* 0x0000700001107983 */ /* 0x000f280000300a00 */
[----:B------:R-:W5:Y:S04]  /*e810*/  LDL.LU.64 R12, [R1+0x58] ;  /* 0x00005800010c7983 */ /* 0x000f680000300a00 */
[----:B0-----:R0:W5:Y:S04]  /*e820*/  LDG.E.U16 R0, [R28.64] ;  /* 0x000000041c007981 */ /* 0x001168000c1e1500 */
[----:B------:R-:W5:Y:S04]  /*e830*/  LDL.LU.64 R8, [R1+0x40] ;  /* 0x0000400001087983 */ /* 0x000f680000300a00 */
[----:B------:R-:W5:Y:S04]  /*e840*/  LDL.LU.64 R26, [R1+0x28] ;  /* 0x00002800011a7983 */ /* 0x000f680000300a00 */
[----:B------:R-:W5:Y:S04]  /*e850*/  LDL.LU.64 R6, [R1+0x10] ;  /* 0x0000100001067983 */ /* 0x000f680000300a00 */
[----:B0-----:R-:W5:Y:S04]  /*e860*/  LDL.LU.64 R28, [R1+0xb8] ;  /* 0x0000b800011c7983 */ /* 0x001f680000300a00 */
[----:B---3--:R-:W3:Y:S04]  /*e870*/  LDG.E.U16 R24, [R24.64] ;  /* 0x0000000418187981 */ /* 0x008ee8000c1e1500 */
[----:B--2---:R4:W2:Y:S04]  /*e880*/  LDG.E.U16 R21, [R20.64] ;  /* 0x0000000414157981 */ /* 0x0048a8000c1e1500 */
[----:B----4-:R0:W4:Y:S04]  /*e890*/  LDG.E.U16 R20, [R16.64] ;  /* 0x0000000410147981 */ /* 0x010128000c1e1500 */
[----:B-----5:R1:W-:Y:S04]  /*e8a0*/  STL [R1+0x110], R0 ;  /* 0x0001100001007387 */ /* 0x0203e80000100800 */
[----:B0-----:R0:W5:Y:S04]  /*e8b0*/  LDG.E.U16 R16, [R8.64] ;  /* 0x0000000408107981 */ /* 0x001168000c1e1500 */
[----:B------:R2:W2:Y:S04]  /*e8c0*/  LDG.E.U16 R17, [R12.64] ;  /* 0x000000040c117981 */ /* 0x0004a8000c1e1500 */
[----:B-1----:R1:W2:Y:S04]  /*e8d0*/  LDG.E.U16 R0, [R22.64] ;  /* 0x0000000416007981 */ /* 0x0022a8000c1e1500 */
[----:B0-----:R0:W3:Y:S04]  /*e8e0*/  LDG.E.U16 R8, [R6.64] ;  /* 0x0000000406087981 */ /* 0x0010e8000c1e1500 */
[----:B------:R0:W3:Y:S04]  /*e8f0*/  LDG.E.U16 R9, [R26.64] ;  /* 0x000000041a097981 */ /* 0x0000e8000c1e1500 */
[----:B-1----:R-:W0:Y:S04]  /*e900*/  LDL.LU.64 R22, [R1+0x4a0] ;  /* 0x0004a00001167983 */ /* 0x002e280000300a00 */
[----:B------:R-:W3:Y:S04]  /*e910*/  LDG.E.U16 R28, [R28.64] ;  /* 0x000000041c1c7981 */ /* 0x000ee8000c1e1500 */
[----:B--2---:R1:W-:Y:S04]  /*e920*/  STL [R1+0x10c], R0 ;  /* 0x00010c0001007387 */ /* 0x0043e80000100800 */
[----:B-1----:R1:W2:Y:S04]  /*e930*/  LDG.E.U16 R0, [R18.64] ;  /* 0x0000000412007981 */ /* 0x0022a8000c1e1500 */
[----:B0-----:R-:W3:Y:S04]  /*e940*/  LDG.E.U16 R6, [R22.64] ;  /* 0x0000000416067981 */ /* 0x001ee8000c1e1500 */
[----:B-1----:R-:W3:Y:S04]  /*e950*/  LDL.LU.64 R18, [R1+0x4a8] ;  /* 0x0004a80001127983 */ /* 0x002ee80000300a00 */
        /* <DEDUP_REMOVED lines=11> */
[----:B---3--:R1:W3:Y:S04]  /*ea10*/  LDG.E.U16 R3, [R2.64] ;  /* 0x0000000402037981 */ /* 0x0082e8000c1e1500 */
        /* <DEDUP_REMOVED lines=34> */
[----:B---3--:R0:W3:Y:S04]  /*ec40*/  LDG.E.U16 R7, [R4.64] ;  /* 0x0000000404077981 */ /* 0x0080e8000c1e1500 */
[----:B0-----:R-:W2:Y:S04]  /*ec50*/  LDG.E.U16 R5, [R18.64] ;  /* 0x0000000412057981 */ /* 0x001ea8000c1e1500 */
[----:B------:R-:W4:Y:S04]  /*ec60*/  LDG.E.U16 R4, [R10.64] ;  /* 0x000000040a047981 */ /* 0x000f28000c1e1500 */
[----:B---3--:R-:W-:Y:S04]  /*ec70*/  STL [R1+0x1894], R7 ;  /* 0x0018940701007387 */ /* 0x008fe80000100800 */
[----:B------:R-:W-:Y:S04]  /*ec80*/  STL [R1+0x1898], R6 ;  /* 0x0018980601007387 */ /* 0x000fe80000100800 */
[----:B--2---:R-:W-:Y:S04]  /*ec90*/  STL [R1+0x1890], R5 ;  /* 0x0018900501007387 */ /* 0x004fe80000100800 */
[----:B------:R0:W-:Y:S04]  /*eca0*/  STL [R1+0xac], R0 ;  /* 0x0000ac0001007387 */ /* 0x0001e80000100800 */
[----:B0-----:R-:W2:Y:S04]  /*ecb0*/  LDG.E.U16 R0, [R14.64] ;  /* 0x000000040e007981 */ /* 0x001ea8000c1e1500 */
[----:B--2---:R-:W-:Y:S04]  /*ecc0*/  STL [R1+0x189c], R0 ;  /* 0x00189c0001007387 */ /* 0x004fe80000100800 */
[----:B----4-:R-:W-:Y:S04]  /*ecd0*/  STL [R1+0x18a0], R4 ;  /* 0x0018a00401007387 */ /* 0x010fe80000100800 */
[----:B------:R-:W1:Y:S04]  /*ece0*/  LDL.LU.64 R10, [R1+0x4c8] ;  /* 0x0004c800010a7983 */ /* 0x000e680000300a00 */
[----:B------:R-:W2:Y:S04]  /*ecf0*/  LDL.LU.64 R12, [R1+0x4d8] ;  /* 0x0004d800010c7983 */ /* 0x000ea80000300a00 */
[----:B-1----:R0:W3:Y:S04]  /*ed00*/  LDG.E.U16 R2, [R10.64] ;  /* 0x000000040a027981 */ /* 0x0020e8000c1e1500 */
[----:B--2---:R1:W-:Y:S04]  /*ed10*/  STL.64 [R1+0x1970], R12 ;  /* 0x0019700c01007387 */ /* 0x0043e80000100a00 */
[----:B-1----:R-:W2:Y:S04]  /*ed20*/  LDL.LU.64 R12, [R1+0x4d0] ;  /* 0x0004d000010c7983 */ /* 0x002ea80000300a00 */
[----:B------:R-:W4:Y:S04]  /*ed30*/  LDL.LU.64 R26, [R1+0x4e0] ;  /* 0x0004e000011a7983 */ /* 0x000f280000300a00 */
[----:B------:R-:W3:Y:S04]  /*ed40*/  LDL.LU.64 R18, [R1+0x4f0] ;  /* 0x0004f00001127983 */ /* 0x000ee80000300a00 */
[----:B--2---:R1:W2:Y:S04]  /*ed50*/  LDG.E.U16 R0, [R12.64] ;  /* 0x000000040c007981 */ /* 0x0042a8000c1e1500 */
[----:B---3--:R3:W-:Y:S04]  /*ed60*/  STL.64 [R1+0x1968], R18 ;  /* 0x0019681201007387 */ /* 0x0087e80000100a00 */
[----:B---3--:R-:W3:Y:S04]  /*ed70*/  LDL.LU.64 R18, [R1+0x4e8] ;  /* 0x0004e80001127983 */ /* 0x008ee80000300a00 */
[----:B------:R-:W2:Y:S04]  /*ed80*/  LDL.LU.64 R4, [R1+0x548] ;  /* 0x0005480001047983 */ /* 0x000ea80000300a00 */
[----:B--2---:R2:W-:Y:S04]  /*ed90*/  STL.64 [R1+0x1920], R4 ;  /* 0x0019200401007387 */ /* 0x0045e80000100a00 */
[----:B--2---:R-:W2:Y:S04]  /*eda0*/  LDL.LU.64 R4, [R1+0x538] ;  /* 0x0005380001047983 */ /* 0x004ea80000300a00 */
[----:B--2---:R2:W-:Y:S04]  /*edb0*/  STL.64 [R1+0x1928], R4 ;  /* 0x0019280401007387 */ /* 0x0045e80000100a00 */
[----:B------:R-:W-:Y:S04]  /*edc0*/  STL [R1+0xa8], R28 ;  /* 0x0000a81c01007387 */ /* 0x000fe80000100800 */
[----:B--2---:R-:W2:Y:S04]  /*edd0*/  LDL.LU.64 R4, [R1+0x530] ;  /* 0x0005300001047983 */ /* 0x004ea80000300a00 */
[----:B------:R-:W-:Y:S04]  /*ede0*/  STL [R1+0xa4], R24 ;  /* 0x0000a41801007387 */ /* 0x000fe80000100800 */
[----:B--2---:R2:W-:Y:S04]  /*edf0*/  STL.64 [R1+0x1930], R4 ;  /* 0x0019300401007387 */ /* 0x0045e80000100a00 */
[----:B------:R-:W-:Y:S04]  /*ee00*/  STL [R1+0xa0], R21 ;  /* 0x0000a01501007387 */ /* 0x000fe80000100800 */
[----:B--2---:R-:W2:Y:S04]  /*ee10*/  LDL.LU.64 R4, [R1+0x528] ;  /* 0x0005280001047983 */ /* 0x004ea80000300a00 */
[----:B------:R-:W-:Y:S04]  /*ee20*/  STL [R1+0x9c], R20 ;  /* 0x00009c1401007387 */ /* 0x000fe80000100800 */
[----:B--2---:R2:W-:Y:S04]  /*ee30*/  STL.64 [R1+0x1938], R4 ;  /* 0x0019380401007387 */ /* 0x0045e80000100a00 */
[----:B------:R-:W-:Y:S04]  /*ee40*/  STL [R1+0x98], R17 ;  /* 0x0000981101007387 */ /* 0x000fe80000100800 */
[----:B--2---:R-:W2:Y:S04]  /*ee50*/  LDL.LU.64 R4, [R1+0x520] ;  /* 0x0005200001047983 */ /* 0x004ea80000300a00 */
[----:B-----5:R-:W-:Y:S04]  /*ee60*/  STL [R1+0x94], R16 ;  /* 0x0000941001007387 */ /* 0x020fe80000100800 */
[----:B--2---:R2:W-:Y:S04]  /*ee70*/  STL.64 [R1+0x1940], R4 ;  /* 0x0019400401007387 */ /* 0x0045e80000100a00 */
[----:B------:R-:W-:Y:S04]  /*ee80*/  STL [R1+0x90], R9 ;  /* 0x0000900901007387 */ /* 0x000fe80000100800 */
[----:B--2---:R-:W2:Y:S04]  /*ee90*/  LDL.LU.64 R4, [R1+0x518] ;  /* 0x0005180001047983 */ /* 0x004ea80000300a00 */
[----:B------:R-:W-:Y:S04]  /*eea0*/  STL [R1+0x8c], R8 ;  /* 0x00008c0801007387 */ /* 0x000fe80000100800 */
[----:B--2---:R2:W-:Y:S04]  /*eeb0*/  STL.64 [R1+0x1948], R4 ;  /* 0x0019480401007387 */ /* 0x0045e80000100a00 */
[----:B--2---:R-:W2:Y:S04]  /*eec0*/  LDL.LU.64 R4, [R1+0x510] ;  /* 0x0005100001047983 */ /* 0x004ea80000300a00 */
[----:B--2---:R2:W-:Y:S04]  /*eed0*/  STL.64 [R1+0x1950], R4 ;  /* 0x0019500401007387 */ /* 0x0045e80000100a00 */
[----:B--2---:R-:W2:Y:S04]  /*eee0*/  LDL.LU.64 R4, [R1+0x508] ;  /* 0x0005080001047983 */ /* 0x004ea80000300a00 */
[----:B--2---:R2:W-:Y:S04]  /*eef0*/  STL.64 [R1+0x1958], R4 ;  /* 0x0019580401007387 */ /* 0x0045e80000100a00 */
[----:B--2---:R-:W2:Y:S04]  /*ef00*/  LDL.LU.64 R4, [R1+0x500] ;  /* 0x0005000001047983 */ /* 0x004ea80000300a00 */
[----:B--2---:R2:W-:Y:S04]  /*ef10*/  STL.64 [R1+0x1960], R4 ;  /* 0x0019600401007387 */ /* 0x0045e80000100a00 */
[----:B--2---:R-:W2:Y:S04]  /*ef20*/  LDL.LU.64 R4, [R1+0x4f8] ;  /* 0x0004f80001047983 */ /* 0x004ea80000300a00 */
[----:B------:R-:W5:Y:S04]  /*ef30*/  LDL.LU.64 R6, [R1+0x550] ;  /* 0x0005500001067983 */ /* 0x000f680000300a00 */
[----:B------:R-:W2:Y:S04]  /*ef40*/  LDL.LU.64 R28, [R1+0x558] ;  /* 0x00055800011c7983 */ /* 0x000ea80000300a00 */
[----:B------:R-:W2:Y:S04]  /*ef50*/  LDL.LU.64 R24, [R1+0x560] ;  /* 0x0005600001187983 */ /* 0x000ea80000300a00 */
[----:B------:R-:W2:Y:S04]  /*ef60*/  LDL.LU.64 R20, [R1+0x568] ;  /* 0x0005680001147983 */ /* 0x000ea80000300a00 */
[----:B------:R-:W2:Y:S04]  /*ef70*/  LDL.LU.64 R16, [R1+0x570] ;  /* 0x0005700001107983 */ /* 0x000ea80000300a00 */
[----:B------:R-:W2:Y:S04]  /*ef80*/  LDL.LU.64 R8, [R1+0x578] ;  /* 0x0005780001087983 */ /* 0x000ea80000300a00 */
[----:B------:R-:W2:Y:S04]  /*ef90*/  LDL.LU.64 R22, [R1+0x580] ;  /* 0x0005800001167983 */ /* 0x000ea80000300a00 */
[----:B------:R-:W2:Y:S04]  /*efa0*/  LDL.LU.64 R14, [R1+0x588] ;  /* 0x00058800010e7983 */ /* 0x000ea80000300a00 */
[----:B------:R-:W-:Y:S04]  /*efb0*/  STL [R1+0x18a4], R3 ;  /* 0x0018a40301007387 */ /* 0x000fe80000100800 */
[----:B0-----:R-:W2:Y:S04]  /*efc0*/  LDL.LU.64 R10, [R1+0x590] ;  /* 0x00059000010a7983 */ /* 0x001ea80000300a00 */
[----:B------:R0:W-:Y:S04]  /*efd0*/  STL [R1+0x18a8], R2 ;  /* 0x0018a80201007387 */ /* 0x0001e80000100800 */
[----:B0-----:R-:W3:Y:S04]  /*efe0*/  LDL.LU.64 R2, [R1+0x540] ;  /* 0x0005400001027983 */ /* 0x001ee80000300a00 */
[----:B-1----:R-:W4:Y:S04]  /*eff0*/  LDL.LU.64 R12, [R1+0x1970] ;  /* 0x00197000010c7983 */ /* 0x002f280000300a00 */
[----:B------:R4:W-:Y:S04]  /*f000*/  STL [R1+0x88], R0 ;  /* 0x0000880001007387 */ /* 0x0009e80000100800 */
[----:B-----5:R-:W5:Y:S04]  /*f010*/  LDG.E.U16 R6, [R6.64] ;  /* 0x0000000406067981 */ /* 0x020f68000c1e1500 */
[----:B--2---:R0:W2:Y:S04]  /*f020*/  LDG.E.U16 R10, [R10.64] ;  /* 0x000000040a0a7981 */ /* 0x0040a8000c1e1500 */
[----:B---3--:R1:W3:Y:S04]  /*f030*/  LDG.E.U16 R2, [R2.64] ;  /* 0x0000000402027981 */ /* 0x0082e8000c1e1500 */
[----:B----4-:R4:W2:Y:S04]  /*f040*/  LDG.E.U16 R0, [R12.64] ;  /* 0x000000040c007981 */ /* 0x0108a8000c1e1500 */
[----:B-1----:R-:W3:Y:S04]  /*f050*/  LDG.E.U16 R3, [R20.64] ;  /* 0x0000000414037981 */ /* 0x002ee8000c1e1500 */
[----:B----4-:R-:W0:Y:S04]  /*f060*/  LDL.LU.64 R12, [R1+0x598] ;  /* 0x00059800010c7983 */ /* 0x010e280000300a00 */
[----:B--2---:R1:W-:Y:S04]  /*f070*/  STL [R1+0x84], R0 ;  /* 0x0000840001007387 */ /* 0x0043e80000100800 */
[----:B-1----:R1:W2:Y:S04]  /*f080*/  LDG.E.U16 R0, [R26.64] ;  /* 0x000000041a007981 */ /* 0x0022a8000c1e1500 */
[----:B0-----:R0:W4:Y:S04]  /*f090*/  LDG.E.U16 R11, [R12.64] ;  /* 0x000000040c0b7981 */ /* 0x001128000c1e1500 */
[----:B-1----:R-:W0:Y:S04]  /*f0a0*/  LDL.LU.64 R26, [R1+0x5a0] ;  /* 0x0005a000011a7983 */ /* 0x002e280000300a00 */
[----:B--2---:R1:W-:Y:S04]  /*f0b0*/  STL [R1+0x80], R0 ;  /* 0x0000800001007387 */ /* 0x0043e80000100800 */
[----:B-1----:R1:W2:Y:S04]  /*f0c0*/  LDG.E.U16 R0, [R18.64] ;  /* 0x0000000412007981 */ /* 0x0022a8000c1e1500 */
[----:B0-----:R-:W3:Y:S04]  /*f0d0*/  LDG.E.U16 R12, [R26.64] ;  /* 0x000000041a0c7981 */ /* 0x001ee8000c1e1500 */
[----:B-1----:R-:W3:Y:S04]  /*f0e0*/  LDL.LU.64 R18, [R1+0x1968] ;  /* 0x0019680001127983 */ /* 0x002ee80000300a00 */
[----:B--2---:R3:W-:Y:S04]  /*f0f0*/  STL [R1+0x7c], R0 ;  /* 0x00007c0001007387 */ /* 0x0047e80000100800 */
[----:B---3--:R0:W2:Y:S04]  /*f100*/  LDG.E.U16 R0, [R18.64] ;  /* 0x0000000412007981 */ /* 0x0080a8000c1e1500 */
        /* <DEDUP_REMOVED lines=31> */
[----:B------:R3:W-:Y:S04]  /*f300*/  STL [R1+0x38], R2 ;  /* 0x0000380201007387 */ /* 0x0007e80000100800 */
[----:B0-----:R-:W4:Y:S04]  /*f310*/  LDG.E.U16 R5, [R28.64] ;  /* 0x000000041c057981 */ /* 0x001f28000c1e1500 */
[----:B---3--:R0:W3:Y:S04]  /*f320*/  LDG.E.U16 R2, [R16.64] ;  /* 0x0000000410027981 */ /* 0x0080e8000c1e1500 */
[----:B------:R-:W3:Y:S04]  /*f330*/  LDG.E.U16 R4, [R24.64] ;  /* 0x0000000418047981 */ /* 0x000ee8000c1e1500 */
[----:B--2---:R2:W-:Y:S04]  /*f340*/  STL [R1+0x30], R0 ;  /* 0x0000300001007387 */ /* 0x0045e80000100800 */
[----:B--2---:R2:W3:Y:S04]  /*f350*/  LDG.E.U16 R0, [R8.64] ;  /* 0x0000000408007981 */ /* 0x0044e8000c1e1500 */
[----:B--2---:R-:W2:Y:S04]  /*f360*/  LDG.E.U16 R8, [R22.64] ;  /* 0x0000000416087981 */ /* 0x004ea8000c1e1500 */
[----:B------:R0:W3:Y:S04]  /*f370*/  LDG.E.U16 R9, [R14.64] ;  /* 0x000000040e097981 */ /* 0x0000e8000c1e1500 */
[----:B--2---:R-:W-:Y:S04]  /*f380*/  STL [R1+0x185c], R8 ;  /* 0x00185c0801007387 */ /* 0x004fe80000100800 */
[----:B0-----:R-:W2:Y:S04]  /*f390*/  LDL.LU.64 R14, [R1+0x5b0] ;  /* 0x0005b000010e7983 */ /* 0x001ea80000300a00 */
[----:B---3--:R-:W-:Y:S04]  /*f3a0*/  STL [R1+0x1860], R9 ;  /* 0x0018600901007387 */ /* 0x008fe80000100800 */
[----:B------:R-:W3:Y:S04]  /*f3b0*/  LDL.LU.64 R22, [R1+0x5b8] ;  /* 0x0005b80001167983 */ /* 0x000ee80000300a00 */
[----:B------:R-:W-:Y:S04]  /*f3c0*/  STL [R1+0x1864], R10 ;  /* 0x0018640a01007387 */ /* 0x000fe80000100800 */
[----:B----4-:R0:W-:Y:S04]  /*f3d0*/  STL [R1+0x1868], R11 ;  /* 0x0018680b01007387 */ /* 0x0101e80000100800 */
[----:B------:R-:W4:Y:S04]  /*f3e0*/  LDL.LU.64 R16, [R1+0x5c0] ;  /* 0x0005c00001107983 */ /* 0x000f280000300a00 */
[----:B------:R-:W-:Y:S04]  /*f3f0*/  STL [R1+0x186c], R12 ;  /* 0x00186c0c01007387 */ /* 0x000fe80000100800 */
[----:B------:R-:W5:Y:S04]  /*f400*/  LDL.LU.64 R26, [R1+0x5d0] ;  /* 0x0005d000011a7983 */ /* 0x000f680000300a00 */
[----:B-1----:R-:W5:Y:S04]  /*f410*/  LDL.LU.64 R18, [R1+0x5c8] ;  /* 0x0005c80001127983 */ /* 0x002f680000300a00 */
[----:B0-----:R-:W5:Y:S04]  /*f420*/  LDL.LU.64 R10, [R1+0x630] ;  /* 0x00063000010a7983 */ /* 0x001f680000300a00 */
[----:B--2---:R3:W2:Y:S04]  /*f430*/  LDG.E.U16 R14, [R14.64] ;  /* 0x000000040e0e7981 */ /* 0x0046a8000c1e1500 */
[----:B---3--:R0:W3:Y:S04]  /*f440*/  LDG.E.U16 R15, [R22.64] ;  /* 0x00000004160f7981 */ /* 0x0080e8000c1e1500 */
[----:B----4-:R5:W4:Y:S04]  /*f450*/  LDG.E.U16 R16, [R16.64] ;  /* 0x0000000410107981 */ /* 0x010b28000c1e1500 */
[----:B-----5:R1:W5:Y:S04]  /*f460*/  LDG.E.U16 R17, [R26.64] ;  /* 0x000000041a117981 */ /* 0x020368000c1e1500 */
[----:B------:R-:W2:Y:S04]  /*f470*/  LDG.E.U16 R18, [R18.64] ;  /* 0x0000000412127981 */ /* 0x000ea8000c1e1500 */
[----:B------:R0:W-:Y:S04]  /*f480*/  STL.64 [R1+0x18e8], R10 ;  /* 0x0018e80a01007387 */ /* 0x0001e80000100a00 */
[----:B0-----:R-:W2:Y:S04]  /*f490*/  LDL.LU.64 R10, [R1+0x608] ;  /* 0x00060800010a7983 */ /* 0x001ea80000300a00 */
[----:B--2---:R0:W-:Y:S04]  /*f4a0*/  STL.64 [R1+0x18f0], R10 ;  /* 0x0018f00a01007387 */ /* 0x0041e80000100a00 */
[----:B0-----:R-:W2:Y:S04]  /*f4b0*/  LDL.LU.64 R10, [R1+0x600] ;  /* 0x00060000010a7983 */ /* 0x001ea80000300a00 */
[----:B--2---:R0:W-:Y:S04]  /*f4c0*/  STL.64 [R1+0x18f8], R10 ;  /* 0x0018f80a01007387 */ /* 0x0041e80000100a00 */
[----:B0-----:R-:W2:Y:S04]  /*f4d0*/  LDL.LU.64 R10, [R1+0x5f8] ;  /* 0x0005f800010a7983 */ /* 0x001ea80000300a00 */
[----:B--2---:R0:W-:Y:S04]  /*f4e0*/  STL.64 [R1+0x1900], R10 ;  /* 0x0019000a01007387 */ /* 0x0041e80000100a00 */
        /* <DEDUP_REMOVED lines=11> */
[----:B------:R-:W-:Y:S04]  /*f5a0*/  STL [R1], R0 ;  /* 0x0000000001007387 */ /* 0x000fe80000100800 */
[----:B0-----:R-:W2:Y:S04]  /*f5b0*/  LDL.LU.64 R10, [R1+0x5d8] ;  /* 0x0005d800010a7983 */ /* 0x001ea80000300a00 */
[----:B------:R-:W2:Y:S04]  /*f5c0*/  LDL.LU.64 R28, [R1+0x638] ;  /* 0x00063800011c7983 */ /* 0x000ea80000300a00 */
[----:B------:R0:W-:Y:S04]  /*f5d0*/  STL [R1+0x1858], R13 ;  /* 0x0018580d01007387 */ /* 0x0001e80000100800 */
[----:B0-----:R-:W2:Y:S04]  /*f5e0*/  LDL.LU.64 R12, [R1+0x628] ;  /* 0x00062800010c7983 */ /* 0x001ea80000300a00 */
[----:B------:R-:W2:Y:S04]  /*f5f0*/  LDL.LU.64 R8, [R1+0x640] ;  /* 0x0006400001087983 */ /* 0x000ea80000300a00 */
[----:B------:R-:W2:Y:S04]  /*f600*/  LDL.LU.64 R20, [R1+0x648] ;  /* 0x0006480001147983 */ /* 0x000ea80000300a00 */
[----:B------:R-:W-:Y:S04]  /*f610*/  STL [R1+0x1870], R14 ;  /* 0x0018700e01007387 */ /* 0x000fe80000100800 */
[----:B------:R-:W2:Y:S04]  /*f620*/  LDL.LU.64 R2, [R1+0x650] ;  /* 0x0006500001027983 */ /* 0x000ea80000300a00 */
[----:B------:R-:W2:Y:S04]  /*f630*/  LDL.LU.64 R22, [R1+0x658] ;  /* 0x0006580001167983 */ /* 0x000ea80000300a00 */
[----:B---3--:R0:W-:Y:S04]  /*f640*/  STL [R1+0x1874], R15 ;  /* 0x0018740f01007387 */ /* 0x0081e80000100800 */
[----:B0-----:R-:W3:Y:S04]  /*f650*/  LDL.LU.64 R14, [R1+0x620] ;  /* 0x00062000010e7983 */ /* 0x001ee80000300a00 */
[----:B------:R-:W3:Y:S04]  /*f660*/  LDL.LU.64 R4, [R1+0x660] ;  /* 0x0006600001047983 */ /* 0x000ee80000300a00 */
[----:B------:R-:W3:Y:S04]  /*f670*/  LDL.LU.64 R24, [R1+0x668] ;  /* 0x0006680001187983 */ /* 0x000ee80000300a00 */
[----:B----4-:R-:W-:Y:S04]  /*f680*/  STL [R1+0x1878], R16 ;  /* 0x0018781001007387 */ /* 0x010fe80000100800 */
[----:B------:R-:W4:Y:S04]  /*f690*/  LDL.LU.64 R6, [R1+0x670] ;  /* 0x0006700001067983 */ /* 0x000f280000300a00 */
[----:B-1----:R-:W4:Y:S04]  /*f6a0*/  LDL.LU.64 R26, [R1+0x678] ;  /* 0x00067800011a7983 */ /* 0x002f280000300a00 */
[----:B-----5:R0:W-:Y:S04]  /*f6b0*/  STL [R1+0x187c], R17 ;  /* 0x00187c1101007387 */ /* 0x0201e80000100800 */
[----:B0-----:R-:W5:Y:S04]  /*f6c0*/  LDL.LU.64 R16, [R1+0x618] ;  /* 0x0006180001107983 */ /* 0x001f680000300a00 */
[----:B------:R0:W-:Y:S04]  /*f6d0*/  STL [R1+0x1880], R18 ;  /* 0x0018801201007387 */ /* 0x0001e80000100800 */
[----:B0-----:R-:W5:Y:S04]  /*f6e0*/  LDL.LU.64 R18, [R1+0x610] ;  /* 0x0006100001127983 */ /* 0x001f680000300a00 */
[----:B--2---:R0:W2:Y:S04]  /*f6f0*/  LDG.E.U16 R0, [R10.64] ;  /* 0x000000040a007981 */ /* 0x0040a8000c1e1500 */
[----:B0-----:R-:W2:Y:S04]  /*f700*/  LDL.LU.64 R10, [R1+0x1918] ;  /* 0x00191800010a7983 */ /* 0x001ea80000300a00 */
[----:B------:R-:W2:Y:S04]  /*f710*/  LDG.E.U16 R12, [R12.64] ;  /* 0x000000040c0c7981 */ /* 0x000ea8000c1e1500 */
[----:B------:R0:W2:Y:S04]  /*f720*/  LDG.E.U16 R20, [R20.64] ;  /* 0x0000000414147981 */ /* 0x0000a8000c1e1500 */
[----:B0-----:R-:W2:Y:S04]  /*f730*/  LDG.E.U16 R21, [R2.64] ;  /* 0x0000000402157981 */ /* 0x001ea8000c1e1500 */
[----:B------:R0:W2:Y:S04]  /*f740*/  LDG.E.U16 R22, [R22.64] ;  /* 0x0000000416167981 */ /* 0x0000a8000c1e1500 */
[----:B---3--:R-:W3:Y:S04]  /*f750*/  LDG.E.U16 R14, [R14.64] ;  /* 0x000000040e0e7981 */ /* 0x008ee8000c1e1500 */
[----:B0-----:R-:W3:Y:S04]  /*f760*/  LDG.E.U16 R23, [R4.64] ;  /* 0x0000000404177981 */ /* 0x001ee8000c1e1500 */
[----:B------:R4:W3:Y:S04]  /*f770*/  LDG.E.U16 R24, [R24.64] ;  /* 0x0000000418187981 */ /* 0x0008e8000c1e1500 */
[----:B----4-:R-:W4:Y:S04]  /*f780*/  LDG.E.U16 R25, [R6.64] ;  /* 0x0000000406197981 */ /* 0x010f28000c1e1500 */
[----:B------:R0:W3:Y:S04]  /*f790*/  LDG.E.U16 R26, [R26.64] ;  /* 0x000000041a1a7981 */ /* 0x0000e8000c1e1500 */
[----:B-----5:R-:W5:Y:S04]  /*f7a0*/  LDG.E.U16 R16, [R16.64] ;  /* 0x0000000410107981 */ /* 0x020f68000c1e1500 */
[----:B------:R1:W3:Y:S04]  /*f7b0*/  LDG.E.U16 R18, [R18.64] ;  /* 0x0000000412127981 */ /* 0x0002e8000c1e1500 */
[----:B-1----:R-:W3:Y:S04]  /*f7c0*/  LDG.E.U16 R19, [R8.64] ;  /* 0x0000000408137981 */ /* 0x002ee8000c1e1500 */
[----:B--2---:R1:W-:Y:S04]  /*f7d0*/  STL [R1+0x64], R0 ;  /* 0x0000640001007387 */ /* 0x0043e80000100800 */
[----:B-1----:R1:W2:Y:S04]  /*f7e0*/  LDG.E.U16 R0, [R10.64] ;  /* 0x000000040a007981 */ /* 0x0022a8000c1e1500 */
        /* <DEDUP_REMOVED lines=17> */
[----:B-1----:R1:W3:Y:S04]  /*f900*/  LDG.E.U16 R0, [R28.64] ;  /* 0x000000041c007981 */ /* 0x0022e8000c1e1500 */
[----:B---3--:R-:W3:Y:S04]  /*f910*/  LDG.E.U16 R10, [R10.64] ;  /* 0x000000040a0a7981 */ /* 0x008ee8000c1e1500 */
[----:B-1----:R-:W0:Y:S04]  /*f920*/  LDL.LU.64 R28, [R1+0x680] ;  /* 0x00068000011c7983 */ /* 0x002e280000300a00 */
[----:B------:R-:W-:Y:S04]  /*f930*/  STL [R1+0x1824], R19 ;  /* 0x0018241301007387 */ /* 0x000fe80000100800 */
[----:B------:R-:W-:Y:S04]  /*f940*/  STL [R1+0x1828], R20 ;  /* 0x0018281401007387 */ /* 0x000fe80000100800 */
[----:B------:R-:W-:Y:S04]  /*f950*/  STL [R1+0x182c], R21 ;  /* 0x00182c1501007387 */ /* 0x000fe80000100800 */
[----:B------:R-:W-:Y:S04]  /*f960*/  STL [R1+0x1830], R22 ;  /* 0x0018301601007387 */ /* 0x000fe80000100800 */
[----:B------:R-:W-:Y:S04]  /*f970*/  STL [R1+0x1834], R23 ;  /* 0x0018341701007387 */ /* 0x000fe80000100800 */
[----:B------:R-:W-:Y:S04]  /*f980*/  STL [R1+0x1838], R24 ;  /* 0x0018381801007387 */ /* 0x000fe80000100800 */
[----:B----4-:R1:W-:Y:S04]  /*f990*/  STL [R1+0x183c], R25 ;  /* 0x00183c1901007387 */ /* 0x0103e80000100800 */
[----:B-1----:R-:W4:Y:S04]  /*f9a0*/  LDL.LU R25, [R1+0x490] ;  /* 0x0004900001197983 */ /* 0x002f280000300800 */
[----:B------:R-:W4:Y:S04]  /*f9b0*/  LDL.LU R24, [R1+0x480] ;  /* 0x0004800001187983 */ /* 0x000f280000300800 */
[----:B0-----:R-:W2:Y:S04]  /*f9c0*/  LDG.E.U16 R27, [R28.64] ;  /* 0x000000041c1b7981 */ /* 0x001ea8000c1e1500 */
[----:B----4-:R0:W-:Y:S04]  /*f9d0*/  STL.64 [R1+0x18e0], R24 ;  /* 0x0018e01801007387 */ /* 0x0101e80000100a00 */
[----:B0-----:R-:W4:Y:S04]  /*f9e0*/  LDL.LU.64 R24, [R1+0x688] ;  /* 0x0006880001187983 */ /* 0x001f280000300a00 */
[----:B------:R-:W4:Y:S04]  /*f9f0*/  LDL.LU R23, [R1+0x470] ;  /* 0x0004700001177983 */ /* 0x000f280000300800 */
[----:B------:R-:W4:Y:S04]  /*fa00*/  LDL.LU R22, [R1+0x460] ;  /* 0x0004600001167983 */ /* 0x000f280000300800 */
[----:B------:R-:W4:Y:S04]  /*fa10*/  LDL.LU R21, [R1+0x450] ;  /* 0x0004500001157983 */ /* 0x000f280000300800 */
[----:B------:R-:W4:Y:S04]  /*fa20*/  LDL.LU R20, [R1+0x440] ;  /* 0x0004400001147983 */ /* 0x000f280000300800 */
[----:B------:R-:W4:Y:S04]  /*fa30*/  LDL.LU R19, [R1+0x430] ;  /* 0x0004300001137983 */ /* 0x000f280000300800 */
[----:B------:R0:W-:Y:S04]  /*fa40*/  STL [R1+0x2c], R18 ;  /* 0x00002c1201007387 */ /* 0x0001e80000100800 */
[----:B0-----:R-:W4:Y:S04]  /*fa50*/  LDL.LU R18, [R1+0x420] ;  /* 0x0004200001127983 */ /* 0x001f280000300800 */
[----:B-----5:R0:W-:Y:S04]  /*fa60*/  STL [R1+0x24], R16 ;  /* 0x0000241001007387 */ /* 0x0201e80000100800 */
[----:B------:R-:W5:Y:S04]  /*fa70*/  LDL.LU R17, [R1+0x410] ;  /* 0x0004100001117983 */ /* 0x000f680000300800 */
[----:B------:R1:W-:Y:S04]  /*fa80*/  STL [R1+0x1c], R14 ;  /* 0x00001c0e01007387 */ /* 0x0003e80000100800 */
[----:B0-----:R-:W5:Y:S04]  /*fa90*/  LDL.LU R16, [R1+0x3f8] ;  /* 0x0003f80001107983 */ /* 0x001f680000300800 */
[----:B------:R0:W-:Y:S04]  /*faa0*/  STL [R1+0x14], R12 ;  /* 0x0000140c01007387 */ /* 0x0001e80000100800 */
[----:B------:R-:W5:Y:S04]  /*fab0*/  LDL.LU R15, [R1+0x3e0] ;  /* 0x0003e000010f7983 */ /* 0x000f680000300800 */
[----:B---3--:R3:W-:Y:S04]  /*fac0*/  STL [R1+0xc], R10 ;  /* 0x00000c0a01007387 */ /* 0x0087e80000100800 */
[----:B------:R-:W5:Y:S04]  /*fad0*/  LDL.LU R3, [R1+0x3c8] ;  /* 0x0003c80001037983 */ /* 0x000f680000300800 */
[----:B------:R0:W-:Y:S04]  /*fae0*/  STL [R1+0x4], R0 ;  /* 0x0000040001007387 */ /* 0x0001e80000100800 */
[----:B------:R-:W-:Y:S04]  /*faf0*/  STL [R1+0x1840], R26 ;  /* 0x0018401a01007387 */ /* 0x000fe80000100800 */
[----:B-1----:R-:W5:Y:S04]  /*fb00*/  LDL.LU R14, [R1+0x3b0] ;  /* 0x0003b000010e7983 */ /* 0x002f680000300800 */
[----:B------:R-:W5:Y:S04]  /*fb10*/  LDL.LU R13, [R1+0x398] ;  /* 0x00039800010d7983 */ /* 0x000f680000300800 */
[----:B0-----:R-:W5:Y:S04]  /*fb20*/  LDL.LU R12, [R1+0x380] ;  /* 0x00038000010c7983 */ /* 0x001f680000300800 */
[----:B------:R-:W5:Y:S04]  /*fb30*/  LDL.LU R11, [R1+0x368] ;  /* 0x00036800010b7983 */ /* 0x000f680000300800 */
[----:B---3--:R-:W3:Y:S04]  /*fb40*/  LDL.LU R10, [R1+0x350] ;  /* 0x00035000010a7983 */ /* 0x008ee80000300800 */
[----:B------:R-:W3:Y:S04]  /*fb50*/  LDL.LU R0, [R1+0x338] ;  /* 0x0003380001007983 */ /* 0x000ee80000300800 */
[----:B------:R-:W3:Y:S04]  /*fb60*/  LDL.LU R9, [R1+0x324] ;  /* 0x0003240001097983 */ /* 0x000ee80000300800 */
[----:B------:R-:W3:Y:S04]  /*fb70*/  LDL.LU R4, [R1+0x318] ;  /* 0x0003180001047983 */ /* 0x000ee80000300800 */
[----:B------:R-:W3:Y:S04]  /*fb80*/  LDL.LU R6, [R1+0x30c] ;  /* 0x00030c0001067983 */ /* 0x000ee80000300800 */
[----:B--2---:R0:W-:Y:S04]  /*fb90*/  STL [R1+0x1844], R27 ;  /* 0x0018441b01007387 */ /* 0x0041e80000100800 */
[----:B0-----:R-:W2:Y:S04]  /*fba0*/  LDL.LU.64 R26, [R1+0x690] ;  /* 0x00069000011a7983 */ /* 0x001ea80000300a00 */
[----:B------:R-:W0:Y:S02]  /*fbb0*/  S2R R29, SR_TID.X ;  /* 0x00000000001d7919 */ /* 0x000e240000002100 */
[----:B0-----:R-:W-:-:S05]  /*fbc0*/  LOP3.LUT R29, R29, 0xff, RZ, 0xc0, !PT ;  /* 0x000000ff1d1d7812 */ /* 0x001fca00078ec0ff */
[----:B------:R-:W-:Y:S01]  /*fbd0*/  IMAD.SHL.U32 R29, R29, 0x2, RZ ;  /* 0x000000021d1d7824 */ /* 0x000fe200078e00ff */
[----:B----4-:R0:W4:Y:S04]  /*fbe0*/  LDG.E.U16 R28, [R24.64] ;  /* 0x00000004181c7981 */ /* 0x010128000c1e1500 */
[----:B0-----:R-:W3:Y:S01]  /*fbf0*/  LDL.LU.64 R24, [R1+0x18e0] ;  /* 0x0018e00001187983 */ /* 0x001ee20000300a00 */
[----:B------:R-:W-:-:S03]  /*fc00*/  LOP3.LUT R5, R29, 0x30, RZ, 0x3c, !PT ;  /* 0x000000301d057812 */ /* 0x000fc600078e3cff */
[----:B------:R-:W4:Y:S04]  /*fc10*/  LDL.LU R8, [R1+0x300] ;  /* 0x0003000001087983 */ /* 0x000f280000300800 */
[----:B------:R-:W4:Y:S04]  /*fc20*/  LDL.LU R2, [R1+0x2f4] ;  /* 0x0002f40001027983 */ /* 0x000f280000300800 */
[----:B------:R-:W4:Y:S04]  /*fc30*/  LDL.LU R7, [R1+0x2e8] ;  /* 0x0002e80001077983 */ /* 0x000f280000300800 */
[----:B--2---:R-:W2:Y:S04]  /*fc40*/  LDG.E.U16 R29, [R26.64] ;  /* 0x000000041a1d7981 */ /* 0x004ea8000c1e1500 */
[----:B---3--:R-:W-:Y:S04]  /*fc50*/  STS.U16 [R5+0x8600], R25 ;  /* 0x0086001905007388 */ /* 0x008fe80000000400 */
[----:B------:R-:W-:Y:S04]  /*fc60*/  STS.U16 [R5+0x9600], R24 ;  /* 0x0096001805007388 */ /* 0x000fe80000000400 */
[----:B------:R-:W-:Y:S04]  /*fc70*/  STS.U16 [R5+0xa600], R23 ;  /* 0x00a6001705007388 */ /* 0x000fe80000000400 */
[----:B------:R-:W-:Y:S04]  /*fc80*/  STS.U16 [R5+0xb600], R22 ;  /* 0x00b6001605007388 */ /* 0x000fe80000000400 */
[----:B------:R-:W-:Y:S04]  /*fc90*/  STS.U16 [R5+0xc600], R21 ;  /* 0x00c6001505007388 */ /* 0x000fe80000000400 */
[----:B------:R-:W-:Y:S04]  /*fca0*/  STS.U16 [R5+0xd600], R20 ;  /* 0x00d6001405007388 */ /* 0x000fe80000000400 */
[----:B------:R-:W-:Y:S04]  /*fcb0*/  STS.U16 [R5+0xe600], R19 ;  /* 0x00e6001305007388 */ /* 0x000fe80000000400 */
[----:B------:R-:W-:Y:S04]  /*fcc0*/  STS.U16 [R5+0xf600], R18 ;  /* 0x00f6001205007388 */ /* 0x000fe80000000400 */
[----:B-----5:R-:W-:Y:S04]  /*fcd0*/  STS.U16 [R5+0x10600], R17 ;  /* 0x0106001105007388 */ /* 0x020fe80000000400 */
[----:B------:R-:W-:Y:S04]  /*fce0*/  STS.U16 [R5+0x11600], R16 ;  /* 0x0116001005007388 */ /* 0x000fe80000000400 */
[----:B------:R-:W-:Y:S04]  /*fcf0*/  STS.U16 [R5+0x12600], R15 ;  /* 0x0126000f05007388 */ /* 0x000fe80000000400 */
[----:B------:R0:W-:Y:S04]  /*fd00*/  STS.U16 [R5+0x13600], R3 ;  /* 0x0136000305007388 */ /* 0x0001e80000000400 */
[----:B------:R-:W-:Y:S04]  /*fd10*/  STS.U16 [R5+0x14600], R14 ;  /* 0x0146000e05007388 */ /* 0x000fe80000000400 */
[----:B------:R-:W-:Y:S04]  /*fd20*/  STS.U16 [R5+0x15600], R13 ;  /* 0x0156000d05007388 */ /* 0x000fe80000000400 */
[----:B------:R-:W-:Y:S04]  /*fd30*/  STS.U16 [R5+0x16600], R12 ;  /* 0x0166000c05007388 */ /* 0x000fe80000000400 */
[----:B----4-:R-:W-:Y:S04]  /*fd40*/  STL [R1+0x1848], R28 ;  /* 0x0018481c01007387 */ /* 0x010fe80000100800 */
[----:B------:R-:W-:Y:S04]  /*fd50*/  STS.U16 [R5+0x17600], R11 ;  /* 0x0176000b05007388 */ /* 0x000fe80000000400 */
[----:B------:R-:W-:Y:S04]  /*fd60*/  STS.U16 [R5+0x18600], R10 ;  /* 0x0186000a05007388 */ /* 0x000fe80000000400 */
[----:B------:R1:W-:Y:S04]  /*fd70*/  STS.U16 [R5+0x19600], R0 ;  /* 0x0196000005007388 */ /* 0x0003e80000000400 */
[----:B--2---:R-:W-:Y:S04]  /*fd80*/  STL [R1+0x184c], R29 ;  /* 0x00184c1d01007387 */ /* 0x004fe80000100800 */
[----:B0-----:R-:W2:Y:S04]  /*fd90*/  LDL.LU R3, [R1+0x2dc] ;  /* 0x0002dc0001037983 */ /* 0x001ea80000300800 */
[----:B-1----:R-:W3:Y:S04]  /*fda0*/  LDL.LU R0, [R1+0x2c8] ;  /* 0x0002c80001007983 */ /* 0x002ee80000300800 */
[----:B------:R-:W-:Y:S04]  /*fdb0*/  STS.U16 [R5+0x1a600], R9 ;  /* 0x01a6000905007388 */ /* 0x000fe80000000400 */
[----:B------:R0:W-:Y:S04]  /*fdc0*/  STS.U16 [R5+0x1b600], R4 ;  /* 0x01b6000405007388 */ /* 0x0001e80000000400 */
[----:B------:R1:W-:Y:S04]  /*fdd0*/  STS.U16 [R5+0x1c600], R6 ;  /* 0x01c6000605007388 */ /* 0x0003e80000000400 */
[----:B0-----:R-:W4:Y:S04]  /*fde0*/  LDL.LU R4, [R1+0x2c0] ;  /* 0x0002c00001047983 */ /* 0x001f280000300800 */
        /* <DEDUP_REMOVED lines=12> */
[----:B------:R-:W-:Y:S04]  /*feb0*/  STS.U16 [R5+0x1d600], R8 ;  /* 0x01d6000805007388 */ /* 0x000fe80000000400 */
[----:B------:R-:W5:Y:S04]  /*fec0*/  LDL.LU R17, [R1+0x28c] ;  /* 0x00028c0001117983 */ /* 0x000f680000300800 */
[----:B------:R-:W-:Y:S04]  /*fed0*/  STS.U16 [R5+0x1e600], R2 ;  /* 0x01e6000205007388 */ /* 0x000fe80000000400 */
[----:B------:R-:W5:Y:S04]  /*fee0*/  LDL.LU R16, [R1+0x288] ;  /* 0x0002880001107983 */ /* 0x000f680000300800 */
[----:B------:R0:W-:Y:S04]  /*fef0*/  STS.U16 [R5+0x1f600], R7 ;  /* 0x01f6000705007388 */ /* 0x0001e80000000400 */
[----:B------:R-:W5:Y:S04]  /*ff00*/  LDL.LU R15, [R1+0x284] ;  /* 0x00028400010f7983 */ /* 0x000f680000300800 */
        /* <DEDUP_REMOVED lines=9> */
[----:B--2---:R-:W-:Y:S04]  /*ffa0*/  STS.U16 [R5+0x20600], R3 ;  /* 0x0206000305007388 */ /* 0x004fe80000000400 */
[----:B---3--:R0:W-:Y:S04]  /*ffb0*/  STS.U16 [R5+0x21600], R0 ;  /* 0x0216000005007388 */ /* 0x0081e80000000400 */
[----:B0-----:R-:W2:Y:S04]  /*ffc0*/  LDL.LU R0, [R1+0x244] ;  /* 0x0002440001007983 */ /* 0x001ea80000300800 */
[----:B------:R-:W3:Y:S04]  /*ffd0*/  LDL.LU R3, [R1+0x240] ;  /* 0x0002400001037983 */ /* 0x000ee80000300800 */
[----:B----4-:R0:W-:Y:S04]  /*ffe0*/  STS.U16 [R5+0x22600], R4 ;  /* 0x0226000405007388 */ /* 0x0101e80000000400 */
[----:B-----5:R1:W-:Y:S04]  /*fff0*/  STS.U16 [R5+0x23600], R6 ;  /* 0x0236000605007388 */ /* 0x0203e80000000400 */
        /* <DEDUP_REMOVED lines=11> */
[----:B0-----:R-:W4:Y:S04]  /*100b0*/  LDL.LU R4, [R1+0x21c] ;  /* 0x00021c0001047983 */ /* 0x001f280000300800 */
[----:B------:R-:W-:Y:S04]  /*100c0*/  STS.U16 [R5+0x2f600], R17 ;  /* 0x02f6001105007388 */ /* 0x000fe80000000400 */
[----:B-1----:R-:W5:Y:S04]  /*100d0*/  LDL.LU R6, [R1+0x218] ;  /* 0x0002180001067983 */ /* 0x002f680000300800 */
[----:B------:R-:W-:Y:S04]  /*100e0*/  STS.U16 [R5+0x30600], R16 ;  /* 0x0306001005007388 */ /* 0x000fe80000000400 */
[----:B------:R-:W-:Y:S04]  /*100f0*/  STS.U16 [R5+0x31600], R15 ;  /* 0x0316000f05007388 */ /* 0x000fe80000000400 */
[----:B------:R0:W-:Y:S04]  /*10100*/  STS.U16 [R5+0x32600], R7 ;  /* 0x0326000705007388 */ /* 0x0001e80000000400 */
[----:B0-----:R-:W0:Y:S04]  /*10110*/  S2R R7, SR_TID.X ;  /* 0x0000000000077919 */ /* 0x001e280000002100 */
[----:B------:R-:W-:Y:S04]  /*10120*/  STS.U16 [R5+0x33600], R14 ;  /* 0x0336000e05007388 */ /* 0x000fe80000000400 */
[----:B------:R1:W-:Y:S04]  /*10130*/  STS.U16 [R5+0x34600], R13 ;  /* 0x0346000d05007388 */ /* 0x0003e80000000400 */
[----:B------:R-:W-:Y:S04]  /*10140*/  STS.U16 [R5+0x35600], R12 ;  /* 0x0356000c05007388 */ /* 0x000fe80000000400 */
[----:B------:R-:W-:Y:S04]  /*10150*/  STS.U16 [R5+0x36600], R11 ;  /* 0x0366000b05007388 */ /* 0x000fe80000000400 */
[----:B------:R-:W-:Y:S01]  /*10160*/  STS.U16 [R5+0x37600], R10 ;  /* 0x0376000a05007388 */ /* 0x000fe20000000400 */
[----:B0-----:R-:W-:-:S03]  /*10170*/  LOP3.LUT R7, R7, 0xff, RZ, 0xc0, !PT ;  /* 0x000000ff07077812 */ /* 0x001fc600078ec0ff */
[----:B------:R-:W-:Y:S01]  /*10180*/  STS.U16 [R5+0x38600], R9 ;  /* 0x0386000905007388 */ /* 0x000fe20000000400 */
[----:B-1----:R-:W-:-:S03]  /*10190*/  SHF.L.U32 R13, R7, 0x1, RZ ;  /* 0x00000001070d7819 */ /* 0x002fc600000006ff */
[----:B------:R-:W-:Y:S04]  /*101a0*/  STS.U16 [R5+0x39600], R8 ;  /* 0x0396000805007388 */ /* 0x000fe80000000400 */
[----:B------:R-:W-:Y:S04]  /*101b0*/  STS.U16 [R5+0x3a600], R2 ;  /* 0x03a6000205007388 */ /* 0x000fe80000000400 */
[----:B------:R-:W-:Y:S04]  /*101c0*/  STL [R1+0x18c8], R13 ;  /* 0x0018c80d01007387 */ /* 0x000fe80000100800 */
[----:B--2---:R0:W-:Y:S02]  /*101d0*/  STS.U16 [R5+0x3b600], R0 ;  /* 0x03b6000005007388 */ /* 0x0041e40000000400 */
[----:B0-----:R-:W-:-:S02]  /*101e0*/  LOP3.LUT R0, R13, 0x40, RZ, 0x3c, !PT ;  /* 0x000000400d007812 */ /* 0x001fc400078e3cff */
[----:B------:R-:W2:Y:S04]  /*101f0*/  LDL.LU R13, [R1+0x838] ;  /* 0x00083800010d7983 */ /* 0x000ea80000300800 */
[----:B--2---:R0:W-:Y:S04]  /*10200*/  STL [R1+0x18d4], R13 ;  /* 0x0018d40d01007387 */ /* 0x0041e80000100800 */
[----:B0-----:R-:W2:Y:S04]  /*10210*/  LDL.LU R13, [R1+0x498] ;  /* 0x00049800010d7983 */ /* 0x001ea80000300800 */
[----:B--2---:R0:W-:Y:S04]  /*10220*/  STL [R1+0x18d8], R13 ;  /* 0x0018d80d01007387 */ /* 0x0041e80000100800 */
[----:B0-----:R-:W2:Y:S04]  /*10230*/  LDL.LU R13, [R1+0x204] ;  /* 0x00020400010d7983 */ /* 0x001ea80000300800 */
[----:B------:R-:W2:Y:S04]  /*10240*/  LDL.LU R29, [R1+0x87c] ;  /* 0x00087c00011d7983 */ /* 0x000ea80000300800 */
[----:B---3--:R-:W-:Y:S04]  /*10250*/  STS.U16 [R5+0x3c600], R3 ;  /* 0x03c6000305007388 */ /* 0x008fe80000000400 */
[----:B----4-:R-:W-:Y:S04]  /*10260*/  STS.U16 [R5+0x3d600], R4 ;  /* 0x03d6000405007388 */ /* 0x010fe80000000400 */
[----:B-----5:R0:W-:Y:S01]  /*10270*/  STS.U16 [R5+0x3e600], R6 ;  /* 0x03e6000605007388 */ /* 0x0201e20000000400 */
[----:B------:R-:W-:-:S03]  /*10280*/  SHF.L.U32 R7, R7, 0x1, RZ ;  /* 0x0000000107077819 */ /* 0x000fc600000006ff */
[----:B--2---:R1:W-:Y:S04]  /*10290*/  STL [R1+0x18dc], R29 ;  /* 0x0018dc1d01007387 */ /* 0x0043e80000100800 */
[----:B------:R-:W2:Y:S04]  /*102a0*/  LDL.LU R28, [R1+0x7ec] ;  /* 0x0007ec00011c7983 */ /* 0x000ea80000300800 */
[----:B------:R-:W3:Y:S04]  /*102b0*/  LDL.LU R27, [R1+0x8a0] ;  /* 0x0008a000011b7983 */ /* 0x000ee80000300800 */
[----:B------:R-:W4:Y:S04]  /*102c0*/  LDL.LU R26, [R1+0x860] ;  /* 0x00086000011a7983 */ /* 0x000f280000300800 */
[----:B0-----:R-:W5:Y:S04]  /*102d0*/  LDL.LU R6, [R1+0x81c] ;  /* 0x00081c0001067983 */ /* 0x001f680000300800 */
[----:B------:R-:W2:Y:S04]  /*102e0*/  LDL.LU R25, [R1+0x7cc] ;  /* 0x0007cc0001197983 */ /* 0x000ea80000300800 */
        /* <DEDUP_REMOVED lines=11> */
[----:B------:R-:W2:Y:S01]  /*103a0*/  LDL.LU R12, [R1+0x884] ;  /* 0x00088400010c7983 */ /* 0x000ea20000300800 */
[----:B-1----:R-:W-:-:S03]  /*103b0*/  LOP3.LUT R29, R7, 0x30, RZ, 0x3c, !PT ;  /* 0x00000030071d7812 */ /* 0x002fc600078e3cff */
        /* <DEDUP_REMOVED lines=9> */
[----:B------:R0:W-:Y:S04]  /*10450*/  STS.U16 [R29+0x3f600], R13 ;  /* 0x03f6000d1d007388 */ /* 0x0001e80000000400 */
[----:B0-----:R-:W2:Y:S04]  /*10460*/  LDL.LU R29, [R1+0x18dc] ;  /* 0x0018dc00011d7983 */ /* 0x001ea80000300800 */
[----:B------:R-:W2:Y:S04]  /*10470*/  LDL.LU R13, [R1+0x18d8] ;  /* 0x0018d800010d7983 */ /* 0x000ea80000300800 */
[----:B--2---:R0:W-:Y:S04]  /*10480*/  STS.U16 [R0+0x800], R13 ;  /* 0x0008000d00007388 */ /* 0x0041e80000000400 */
[----:B0-----:R-:W2:Y:S04]  /*10490*/  LDL.LU R13, [R1+0x18d4] ;  /* 0x0018d400010d7983 */ /* 0x001ea80000300800 */
[----:B--2---:R-:W-:Y:S04]  /*104a0*/  STS.U16 [R0+0x1800], R13 ;  /* 0x0018000d00007388 */ /* 0x004fe80000000400 */
[----:B------:R-:W-:Y:S04]  /*104b0*/  STS.U16 [R0+0x2800], R29 ;  /* 0x0028001d00007388 */ /* 0x000fe80000000400 */
[----:B------:R-:W-:Y:S04]  /*104c0*/  STS.U16 [R0+0x3800], R28 ;  /* 0x0038001c00007388 */ /* 0x000fe80000000400 */
[----:B---3--:R-:W-:Y:S04]  /*104d0*/  STS.U16 [R0+0x4800], R27 ;  /* 0x0048001b00007388 */ /* 0x008fe80000000400 */
[----:B----4-:R-:W-:Y:S04]  /*104e0*/  STS.U16 [R0+0x5800], R26 ;  /* 0x0058001a00007388 */ /* 0x010fe80000000400 */
[----:B-----5:R0:W-:Y:S04]  /*104f0*/  STS.U16 [R0+0x6800], R6 ;  /* 0x0068000600007388 */ /* 0x0201e80000000400 */
[----:B0-----:R-:W2:Y:S04]  /*10500*/  LDL.LU R6, [R1+0x7d8] ;  /* 0x0007d80001067983 */ /* 0x001ea80000300800 */
[----:B------:R-:W3:Y:S04]  /*10510*/  LDL.LU R13, [R1+0x2d8] ;  /* 0x0002d800010d7983 */ /* 0x000ee80000300800 */
[----:B---3--:R0:W-:Y:S04]  /*10520*/  STL [R1+0x18cc], R13 ;  /* 0x0018cc0d01007387 */ /* 0x0081e80000100800 */
[----:B0-----:R-:W3:Y:S04]  /*10530*/  LDL.LU R13, [R1+0x7a8] ;  /* 0x0007a800010d7983 */ /* 0x001ee80000300800 */
        /* <DEDUP_REMOVED lines=23> */
[----:B------:R-:W4:Y:S04]  /*106b0*/  LDL.LU R29, [R1+0x2c4] ;  /* 0x0002c400011d7983 */ /* 0x000f280000300800 */
[----:B------:R0:W-:Y:S04]  /*106c0*/  STS.U16 [R0+0x1c800], R7 ;  /* 0x01c8000700007388 */ /* 0x0001e80000000400 */
[----:B------:R-:W5:Y:S04]  /*106d0*/  LDL.LU R28, [R1+0x1d4] ;  /* 0x0001d400011c7983 */ /* 0x000f680000300800 */
[----:B0-----:R-:W4:Y:S04]  /*106e0*/  LDL.LU R7, [R1+0x1d0] ;  /* 0x0001d00001077983 */ /* 0x001f280000300800 */
        /* <DEDUP_REMOVED lines=22> */
[----:B--2---:R0:W-:Y:S04]  /*10850*/  STS.U16 [R0+0x1d800], R6 ;  /* 0x01d8000600007388 */ /* 0x0041e80000000400 */
[----:B------:R-:W2:Y:S04]  /*10860*/  LDL.LU R5, [R1+0x12c] ;  /* 0x00012c0001057983 */ /* 0x000ea80000300800 */
[----:B0-----:R-:W2:Y:S04]  /*10870*/  LDL.LU R6, [R1+0x128] ;  /* 0x0001280001067983 */ /* 0x001ea80000300800 */
[----:B---3--:R0:W-:Y:S04]  /*10880*/  STS.U16 [R0+0x1e800], R13 ;  /* 0x01e8000d00007388 */ /* 0x0081e80000000400 */
[----:B0-----:R-:W3:Y:S04]  /*10890*/  LDL.LU R13, [R1+0x18d0] ;  /* 0x0018d000010d7983 */ /* 0x001ee80000300800 */
[----:B---3--:R0:W-:Y:S04]  /*108a0*/  STS.U16 [R0+0x1f800], R13 ;  /* 0x01f8000d00007388 */ /* 0x0081e80000000400 */
[----:B0-----:R-:W3:Y:S04]  /*108b0*/  LDL.LU R13, [R1+0x18cc] ;  /* 0x0018cc00010d7983 */ /* 0x001ee80000300800 */
[----:B---3--:R0:W-:Y:S04]  /*108c0*/  STS.U16 [R0+0x20800], R13 ;  /* 0x0208000d00007388 */ /* 0x0081e80000000400 */
[----:B----4-:R-:W-:Y:S04]  /*108d0*/  STS.U16 [R0+0x21800], R29 ;  /* 0x0218001d00007388 */ /* 0x010fe80000000400 */
[----:B-----5:R-:W-:Y:S04]  /*108e0*/  STS.U16 [R0+0x22800], R28 ;  /* 0x0228001c00007388 */ /* 0x020fe80000000400 */
[----:B0-----:R-:W3:Y:S04]  /*108f0*/  LDL.LU R13, [R1+0x18c8] ;  /* 0x0018c800010d7983 */ /* 0x001ee80000300800 */
[----:B------:R0:W-:Y:S04]  /*10900*/  STS.U16 [R0+0x23800], R7 ;  /* 0x0238000700007388 */ /* 0x0001e80000000400 */
[----:B0-----:R-:W4:Y:S04]  /*10910*/  LDL.LU R7, [R1+0x124] ;  /* 0x0001240001077983 */ /* 0x001f280000300800 */
[----:B------:R-:W5:Y:S04]  /*10920*/  LDL.LU R29, [R1+0x110] ;  /* 0x00011000011d7983 */ /* 0x000f680000300800 */
[----:B-----5:R0:W-:Y:S04]  /*10930*/  STL [R1+0x18c0], R29 ;  /* 0x0018c01d01007387 */ /* 0x0201e80000100800 */
[----:B0-----:R-:W5:Y:S04]  /*10940*/  LDL.LU R29, [R1+0x114] ;  /* 0x00011400011d7983 */ /* 0x001f680000300800 */
[----:B-----5:R0:W-:Y:S04]  /*10950*/  STL [R1+0x18c4], R29 ;  /* 0x0018c41d01007387 */ /* 0x0201e80000100800 */
[----:B0-----:R-:W5:Y:S01]  /*10960*/  LDL.LU R29, [R1+0x120] ;  /* 0x00012000011d7983 */ /* 0x001f620000300800 */
[----:B------:R-:W3:Y:S03]  /*10970*/  LDL.LU R28, [R1+0x880] ;  /* 0x00088000011c7983 */ /* 0x000ee60000300800 */
[----:B------:R0:W-:Y:S01]  /*10980*/  STS.U16 [R0+0x24800], R27 ;  /* 0x0248001b00007388 */ /* 0x0001e20000000400 */
[----:B------:R1:W-:Y:S02]  /*10990*/  STS.U16 [R0+0x25800], R26 ;  /* 0x0258001a00007388 */ /* 0x0003e40000000400 */
[----:B------:R0:W-:Y:S02]  /*109a0*/  STS.U16 [R0+0x26800], R25 ;  /* 0x0268001900007388 */ /* 0x0001e40000000400 */
[----:B------:R0:W-:Y:S01]  /*109b0*/  STS.U16 [R0+0x27800], R24 ;  /* 0x0278001800007388 */ /* 0x0001e20000000400 */
        /* <DEDUP_REMOVED lines=16> */
[----:B------:R-:W-:Y:S01]  /*10ac0*/  STS.U16 [R0+0x38800], R3 ;  /* 0x0388000300007388 */ /* 0x000fe20000000400 */
[----:B------:R-:W-:Y:S02]  /*10ad0*/  STS.U16 [R0+0x39800], R4 ;  /* 0x0398000400007388 */ /* 0x000fe40000000400 */
[----:B--2---:R-:W-:Y:S02]  /*10ae0*/  STS.U16 [R0+0x3a800], R5 ;  /* 0x03a8000500007388 */ /* 0x004fe40000000400 */
[----:B------:R-:W-:Y:S01]  /*10af0*/  STS.U16 [R0+0x3b800], R6 ;  /* 0x03b8000600007388 */ /* 0x000fe20000000400 */
[----:B----4-:R-:W-:Y:S04]  /*10b00*/  STS.U16 [R0+0x3c800], R7 ;  /* 0x03c8000700007388 */ /* 0x010fe80000000400 */
[----:B---3--:R2:W-:Y:S01]  /*10b10*/  STL [R1+0x18bc], R28 ;  /* 0x0018bc1c01007387 */ /* 0x0085e20000100800 */
[----:B0-----:R-:W3:Y:S02]  /*10b20*/  LDL.LU R27, [R1+0x820] ;  /* 0x00082000011b7983 */ /* 0x001ee40000300800 */
[----:B-1----:R-:W4:Y:S02]  /*10b30*/  LDL.LU R26, [R1+0x874] ;  /* 0x00087400011a7983 */ /* 0x002f240000300800 */
[----:B------:R-:W3:Y:S01]  /*10b40*/  LDL.LU R25, [R1+0x7e4] ;  /* 0x0007e40001197983 */ /* 0x000ee20000300800 */
[----:B------:R-:W3:Y:S01]  /*10b50*/  LDL.LU R24, [R1+0x89c] ;  /* 0x00089c0001187983 */ /* 0x000ee20000300800 */
[----:B------:R-:W3:Y:S02]  /*10b60*/  LDL.LU R23, [R1+0x85c] ;  /* 0x00085c0001177983 */ /* 0x000ee40000300800 */
[----:B------:R-:W3:Y:S02]  /*10b70*/  LDL.LU R22, [R1+0x818] ;  /* 0x0008180001167983 */ /* 0x000ee40000300800 */
        /* <DEDUP_REMOVED lines=14> */
[C---:B--2---:R-:W-:Y:S01]  /*10c60*/  LOP3.LUT R28, R13.reuse, 0x40, RZ, 0x3c, !PT ;  /* 0x000000400d1c7812 */ /* 0x044fe200078e3cff */
[----:B------:R-:W2:Y:S02]  /*10c70*/  LDL.LU R3, [R1+0x780] ;  /* 0x0007800001037983 */ /* 0x000ea40000300800 */
[----:B------:R-:W2:Y:S01]  /*10c80*/  LDL.LU R4, [R1+0x77c] ;  /* 0x00077c0001047983 */ /* 0x000ea20000300800 */
[----:B------:R-:W2:Y:S01]  /*10c90*/  LDL.LU R0, [R1+0x778] ;  /* 0x0007780001007983 */ /* 0x000ea20000300800 */
[----:B------:R-:W2:Y:S02]  /*10ca0*/  LDL.LU R6, [R1+0x774] ;  /* 0x0007740001067983 */ /* 0x000ea40000300800 */
[----:B------:R-:W2:Y:S01]  /*10cb0*/  LDL.LU R7, [R1+0x770] ;  /* 0x0007700001077983 */ /* 0x000ea20000300800 */
[----:B-----5:R0:W-:Y:S04]  /*10cc0*/  STS.U16 [R28+0x3d800], R29 ;  /* 0x03d8001d1c007388 */ /* 0x0201e80000000400 */
[----:B0-----:R-:W5:Y:S04]  /*10cd0*/  LDL.LU R29, [R1+0x18c4] ;  /* 0x0018c400011d7983 */ /* 0x001f680000300800 */
[----:B-----5:R0:W-:Y:S04]  /*10ce0*/  STS.U16 [R28+0x3e800], R29 ;  /* 0x03e8001d1c007388 */ /* 0x0201e80000000400 */
[----:B0-----:R-:W5:Y:S01]  /*10cf0*/  LDL.LU R29, [R1+0x18c0] ;  /* 0x0018c000011d7983 */ /* 0x001f620000300800 */
[----:B------:R-:W-:-:S03]  /*10d00*/  LOP3.LUT R5, R13, 0x50, RZ, 0x3c, !PT ;  /* 0x000000500d057812 */ /* 0x000fc600078e3cff */
[----:B-----5:R0:W-:Y:S04]  /*10d10*/  STS.U16 [R28+0x3f800], R29 ;  /* 0x03f8001d1c007388 */ /* 0x0201e80000000400 */
[----:B0-----:R-:W5:Y:S01]  /*10d20*/  LDL.LU R28, [R1+0x18bc] ;  /* 0x0018bc00011c7983 */ /* 0x001f620000300800 */
[----:B------:R0:W-:Y:S03]  /*10d30*/  STL [R1+0x18ac], R13 ;  /* 0x0018ac0d01007387 */ /* 0x0001e60000100800 */
[----:B0-----:R-:W2:Y:S04]  /*10d40*/  LDL.LU R13, [R1+0x75c] ;  /* 0x00075c00010d7983 */ /* 0x001ea80000300800 */
[----:B--2---:R0:W-:Y:S04]  /*10d50*/  STL [R1+0x18b0], R13 ;  /* 0x0018b00d01007387 */ /* 0x0041e80000100800 */
[----:B0-----:R-:W2:Y:S04]  /*10d60*/  LDL.LU R13, [R1+0x760] ;  /* 0x00076000010d7983 */ /* 0x001ea80000300800 */
[----:B--2---:R0:W-:Y:S04]  /*10d70*/  STL [R1+0x18b4], R13 ;  /* 0x0018b40d01007387 */ /* 0x0041e80000100800 */
[----:B0-----:R-:W2:Y:S04]  /*10d80*/  LDL.LU R13, [R1+0x764] ;  /* 0x00076400010d7983 */ /* 0x001ea80000300800 */
[----:B-----5:R-:W-:Y:S01]  /*10d90*/  STS.U16 [R5+0xa00], R28 ;  /* 0x000a001c05007388 */ /* 0x020fe20000000400 */
[----:B---3--:R-:W-:Y:S02]  /*10da0*/  STS.U16 [R5+0x1a00], R27 ;  /* 0x001a001b05007388 */ /* 0x008fe40000000400 */
[----:B----4-:R-:W-:Y:S02]  /*10db0*/  STS.U16 [R5+0x2a00], R26 ;  /* 0x002a001a05007388 */ /* 0x010fe40000000400 */
[----:B------:R-:W-:Y:S01]  /*10dc0*/  STS.U16 [R5+0x3a00], R25 ;  /* 0x003a001905007388 */ /* 0x000fe20000000400 */
[----:B------:R-:W-:Y:S01]  /*10dd0*/  STS.U16 [R5+0x4a00], R24 ;  /* 0x004a001805007388 */ /* 0x000fe20000000400 */
[----:B------:R-:W-:Y:S02]  /*10de0*/  STS.U16 [R5+0x5a00], R23 ;  /* 0x005a001705007388 */ /* 0x000fe40000000400 */
[----:B------:R-:W-:Y:S02]  /*10df0*/  STS.U16 [R5+0x6a00], R22 ;  /* 0x006a001605007388 */ /* 0x000fe40000000400 */
        /* <DEDUP_REMOVED lines=15> */
[----:B------:R-:W-:Y:S01]  /*10ef0*/  STS.U16 [R5+0x16a00], R4 ;  /* 0x016a000405007388 */ /* 0x000fe20000000400 */
[----:B--2---:R0:W-:Y:S04]  /*10f00*/  STL [R1+0x18b8], R13 ;  /* 0x0018b80d01007387 */ /* 0x0041e80000100800 */
[----:B0-----:R-:W2:Y:S01]  /*10f10*/  LDL.LU R13, [R1+0x768] ;  /* 0x00076800010d7983 */ /* 0x001ea20000300800 */
[----:B------:R-:W3:Y:S02]  /*10f20*/  LDL.LU R2, [R1+0x758] ;  /* 0x0007580001027983 */ /* 0x000ee40000300800 */
[----:B------:R-:W4:Y:S02]  /*10f30*/  LDL.LU R3, [R1+0x754] ;  /* 0x0007540001037983 */ /* 0x000f240000300800 */
[----:B------:R0:W-:Y:S01]  /*10f40*/  STS.U16 [R5+0x17a00], R0 ;  /* 0x017a000005007388 */ /* 0x0001e20000000400 */
[----:B------:R-:W5:Y:S04]  /*10f50*/  LDL.LU R4, [R1+0x2d4] ;  /* 0x0002d40001047983 */ /* 0x000f680000300800 */
[----:B------:R1:W-:Y:S01]  /*10f60*/  STS.U16 [R5+0x18a00], R6 ;  /* 0x018a000605007388 */ /* 0x0003e20000000400 */
[----:B------:R1:W-:Y:S03]  /*10f70*/  STS.U16 [R5+0x19a00], R7 ;  /* 0x019a000705007388 */ /* 0x0003e60000000400 */
[----:B0-----:R-:W3:Y:S01]  /*10f80*/  LDL.LU R0, [R1+0x200] ;  /* 0x0002000001007983 */ /* 0x001ee20000300800 */
[----:B-1----:R-:W3:Y:S02]  /*10f90*/  LDL.LU R6, [R1+0x10c] ;  /* 0x00010c0001067983 */ /* 0x002ee40000300800 */
        /* <DEDUP_REMOVED lines=22> */
[----:B--2---:R0:W-:Y:S04]  /*11100*/  STS.U16 [R5+0x1aa00], R13 ;  /* 0x01aa000d05007388 */ /* 0x0041e80000000400 */
[----:B0-----:R-:W2:Y:S04]  /*11110*/  LDL.LU R13, [R1+0x18b8] ;  /* 0x0018b800010d7983 */ /* 0x001ea80000300800 */
[----:B--2---:R0:W-:Y:S04]  /*11120*/  STS.U16 [R5+0x1ba00], R13 ;  /* 0x01ba000d05007388 */ /* 0x0041e80000000400 */
[----:B0-----:R-:W2:Y:S04]  /*11130*/  LDL.LU R13, [R1+0x18b4] ;  /* 0x0018b400010d7983 */ /* 0x001ea80000300800 */
[----:B--2---:R0:W-:Y:S04]  /*11140*/  STS.U16 [R5+0x1ca00], R13 ;  /* 0x01ca000d05007388 */ /* 0x0041e80000000400 */
[----:B0-----:R-:W2:Y:S04]  /*11150*/  LDL.LU R13, [R1+0x18b0] ;  /* 0x0018b000010d7983 */ /* 0x001ea80000300800 */
[----:B--2---:R0:W-:Y:S01]  /*11160*/  STS.U16 [R5+0x1da00], R13 ;  /* 0x01da000d05007388 */ /* 0x0041e20000000400 */
[----:B---3--:R1:W-:Y:S02]  /*11170*/  STS.U16 [R5+0x1ea00], R2 ;  /* 0x01ea000205007388 */ /* 0x0083e40000000400 */
[----:B----4-:R2:W-:Y:S02]  /*11180*/  STS.U16 [R5+0x1fa00], R3 ;  /* 0x01fa000305007388 */ /* 0x0105e40000000400 */
[----:B-----5:R3:W-:Y:S01]  /*11190*/  STS.U16 [R5+0x20a00], R4 ;  /* 0x020a000405007388 */ /* 0x0207e20000000400 */
[----:B------:R4:W-:Y:S01]  /*111a0*/  STS.U16 [R5+0x21a00], R0 ;  /* 0x021a000005007388 */ /* 0x0009e20000000400 */
[----:B------:R4:W-:Y:S03]  /*111b0*/  STS.U16 [R5+0x22a00], R6 ;  /* 0x022a000605007388 */ /* 0x0009e60000000400 */
[----:B0-----:R-:W5:Y:S01]  /*111c0*/  LDL.LU R13, [R1+0x18ac] ;  /* 0x0018ac00010d7983 */ /* 0x001f620000300800 */
[----:B-1----:R-:W5:Y:S02]  /*111d0*/  LDL.LU R2, [R1+0x18a8] ;  /* 0x0018a80001027983 */ /* 0x002f640000300800 */
[----:B--2---:R-:W2:Y:S02]  /*111e0*/  LDL.LU R3, [R1+0x18a4] ;  /* 0x0018a40001037983 */ /* 0x004ea40000300800 */
[----:B---3--:R-:W3:Y:S01]  /*111f0*/  LDL.LU R4, [R1+0x18a0] ;  /* 0x0018a00001047983 */ /* 0x008ee20000300800 */
[----:B----4-:R-:W4:Y:S01]  /*11200*/  LDL.LU R0, [R1+0x189c] ;  /* 0x00189c0001007983 */ /* 0x010f220000300800 */
[----:B------:R-:W2:Y:S03]  /*11210*/  LDL.LU R6, [R1+0x1898] ;  /* 0x0018980001067983 */ /* 0x000ea60000300800 */
[----:B------:R0:W-:Y:S04]  /*11220*/  STS.U16 [R5+0x23a00], R7 ;  /* 0x023a000705007388 */ /* 0x0001e80000000400 */
[----:B0-----:R-:W2:Y:S01]  /*11230*/  LDL.LU R7, [R1+0x1894] ;  /* 0x0018940001077983 */ /* 0x001ea20000300800 */
[----:B------:R0:W-:Y:S02]  /*11240*/  STS.U16 [R5+0x24a00], R29 ;  /* 0x024a001d05007388 */ /* 0x0001e40000000400 */
[----:B------:R1:W-:Y:S02]  /*11250*/  STS.U16 [R5+0x25a00], R28 ;  /* 0x025a001c05007388 */ /* 0x0003e40000000400 */
[----:B------:R1:W-:Y:S01]  /*11260*/  STS.U16 [R5+0x26a00], R27 ;  /* 0x026a001b05007388 */ /* 0x0003e20000000400 */
[----:B------:R1:W-:Y:S01]  /*11270*/  STS.U16 [R5+0x27a00], R26 ;  /* 0x027a001a05007388 */ /* 0x0003e20000000400 */
[----:B------:R1:W-:Y:S02]  /*11280*/  STS.U16 [R5+0x28a00], R25 ;  /* 0x028a001905007388 */ /* 0x0003e40000000400 */
[----:B------:R1:W-:Y:S01]  /*11290*/  STS.U16 [R5+0x29a00], R24 ;  /* 0x029a001805007388 */ /* 0x0003e20000000400 */
[----:B0-----:R-:W3:Y:S01]  /*112a0*/  LDL.LU R29, [R1+0x7f0] ;  /* 0x0007f000011d7983 */ /* 0x001ee20000300800 */
[----:B-1----:R-:W3:Y:S03]  /*112b0*/  LDL.LU R28, [R1+0x864] ;  /* 0x00086400011c7983 */ /* 0x002ee60000300800 */
[----:B------:R-:W3:Y:S01]  /*112c0*/  LDL.LU R27, [R1+0x7d0] ;  /* 0x0007d000011b7983 */ /* 0x000ee20000300800 */
[----:B------:R-:W3:Y:S03]  /*112d0*/  LDL.LU R26, [R1+0x894] ;  /* 0x00089400011a7983 */ /* 0x000ee60000300800 */
[----:B------:R-:W3:Y:S04]  /*112e0*/  LDL.LU R25, [R1+0x850] ;  /* 0x0008500001197983 */ /* 0x000ee80000300800 */
[----:B------:R0:W-:Y:S01]  /*112f0*/  STS.U16 [R5+0x2aa00], R23 ;  /* 0x02aa001705007388 */ /* 0x0001e20000000400 */
[----:B------:R-:W3:Y:S02]  /*11300*/  LDL.LU R24, [R1+0x810] ;  /* 0x0008100001187983 */ /* 0x000ee40000300800 */
[----:B------:R1:W-:Y:S02]  /*11310*/  STS.U16 [R5+0x2ba00], R22 ;  /* 0x02ba001605007388 */ /* 0x0003e40000000400 */
[----:B------:R1:W-:Y:S01]  /*11320*/  STS.U16 [R5+0x2ca00], R21 ;  /* 0x02ca001505007388 */ /* 0x0003e20000000400 */
[----:B------:R1:W-:Y:S01]  /*11330*/  STS.U16 [R5+0x2da00], R20 ;  /* 0x02da001405007388 */ /* 0x0003e20000000400 */
[----:B------:R1:W-:Y:S02]  /*11340*/  STS.U16 [R5+0x2ea00], R19 ;  /* 0x02ea001305007388 */ /* 0x0003e40000000400 */
[----:B------:R1:W-:Y:S01]  /*11350*/  STS.U16 [R5+0x2fa00], R18 ;  /* 0x02fa001205007388 */ /* 0x0003e20000000400 */
[----:B0-----:R-:W3:Y:S01]  /*11360*/  LDL.LU R23, [R1+0x7bc] ;  /* 0x0007bc0001177983 */ /* 0x001ee20000300800 */
[----:B-1----:R-:W3:Y:S03]  /*11370*/  LDL.LU R22, [R1+0x8a8] ;  /* 0x0008a80001167983 */ /* 0x002ee60000300800 */
[----:B------:R-:W3:Y:S04]  /*11380*/  LDL.LU R21, [R1+0x888] ;  /* 0x0008880001157983 */ /* 0x000ee80000300800 */
[----:B------:R-:W3:Y:S01]  /*11390*/  LDL.LU R20, [R1+0x86c] ;  /* 0x00086c0001147983 */ /* 0x000ee20000300800 */
[----:B------:R-:W3:Y:S02]  /*113a0*/  LDL.LU R19, [R1+0x844] ;  /* 0x0008440001137983 */ /* 0x000ee40000300800 */
[----:B------:R0:W-:Y:S02]  /*113b0*/  STS.U16 [R5+0x30a00], R17 ;  /* 0x030a001105007388 */ /* 0x0001e40000000400 */
[----:B------:R-:W3:Y:S01]  /*113c0*/  LDL.LU R18, [R1+0x82c] ;  /* 0x00082c0001127983 */ /* 0x000ee20000300800 */
[----:B------:R1:W-:Y:S01]  /*113d0*/  STS.U16 [R5+0x31a00], R16 ;  /* 0x031a001005007388 */ /* 0x0003e20000000400 */
[----:B------:R1:W-:Y:S02]  /*113e0*/  STS.U16 [R5+0x32a00], R15 ;  /* 0x032a000f05007388 */ /* 0x0003e40000000400 */
[----:B------:R1:W-:Y:S02]  /*113f0*/  STS.U16 [R5+0x33a00], R14 ;  /* 0x033a000e05007388 */ /* 0x0003e40000000400 */
[----:B------:R1:W-:Y:S01]  /*11400*/  STS.U16 [R5+0x34a00], R12 ;  /* 0x034a000c05007388 */ /* 0x0003e20000000400 */
[----:B------:R1:W-:Y:S04]  /*11410*/  STS.U16 [R5+0x35a00], R11 ;  /* 0x035a000b05007388 */ /* 0x0003e80000000400 */
        /* <DEDUP_REMOVED lines=8> */
[----:B------:R1:W-:Y:S03]  /*114a0*/  STS.U16 [R5+0x38a00], R8 ;  /* 0x038a000805007388 */ /* 0x0003e60000000400 */
[----:B0-----:R-:W3:Y:S01]  /*114b0*/  LDL.LU R10, [R1+0x3c0] ;  /* 0x0003c000010a7983 */ /* 0x001ee20000300800 */
[----:B-1----:R-:W3:Y:S02]  /*114c0*/  LDL.LU R9, [R1+0x3a8] ;  /* 0x0003a80001097983 */ /* 0x002ee40000300800 */
[----:B------:R-:W3:Y:S01]  /*114d0*/  LDL.LU R8, [R1+0x390] ;  /* 0x0003900001087983 */ /* 0x000ee20000300800 */
[----:B--2---:R0:W-:Y:S01]  /*114e0*/  STS.U16 [R5+0x39a00], R7 ;  /* 0x039a000705007388 */ /* 0x0041e20000000400 */
[----:B------:R1:W-:Y:S03]  /*114f0*/  STS.U16 [R5+0x3aa00], R6 ;  /* 0x03aa000605007388 */ /* 0x0003e60000000400 */
[----:B0-----:R-:W2:Y:S01]  /*11500*/  LDL.LU R7, [R1+0x83c] ;  /* 0x00083c0001077983 */ /* 0x001ea20000300800 */
[----:B-1----:R-:W2:Y:S01]  /*11510*/  LDL.LU R5, [R1+0x1890] ;  /* 0x0018900001057983 */ /* 0x002ea20000300800 */
[C---:B-----5:R-:W-:Y:S01]  /*11520*/  LOP3.LUT R6, R13.reuse, 0x50, RZ, 0x3c, !PT ;  /* 0x000000500d067812 */ /* 0x060fe200078e3cff */
[----:B------:R-:W-:-:S04]  /*11530*/  LOP3.LUT R13, R13, 0x60, RZ, 0x3c, !PT ;  /* 0x000000600d0d7812 */ /* 0x000fc800078e3cff */
[----:B--2---:R-:W-:Y:S01]  /*11540*/  STS.U16 [R6+0x3ba00], R5 ;  /* 0x03ba000506007388 */ /* 0x004fe20000000400 */
[----:B----4-:R-:W-:Y:S02]  /*11550*/  STS.U16 [R6+0x3ca00], R0 ;  /* 0x03ca000006007388 */ /* 0x010fe40000000400 */
[----:B---3--:R-:W-:Y:S02]  /*11560*/  STS.U16 [R6+0x3da00], R4 ;  /* 0x03da000406007388 */ /* 0x008fe40000000400 */
        /* <DEDUP_REMOVED lines=14> */
[----:B------:R0:W-:Y:S03]  /*11650*/  STS.U16 [R13+0xcc00], R18 ;  /* 0x00cc00120d007388 */ /* 0x0001e60000000400 */
[----:B0-----:R-:W2:Y:S04]  /*11660*/  LDL.LU R18, [R1+0x330] ;  /* 0x0003300001127983 */ /* 0x001ea80000300800 */
[----:B--2---:R0:W-:Y:S04]  /*11670*/  STL [R1+0x1884], R18 ;  /* 0x0018841201007387 */ /* 0x0041e80000100800 */
[----:B0-----:R-:W2:Y:S04]  /*11680*/  LDL.LU R18, [R1+0x348] ;  /* 0x0003480001127983 */ /* 0x001ea80000300800 */
[----:B--2---:R0:W-:Y:S04]  /*11690*/  STL [R1+0x1888], R18 ;  /* 0x0018881201007387 */ /* 0x0041e80000100800 */
[----:B0-----:R-:W2:Y:S01]  /*116a0*/  LDL.LU R18, [R1+0x360] ;  /* 0x0003600001127983 */ /* 0x001ea20000300800 */
        /* <DEDUP_REMOVED lines=8> */
[----:B------:R-:W-:Y:S03]  /*11730*/  STS.U16 [R13+0x15c00], R8 ;  /* 0x015c00080d007388 */ /* 0x000fe60000000400 */
[----:B--2---:R0:W-:Y:S04]  /*11740*/  STL [R1+0x188c], R18 ;  /* 0x00188c1201007387 */ /* 0x0041e80000100800 */
[----:B0-----:R-:W2:Y:S01]  /*11750*/  LDL.LU R18, [R1+0x378] ;  /* 0x0003780001127983 */ /* 0x001ea20000300800 */
[----:B------:R-:W3:Y:S02]  /*11760*/  LDL.LU R17, [R1+0x320] ;  /* 0x0003200001117983 */ /* 0x000ee40000300800 */
[----:B------:R-:W4:Y:S02]  /*11770*/  LDL.LU R16, [R1+0x314] ;  /* 0x0003140001107983 */ /* 0x000f240000300800 */
[----:B------:R-:W5:Y:S01]  /*11780*/  LDL.LU R15, [R1+0x308] ;  /* 0x00030800010f7983 */ /* 0x000f620000300800 */
        /* <DEDUP_REMOVED lines=23> */
[----:B------:R-:W3:Y:S01]  /*11900*/  LDL.LU R19, [R1] ;  /* 0x0000000001137983 */ /* 0x000ee20000300800 */
        /* <DEDUP_REMOVED lines=18> */
[----:B------:R0:W-:Y:S01]  /*11a30*/  STS.U16 [R13+0x1fc00], R11 ;  /* 0x01fc000b0d007388 */ /* 0x0001e20000000400 */
[----:B------:R1:W-:Y:S02]  /*11a40*/  STS.U16 [R13+0x20c00], R10 ;  /* 0x020c000a0d007388 */ /* 0x0003e40000000400 */
[----:B------:R1:W-:Y:S02]  /*11a50*/  STS.U16 [R13+0x21c00], R9 ;  /* 0x021c00090d007388 */ /* 0x0003e40000000400 */
[----:B------:R1:W-:Y:S01]  /*11a60*/  STS.U16 [R13+0x22c00], R8 ;  /* 0x022c00080d007388 */ /* 0x0003e20000000400 */
[----:B0-----:R-:W2:Y:S01]  /*11a70*/  LDL.LU R11, [R1+0x1868] ;  /* 0x00186800010b7983 */ /* 0x001ea20000300800 */
[----:B-1----:R-:W2:Y:S02]  /*11a80*/  LDL.LU R10, [R1+0x1864] ;  /* 0x00186400010a7983 */ /* 0x002ea40000300800 */
[----:B------:R-:W2:Y:S02]  /*11a90*/  LDL.LU R9, [R1+0x1860] ;  /* 0x0018600001097983 */ /* 0x000ea40000300800 */
[----:B------:R-:W2:Y:S01]  /*11aa0*/  LDL.LU R8, [R1+0x185c] ;  /* 0x00185c0001087983 */ /* 0x000ea20000300800 */
        /* <DEDUP_REMOVED lines=18> */
[----:B0-----:R-:W3:Y:S01]  /*11bd0*/  LDL.LU R19, [R1+0x7c0] ;  /* 0x0007c00001137983 */ /* 0x001ee20000300800 */
        /* <DEDUP_REMOVED lines=15> */
[----:B------:R-:W3:Y:S04]  /*11cd0*/  LDL.LU R20, [R1+0x3a0] ;  /* 0x0003a00001147983 */ /* 0x000ee80000300800 */
[----:B--2---:R0:W-:Y:S01]  /*11ce0*/  STS.U16 [R13+0x35c00], R8 ;  /* 0x035c00080d007388 */ /* 0x0041e20000000400 */
[----:B------:R1:W-:Y:S02]  /*11cf0*/  STS.U16 [R13+0x36c00], R9 ;  /* 0x036c00090d007388 */ /* 0x0003e40000000400 */
[----:B------:R2:W-:Y:S02]  /*11d00*/  STS.U16 [R13+0x37c00], R10 ;  /* 0x037c000a0d007388 */ /* 0x0005e40000000400 */
[----:B------:R4:W-:Y:S01]  /*11d10*/  STS.U16 [R13+0x38c00], R11 ;  /* 0x038c000b0d007388 */ /* 0x0009e20000000400 */
[----:B------:R5:W-:Y:S04]  /*11d20*/  STS.U16 [R13+0x39c00], R12 ;  /* 0x039c000c0d007388 */ /* 0x000be80000000400 */
[----:B0-----:R-:W3:Y:S01]  /*11d30*/  LDL.LU R8, [R1+0x88c] ;  /* 0x00088c0001087983 */ /* 0x001ee20000300800 */
[----:B-1----:R-:W3:Y:S02]  /*11d40*/  LDL.LU R9, [R1+0x854] ;  /* 0x0008540001097983 */ /* 0x002ee40000300800 */
[----:B--2---:R-:W2:Y:S02]  /*11d50*/  LDL.LU R10, [R1+0x7d4] ;  /* 0x0007d400010a7983 */ /* 0x004ea40000300800 */
[----:B----4-:R-:W4:Y:S01]  /*11d60*/  LDL.LU R11, [R1+0x7f8] ;  /* 0x0007f800010b7983 */ /* 0x010f220000300800 */
[----:B-----5:R-:W5:Y:S04]  /*11d70*/  LDL.LU R13, [R1+0x1858] ;  /* 0x00185800010d7983 */ /* 0x020f680000300800 */
[----:B------:R-:W0:Y:S02]  /*11d80*/  S2R R0, SR_TID.X ;  /* 0x0000000000007919 */ /* 0x000e240000002100 */
[----:B0-----:R-:W-:-:S05]  /*11d90*/  LOP3.LUT R0, R0, 0xff, RZ, 0xc0, !PT ;  /* 0x000000ff00007812 */ /* 0x001fca00078ec0ff */
[----:B------:R-:W-:-:S05]  /*11da0*/  IMAD.SHL.U32 R0, R0, 0x2, RZ ;  /* 0x0000000200007824 */ /* 0x000fca00078e00ff */
[C---:B------:R-:W-:Y:S01]  /*11db0*/  LOP3.LUT R12, R0.reuse, 0x60, RZ, 0x3c, !PT ;  /* 0x00000060000c7812 */ /* 0x040fe200078e3cff */
[----:B------:R-:W-:-:S04]  /*11dc0*/  LOP3.LUT R0, R0, 0x70, RZ, 0x3c, !PT ;  /* 0x0000007000007812 */ /* 0x000fc800078e3cff */
[----:B-----5:R-:W-:Y:S01]  /*11dd0*/  STS.U16 [R12+0x3ac00], R13 ;  /* 0x03ac000d0c007388 */ /* 0x020fe20000000400 */
[----:B------:R-:W-:Y:S02]  /*11de0*/  STS.U16 [R12+0x3bc00], R14 ;  /* 0x03bc000e0c007388 */ /* 0x000fe40000000400 */
[----:B---3--:R-:W-:Y:S02]  /*11df0*/  STS.U16 [R12+0x3cc00], R15 ;  /* 0x03cc000f0c007388 */ /* 0x008fe40000000400 */
[----:B------:R-:W-:Y:S01]  /*11e00*/  STS.U16 [R12+0x3dc00], R16 ;  /* 0x03dc00100c007388 */ /* 0x000fe20000000400 */
[----:B------:R-:W-:Y:S01]  /*11e10*/  STS.U16 [R12+0x3ec00], R17 ;  /* 0x03ec00110c007388 */ /* 0x000fe20000000400 */
[----:B------:R-:W-:Y:S02]  /*11e20*/  STS.U16 [R12+0x3fc00], R18 ;  /* 0x03fc00120c007388 */ /* 0x000fe40000000400 */
[----:B----4-:R-:W-:Y:S02]  /*11e30*/  STS.U16 [R0+0xe00], R11 ;  /* 0x000e000b00007388 */ /* 0x010fe40000000400 */
[----:B--2---:R-:W-:Y:S01]  /*11e40*/  STS.U16 [R0+0x1e00], R10 ;  /* 0x001e000a00007388 */ /* 0x004fe20000000400 */
[----:B------:R-:W-:Y:S01]  /*11e50*/  STS.U16 [R0+0x2e00], R9 ;  /* 0x002e000900007388 */ /* 0x000fe20000000400 */
[----:B------:R0:W-:Y:S02]  /*11e60*/  STS.U16 [R0+0x3e00], R19 ;  /* 0x003e001300007388 */ /* 0x0001e40000000400 */
[----:B------:R-:W-:Y:S02]  /*11e70*/  STS.U16 [R0+0x4e00], R8 ;  /* 0x004e000800007388 */ /* 0x000fe40000000400 */
[----:B------:R-:W-:Y:S01]  /*11e80*/  STS.U16 [R0+0x5e00], R2 ;  /* 0x005e000200007388 */ /* 0x000fe20000000400 */
[----:B------:R-:W-:Y:S01]  /*11e90*/  STS.U16 [R0+0x6e00], R3 ;  /* 0x006e000300007388 */ /* 0x000fe20000000400 */
[----:B------:R-:W-:Y:S02]  /*11ea0*/  STS.U16 [R0+0x7e00], R4 ;  /* 0x007e000400007388 */ /* 0x000fe40000000400 */
[----:B------:R-:W-:Y:S02]  /*11eb0*/  STS.U16 [R0+0x8e00], R5 ;  /* 0x008e000500007388 */ /* 0x000fe40000000400 */
[----:B------:R-:W-:Y:S01]  /*11ec0*/  STS.U16 [R0+0x9e00], R6 ;  /* 0x009e000600007388 */ /* 0x000fe20000000400 */
[----:B------:R-:W-:Y:S04]  /*11ed0*/  STS.U16 [R0+0xae00], R7 ;  /* 0x00ae000700007388 */ /* 0x000fe80000000400 */
[----:B0-----:R-:W2:Y:S01]  /*11ee0*/  LDL.LU R19, [R1+0x388] ;  /* 0x0003880001137983 */ /* 0x001ea20000300800 */
[----:B------:R0:W-:Y:S03]  /*11ef0*/  STS.U16 [R0+0xbe00], R29 ;  /* 0x00be001d00007388 */ /* 0x0001e60000000400 */
[----:B0-----:R-:W3:Y:S04]  /*11f00*/  LDL.LU R29, [R1+0x340] ;  /* 0x00034000011d7983 */ /* 0x001ee80000300800 */
[----:B---3--:R0:W-:Y:S04]  /*11f10*/  STL [R1+0x1850], R29 ;  /* 0x0018501d01007387 */ /* 0x0081e80000100800 */
[----:B0-----:R-:W3:Y:S01]  /*11f20*/  LDL.LU R29, [R1+0x358] ;  /* 0x00035800011d7983 */ /* 0x001ee20000300800 */
        /* <DEDUP_REMOVED lines=9> */
[----:B--2---:R-:W-:Y:S01]  /*11fc0*/  STS.U16 [R0+0x15e00], R19 ;  /* 0x015e001300007388 */ /* 0x004fe20000000400 */
[----:B---3--:R0:W-:Y:S04]  /*11fd0*/  STL [R1+0x1854], R29 ;  /* 0x0018541d01007387 */ /* 0x0081e80000100800 */
        /* <DEDUP_REMOVED lines=48> */
[----:B------:R1:W-:Y:S01]  /*122e0*/  STS.U16 [R0+0x22e00], R20 ;  /* 0x022e001400007388 */ /* 0x0003e20000000400 */
[----:B------:R1:W-:Y:S03]  /*122f0*/  STS.U16 [R0+0x23e00], R19 ;  /* 0x023e001300007388 */ /* 0x0003e60000000400 */
[----:B0-----:R-:W2:Y:S01]  /*12300*/  LDL.LU R23, [R1+0x1834] ;  /* 0x0018340001177983 */ /* 0x001ea20000300800 */
[----:B-1----:R-:W2:Y:S03]  /*12310*/  LDL.LU R22, [R1+0x1830] ;  /* 0x0018300001167983 */ /* 0x002ea60000300800 */
[----:B------:R-:W2:Y:S01]  /*12320*/  LDL.LU R7, [R1+0x7fc] ;  /* 0x0007fc0001077983 */ /* 0x000ea20000300800 */
[----:B------:R-:W2:Y:S03]  /*12330*/  LDL.LU R21, [R1+0x182c] ;  /* 0x00182c0001157983 */ /* 0x000ea60000300800 */
[----:B------:R-:W2:Y:S01]  /*12340*/  LDL.LU R20, [R1+0x1828] ;  /* 0x0018280001147983 */ /* 0x000ea20000300800 */
[----:B------:R-:W2:Y:S03]  /*12350*/  LDL.LU R19, [R1+0x1824] ;  /* 0x0018240001137983 */ /* 0x000ea60000300800 */
        /* <DEDUP_REMOVED lines=11> */
[----:B------:R0:W-:Y:S01]  /*12410*/  STS.U16 [R0+0x2fe00], R2 ;  /* 0x02fe000200007388 */ /* 0x0001e20000000400 */
[----:B------:R1:W-:Y:S01]  /*12420*/  STS.U16 [R0+0x30e00], R3 ;  /* 0x030e000300007388 */ /* 0x0003e20000000400 */
[----:B------:R-:W-:Y:S02]  /*12430*/  STS.U16 [R0+0x31e00], R4 ;  /* 0x031e000400007388 */ /* 0x000fe40000000400 */
[----:B------:R-:W-:Y:S02]  /*12440*/  STS.U16 [R0+0x32e00], R5 ;  /* 0x032e000500007388 */ /* 0x000fe40000000400 */
[----:B------:R-:W-:Y:S02]  /*12450*/  STS.U16 [R0+0x33e00], R6 ;  /* 0x033e000600007388 */ /* 0x000fe40000000400 */
[----:B0-----:R-:W-:Y:S01]  /*12460*/  IMAD.MOV.U32 R2, RZ, RZ, -0x800000 ;  /* 0xff800000ff027424 */ /* 0x001fe200078e00ff */
[----:B-1----:R-:W-:Y:S01]  /*12470*/  MOV R3, 0xff800000 ;  /* 0xff80000000037802 */ /* 0x002fe20000000f00 */
[----:B--2---:R-:W-:Y:S01]  /*12480*/  STS.U16 [R0+0x34e00], R19 ;  /* 0x034e001300007388 */ /* 0x004fe20000000400 */
[----:B------:R-:W-:Y:S02]  /*12490*/  STS.U16 [R0+0x35e00], R20 ;  /* 0x035e001400007388 */ /* 0x000fe40000000400 */
[----:B------:R-:W-:Y:S02]  /*124a0*/  STS.U16 [R0+0x36e00], R21 ;  /* 0x036e001500007388 */ /* 0x000fe40000000400 */
[----:B------:R-:W-:Y:S01]  /*124b0*/  STS.U16 [R0+0x37e00], R22 ;  /* 0x037e001600007388 */ /* 0x000fe20000000400 */
[----:B------:R-:W-:Y:S01]  /*124c0*/  STS.U16 [R0+0x38e00], R23 ;  /* 0x038e001700007388 */ /* 0x000fe20000000400 */
[----:B------:R-:W-:Y:S02]  /*124d0*/  STS.U16 [R0+0x39e00], R24 ;  /* 0x039e001800007388 */ /* 0x000fe40000000400 */
[----:B----4-:R-:W-:Y:S02]  /*124e0*/  STS.U16 [R0+0x3ae00], R25 ;  /* 0x03ae001900007388 */ /* 0x010fe40000000400 */
[----:B---3--:R-:W-:Y:S01]  /*124f0*/  STS.U16 [R0+0x3be00], R26 ;  /* 0x03be001a00007388 */ /* 0x008fe20000000400 */
[----:B------:R-:W-:Y:S01]  /*12500*/  STS.U16 [R0+0x3ce00], R27 ;  /* 0x03ce001b00007388 */ /* 0x000fe20000000400 */
[----:B-----5:R-:W-:Y:S02]  /*12510*/  STS.U16 [R0+0x3de00], R28 ;  /* 0x03de001c00007388 */ /* 0x020fe40000000400 */
[----:B------:R-:W-:Y:S02]  /*12520*/  STS.U16 [R0+0x3ee00], R29 ;  /* 0x03ee001d00007388 */ /* 0x000fe40000000400 */
[----:B------:R0:W-:Y:S02]  /*12530*/  STS.U16 [R0+0x3fe00], R7 ;  /* 0x03fe000700007388 */ /* 0x0001e40000000400 */
[----:B0-----:R-:W-:-:S05]  /*12540*/  MOV R0, 0x3f800000 ;  /* 0x3f80000000007802 */ /* 0x001fca0000000f00 */
[----:B------:R0:W-:Y:S01]  /*12550*/  STL [R1+0xf78], R0 ;  /* 0x000f780001007387 */ /* 0x0001e20000100800 */
[----:B------:R-:W-:Y:S02]  /*12560*/  STL [R1+0xe20], R3 ;  /* 0x000e200301007387 */ /* 0x000fe40000100800 */
[----:B------:R-:W-:Y:S01]  /*12570*/  STL [R1+0xe1c], R2 ;  /* 0x000e1c0201007387 */ /* 0x000fe20000100800 */
[----:B0-----:R-:W-:-:S05]  /*12580*/  MOV R0, 0xff800000 ;  /* 0xff80000000007802 */ /* 0x001fca0000000f00 */
[----:B------:R-:W-:Y:S01]  /*12590*/  STL [R1+0xe18], R0 ;  /* 0x000e180001007387 */ /* 0x000fe20000100800 */
[----:B------:R-:W-:Y:S02]  /*125a0*/  STL [R1+0xe14], R3 ;  /* 0x000e140301007387 */ /* 0x000fe40000100800 */
[----:B------:R-:W-:Y:S02]  /*125b0*/  STL [R1+0xe0c], R2 ;  /* 0x000e0c0201007387 */ /* 0x000fe40000100800 */
[----:B------:R-:W-:Y:S01]  /*125c0*/  STL [R1+0xe08], R0 ;  /* 0x000e080001007387 */ /* 0x000fe20000100800 */
        /* <DEDUP_REMOVED lines=23> */
[----:B------:R0:W-:Y:S01]  /*12740*/  STL [R1+0xe28], R0 ;  /* 0x000e280001007387 */ /* 0x0001e20000100800 */
[----:B------:R1:W-:Y:S01]  /*12750*/  STL [R1+0xe24], R3 ;  /* 0x000e240301007387 */ /* 0x0003e20000100800 */
[----:B------:R2:W-:Y:S01]  /*12760*/  STL [R1+0xe10], R2 ;  /* 0x000e100201007387 */ /* 0x0005e20000100800 */
[----:B0-----:R-:W-:Y:S01]  /*12770*/  MOV R0, 0x3f800000 ;  /* 0x3f80000000007802 */ /* 0x001fe20000000f00 */
[----:B-1----:R-:W-:Y:S01]  /*12780*/  IMAD.MOV.U32 R3, RZ, RZ, 0x3f800000 ;  /* 0x3f800000ff037424 */ /* 0x002fe200078e00ff */
[----:B--2---:R-:W-:-:S03]  /*12790*/  MOV R2, 0x3f800000 ;  /* 0x3f80000000027802 */ /* 0x004fc60000000f00 */
        /* <DEDUP_REMOVED lines=30> */
[----:B------:R-:W-:Y:S02]  /*12980*/  STL [R1+0x860], RZ ;  /* 0x000860ff01007387 */ /* 0x000fe40000100800 */
[----:B------:R0:W-:Y:S01]  /*12990*/  STL [R1+0x1284], R0 ;  /* 0x0012840001007387 */ /* 0x0001e20000100800 */
[----:B------:R1:W-:Y:S01]  /*129a0*/  STL [R1+0x864], RZ ;  /* 0x000864ff01007387 */ /* 0x0003e20000100800 */
[----:B------:R1:W-:Y:S02]  /*129b0*/  STL [R1+0x868], RZ ;  /* 0x000868ff01007387 */ /* 0x0003e40000100800 */
[----:B------:R1:W-:Y:S02]  /*129c0*/  STL [R1+0x86c], RZ ;  /* 0x00086cff01007387 */ /* 0x0003e40000100800 */
[----:B------:R1:W-:Y:S01]  /*129d0*/  STL [R1+0x840], RZ ;  /* 0x000840ff01007387 */ /* 0x0003e20000100800 */
        /* <DEDUP_REMOVED lines=502> */
[----:B------:R1:W-:Y:S01]  /*14940*/  STL [R1+0xd4c], RZ ;  /* 0x000d4cff01007387 */ /* 0x0003e20000100800 */
[----:B0-----:R-:W0:Y:S01]  /*14950*/  S2R R0, SR_TID.X ;  /* 0x0000000000007919 */ /* 0x001e220000002100 */
[----:B------:R1:W-:Y:S02]  /*14960*/  STL [R1+0xd20], RZ ;  /* 0x000d20ff01007387 */ /* 0x0003e40000100800 */
[----:B------:R1:W-:Y:S02]  /*14970*/  STL [R1+0xd24], RZ ;  /* 0x000d24ff01007387 */ /* 0x0003e40000100800 */
[----:B------:R1:W-:Y:S01]  /*14980*/  STL [R1+0xd28], RZ ;  /* 0x000d28ff01007387 */ /* 0x0003e20000100800 */
[----:B------:R1:W-:Y:S01]  /*14990*/  STL [R1+0xd2c], RZ ;  /* 0x000d2cff01007387 */ /* 0x0003e20000100800 */
[----:B0-----:R-:W-:Y:S01]  /*149a0*/  SHF.L.U32 R2, R0, 0x2, RZ ;  /* 0x0000000200027819 */ /* 0x001fe200000006ff */
[----:B------:R-:W-:Y:S05]  /*149b0*/  @!P0 BRA `(.L_x_0) ;  /* 0x00063e4000008947 */ /* 0x000fea0003800000 */
[----:B-1----:R-:W-:Y:S01]  /*149c0*/  SHF.R.U32.HI R12, RZ, 0x6, R0 ;  /* 0x00000006ff0c7819 */ /* 0x002fe20000011600 */
[----:B------:R-:W-:Y:S01]  /*149d0*/  IMAD.MOV.U32 R3, RZ, RZ, c[0x0][0x1b8] ;  /* 0x00006e00ff037624 */ /* 0x000fe200078e00ff */
[----:B------:R-:W-:-:S02]  /*149e0*/  LOP3.LUT R2, R2, 0x7c, RZ, 0xc0, !PT ;  /* 0x0000007c02027812 */ /* 0x000fc400078ec0ff */
[----:B------:R-:W-:-:S05]  /*149f0*/  SGXT.U32 R12, R12, 0x2 ;  /* 0x000000020c0c781a */ /* 0x000fca0000000000 */
[----:B------:R-:W-:-:S05]  /*14a00*/  IMAD R12, R12, c[0x0][0x1b8], RZ ;  /* 0x00006e000c0c7a24 */ /* 0x000fca00078e02ff */
[----:B------:R-:W-:-:S04]  /*14a10*/  LEA R4, R3, R12, 0x2 ;  /* 0x0000000c03047211 */ /* 0x000fc800078e10ff */
[----:B------:R-:W-:-:S05]  /*14a20*/  LEA R28, R3, R4, 0x2 ;  /* 0x00000004031c7211 */ /* 0x000fca00078e10ff */
[----:B------:R-:W-:-:S05]  /*14a30*/  IMAD R4, R3, 0x4, R28 ;  /* 0x0000000403047824 */ /* 0x000fca00078e021c */
        /* <DEDUP_REMOVED lines=9> */
[C---:B------:R-:W-:Y:S01]  /*14ad0*/  LEA R7, R3.reuse, R26, 0x2 ;  /* 0x0000001a03077211 */ /* 0x040fe200078e10ff */
[----:B------:R0:W-:Y:S03]  /*14ae0*/  STL.64 [R1+0x18e8], R26 ;  /* 0x0018e81a01007387 */ /* 0x0001e60000100a00 */
[----:B------:R-:W-:-:S05]  /*14af0*/  LEA R13, R3, R7, 0x2 ;  /* 0x00000007030d7211 */ /* 0x000fca00078e10ff */
[C---:B------:R-:W-:Y:S01]  /*14b00*/  IMAD R22, R3.reuse, 0x4, R13 ;  /* 0x0000000403167824 */ /* 0x040fe200078e020d */
[----:B0-----:R-:W0:Y:S04]  /*14b10*/  S2R R26, SR_TID.X ;  /* 0x00000000001a7919 */ /* 0x001e280000002100 */
[C---:B------:R-:W-:Y:S01]  /*14b20*/  LEA R16, R3.reuse, R22, 0x2 ;  /* 0x0000001603107211 */ /* 0x040fe200078e10ff */
[----:B------:R1:W-:Y:S03]  /*14b30*/  STL.64 [R1+0x18f8], R22 ;  /* 0x0018f81601007387 */ /* 0x0003e60000100a00 */
[----:B------:R-:W-:-:S05]  /*14b40*/  LEA R10, R3, R16, 0x2 ;  /* 0x00000010030a7211 */ /* 0x000fca00078e10ff */
[----:B------:R-:W-:-:S05]  /*14b50*/  IMAD R9, R3, 0x4, R10 ;  /* 0x0000000403097824 */ /* 0x000fca00078e020a */
[C---:B------:R-:W-:Y:S01]  /*14b60*/  LEA R11, R3.reuse, R9, 0x2 ;  /* 0x00000009030b7211 */ /* 0x040fe200078e10ff */
[----:B-1----:R-:W1:Y:S01]  /*14b70*/  S2R R23, SR_CTAID.Y ;  /* 0x0000000000177919 */ /* 0x002e620000002600 */
[----:B------:R-:W-:Y:S02]  /*14b80*/  LOP3.LUT R22, R0, 0xff, RZ, 0xc0, !PT ;  /* 0x000000ff00167812 */ /* 0x000fe400078ec0ff */
[C---:B------:R-:W-:Y:S01]  /*14b90*/  LEA R17, R3.reuse, R11, 0x2 ;  /* 0x0000000b03117211 */ /* 0x040fe200078e10ff */
[----:B------:R-:W-:Y:S04]  /*14ba0*/  STL.64 [R1+0x18c8], R10 ;  /* 0x0018c80a01007387 */ /* 0x000fe80000100a00 */
[----:B------:R-:W-:Y:S01]  /*14bb0*/  IMAD R18, R3, 0x4, R17 ;  /* 0x0000000403127824 */ /* 0x000fe200078e0211 */
[----:B------:R2:W-:Y:S01]  /*14bc0*/  STL.64 [R1+0x18d0], R16 ;  /* 0x0018d01001007387 */ /* 0x0005e20000100a00 */
[----:B0-----:R-:W-:-:S03]  /*14bd0*/  LOP3.LUT R27, R26, 0xe0, RZ, 0xc0, !PT ;  /* 0x000000e01a1b7812 */ /* 0x001fc600078ec0ff */
[----:B------:R-:W-:-:S04]  /*14be0*/  LEA R5, R3, R18, 0x2 ;  /* 0x0000001203057211 */ /* 0x000fc800078e10ff */
[----:B------:R-:W-:Y:S01]  /*14bf0*/  LEA R8, R3, R5, 0x2 ;  /* 0x0000000503087211 */ /* 0x000fe200078e10ff */
[----:B------:R0:W-:Y:S01]  /*14c00*/  STL.64 [R1+0x18f0], R4 ;  /* 0x0018f00401007387 */ /* 0x0001e20000100a00 */
[----:B--2---:R-:W-:-:S03]  /*14c10*/  IMAD R17, R22, c[0x0][0x1a8], RZ ;  /* 0x00006a0016117a24 */ /* 0x004fc600078e02ff */
[----:B------:R2:W-:Y:S01]  /*14c20*/  STL.64 [R1+0x18d8], R8 ;  /* 0x0018d80801007387 */ /* 0x0005e20000100a00 */
[----:B------:R-:W-:Y:S02]  /*14c30*/  IMAD R14, R3, 0x4, R8 ;  /* 0x00000004030e7824 */ /* 0x000fe400078e0208 */
[----:B-1----:R-:W-:-:S03]  /*14c40*/  IMAD R10, R23, c[0x0][0x1b0], RZ ;  /* 0x00006c00170a7a24 */ /* 0x002fc600078e02ff */
[C---:B------:R-:W-:Y:S02]  /*14c50*/  LEA R19, R3.reuse, R14, 0x2 ;  /* 0x0000000e03137211 */ /* 0x040fe400078e10ff */
[----:B0-----:R-:W-:Y:S02]  /*14c60*/  SHF.R.U32.HI R5, RZ, 0x1, R27 ;  /* 0x00000001ff057819 */ /* 0x001fe4000001161b */
[----:B------:R-:W-:Y:S01]  /*14c70*/  LEA R25, R3, R19, 0x2 ;  /* 0x0000001303197211 */ /* 0x000fe200078e10ff */
[----:B------:R-:W-:Y:S01]  /*14c80*/  STL.64 [R1+0x18b0], R18 ;  /* 0x0018b01201007387 */ /* 0x000fe20000100a00 */
[----:B--2---:R-:W-:-:S03]  /*14c90*/  LOP3.LUT R9, R26, 0x1c, RZ, 0xc0, !PT ;  /* 0x0000001c1a097812 */ /* 0x004fc600078ec0ff */
[----:B------:R-:W-:Y:S01]  /*14ca0*/  IMAD R20, R3, 0x4, R25 ;  /* 0x0000000403147824 */ /* 0x000fe200078e0219 */
[C---:B------:R-:W-:Y:S01]  /*14cb0*/  SHF.L.U32 R8, R9.reuse, 0x3, RZ ;  /* 0x0000000309087819 */ /* 0x040fe200000006ff */
[----:B------:R-:W-:-:S03]  /*14cc0*/  IMAD R2, R9, 0x20, R2 ;  /* 0x0000002009027824 */ /* 0x000fc600078e0202 */
[C---:B------:R-:W-:Y:S02]  /*14cd0*/  LEA R0, R3.reuse, R20, 0x2 ;  /* 0x0000001403007211 */ /* 0x040fe400078e10ff */
[----:B------:R-:W-:Y:S02]  /*14ce0*/  LOP3.LUT R2, R2, R5, RZ, 0x3c, !PT ;  /* 0x0000000502027212 */ /* 0x000fe400078e3cff */
[----:B------:R-:W-:Y:S01]  /*14cf0*/  LEA R4, R3, R0, 0x2 ;  /* 0x0000000003047211 */ /* 0x000fe200078e10ff */
[----:B------:R0:W-:Y:S01]  /*14d00*/  STL [R1+0x4], R0 ;  /* 0x0000040001007387 */ /* 0x0001e20000100800 */
[----:B------:R-:W-:-:S03]  /*14d10*/  MOV R2, c[0x0][0x1a8] ;  /* 0x00006a0000027a02 */ /* 0x000fc60000000f00 */
[----:B------:R-:W-:Y:S01]  /*14d20*/  IMAD R29, R3, 0x4, R4 ;  /* 0x00000004031d7824 */ /* 0x000fe200078e0204 */
[----:B------:R1:W-:Y:S01]  /*14d30*/  STL [R1], R4 ;  /* 0x0000000401007387 */ /* 0x0003e20000100800 */
[----:B------:R-:W-:Y:S01]  /*14d40*/  IMAD R16, R2, 0x100, R17 ;  /* 0x0000010002107824 */ /* 0x000fe200078e0211 */
[----:B0-----:R-:W-:-:S04]  /*14d50*/  SHF.R.U32.HI R0, RZ, 0x3, R22 ;  /* 0x00000003ff007819 */ /* 0x001fc80000011616 */
[----:B------:R-:W-:Y:S02]  /*14d60*/  LOP3.LUT R0, R0, 0x1c, RZ, 0xc0, !PT ;  /* 0x0000001c00007812 */ /* 0x000fe400078ec0ff */
[----:B-1----:R-:W-:Y:S02]  /*14d70*/  LEA R4, R3, R29, 0x2 ;  /* 0x0000001d03047211 */ /* 0x002fe400078e10ff */
[----:B------:R-:W-:Y:S01]  /*14d80*/  IADD3 R8, R8, R0, RZ ;  /* 0x0000000008087210 */ /* 0x000fe20007ffe0ff */
[----:B------:R-:W-:Y:S01]  /*14d90*/  IMAD R0, R23, c[0x0][0x1a0], RZ ;  /* 0x0000680017007a24 */ /* 0x000fe200078e02ff */
[----:B------:R-:W-:-:S04]  /*14da0*/  LEA R4, R3, R4, 0x2 ;  /* 0x0000000403047211 */ /* 0x000fc800078e10ff */
[C---:B------:R-:W-:Y:S01]  /*14db0*/  LEA R2, P0, R0.reuse, c[0x0][0x168], 0x1 ;  /* 0x00005a0000027a11 */ /* 0x040fe200078008ff */
[C---:B------:R-:W-:Y:S01]  /*14dc0*/  IMAD R5, R3.reuse, 0x4, R4 ;  /* 0x0000000403057824 */ /* 0x040fe200078e0204 */
[----:B------:R0:W-:Y:S02]  /*14dd0*/  STL [R1+0x14], R4 ;  /* 0x0000140401007387 */ /* 0x0001e40000100800 */
[----:B------:R-:W-:Y:S02]  /*14de0*/  LEA.HI.X.SX32 R0, R0, c[0x0][0x16c], 0x1, P0 ;  /* 0x00005b0000007a11 */ /* 0x000fe400000f0eff */
[----:B------:R-:W-:Y:S02]  /*14df0*/  LEA R5, R3, R5, 0x2 ;  /* 0x0000000503057211 */ /* 0x000fe400078e10ff */
[----:B------:R-:W-:Y:S02]  /*14e00*/  LEA R22, P0, R17, R2, 0x1 ;  /* 0x0000000211167211 */ /* 0x000fe400078008ff */
[----:B------:R-:W-:-:S02]  /*14e10*/  LEA R8, R3, R5, 0x2 ;  /* 0x0000000503087211 */ /* 0x000fc400078e10ff */
[----:B------:R-:W-:Y:S02]  /*14e20*/  LEA.HI.X.SX32 R23, R17, R0, 0x1, P0 ;  /* 0x0000000011177211 */ /* 0x000fe400000f0eff */
[----:B0-----:R-:W-:Y:S01]  /*14e30*/  LOP3.LUT R4, R26, 0x3f, RZ, 0xc0, !PT ;  /* 0x0000003f1a047812 */ /* 0x001fe200078ec0ff */
[----:B------:R0:W-:Y:S01]  /*14e40*/  STL [R1+0x30], R8 ;  /* 0x0000300801007387 */ /* 0x0001e20000100800 */
[----:B------:R-:W-:-:S03]  /*14e50*/  IMAD R11, R3, 0x4, R8 ;  /* 0x00000004030b7824 */ /* 0x000fc600078e0208 */
[----:B------:R-:W-:Y:S01]  /*14e60*/  IMAD R5, R4, c[0x0][0x1b4], RZ ;  /* 0x00006d0004057a24 */ /* 0x000fe200078e02ff */
[----:B------:R-:W-:Y:S02]  /*14e70*/  SHF.L.U32 R4, R10, 0x1, RZ ;  /* 0x000000010a047819 */ /* 0x000fe400000006ff */
[----:B------:R-:W-:Y:S02]  /*14e80*/  LEA R19, R3, R11, 0x2 ;  /* 0x0000000b03137211 */ /* 0x000fe400078e10ff */
[C---:B0-----:R-:W-:Y:S02]  /*14e90*/  LEA R8, P1, R16.reuse, R2, 0x1 ;  /* 0x0000000210087211 */ /* 0x041fe400078208ff */
[C---:B------:R-:W-:Y:S01]  /*14ea0*/  SHF.L.U32 R2, R5.reuse, 0x1, RZ ;  /* 0x0000000105027819 */ /* 0x040fe200000006ff */
[----:B------:R-:W-:Y:S01]  /*14eb0*/  IMAD.HI R5, R5, 0x2, RZ ;  /* 0x0000000205057827 */ /* 0x000fe200078e02ff */
[----:B------:R-:W-:Y:S02]  /*14ec0*/  LEA.HI.X.SX32 R9, R16, R0, 0x1, P1 ;  /* 0x0000000010097211 */ /* 0x000fe400008f0eff */
[----:B------:R-:W-:Y:S01]  /*14ed0*/  IADD3 R2, P0, P1, R2, c[0x0][0x170], R4 ;  /* 0x00005c0002027a10 */ /* 0x000fe2000791e004 */
[----:B------:R-:W-:Y:S01]  /*14ee0*/  IMAD.HI R16, R10, 0x2, RZ ;  /* 0x000000020a107827 */ /* 0x000fe200078e02ff */
[C---:B------:R-:W-:Y:S01]  /*14ef0*/  LOP3.LUT R0, R26.reuse, 0x10, RZ, 0xc0, !PT ;  /* 0x000000101a007812 */ /* 0x040fe200078ec0ff */
[----:B------:R0:W-:Y:S01]  /*14f00*/  STL.64 [R1+0xcb0], R8 ;  /* 0x000cb00801007387 */ /* 0x0001e20000100a00 */
[----:B------:R-:W-:-:S03]  /*14f10*/  SHF.L.U32 R4, R26, 0x1, RZ ;  /* 0x000000011a047819 */ /* 0x000fc600000006ff */
[----:B------:R1:W-:Y:S01]  /*14f20*/  STL.64 [R1+0xcb8], R22 ;  /* 0x000cb81601007387 */ /* 0x0003e20000100a00 */
[----:B0-----:R-:W-:Y:S01]  /*14f30*/  IMAD R8, R3, 0x4, R19 ;  /* 0x0000000403087824 */ /* 0x001fe200078e0213 */
[C---:B------:R-:W-:Y:S01]  /*14f40*/  LOP3.LUT R9, R26.reuse, 0x7, RZ, 0xc0, !PT ;  /* 0x000000071a097812 */ /* 0x040fe200078ec0ff */
[----:B------:R-:W-:Y:S01]  /*14f50*/  IMAD.SHL.U32 R26, R26, 0x80, RZ ;  /* 0x000000801a1a7824 */ /* 0x000fe200078e00ff */
[----:B-1----:R-:W-:Y:S02]  /*14f60*/  SHF.L.U32 R22, R0, 0x8, RZ ;  /* 0x0000000800167819 */ /* 0x002fe400000006ff */
[----:B------:R0:W-:Y:S01]  /*14f70*/  STL [R1+0x28], R8 ;  /* 0x0000280801007387 */ /* 0x0001e20000100800 */
[C---:B------:R-:W-:Y:S01]  /*14f80*/  IMAD.SHL.U32 R17, R9.reuse, 0x10, RZ ;  /* 0x0000001009117824 */ /* 0x040fe200078e00ff */
[C---:B------:R-:W-:Y:S01]  /*14f90*/  LEA R23, R9.reuse, R27, 0x2 ;  /* 0x0000001b09177211 */ /* 0x040fe200078e10ff */
[----:B------:R-:W-:Y:S02]  /*14fa0*/  IMAD R10, R9, 0x210, RZ ;  /* 0x00000210090a7824 */ /* 0x000fe400078e02ff */
[----:B------:R-:W-:Y:S01]  /*14fb0*/  IMAD R0, R27, 0x100, R17 ;  /* 0x000001001b007824 */ /* 0x000fe200078e0211 */
[----:B------:R-:W-:-:S02]  /*14fc0*/  LOP3.LUT R26, R17, 0x780, R26, 0xf8, !PT ;  /* 0x00000780111a7812 */ /* 0x000fc400078ef81a */
[--C-:B------:R-:W-:Y:S02]  /*14fd0*/  LOP3.LUT R26, R17, 0x30, R4.reuse, 0x78, !PT ;  /* 0x00000030111a7812 */ /* 0x100fe400078e7804 */
[----:B0-----:R-:W-:Y:S02]  /*14fe0*/  LEA R8, R3, R8, 0x2 ;  /* 0x0000000803087211 */ /* 0x001fe400078e10ff */
[----:B------:R-:W-:Y:S01]  /*14ff0*/  LOP3.LUT R17, R10, 0x10, R4, 0x78, !PT ;  /* 0x000000100a117812 */ /* 0x000fe200078e7804 */
[----:B------:R-:W-:Y:S01]  /*15000*/  IMAD.U32 R23, R23, 0x20, R26 ;  /* 0x0000002017177824 */ /* 0x000fe200078e001a */
[----:B------:R-:W-:Y:S01]  /*15010*/  LOP3.LUT R10, R0, 0x30, R4, 0x78, !PT ;  /* 0x00000030000a7812 */ /* 0x000fe200078e7804 */
[----:B------:R0:W-:Y:S01]  /*15020*/  STL [R1+0x24], R8 ;  /* 0x0000240801007387 */ /* 0x0001e20000100800 */
[----:B------:R-:W-:Y:S02]  /*15030*/  IADD3.X R0, R5, c[0x0][0x174], R16, P0, P1 ;  /* 0x00005d0005007a10 */ /* 0x000fe400007e2410 */
[----:B------:R-:W-:Y:S01]  /*15040*/  LEA R26, R3, R12, 0x2 ;  /* 0x0000000c031a7211 */ /* 0x000fe200078e10ff */
[----:B------:R-:W-:Y:S01]  /*15050*/  IMAD R5, R9, 0x400, R10 ;  /* 0x0000040009057824 */ /* 0x000fe200078e020a */
[----:B------:R-:W-:-:S02]  /*15060*/  LOP3.LUT R17, R17, R22, RZ, 0xfc, !PT ;  /* 0x0000001611117212 */ /* 0x000fc400078efcff */
[C---:B------:R-:W-:Y:S02]  /*15070*/  LEA R27, R3.reuse, R28, 0x2 ;  /* 0x0000001c031b7211 */ /* 0x040fe400078e10ff */
[----:B------:R-:W-:Y:S02]  /*15080*/  LEA R22, P1, R26, R2, 0x1 ;  /* 0x000000021a167211 */ /* 0x000fe400078208ff */
[C---:B0-----:R-:W-:Y:S02]  /*15090*/  LEA R8, R3.reuse, R8, 0x2 ;  /* 0x0000000803087211 */ /* 0x041fe400078e10ff */
[C---:B------:R-:W-:Y:S02]  /*150a0*/  LEA R10, R3.reuse, R6, 0x2 ;  /* 0x00000006030a7211 */ /* 0x040fe400078e10ff */
[----:B------:R-:W-:-:S05]  /*150b0*/  LEA R18, R3, R8, 0x2 ;  /* 0x0000000803127211 */ /* 0x000fca00078e10ff */
[----:B------:R0:W-:Y:S04]  /*150c0*/  STL [R1+0x48], R18 ;  /* 0x0000481201007387 */ /* 0x0001e80000100800 */
[----:B------:R1:W-:Y:S01]  /*150d0*/  STL [R1+0xdb8], R23 ;  /* 0x000db81701007387 */ /* 0x0003e20000100800 */
[----:B0-----:R-:W-:-:S04]  /*150e0*/  LEA R18, R3, R18, 0x2 ;  /* 0x0000001203127211 */ /* 0x001fc800078e10ff */
[C---:B------:R-:W-:Y:S01]  /*150f0*/  LEA R4, R3.reuse, R18, 0x2 ;  /* 0x0000001203047211 */ /* 0x040fe200078e10ff */
[----:B------:R0:W-:Y:S01]  /*15100*/  STL.64 [R1+0x18e0], R18 ;  /* 0x0018e01201007387 */ /* 0x0001e20000100a00 */
[----:B-1----:R-:W-:Y:S02]  /*15110*/  LEA.HI.X.SX32 R23, R26, R0, 0x1, P1 ;  /* 0x000000001a177211 */ /* 0x002fe400008f0eff */
[C---:B------:R-:W-:Y:S02]  /*15120*/  LEA R16, R3.reuse, R4, 0x2 ;  /* 0x0000000403107211 */ /* 0x040fe400078e10ff */
[C---:B------:R-:W-:Y:S02]  /*15130*/  LEA R4, P0, R12.reuse, R2, 0x1 ;  /* 0x000000020c047211 */ /* 0x040fe400078008ff */
[----:B------:R-:W-:Y:S02]  /*15140*/  LEA R17, R3, R16, 0x2 ;  /* 0x0000001003117211 */ /* 0x000fe400078e10ff */
[----:B------:R-:W-:-:S02]  /*15150*/  LEA.HI.X.SX32 R5, R12, R0, 0x1, P0 ;  /* 0x000000000c057211 */ /* 0x000fc400000f0eff */
[-C--:B------:R-:W-:Y:S01]  /*15160*/  LEA R26, P1, R10, R2.reuse, 0x1 ;  /* 0x000000020a1a7211 */ /* 0x080fe200078208ff */
[----:B------:R-:W-:Y:S01]  /*15170*/  IMAD R9, R3, 0x4, R17 ;  /* 0x0000000403097824 */ /* 0x000fe200078e0211 */
[C---:B0-----:R-:W-:Y:S01]  /*15180*/  LEA R18, P0, R28.reuse, R2, 0x1 ;  /* 0x000000021c127211 */ /* 0x041fe200078008ff */
[----:B------:R0:W-:Y:S03]  /*15190*/  STL.64 [R1+0x13f0], R4 ;  /* 0x0013f00401007387 */ /* 0x0001e60000100a00 */
[----:B------:R-:W-:Y:S01]  /*151a0*/  LEA.HI.X.SX32 R19, R28, R0, 0x1, P0 ;  /* 0x000000001c137211 */ /* 0x000fe200000f0eff */
[----:B------:R1:W-:Y:S01]  /*151b0*/  STL.64 [R1+0x13e8], R22 ;  /* 0x0013e81601007387 */ /* 0x0003e20000100a00 */
[----:B0-----:R-:W-:-:S04]  /*151c0*/  LEA R4, P2, R27, R2, 0x1 ;  /* 0x000000021b047211 */ /* 0x001fc800078408ff */
[----:B------:R-:W-:Y:S02]  /*151d0*/  LEA.HI.X.SX32 R5, R27, R0, 0x1, P2 ;  /* 0x000000001b057211 */ /* 0x000fe400010f0eff */
[----:B-1----:R-:W-:-:S03]  /*151e0*/  LEA R22, P0, R6, R2, 0x1 ;  /* 0x0000000206167211 */ /* 0x002fc600078008ff */
[----:B------:R0:W-:Y:S01]  /*151f0*/  STL.64 [R1+0x13d8], R4 ;  /* 0x0013d80401007387 */ /* 0x0001e20000100a00 */
[----:B------:R-:W-:-:S03]  /*15200*/  LEA.HI.X.SX32 R23, R6, R0, 0x1, P0 ;  /* 0x0000000006177211 */ /* 0x000fc600000f0eff */
[----:B------:R1:W-:Y:S01]  /*15210*/  STL.64 [R1+0x13e0], R18 ;  /* 0x0013e01201007387 */ /* 0x0003e20000100a00 */
[----:B0-----:R-:W-:Y:S02]  /*15220*/  LEA R4, R3, R9, 0x2 ;  /* 0x0000000903047211 */ /* 0x001fe400078e10ff */
[----:B------:R-:W-:Y:S02]  /*15230*/  LEA.HI.X.SX32 R27, R10, R0, 0x1, P1 ;  /* 0x000000000a1b7211 */ /* 0x000fe400008f0eff */
[C---:B-1----:R-:W-:Y:S01]  /*15240*/  LEA R18, P2, R21.reuse, R2, 0x1 ;  /* 0x0000000215127211 */ /* 0x042fe200078408ff */
[----:B------:R0:W-:Y:S04]  /*15250*/  STL [R1+0x6c], R4 ;  /* 0x00006c0401007387 */ /* 0x0001e80000100800 */
[----:B------:R1:W-:Y:S01]  /*15260*/  STL.64 [R1+0x13d0], R22 ;  /* 0x0013d01601007387 */ /* 0x0003e20000100a00 */
[----:B------:R-:W-:Y:S01]  /*15270*/  LEA.HI.X.SX32 R19, R21, R0, 0x1, P2 ;  /* 0x0000000015137211 */ /* 0x000fe200010f0eff */
[----:B0-----:R-:W-:-:S02]  /*15280*/  IMAD R4, R3, 0x4, R4 ;  /* 0x0000000403047824 */ /* 0x001fc400078e0204 */
[----:B-1----:R-:W2:Y:S03]  /*15290*/  LDL.LU.64 R22, [R1+0x18f8] ;  /* 0x0018f80001167983 */ /* 0x002ea60000300a00 */
[----:B------:R-:W-:Y:S02]  /*152a0*/  MOV R21, R4 ;  /* 0x0000000400157202 */ /* 0x000fe40000000f00 */
[----:B------:R-:W-:Y:S01]  /*152b0*/  LEA R4, P0, R15, R2, 0x1 ;  /* 0x000000020f047211 */ /* 0x000fe200078008ff */
[----:B------:R0:W-:Y:S01]  /*152c0*/  STL.64 [R1+0x13c8], R26 ;  /* 0x0013c81a01007387 */ /* 0x0001e20000100a00 */
[----:B------:R-:W-:Y:S02]  /*152d0*/  LEA R28, R3, R21, 0x2 ;  /* 0x00000015031c7211 */ /* 0x000fe400078e10ff */
[----:B------:R-:W-:Y:S01]  /*152e0*/  LEA.HI.X.SX32 R5, R15, R0, 0x1, P0 ;  /* 0x000000000f057211 */ /* 0x000fe200000f0eff */
[----:B------:R-:W-:Y:S02]  /*152f0*/  STL.64 [R1+0x13c0], R18 ;  /* 0x0013c01201007387 */ /* 0x000fe40000100a00 */
[----:B------:R-:W-:-:S02]  /*15300*/  IMAD R6, R3, 0x4, R28 ;  /* 0x0000000403067824 */ /* 0x000fc400078e021c */
[----:B------:R1:W-:Y:S01]  /*15310*/  STL.64 [R1+0x13b8], R4 ;  /* 0x0013b80401007387 */ /* 0x0003e20000100a00 */
[----:B0-----:R-:W-:-:S04]  /*15320*/  LEA R26, P1, R24, R2, 0x1 ;  /* 0x00000002181a7211 */ /* 0x001fc800078208ff */
[----:B------:R-:W-:Y:S01]  /*15330*/  LEA.HI.X.SX32 R27, R24, R0, 0x1, P1 ;  /* 0x00000000181b7211 */ /* 0x000fe200008f0eff */
[----:B-1----:R-:W3:Y:S04]  /*15340*/  LDL.LU.64 R4, [R1+0x18f0] ;  /* 0x0018f00001047983 */ /* 0x002ee80000300a00 */
[----:B------:R0:W-:Y:S04]  /*15350*/  STL.64 [R1+0x13b0], R26 ;  /* 0x0013b01a01007387 */ /* 0x0001e80000100a00 */
[----:B0-----:R-:W4:Y:S04]  /*15360*/  LDL.LU.64 R26, [R1+0x18e8] ;  /* 0x0018e800011a7983 */ /* 0x001f280000300a00 */
[----:B------:R0:W-:Y:S01]  /*15370*/  STL [R1+0x18a0], R25 ;  /* 0x0018a01901007387 */ /* 0x0001e20000100800 */
[----:B------:R-:W-:-:S02]  /*15380*/  MOV R24, R17 ;  /* 0x0000001100187202 */ /* 0x000fc40000000f00 */
[----:B------:R-:W-:Y:S02]  /*15390*/  LEA R10, R3, R6, 0x2 ;  /* 0x00000006030a7211 */ /* 0x000fe400078e10ff */
[----:B------:R-:W-:Y:S01]  /*153a0*/  MOV R6, R8 ;  /* 0x0000000800067202 */ /* 0x000fe20000000f00 */
[----:B0-----:R-:W-:Y:S01]  /*153b0*/  IMAD.MOV.U32 R25, RZ, RZ, R16 ;  /* 0x000000ffff197224 */ /* 0x001fe200078e0010 */
[----:B------:R-:W-:Y:S02]  /*153c0*/  MOV R15, R9 ;  /* 0x00000009000f7202 */ /* 0x000fe40000000f00 */
[----:B--2---:R-:W-:-:S04]  /*153d0*/  LEA R18, P2, R23, R2, 0x1 ;  /* 0x0000000217127211 */ /* 0x004fc800078408ff */
[----:B------:R-:W-:-:S05]  /*153e0*/  LEA.HI.X.SX32 R19, R23, R0, 0x1, P2 ;  /* 0x0000000017137211 */ /* 0x000fca00010f0eff */
[----:B------:R0:W-:Y:S04]  /*153f0*/  STL.64 [R1+0x13a8], R18 ;  /* 0x0013a81201007387 */ /* 0x0001e80000100a00 */
[----:B0-----:R-:W2:Y:S01]  /*15400*/  LDL.LU.64 R18, [R1+0x18e0] ;  /* 0x0018e00001127983 */ /* 0x001ea20000300a00 */
[----:B---3--:R-:W-:-:S03]  /*15410*/  LEA R8, P0, R4, R2, 0x1 ;  /* 0x0000000204087211 */ /* 0x008fc600078008ff */
[----:B------:R4:W-:Y:S01]  /*15420*/  STL.64 [R1+0x18b8], R24 ;  /* 0x0018b81801007387 */ /* 0x0009e20000100a00 */
[----:B------:R-:W-:-:S03]  /*15430*/  LEA.HI.X.SX32 R9, R4, R0, 0x1, P0 ;  /* 0x0000000004097211 */ /* 0x000fc600000f0eff */
[----:B------:R-:W-:Y:S04]  /*15440*/  STL.64 [R1+0x18c0], R14 ;  /* 0x0018c00e01007387 */ /* 0x000fe80000100a00 */
[----:B------:R0:W-:Y:S01]  /*15450*/  STL.64 [R1+0x13a0], R8 ;  /* 0x0013a00801007387 */ /* 0x0001e20000100a00 */
[CC--:B----4-:R-:W-:Y:S02]  /*15460*/  LEA R24, P1, R27.reuse, R2.reuse, 0x1 ;  /* 0x000000021b187211 */ /* 0x0d0fe400078208ff */
[C---:B------:R-:W-:Y:S02]  /*15470*/  LEA R16, P2, R26.reuse, R2, 0x1 ;  /* 0x000000021a107211 */ /* 0x040fe400078408ff */
[-C--:B------:R-:W-:Y:S01]  /*15480*/  LEA.HI.X.SX32 R25, R27, R0.reuse, 0x1, P1 ;  /* 0x000000001b197211 */ /* 0x080fe200008f0eff */
[----:B0-----:R-:W3:Y:S01]  /*15490*/  LDL.LU.64 R8, [R1+0x18d8] ;  /* 0x0018d80001087983 */ /* 0x001ee20000300a00 */
[----:B------:R-:W-:-:S03]  /*154a0*/  LEA.HI.X.SX32 R17, R26, R0, 0x1, P2 ;  /* 0x000000001a117211 */ /* 0x000fc600010f0eff */
[----:B------:R-:W-:Y:S04]  /*154b0*/  STL.64 [R1+0x1398], R24 ;  /* 0x0013981801007387 */ /* 0x000fe80000100a00 */
[----:B------:R0:W-:Y:S02]  /*154c0*/  STL.64 [R1+0x1390], R16 ;  /* 0x0013901001007387 */ /* 0x0001e40000100a00 */
[----:B0-----:R-:W-:-:S04]  /*154d0*/  LEA R16, P0, R7, R2, 0x1 ;  /* 0x0000000207107211 */ /* 0x001fc800078008ff */
[----:B------:R-:W-:-:S05]  /*154e0*/  LEA.HI.X.SX32 R17, R7, R0, 0x1, P0 ;  /* 0x0000000007117211 */ /* 0x000fca00000f0eff */
[----:B------:R0:W-:Y:S04]  /*154f0*/  STL.64 [R1+0x1388], R16 ;  /* 0x0013881001007387 */ /* 0x0001e80000100a00 */
[----:B0-----:R-:W4:Y:S01]  /*15500*/  LDL.LU.64 R16, [R1+0x18d0] ;  /* 0x0018d00001107983 */ /* 0x001f220000300a00 */
[----:B------:R-:W-:Y:S01]  /*15510*/  IMAD R10, R3, 0x4, R10 ;  /* 0x00000004030a7824 */ /* 0x000fe200078e020a */
[----:B------:R-:W-:Y:S02]  /*15520*/  MOV R26, R11 ;  /* 0x0000000b001a7202 */ /* 0x000fe40000000f00 */
[----:B------:R-:W-:Y:S02]  /*15530*/  LEA R24, P2, R22, R2, 0x1 ;  /* 0x0000000216187211 */ /* 0x000fe400078408ff */
[----:B------:R-:W-:-:S02]  /*15540*/  MOV R4, R21 ;  /* 0x0000001500047202 */ /* 0x000fc40000000f00 */
[----:B------:R-:W-:Y:S02]  /*15550*/  LEA.HI.X.SX32 R25, R22, R0, 0x1, P2 ;  /* 0x0000000016197211 */ /* 0x000fe400010f0eff */
[----:B--2---:R-:W-:-:S05]  /*15560*/  LEA R12, R3, R18, 0x2 ;  /* 0x00000012030c7211 */ /* 0x004fca00078e10ff */
[----:B------:R-:W-:Y:S01]  /*15570*/  IMAD.MOV.U32 R27, RZ, RZ, R12 ;  /* 0x000000ffff1b7224 */ /* 0x000fe200078e000c */
[----:B------:R-:W-:Y:S02]  /*15580*/  LEA R12, R3, R10, 0x2 ;  /* 0x0000000a030c7211 */ /* 0x000fe400078e10ff */
[----:B------:R-:W-:-:S04]  /*15590*/  LEA R10, P1, R13, R2, 0x1 ;  /* 0x000000020d0a7211 */ /* 0x000fc800078208ff */
[----:B------:R-:W-:-:S05]  /*155a0*/  LEA.HI.X.SX32 R11, R13, R0, 0x1, P1 ;  /* 0x000000000d0b7211 */ /* 0x000fca00008f0eff */
[----:B------:R0:W-:Y:S04]  /*155b0*/  STL.64 [R1+0x1380], R10 ;  /* 0x0013800a01007387 */ /* 0x0001e80000100a00 */
[----:B0-----:R-:W2:Y:S01]  /*155c0*/  LDL.LU.64 R10, [R1+0x18c8] ;  /* 0x0018c800010a7983 */ /* 0x001ea20000300a00 */
[----:B------:R-:W-:Y:S01]  /*155d0*/  IMAD R21, R3, 0x4, R12 ;  /* 0x0000000403157824 */ /* 0x000fe200078e020c */
[----:B---3--:R-:W-:-:S04]  /*155e0*/  LEA R14, P2, R9, R2, 0x1 ;  /* 0x00000002090e7211 */ /* 0x008fc800078408ff */
[----:B------:R-:W-:Y:S04]  /*155f0*/  STL.64 [R1+0x18a8], R20 ;  /* 0x0018a81401007387 */ /* 0x000fe80000100a00 */
[----:B------:R-:W-:Y:S04]  /*15600*/  STL.64 [R1+0x1378], R24 ;  /* 0x0013781801007387 */ /* 0x000fe80000100a00 */
[----:B------:R0:W-:Y:S04]  /*15610*/  STL.64 [R1+0x1898], R28 ;  /* 0x0018981c01007387 */ /* 0x0001e80000100a00 */
[----:B------:R1:W-:Y:S01]  /*15620*/  STL [R1+0x1360], R14 ;  /* 0x0013600e01007387 */ /* 0x0003e20000100800 */
[----:B0-----:R-:W-:Y:S01]  /*15630*/  MOV R28, R14 ;  /* 0x0000000e001c7202 */ /* 0x001fe20000000f00 */
[----:B------:R-:W-:-:S02]  /*15640*/  IMAD.MOV.U32 R29, RZ, RZ, R15 ;  /* 0x000000ffff1d7224 */ /* 0x000fc400078e000f */
[----:B-1----:R-:W3:Y:S01]  /*15650*/  LDL.LU.64 R14, [R1+0x18c0] ;  /* 0x0018c000010e7983 */ /* 0x002ee20000300a00 */
[----:B----4-:R-:W-:-:S04]  /*15660*/  LEA R24, P0, R16, R2, 0x1 ;  /* 0x0000000210187211 */ /* 0x010fc800078008ff */
[----:B------:R-:W-:-:S05]  /*15670*/  LEA.HI.X.SX32 R25, R16, R0, 0x1, P0 ;  /* 0x0000000010197211 */ /* 0x000fca00000f0eff */
[----:B------:R0:W-:Y:S04]  /*15680*/  STL.64 [R1+0x1370], R24 ;  /* 0x0013701801007387 */ /* 0x0001e80000100a00 */
[----:B0-----:R-:W4:Y:S01]  /*15690*/  LDL.LU.64 R24, [R1+0x18b8] ;  /* 0x0018b80001187983 */ /* 0x001f220000300a00 */
[----:B------:R-:W-:Y:S02]  /*156a0*/  MOV R12, R18 ;  /* 0x00000012000c7202 */ /* 0x000fe40000000f00 */
[----:B------:R-:W-:Y:S01]  /*156b0*/  MOV R7, R19 ;  /* 0x0000001300077202 */ /* 0x000fe20000000f00 */
[----:B------:R-:W-:Y:S01]  /*156c0*/  IMAD R13, R3, 0x4, R21 ;  /* 0x00000004030d7824 */ /* 0x000fe200078e0215 */
[----:B------:R-:W-:Y:S02]  /*156d0*/  LEA.HI.X.SX32 R29, R9, R0, 0x1, P2 ;  /* 0x00000000091d7211 */ /* 0x000fe400010f0eff */
[----:B------:R-:W-:-:S02]  /*156e0*/  MOV R9, R7 ;  /* 0x0000000700097202 */ /* 0x000fc40000000f00 */
[----:B------:R-:W-:-:S04]  /*156f0*/  LEA R23, R3, R13, 0x2 ;  /* 0x0000000d03177211 */ /* 0x000fc800078e10ff */
[----:B------:R-:W-:Y:S02]  /*15700*/  LEA R22, R3, R23, 0x2 ;  /* 0x0000001703167211 */ /* 0x000fe400078e10ff */
[----:B--2---:R-:W-:-:S04]  /*15710*/  LEA R18, P1, R10, R2, 0x1 ;  /* 0x000000020a127211 */ /* 0x004fc800078208ff */
[----:B------:R-:W-:-:S05]  /*15720*/  LEA.HI.X.SX32 R19, R10, R0, 0x1, P1 ;  /* 0x000000000a137211 */ /* 0x000fca00008f0eff */
[----:B------:R0:W-:Y:S04]  /*15730*/  STL.64 [R1+0x1368], R18 ;  /* 0x0013681201007387 */ /* 0x0001e80000100a00 */
[----:B0-----:R-:W2:Y:S01]  /*15740*/  LDL.LU.64 R18, [R1+0x18b0] ;  /* 0x0018b00001127983 */ /* 0x001ea20000300a00 */
[----:B------:R-:W-:Y:S01]  /*15750*/  LEA R20, P1, R17, R2, 0x1 ;  /* 0x0000000211147211 */ /* 0x000fe200078208ff */
[----:B------:R-:W-:Y:S02]  /*15760*/  IMAD R10, R3, 0x4, R22 ;  /* 0x00000004030a7824 */ /* 0x000fe400078e0216 */
[----:B------:R-:W-:Y:S04]  /*15770*/  STL [R1+0x1364], R29 ;  /* 0x0013641d01007387 */ /* 0x000fe80000100800 */
[----:B------:R0:W-:Y:S04]  /*15780*/  STL.64 [R1+0x1858], R22 ;  /* 0x0018581601007387 */ /* 0x0001e80000100a00 */
[----:B------:R1:W-:Y:S01]  /*15790*/  STL [R1+0x1350], R20 ;  /* 0x0013501401007387 */ /* 0x0003e20000100800 */
[----:B0-----:R-:W-:-:S02]  /*157a0*/  MOV R22, R20 ;  /* 0x0000001400167202 */ /* 0x001fc40000000f00 */
[----:B------:R-:W-:Y:S02]  /*157b0*/  MOV R23, R21 ;  /* 0x0000001500177202 */ /* 0x000fe40000000f00 */
[----:B-1----:R-:W5:Y:S01]  /*157c0*/  LDL.LU.64 R20, [R1+0x18a8] ;  /* 0x0018a80001147983 */ /* 0x002f620000300a00 */
[----:B----4-:R-:W-:Y:S02]  /*157d0*/  MOV R7, R24 ;  /* 0x0000001800077202 */ /* 0x010fe40000000f00 */
[----:B------:R-:W-:Y:S01]  /*157e0*/  LEA R24, P0, R11, R2, 0x1 ;  /* 0x000000020b187211 */ /* 0x000fe200078008ff */
[----:B------:R-:W-:-:S03]  /*157f0*/  IMAD.MOV.U32 R13, RZ, RZ, R25 ;  /* 0x000000ffff0d7224 */ /* 0x000fc600078e0019 */
[----:B------:R-:W-:-:S05]  /*15800*/  LEA.HI.X.SX32 R25, R11, R0, 0x1, P0 ;  /* 0x000000000b197211 */ /* 0x000fca00000f0eff */
[----:B------:R0:W-:Y:S04]  /*15810*/  STL.64 [R1+0x1358], R24 ;  /* 0x0013581801007387 */ /* 0x0001e80000100a00 */
[----:B0-----:R-:W4:Y:S01]  /*15820*/  LDL.LU R25, [R1+0x18a0] ;  /* 0x0018a00001197983 */ /* 0x001f220000300800 */
[----:B------:R-:W-:Y:S01]  /*15830*/  LEA.HI.X.SX32 R23, R17, R0, 0x1, P1 ;  /* 0x0000000011177211 */ /* 0x000fe200008f0eff */
[----:B------:R-:W-:Y:S01]  /*15840*/  IMAD R17, R3, 0x4, R10 ;  /* 0x0000000403117824 */ /* 0x000fe200078e020a */
[----:B------:R-:W-:-:S04]  /*15850*/  LEA R22, P1, R8, R2, 0x1 ;  /* 0x0000000208167211 */ /* 0x000fc800078208ff */
[----:B------:R-:W-:Y:S02]  /*15860*/  LEA R24, R3, R17, 0x2 ;  /* 0x0000001103187211 */ /* 0x000fe400078e10ff */
[----:B--2---:R-:W-:-:S04]  /*15870*/  LEA R28, P2, R18, R2, 0x1 ;  /* 0x00000002121c7211 */ /* 0x004fc800078408ff */
[----:B------:R-:W-:-:S05]  /*15880*/  LEA.HI.X.SX32 R29, R18, R0, 0x1, P2 ;  /* 0x00000000121d7211 */ /* 0x000fca00010f0eff */
[----:B------:R0:W-:Y:S01]  /*15890*/  STL.64 [R1+0x1348], R28 ;  /* 0x0013481c01007387 */ /* 0x0001e20000100a00 */
[----:B---3--:R-:W-:-:S03]  /*158a0*/  LEA R10, P2, R14, R2, 0x1 ;  /* 0x000000020e0a7211 */ /* 0x008fc600078408ff */
[----:B------:R1:W-:Y:S01]  /*158b0*/  STL [R1+0x1354], R23 ;  /* 0x0013541701007387 */ /* 0x0003e20000100800 */
[----:B0-----:R-:W-:-:S04]  /*158c0*/  LEA R28, P0, R5, R2, 0x1 ;  /* 0x00000002051c7211 */ /* 0x001fc800078008ff */
[-C--:B------:R-:W-:Y:S02]  /*158d0*/  LEA.HI.X.SX32 R29, R5, R0.reuse, 0x1, P0 ;  /* 0x00000000051d7211 */ /* 0x080fe400000f0eff */
[----:B-1----:R-:W-:-:S03]  /*158e0*/  LEA.HI.X.SX32 R23, R8, R0, 0x1, P1 ;  /* 0x0000000008177211 */ /* 0x002fc600008f0eff */
[----:B------:R0:W-:Y:S01]  /*158f0*/  STL.64 [R1+0x1340], R28 ;  /* 0x0013401c01007387 */ /* 0x0001e20000100a00 */
[----:B------:R-:W-:Y:S02]  /*15900*/  LEA.HI.X.SX32 R11, R14, R0, 0x1, P2 ;  /* 0x000000000e0b7211 */ /* 0x000fe400010f0eff */
[----:B------:R-:W-:Y:S01]  /*15910*/  LEA R5, R3, R24, 0x2 ;  /* 0x0000001803057211 */ /* 0x000fe200078e10ff */
[----:B------:R1:W-:Y:S01]  /*15920*/  STL [R1+0x1890], R24 ;  /* 0x0018901801007387 */ /* 0x0003e20000100800 */
[----:B0-----:R-:W-:-:S03]  /*15930*/  LEA R28, P0, R19, R2, 0x1 ;  /* 0x00000002131c7211 */ /* 0x001fc600078008ff */
[----:B------:R-:W-:Y:S01]  /*15940*/  STL.64 [R1+0x1338], R22 ;  /* 0x0013381601007387 */ /* 0x000fe20000100a00 */
[----:B------:R-:W-:-:S03]  /*15950*/  LEA.HI.X.SX32 R29, R19, R0, 0x1, P0 ;  /* 0x00000000131d7211 */ /* 0x000fc600000f0eff */
[----:B-1----:R-:W2:Y:S04]  /*15960*/  LDL.LU R24, [R1+0x4] ;  /* 0x0000040001187983 */ /* 0x002ea80000300800 */
[----:B------:R-:W-:Y:S04]  /*15970*/  STL.64 [R1+0x1330], R10 ;  /* 0x0013300a01007387 */ /* 0x000fe80000100a00 */
[----:B------:R0:W-:Y:S04]  /*15980*/  STL.64 [R1+0x1328], R28 ;  /* 0x0013281c01007387 */ /* 0x0001e80000100a00 */
[----:B0-----:R-:W3:Y:S01]  /*15990*/  LDL.LU.64 R28, [R1+0x1898] ;  /* 0x00189800011c7983 */ /* 0x001ee20000300a00 */
[----:B----4-:R-:W-:-:S02]  /*159a0*/  LEA R22, P1, R25, R2, 0x1 ;  /* 0x0000000219167211 */ /* 0x010fc400078208ff */
[C---:B-----5:R-:W-:Y:S01]  /*159b0*/  LEA R10, P2, R20.reuse, R2, 0x1 ;  /* 0x00000002140a7211 */ /* 0x060fe200078408ff */
[----:B------:R-:W4:Y:S01]  /*159c0*/  LDL.LU R19, [R1] ;  /* 0x0000000001137983 */ /* 0x000f220000300800 */
[-C--:B------:R-:W-:Y:S02]  /*159d0*/  LEA.HI.X.SX32 R23, R25, R0.reuse, 0x1, P1 ;  /* 0x0000000019177211 */ /* 0x080fe400008f0eff */
[----:B------:R-:W-:-:S03]  /*159e0*/  LEA.HI.X.SX32 R11, R20, R0, 0x1, P2 ;  /* 0x00000000140b7211 */ /* 0x000fc600010f0eff */
[----:B------:R0:W-:Y:S04]  /*159f0*/  STL.64 [R1+0x1320], R22 ;  /* 0x0013201601007387 */ /* 0x0001e80000100a00 */
[----:B------:R1:W-:Y:S04]  /*15a00*/  STL.64 [R1+0x1318], R10 ;  /* 0x0013180a01007387 */ /* 0x0003e80000100a00 */
[----:B------:R-:W5:Y:S01]  /*15a10*/  LDL.LU R20, [R1+0x14] ;  /* 0x0000140001147983 */ /* 0x000f620000300800 */
[----:B------:R-:W-:Y:S02]  /*15a20*/  MOV R16, R27 ;  /* 0x0000001b00107202 */ /* 0x000fe40000000f00 */
[----:B------:R-:W-:-:S02]  /*15a30*/  MOV R17, R26 ;  /* 0x0000001a00117202 */ /* 0x000fc40000000f00 */
[----:B------:R-:W-:Y:S01]  /*15a40*/  MOV R14, R16 ;  /* 0x00000010000e7202 */ /* 0x000fe20000000f00 */
[----:B------:R-:W-:Y:S02]  /*15a50*/  IMAD.MOV.U32 R16, RZ, RZ, R7 ;  /* 0x000000ffff107224 */ /* 0x000fe400078e0007 */
[C---:B------:R-:W-:Y:S01]  /*15a60*/  IMAD R27, R3.reuse, 0x4, R5 ;  /* 0x00000004031b7824 */ /* 0x040fe200078e0205 */
[----:B------:R-:W-:Y:S01]  /*15a70*/  MOV R18, R13 ;  /* 0x0000000d00127202 */ /* 0x000fe20000000f00 */
[C---:B---3--:R-:W-:Y:S01]  /*15a80*/  IMAD R26, R3.reuse, 0x4, R29 ;  /* 0x00000004031a7824 */ /* 0x048fe200078e021d */
[----:B------:R-:W-:-:S04]  /*15a90*/  LEA R7, R3, R29, 0x2 ;  /* 0x0000001d03077211 */ /* 0x000fc800078e10ff */
[C---:B------:R-:W-:Y:S01]  /*15aa0*/  LEA R26, R3.reuse, R26, 0x2 ;  /* 0x0000001a031a7211 */ /* 0x040fe200078e10ff */
[----:B------:R-:W-:Y:S01]  /*15ab0*/  IMAD.MOV.U32 R5, RZ, RZ, R7 ;  /* 0x000000ffff057224 */ /* 0x000fe200078e0007 */
[C---:B------:R-:W-:Y:S02]  /*15ac0*/  LEA R7, R3.reuse, R28, 0x2 ;  /* 0x0000001c03077211 */ /* 0x040fe400078e10ff */
[C---:B------:R-:W-:Y:S02]  /*15ad0*/  LEA R26, R3.reuse, R26, 0x2 ;  /* 0x0000001a031a7211 */ /* 0x040fe400078e10ff */
[C---:B------:R-:W-:Y:S02]  /*15ae0*/  LEA R7, R3.reuse, R7, 0x2 ;  /* 0x0000000703077211 */ /* 0x040fe400078e10ff */
[----:B------:R-:W-:Y:S02]  /*15af0*/  MOV R25, R26 ;  /* 0x0000001a00197202 */ /* 0x000fe40000000f00 */
[----:B------:R-:W-:Y:S01]  /*15b00*/  LEA R26, R3, R28, 0x2 ;  /* 0x0000001c031a7211 */ /* 0x000fe200078e10ff */
[----:B0-----:R-:W-:-:S03]  /*15b10*/  IMAD.MOV.U32 R23, RZ, RZ, R7 ;  /* 0x000000ffff177224 */ /* 0x001fc600078e0007 */
[----:B------:R-:W-:Y:S01]  /*15b20*/  MOV R22, R26 ;  /* 0x0000001a00167202 */ /* 0x000fe20000000f00 */
[----:B-----5:R-:W-:Y:S01]  /*15b30*/  STL.64 [R1+0x1888], R20 ;  /* 0x0018881401007387 */ /* 0x020fe20000100a00 */
[----:B------:R-:W-:-:S03]  /*15b40*/  IMAD R26, R3, 0x4, R27 ;  /* 0x00000004031a7824 */ /* 0x000fc600078e021b */
[----:B------:R2:W-:Y:S01]  /*15b50*/  STL.64 [R1+0x1880], R22 ;  /* 0x0018801601007387 */ /* 0x0005e20000100a00 */
[C-C-:B-1----:R-:W-:Y:S01]  /*15b60*/  IMAD R10, R3.reuse, 0x4, R28.reuse ;  /* 0x00000004030a7824 */ /* 0x142fe200078e021c */
[----:B------:R-:W-:Y:S01]  /*15b70*/  MOV R11, R28 ;  /* 0x0000001c000b7202 */ /* 0x000fe20000000f00 */
[C---:B------:R-:W-:Y:S01]  /*15b80*/  IMAD R13, R3.reuse, 0x4, R28 ;  /* 0x00000004030d7824 */ /* 0x040fe200078e021c */
[----:B------:R-:W3:Y:S01]  /*15b90*/  LDL.LU R8, [R1+0x30] ;  /* 0x0000300001087983 */ /* 0x000ee20000300800 */
[----:B------:R-:W-:Y:S02]  /*15ba0*/  LEA R28, R3, R26, 0x2 ;  /* 0x0000001a031c7211 */ /* 0x000fe400078e10ff */
[----:B--2---:R-:W-:-:S05]  /*15bb0*/  LEA R22, P0, R24, R2, 0x1 ;  /* 0x0000000218167211 */ /* 0x004fca00078008ff */
[----:B------:R-:W-:Y:S04]  /*15bc0*/  STL [R1+0x1310], R22 ;  /* 0x0013101601007387 */ /* 0x000fe80000100800 */
[----:B------:R0:W-:Y:S04]  /*15bd0*/  STL.64 [R1+0x1860], R26 ;  /* 0x0018601a01007387 */ /* 0x0001e80000100a00 */
[----:B0-----:R0:W2:Y:S01]  /*15be0*/  LDL.64 R26, [R1+0x1310] ;  /* 0x00131000011a7983 */ /* 0x0010a20000100a00 */
[----:B----4-:R-:W-:-:S04]  /*15bf0*/  LEA R20, P1, R19, R2, 0x1 ;  /* 0x0000000213147211 */ /* 0x010fc800078208ff */
[----:B------:R-:W-:Y:S02]  /*15c00*/  LEA.HI.X.SX32 R21, R19, R0, 0x1, P1 ;  /* 0x0000000013157211 */ /* 0x000fe400008f0eff */
[C---:B------:R-:W-:Y:S02]  /*15c10*/  LEA R22, P2, R29.reuse, R2, 0x1 ;  /* 0x000000021d167211 */ /* 0x040fe400078408ff */
[-C--:B--2---:R-:W-:Y:S02]  /*15c20*/  LEA.HI.X.SX32 R27, R24, R0.reuse, 0x1, P0 ;  /* 0x00000000181b7211 */ /* 0x084fe400000f0eff */
[----:B------:R-:W2:Y:S04]  /*15c30*/  LDL.LU R24, [R1+0x1890] ;  /* 0x0018900001187983 */ /* 0x000ea80000300800 */
[----:B------:R1:W-:Y:S04]  /*15c40*/  STL.64 [R1+0x1308], R20 ;  /* 0x0013081401007387 */ /* 0x0003e80000100a00 */
[----:B------:R4:W-:Y:S04]  /*15c50*/  STL [R1+0x1314], R27 ;  /* 0x0013141b01007387 */ /* 0x0009e80000100800 */
[----:B-1----:R-:W5:Y:S01]  /*15c60*/  LDL.LU.64 R20, [R1+0x1888] ;  /* 0x0018880001147983 */ /* 0x002f620000300a00 */
[----:B------:R-:W-:Y:S01]  /*15c70*/  IMAD.MOV.U32 R19, RZ, RZ, R14 ;  /* 0x000000ffff137224 */ /* 0x000fe200078e000e */
[----:B------:R-:W-:-:S02]  /*15c80*/  LEA.HI.X.SX32 R23, R29, R0, 0x1, P2 ;  /* 0x000000001d177211 */ /* 0x000fc400010f0eff */
[----:B------:R-:W-:Y:S02]  /*15c90*/  MOV R14, R18 ;  /* 0x00000012000e7202 */ /* 0x000fe40000000f00 */
[----:B------:R-:W-:Y:S02]  /*15ca0*/  MOV R18, R16 ;  /* 0x0000001000127202 */ /* 0x000fe40000000f00 */
[C---:B------:R-:W-:Y:S01]  /*15cb0*/  LEA R7, R3.reuse, R29, 0x2 ;  /* 0x0000001d03077211 */ /* 0x040fe200078e10ff */
[----:B------:R1:W-:Y:S01]  /*15cc0*/  STL.64 [R1+0x1300], R22 ;  /* 0x0013001601007387 */ /* 0x0003e20000100a00 */
[----:B------:R-:W-:Y:S02]  /*15cd0*/  IMAD.MOV.U32 R16, RZ, RZ, R4 ;  /* 0x000000ffff107224 */ /* 0x000fe400078e0004 */
[C---:B------:R-:W-:Y:S01]  /*15ce0*/  LEA R7, R3.reuse, R7, 0x2 ;  /* 0x0000000703077211 */ /* 0x040fe200078e10ff */
[----:B------:R0:W-:Y:S01]  /*15cf0*/  STL.64 [R1+0x1878], R18 ;  /* 0x0018781201007387 */ /* 0x0001e20000100a00 */
[----:B------:R-:W-:-:S03]  /*15d00*/  LEA R4, R3, R28, 0x2 ;  /* 0x0000001c03047211 */ /* 0x000fc600078e10ff */
[----:B------:R-:W2:Y:S01]  /*15d10*/  LDL.LU R26, [R1+0x28] ;  /* 0x00002800011a7983 */ /* 0x000ea20000300800 */
[----:B------:R-:W-:-:S03]  /*15d20*/  IMAD R7, R3, 0x4, R7 ;  /* 0x0000000403077824 */ /* 0x000fc600078e0207 */
[----:B----4-:R-:W4:Y:S01]  /*15d30*/  LDL.LU R27, [R1+0x24] ;  /* 0x00002400011b7983 */ /* 0x010f220000300800 */
[-C--:B-1----:R-:W-:Y:S02]  /*15d40*/  LEA R22, P0, R5, R2.reuse, 0x1 ;  /* 0x0000000205167211 */ /* 0x082fe400078008ff */
[----:B------:R-:W-:Y:S01]  /*15d50*/  MOV R23, R5 ;  /* 0x0000000500177202 */ /* 0x000fe20000000f00 */
[----:B------:R-:W-:Y:S01]  /*15d60*/  STL [R1+0x1870], R28 ;  /* 0x0018701c01007387 */ /* 0x000fe20000100800 */
[----:B0-----:R-:W-:Y:S02]  /*15d70*/  LEA R18, P2, R25, R2, 0x1 ;  /* 0x0000000219127211 */ /* 0x001fe400078408ff */
[----:B------:R-:W-:Y:S02]  /*15d80*/  LEA.HI.X.SX32 R23, R23, R0, 0x1, P0 ;  /* 0x0000000017177211 */ /* 0x000fe400000f0eff */
[----:B------:R-:W-:Y:S02]  /*15d90*/  LEA R10, R3, R10, 0x2 ;  /* 0x0000000a030a7211 */ /* 0x000fe400078e10ff */
[----:B------:R-:W-:Y:S01]  /*15da0*/  LEA.HI.X.SX32 R19, R25, R0, 0x1, P2 ;  /* 0x0000000019137211 */ /* 0x000fe200010f0eff */
[----:B------:R0:W-:Y:S01]  /*15db0*/  STL.64 [R1+0x12f8], R22 ;  /* 0x0012f81601007387 */ /* 0x0001e20000100a00 */
[----:B------:R-:W-:-:S02]  /*15dc0*/  LEA R7, R3, R7, 0x2 ;  /* 0x0000000703077211 */ /* 0x000fc400078e10ff */
[C---:B------:R-:W-:Y:S02]  /*15dd0*/  LEA R10, R3.reuse, R10, 0x2 ;  /* 0x0000000a030a7211 */ /* 0x040fe400078e10ff */
[----:B------:R-:W-:-:S03]  /*15de0*/  LEA R13, R3, R13, 0x2 ;  /* 0x0000000d030d7211 */ /* 0x000fc600078e10ff */
[C---:B------:R-:W-:Y:S01]  /*15df0*/  IMAD R10, R3.reuse, 0x4, R10 ;  /* 0x00000004030a7824 */ /* 0x040fe200078e020a */
[----:B0-----:R-:W2:Y:S01]  /*15e00*/  LDL.LU.64 R22, [R1+0x1880] ;  /* 0x0018800001167983 */ /* 0x001ea20000300a00 */
[C---:B------:R-:W-:Y:S01]  /*15e10*/  LEA R13, R3.reuse, R13, 0x2 ;  /* 0x0000000d030d7211 */ /* 0x040fe200078e10ff */
[----:B------:R-:W-:Y:S02]  /*15e20*/  IMAD R5, R3, 0x4, R4 ;  /* 0x0000000403057824 */ /* 0x000fe400078e0204 */
[----:B------:R-:W-:Y:S02]  /*15e30*/  MOV R25, R10 ;  /* 0x0000000a00197202 */ /* 0x000fe40000000f00 */
[----:B------:R-:W-:Y:S01]  /*15e40*/  IMAD.MOV.U32 R10, RZ, RZ, R13 ;  /* 0x000000ffff0a7224 */ /* 0x000fe200078e000d */
[----:B-----5:R-:W-:-:S04]  /*15e50*/  LEA R28, P1, R20, R2, 0x1 ;  /* 0x00000002141c7211 */ /* 0x020fc800078208ff */
[----:B------:R-:W-:-:S05]  /*15e60*/  LEA.HI.X.SX32 R29, R20, R0, 0x1, P1 ;  /* 0x00000000141d7211 */ /* 0x000fca00008f0eff */
[----:B------:R-:W-:Y:S04]  /*15e70*/  STL.64 [R1+0x12f0], R28 ;  /* 0x0012f01c01007387 */ /* 0x000fe80000100a00 */
[----:B------:R0:W-:Y:S04]  /*15e80*/  STL.64 [R1+0x12e8], R18 ;  /* 0x0012e81201007387 */ /* 0x0001e80000100a00 */
[----:B------:R-:W5:Y:S01]  /*15e90*/  LDL.LU R13, [R1+0x48] ;  /* 0x00004800010d7983 */ /* 0x000f620000300800 */
[----:B0-----:R-:W-:Y:S01]  /*15ea0*/  IMAD.MOV.U32 R19, RZ, RZ, R7 ;  /* 0x000000ffff137224 */ /* 0x001fe200078e0007 */
[----:B------:R-:W-:-:S04]  /*15eb0*/  LEA R18, P0, R7, R2, 0x1 ;  /* 0x0000000207127211 */ /* 0x000fc800078008ff */
[----:B------:R-:W-:Y:S01]  /*15ec0*/  LEA.HI.X.SX32 R19, R19, R0, 0x1, P0 ;  /* 0x0000000013137211 */ /* 0x000fe200000f0eff */
[----:B------:R-:W-:Y:S04]  /*15ed0*/  STL.64 [R1+0x1868], R4 ;  /* 0x0018680401007387 */ /* 0x000fe80000100a00 */
[----:B------:R0:W-:Y:S01]  /*15ee0*/  STL.64 [R1+0x12e0], R18 ;  /* 0x0012e01201007387 */ /* 0x0001e20000100a00 */
[----:B------:R-:W-:Y:S02]  /*15ef0*/  MOV R20, R11 ;  /* 0x0000000b00147202 */ /* 0x000fe40000000f00 */
[----:B------:R-:W-:Y:S01]  /*15f00*/  MOV R11, R6 ;  /* 0x00000006000b7202 */ /* 0x000fe20000000f00 */
[----:B0-----:R-:W5:Y:S01]  /*15f10*/  LDL.LU.64 R18, [R1+0x1878] ;  /* 0x0018780001127983 */ /* 0x001f620000300a00 */
[----:B---3--:R-:W-:-:S02]  /*15f20*/  LEA R4, P1, R8, R2, 0x1 ;  /* 0x0000000208047211 */ /* 0x008fc400078208ff */
[----:B------:R-:W-:Y:S02]  /*15f30*/  LEA R6, R3, R5, 0x2 ;  /* 0x0000000503067211 */ /* 0x000fe400078e10ff */
[----:B------:R-:W-:Y:S02]  /*15f40*/  LEA.HI.X.SX32 R5, R8, R0, 0x1, P1 ;  /* 0x0000000008057211 */ /* 0x000fe400008f0eff */
[----:B------:R-:W-:-:S03]  /*15f50*/  LEA R28, P2, R17, R2, 0x1 ;  /* 0x00000002111c7211 */ /* 0x000fc600078408ff */
[----:B------:R4:W-:Y:S01]  /*15f60*/  STL.64 [R1+0x12d8], R4 ;  /* 0x0012d80401007387 */ /* 0x0009e20000100a00 */
[----:B------:R-:W-:-:S03]  /*15f70*/  LEA.HI.X.SX32 R29, R17, R0, 0x1, P2 ;  /* 0x00000000111d7211 */ /* 0x000fc600010f0eff */
[----:B------:R-:W3:Y:S01]  /*15f80*/  LDL.LU R17, [R1+0x6c] ;  /* 0x00006c0001117983 */ /* 0x000ee20000300800 */
[----:B------:R-:W-:-:S03]  /*15f90*/  LEA R7, R3, R6, 0x2 ;  /* 0x0000000603077211 */ /* 0x000fc600078e10ff */
[----:B------:R0:W-:Y:S04]  /*15fa0*/  STL.64 [R1+0x12d0], R28 ;  /* 0x0012d01c01007387 */ /* 0x0001e80000100a00 */
[----:B------:R2:W-:Y:S01]  /*15fb0*/  STL.64 [R1+0x1850], R6 ;  /* 0x0018500601007387 */ /* 0x0005e20000100a00 */
[-C--:B----4-:R-:W-:Y:S01]  /*15fc0*/  LEA R4, P2, R27, R2.reuse, 0x1 ;  /* 0x000000021b047211 */ /* 0x090fe200078408ff */
[----:B0-----:R-:W-:Y:S01]  /*15fd0*/  IMAD.MOV.U32 R29, RZ, RZ, R9 ;  /* 0x000000ffff1d7224 */ /* 0x001fe200078e0009 */
[-C--:B------:R-:W-:Y:S02]  /*15fe0*/  LEA R28, P0, R9, R2.reuse, 0x1 ;  /* 0x00000002091c7211 */ /* 0x080fe400078008ff */
[----:B--2---:R-:W-:Y:S02]  /*15ff0*/  LEA R6, P1, R26, R2, 0x1 ;  /* 0x000000021a067211 */ /* 0x004fe400078208ff */
[----:B------:R-:W-:-:S02]  /*16000*/  LEA.HI.X.SX32 R29, R29, R0, 0x1, P0 ;  /* 0x000000001d1d7211 */ /* 0x000fc400000f0eff */
[----:B------:R-:W-:Y:S02]  /*16010*/  LEA R8, R3, R7, 0x2 ;  /* 0x0000000703087211 */ /* 0x000fe400078e10ff */
[-C--:B------:R-:W-:Y:S02]  /*16020*/  LEA.HI.X.SX32 R7, R26, R0.reuse, 0x1, P1 ;  /* 0x000000001a077211 */ /* 0x080fe400008f0eff */
[----:B------:R-:W-:Y:S01]  /*16030*/  LEA.HI.X.SX32 R5, R27, R0, 0x1, P2 ;  /* 0x000000001b057211 */ /* 0x000fe200010f0eff */
[----:B------:R0:W-:Y:S01]  /*16040*/  STL.64 [R1+0x12c8], R28 ;  /* 0x0012c81c01007387 */ /* 0x0001e20000100a00 */
[----:B------:R-:W-:Y:S02]  /*16050*/  LEA R26, P0, R11, R2, 0x1 ;  /* 0x000000020b1a7211 */ /* 0x000fe400078008ff */
[----:B------:R-:W-:Y:S02]  /*16060*/  MOV R27, R11 ;  /* 0x0000000b001b7202 */ /* 0x000fe40000000f00 */
[----:B------:R-:W-:Y:S01]  /*16070*/  LEA R9, R3, R8, 0x2 ;  /* 0x0000000803097211 */ /* 0x000fe200078e10ff */
[----:B0-----:R-:W2:Y:S04]  /*16080*/  LDL.LU R28, [R1+0x1870] ;  /* 0x00187000011c7983 */ /* 0x001ea80000300800 */
[----:B------:R-:W-:Y:S01]  /*16090*/  STL.64 [R1+0x12c0], R6 ;  /* 0x0012c00601007387 */ /* 0x000fe20000100a00 */
[----:B------:R-:W-:-:S03]  /*160a0*/  MOV R29, R20 ;  /* 0x00000014001d7202 */ /* 0x000fc60000000f00 */
[----:B------:R0:W-:Y:S01]  /*160b0*/  STL.64 [R1+0x12b8], R4 ;  /* 0x0012b80401007387 */ /* 0x0001e20000100a00 */
[----:B------:R-:W-:Y:S01]  /*160c0*/  IMAD.MOV.U32 R20, RZ, RZ, R10 ;  /* 0x000000ffff147224 */ /* 0x000fe200078e000a */
[----:B------:R-:W-:Y:S02]  /*160d0*/  LEA.HI.X.SX32 R27, R27, R0, 0x1, P0 ;  /* 0x000000001b1b7211 */ /* 0x000fe400000f0eff */
[----:B------:R-:W-:Y:S02]  /*160e0*/  LEA R10, R3, R9, 0x2 ;  /* 0x00000009030a7211 */ /* 0x000fe400078e10ff */
[----:B0-----:R-:W-:-:S04]  /*160f0*/  LEA R4, P2, R12, R2, 0x1 ;  /* 0x000000020c047211 */ /* 0x001fc800078408ff */
[----:B------:R-:W-:Y:S01]  /*16100*/  LEA.HI.X.SX32 R5, R12, R0, 0x1, P2 ;  /* 0x000000000c057211 */ /* 0x000fe200010f0eff */
[----:B------:R0:W-:Y:S01]  /*16110*/  STL.64 [R1+0x12b0], R26 ;  /* 0x0012b01a01007387 */ /* 0x0001e20000100a00 */
[----:B------:R-:W-:-:S03]  /*16120*/  IMAD R11, R3, 0x4, R10 ;  /* 0x00000004030b7824 */ /* 0x000fc600078e020a */
[----:B------:R1:W-:Y:S02]  /*16130*/  STL.64 [R1+0x12a0], R4 ;  /* 0x0012a00401007387 */ /* 0x0003e40000100a00 */
[----:B------:R-:W-:Y:S02]  /*16140*/  LEA R12, R3, R11, 0x2 ;  /* 0x0000000b030c7211 */ /* 0x000fe400078e10ff */
[----:B-----5:R-:W-:-:S04]  /*16150*/  LEA R6, P1, R13, R2, 0x1 ;  /* 0x000000020d067211 */ /* 0x020fc800078208ff */
[----:B------:R-:W-:Y:S02]  /*16160*/  LEA.HI.X.SX32 R7, R13, R0, 0x1, P1 ;  /* 0x000000000d077211 */ /* 0x000fe400008f0eff */
[C---:B0-----:R-:W-:Y:S02]  /*16170*/  LEA R26, P1, R14.reuse, R2, 0x1 ;  /* 0x000000020e1a7211 */ /* 0x041fe400078208ff */
[C---:B------:R-:W-:Y:S02]  /*16180*/  LEA R13, R3.reuse, R12, 0x2 ;  /* 0x0000000c030d7211 */ /* 0x040fe400078e10ff */
[----:B------:R-:W-:Y:S01]  /*16190*/  LEA.HI.X.SX32 R27, R14, R0, 0x1, P1 ;  /* 0x000000000e1b7211 */ /* 0x000fe200008f0eff */
[----:B------:R0:W-:Y:S02]  /*161a0*/  STL.64 [R1+0x12a8], R6 ;  /* 0x0012a80601007387 */ /* 0x0001e40000100a00 */
[----:B------:R-:W-:Y:S01]  /*161b0*/  IMAD R14, R3, 0x4, R13 ;  /* 0x00000004030e7824 */ /* 0x000fe200078e020d */
[----:B-1----:R-:W-:-:S04]  /*161c0*/  LEA R4, P0, R19, R2, 0x1 ;  /* 0x0000000213047211 */ /* 0x002fc800078008ff */
[----:B------:R-:W-:Y:S02]  /*161d0*/  LEA.HI.X.SX32 R5, R19, R0, 0x1, P0 ;  /* 0x0000000013057211 */ /* 0x000fe400000f0eff */
[----:B0-----:R-:W-:-:S03]  /*161e0*/  LEA R6, P2, R18, R2, 0x1 ;  /* 0x0000000212067211 */ /* 0x001fc600078408ff */
[----:B------:R0:W-:Y:S01]  /*161f0*/  STL.64 [R1+0x1298], R4 ;  /* 0x0012980401007387 */ /* 0x0001e20000100a00 */
[----:B------:R-:W-:Y:S02]  /*16200*/  LEA.HI.X.SX32 R7, R18, R0, 0x1, P2 ;  /* 0x0000000012077211 */ /* 0x000fe400010f0eff */
[C---:B---3--:R-:W-:Y:S01]  /*16210*/  LEA R18, P1, R17.reuse, R2, 0x1 ;  /* 0x0000000211127211 */ /* 0x048fe200078208ff */
[----:B0-----:R-:W3:Y:S04]  /*16220*/  LDL.LU.64 R4, [R1+0x1868] ;  /* 0x0018680001047983 */ /* 0x001ee80000300a00 */
[----:B------:R0:W-:Y:S01]  /*16230*/  STL.64 [R1+0x1290], R26 ;  /* 0x0012901a01007387 */ /* 0x0001e20000100a00 */
[----:B------:R-:W-:-:S03]  /*16240*/  LEA.HI.X.SX32 R19, R17, R0, 0x1, P1 ;  /* 0x0000000011137211 */ /* 0x000fc600008f0eff */
[----:B0-----:R-:W4:Y:S04]  /*16250*/  LDL.LU.64 R26, [R1+0x1860] ;  /* 0x00186000011a7983 */ /* 0x001f280000300a00 */
[----:B------:R0:W-:Y:S04]  /*16260*/  STL.64 [R1+0x1848], R12 ;  /* 0x0018480c01007387 */ /* 0x0001e80000100a00 */
[----:B------:R1:W-:Y:S01]  /*16270*/  STL.64 [R1+0x1288], R6 ;  /* 0x0012880601007387 */ /* 0x0003e20000100a00 */
[----:B0-----:R-:W-:Y:S02]  /*16280*/  LEA R12, P0, R15, R2, 0x1 ;  /* 0x000000020f0c7211 */ /* 0x001fe400078008ff */
[----:B------:R-:W-:-:S02]  /*16290*/  MOV R13, R15 ;  /* 0x0000000f000d7202 */ /* 0x000fc40000000f00 */
[C---:B-1----:R-:W-:Y:S02]  /*162a0*/  LEA R6, P2, R16.reuse, R2, 0x1 ;  /* 0x0000000210067211 */ /* 0x042fe400078408ff */
[-C--:B------:R-:W-:Y:S02]  /*162b0*/  LEA.HI.X.SX32 R13, R13, R0.reuse, 0x1, P0 ;  /* 0x000000000d0d7211 */ /* 0x080fe400000f0eff */
[----:B------:R-:W-:-:S03]  /*162c0*/  LEA.HI.X.SX32 R7, R16, R0, 0x1, P2 ;  /* 0x0000000010077211 */ /* 0x000fc600010f0eff */
[----:B------:R0:W-:Y:S04]  /*162d0*/  STL.64 [R1+0x1278], R12 ;  /* 0x0012780c01007387 */ /* 0x0001e80000100a00 */
[----:B------:R1:W-:Y:S04]  /*162e0*/  STL.64 [R1+0x1270], R18 ;  /* 0x0012701201007387 */ /* 0x0003e80000100a00 */
[----:B------:R5:W-:Y:S01]  /*162f0*/  STL.64 [R1+0x1268], R6 ;  /* 0x0012680601007387 */ /* 0x000be20000100a00 */
[-C--:B0-----:R-:W-:Y:S02]  /*16300*/  LEA R12, P1, R22, R2.reuse, 0x1 ;  /* 0x00000002160c7211 */ /* 0x081fe400078208ff */
[----:B-1----:R-:W-:-:S02]  /*16310*/  LEA R18, P0, R29, R2, 0x1 ;  /* 0x000000021d127211 */ /* 0x002fc400078008ff */
[----:B------:R-:W-:Y:S02]  /*16320*/  LEA.HI.X.SX32 R13, R22, R0, 0x1, P1 ;  /* 0x00000000160d7211 */ /* 0x000fe400008f0eff */
[----:B-----5:R-:W-:Y:S02]  /*16330*/  LEA R6, P2, R23, R2, 0x1 ;  /* 0x0000000217067211 */ /* 0x020fe400078408ff */
[----:B------:R-:W-:Y:S02]  /*16340*/  LEA.HI.X.SX32 R19, R29, R0, 0x1, P0 ;  /* 0x000000001d137211 */ /* 0x000fe400000f0eff */
[C---:B------:R-:W-:Y:S02]  /*16350*/  LEA R22, P0, R20.reuse, R2, 0x1 ;  /* 0x0000000214167211 */ /* 0x040fe400078008ff */
[-C--:B------:R-:W-:Y:S02]  /*16360*/  LEA.HI.X.SX32 R7, R23, R0.reuse, 0x1, P2 ;  /* 0x0000000017077211 */ /* 0x080fe400010f0eff */
[----:B------:R-:W-:Y:S01]  /*16370*/  LEA.HI.X.SX32 R23, R20, R0, 0x1, P0 ;  /* 0x0000000014177211 */ /* 0x000fe200000f0eff */
[----:B------:R-:W-:Y:S04]  /*16380*/  STL.64 [R1+0x1260], R18 ;  /* 0x0012601201007387 */ /* 0x000fe80000100a00 */
[----:B------:R-:W-:Y:S04]  /*16390*/  STL.64 [R1+0x1258], R12 ;  /* 0x0012580c01007387 */ /* 0x000fe80000100a00 */
[----:B------:R-:W-:Y:S04]  /*163a0*/  STL.64 [R1+0x1250], R6 ;  /* 0x0012500601007387 */ /* 0x000fe80000100a00 */
[----:B------:R0:W-:Y:S04]  /*163b0*/  STL.64 [R1+0x1248], R22 ;  /* 0x0012481601007387 */ /* 0x0001e80000100a00 */
[----:B0-----:R-:W5:Y:S01]  /*163c0*/  LDL.LU.64 R22, [R1+0x1858] ;  /* 0x0018580001167983 */ /* 0x001f620000300a00 */
[----:B------:R-:W-:-:S05]  /*163d0*/  LEA R15, R3, R14, 0x2 ;  /* 0x0000000e030f7211 */ /* 0x000fca00078e10ff */
[----:B------:R-:W-:Y:S01]  /*163e0*/  IMAD R16, R3, 0x4, R15 ;  /* 0x0000000403107824 */ /* 0x000fe200078e020f */
[----:B------:R-:W-:-:S04]  /*163f0*/  LEA R12, P1, R25, R2, 0x1 ;  /* 0x00000002190c7211 */ /* 0x000fc800078208ff */
[----:B------:R-:W-:-:S04]  /*16400*/  LEA R17, R3, R16, 0x2 ;  /* 0x0000001003117211 */ /* 0x000fc800078e10ff */
[----:B------:R-:W-:Y:S02]  /*16410*/  LEA R18, R3, R17, 0x2 ;  /* 0x0000001103127211 */ /* 0x000fe400078e10ff */
[----:B------:R-:W-:-:S03]  /*16420*/  LEA.HI.X.SX32 R13, R25, R0, 0x1, P1 ;  /* 0x00000000190d7211 */ /* 0x000fc600008f0eff */
[----:B------:R-:W-:Y:S01]  /*16430*/  IMAD R19, R3, 0x4, R18 ;  /* 0x0000000403137824 */ /* 0x000fe200078e0212 */
[----:B------:R-:W-:Y:S02]  /*16440*/  LEA R6, P2, R21, R2, 0x1 ;  /* 0x0000000215067211 */ /* 0x000fe400078408ff */
[----:B------:R-:W-:Y:S01]  /*16450*/  LEA R25, R3, R21, 0x2 ;  /* 0x0000001503197211 */ /* 0x000fe200078e10ff */
[----:B------:R-:W-:Y:S01]  /*16460*/  STL.64 [R1+0x1240], R12 ;  /* 0x0012400c01007387 */ /* 0x000fe20000100a00 */
[----:B------:R-:W-:-:S03]  /*16470*/  LEA.HI.X.SX32 R7, R21, R0, 0x1, P2 ;  /* 0x0000000015077211 */ /* 0x000fc600010f0eff */
[----:B------:R0:W-:Y:S01]  /*16480*/  STL.64 [R1+0x1840], R18 ;  /* 0x0018401201007387 */ /* 0x0001e20000100a00 */
[----:B------:R-:W-:-:S03]  /*16490*/  LEA R20, R3, R19, 0x2 ;  /* 0x0000001303147211 */ /* 0x000fc600078e10ff */
[----:B------:R1:W-:Y:S01]  /*164a0*/  STL.64 [R1+0x1238], R6 ;  /* 0x0012380601007387 */ /* 0x0003e20000100a00 */
[----:B0-----:R-:W-:-:S04]  /*164b0*/  LEA R18, P0, R25, R2, 0x1 ;  /* 0x0000000219127211 */ /* 0x001fc800078008ff */
[----:B------:R-:W-:-:S05]  /*164c0*/  LEA.HI.X.SX32 R19, R25, R0, 0x1, P0 ;  /* 0x0000000019137211 */ /* 0x000fca00000f0eff */
[----:B------:R0:W-:Y:S01]  /*164d0*/  STL.64 [R1+0x1230], R18 ;  /* 0x0012301201007387 */ /* 0x0001e20000100a00 */
[----:B-----5:R-:W-:Y:S02]  /*164e0*/  LEA R12, P1, R23, R2, 0x1 ;  /* 0x00000002170c7211 */ /* 0x020fe400078208ff */
[----:B------:R-:W-:Y:S02]  /*164f0*/  LEA R25, R3, R22, 0x2 ;  /* 0x0000001603197211 */ /* 0x000fe400078e10ff */
[C---:B-1----:R-:W-:Y:S02]  /*16500*/  LEA R6, P2, R22.reuse, R2, 0x1 ;  /* 0x0000000216067211 */ /* 0x042fe400078408ff */
[----:B------:R-:W-:Y:S01]  /*16510*/  LEA.HI.X.SX32 R13, R23, R0, 0x1, P1 ;  /* 0x00000000170d7211 */ /* 0x000fe200008f0eff */
[C---:B------:R-:W-:Y:S01]  /*16520*/  IMAD R25, R3.reuse, 0x4, R25 ;  /* 0x0000000403197824 */ /* 0x040fe200078e0219 */
[----:B------:R-:W-:Y:S02]  /*16530*/  LEA R29, R3, R22, 0x2 ;  /* 0x00000016031d7211 */ /* 0x000fe400078e10ff */
[----:B------:R-:W-:Y:S01]  /*16540*/  LEA.HI.X.SX32 R7, R22, R0, 0x1, P2 ;  /* 0x0000000016077211 */ /* 0x000fe200010f0eff */
[----:B------:R1:W-:Y:S01]  /*16550*/  STL.64 [R1+0x1228], R12 ;  /* 0x0012280c01007387 */ /* 0x0003e20000100a00 */
[----:B0-----:R-:W-:-:S03]  /*16560*/  LEA R18, P0, R29, R2, 0x1 ;  /* 0x000000021d127211 */ /* 0x001fc600078008ff */
[----:B------:R0:W-:Y:S01]  /*16570*/  STL.64 [R1+0x1220], R6 ;  /* 0x0012200601007387 */ /* 0x0001e20000100a00 */
[----:B------:R-:W-:Y:S01]  /*16580*/  LEA.HI.X.SX32 R19, R29, R0, 0x1, P0 ;  /* 0x000000001d137211 */ /* 0x000fe200000f0eff */
[----:B------:R-:W-:Y:S01]  /*16590*/  IMAD R29, R3, 0x4, R24 ;  /* 0x00000004031d7824 */ /* 0x000fe200078e0218 */
[CC--:B-1----:R-:W-:Y:S02]  /*165a0*/  LEA R12, P1, R25.reuse, R2.reuse, 0x1 ;  /* 0x00000002190c7211 */ /* 0x0c2fe400078208ff */
[C---:B0-----:R-:W-:Y:S02]  /*165b0*/  LEA R6, P2, R24.reuse, R2, 0x1 ;  /* 0x0000000218067211 */ /* 0x041fe400078408ff */
[-C--:B------:R-:W-:Y:S02]  /*165c0*/  LEA.HI.X.SX32 R13, R25, R0.reuse, 0x1, P1 ;  /* 0x00000000190d7211 */ /* 0x080fe400008f0eff */
[----:B------:R-:W-:Y:S01]  /*165d0*/  LEA.HI.X.SX32 R7, R24, R0, 0x1, P2 ;  /* 0x0000000018077211 */ /* 0x000fe200010f0eff */
[----:B------:R0:W-:Y:S04]  /*165e0*/  STL.64 [R1+0x1210], R18 ;  /* 0x0012101201007387 */ /* 0x0001e80000100a00 */
[----:B------:R-:W-:Y:S04]  /*165f0*/  STL.64 [R1+0x1208], R12 ;  /* 0x0012080c01007387 */ /* 0x000fe80000100a00 */
[----:B------:R4:W-:Y:S01]  /*16600*/  STL.64 [R1+0x1200], R6 ;  /* 0x0012000601007387 */ /* 0x0009e20000100a00 */
[----:B0-----:R-:W-:-:S04]  /*16610*/  LEA R18, P0, R29, R2, 0x1 ;  /* 0x000000021d127211 */ /* 0x001fc800078008ff */
[----:B------:R-:W-:Y:S02]  /*16620*/  LEA.HI.X.SX32 R19, R29, R0, 0x1, P0 ;  /* 0x000000001d137211 */ /* 0x000fe400000f0eff */
[----:B----4-:R-:W-:-:S04]  /*16630*/  LEA R6, P2, R26, R2, 0x1 ;  /* 0x000000021a067211 */ /* 0x010fc800078408ff */
[----:B------:R-:W-:Y:S01]  /*16640*/  LEA.HI.X.SX32 R7, R26, R0, 0x1, P2 ;  /* 0x000000001a077211 */ /* 0x000fe200010f0eff */
[----:B------:R-:W-:Y:S01]  /*16650*/  STL.64 [R1+0x11f8], R18 ;  /* 0x0011f81201007387 */ /* 0x000fe20000100a00 */
[----:B------:R-:W-:-:S03]  /*16660*/  LEA R12, P1, R27, R2, 0x1 ;  /* 0x000000021b0c7211 */ /* 0x000fc600078208ff */
[----:B------:R2:W-:Y:S01]  /*16670*/  STL.64 [R1+0x11e8], R6 ;  /* 0x0011e80601007387 */ /* 0x0005e20000100a00 */
[----:B------:R-:W-:Y:S02]  /*16680*/  LEA.HI.X.SX32 R13, R27, R0, 0x1, P1 ;  /* 0x000000001b0d7211 */ /* 0x000fe400008f0eff */
[----:B--2---:R-:W-:-:S04]  /*16690*/  LEA R6, P0, R28, R2, 0x1 ;  /* 0x000000021c067211 */ /* 0x004fc800078008ff */
[----:B------:R-:W-:Y:S01]  /*166a0*/  LEA.HI.X.SX32 R7, R28, R0, 0x1, P0 ;  /* 0x000000001c077211 */ /* 0x000fe200000f0eff */
[----:B------:R-:W-:Y:S04]  /*166b0*/  STL.64 [R1+0x11f0], R12 ;  /* 0x0011f00c01007387 */ /* 0x000fe80000100a00 */
[----:B------:R0:W-:Y:S04]  /*166c0*/  STL.64 [R1+0x11e0], R6 ;  /* 0x0011e00601007387 */ /* 0x0001e80000100a00 */
[----:B0-----:R-:W2:Y:S01]  /*166d0*/  LDL.LU.64 R6, [R1+0x1850] ;  /* 0x0018500001067983 */ /* 0x001ea20000300a00 */
[----:B---3--:R-:W-:-:S02]  /*166e0*/  LEA R18, P1, R4, R2, 0x1 ;  /* 0x0000000204127211 */ /* 0x008fc400078208ff */
[C---:B------:R-:W-:Y:S02]  /*166f0*/  LEA R12, P2, R5.reuse, R2, 0x1 ;  /* 0x00000002050c7211 */ /* 0x040fe400078408ff */
[-C--:B------:R-:W-:Y:S02]  /*16700*/  LEA.HI.X.SX32 R19, R4, R0.reuse, 0x1, P1 ;  /* 0x0000000004137211 */ /* 0x080fe400008f0eff */
[----:B------:R-:W-:-:S03]  /*16710*/  LEA.HI.X.SX32 R13, R5, R0, 0x1, P2 ;  /* 0x00000000050d7211 */ /* 0x000fc600010f0eff */
[----:B------:R-:W-:Y:S04]  /*16720*/  STL.64 [R1+0x11d8], R18 ;  /* 0x0011d81201007387 */ /* 0x000fe80000100a00 */
[----:B------:R0:W-:Y:S02]  /*16730*/  STL.64 [R1+0x11d0], R12 ;  /* 0x0011d00c01007387 */ /* 0x0001e40000100a00 */
[----:B0-----:R-:W-:-:S04]  /*16740*/  LEA R12, P2, R8, R2, 0x1 ;  /* 0x00000002080c7211 */ /* 0x001fc800078408ff */
[----:B------:R-:W-:Y:S02]  /*16750*/  LEA.HI.X.SX32 R13, R8, R0, 0x1, P2 ;  /* 0x00000000080d7211 */ /* 0x000fe400010f0eff */
[----:B--2---:R-:W-:-:S04]  /*16760*/  LEA R28, P0, R6, R2, 0x1 ;  /* 0x00000002061c7211 */ /* 0x004fc800078008ff */
[----:B------:R-:W-:Y:S02]  /*16770*/  LEA.HI.X.SX32 R29, R6, R0, 0x1, P0 ;  /* 0x00000000061d7211 */ /* 0x000fe400000f0eff */
[----:B------:R-:W-:-:S03]  /*16780*/  LEA R18, P1, R7, R2, 0x1 ;  /* 0x0000000207127211 */ /* 0x000fc600078208ff */
[----:B------:R-:W-:Y:S04]  /*16790*/  STL.64 [R1+0x11c0], R28 ;  /* 0x0011c01c01007387 */ /* 0x000fe80000100a00 */
[----:B------:R0:W-:Y:S01]  /*167a0*/  STL.64 [R1+0x11b0], R12 ;  /* 0x0011b00c01007387 */ /* 0x0001e20000100a00 */
[----:B------:R-:W-:Y:S02]  /*167b0*/  LEA.HI.X.SX32 R19, R7, R0, 0x1, P1 ;  /* 0x0000000007137211 */ /* 0x000fe400008f0eff */
[----:B0-----:R-:W-:-:S04]  /*167c0*/  LEA R12, P0, R9, R2, 0x1 ;  /* 0x00000002090c7211 */ /* 0x001fc800078008ff */
[----:B------:R-:W-:Y:S01]  /*167d0*/  LEA.HI.X.SX32 R13, R9, R0, 0x1, P0 ;  /* 0x00000000090d7211 */ /* 0x000fe200000f0eff */
[----:B------:R-:W-:Y:S04]  /*167e0*/  STL.64 [R1+0x11b8], R18 ;  /* 0x0011b81201007387 */ /* 0x000fe80000100a00 */
[----:B------:R0:W-:Y:S04]  /*167f0*/  STL.64 [R1+0x11a8], R12 ;  /* 0x0011a80c01007387 */ /* 0x0001e80000100a00 */
[----:B0-----:R-:W2:Y:S01]  /*16800*/  LDL.LU.64 R12, [R1+0x1848] ;  /* 0x00184800010c7983 */ /* 0x001ea20000300a00 */
[----:B------:R-:W-:-:S02]  /*16810*/  LEA R28, P1, R10, R2, 0x1 ;  /* 0x000000020a1c7211 */ /* 0x000fc400078208ff */
[C---:B------:R-:W-:Y:S02]  /*16820*/  LEA R18, P2, R11.reuse, R2, 0x1 ;  /* 0x000000020b127211 */ /* 0x040fe400078408ff */
[-C--:B------:R-:W-:Y:S02]  /*16830*/  LEA.HI.X.SX32 R29, R10, R0.reuse, 0x1, P1 ;  /* 0x000000000a1d7211 */ /* 0x080fe400008f0eff */
[----:B------:R-:W-:-:S03]  /*16840*/  LEA.HI.X.SX32 R19, R11, R0, 0x1, P2 ;  /* 0x000000000b137211 */ /* 0x000fc600010f0eff */
[----:B------:R-:W-:Y:S04]  /*16850*/  STL.64 [R1+0x11a0], R28 ;  /* 0x0011a01c01007387 */ /* 0x000fe80000100a00 */
[----:B------:R0:W-:Y:S02]  /*16860*/  STL.64 [R1+0x1198], R18 ;  /* 0x0011981201007387 */ /* 0x0001e40000100a00 */
[----:B0-----:R-:W-:-:S04]  /*16870*/  LEA R18, P2, R14, R2, 0x1 ;  /* 0x000000020e127211 */ /* 0x001fc800078408ff */
[----:B------:R-:W-:Y:S01]  /*16880*/  LEA.HI.X.SX32 R19, R14, R0, 0x1, P2 ;  /* 0x000000000e137211 */ /* 0x000fe200010f0eff */
[----:B------:R-:W-:Y:S01]  /*16890*/  IMAD R21, R3, 0x4, R20 ;  /* 0x0000000403157824 */ /* 0x000fe200078e0214 */
        /* <DEDUP_REMOVED lines=11> */
[----:B------:R-:W-:-:S04]  /*16950*/  LEA R22, R3, R21, 0x2 ;  /* 0x0000001503167211 */ /* 0x000fc800078e10ff */
[----:B------:R-:W-:-:S04]  /*16960*/  LEA R23, R3, R22, 0x2 ;  /* 0x0000001603177211 */ /* 0x000fc800078e10ff */
[----:B------:R-:W-:-:S04]  /*16970*/  LEA R24, R3, R23, 0x2 ;  /* 0x0000001703187211 */ /* 0x000fc800078e10ff */
[----:B------:R-:W-:-:S05]  /*16980*/  LEA R25, R3, R24, 0x2 ;  /* 0x0000001803197211 */ /* 0x000fca00078e10ff */
[----:B------:R-:W-:-:S05]  /*16990*/  IMAD R26, R3, 0x4, R25 ;  /* 0x00000004031a7824 */ /* 0x000fca00078e0219 */
[----:B------:R-:W-:-:S04]  /*169a0*/  LEA R27, R3, R26, 0x2 ;  /* 0x0000001a031b7211 */ /* 0x000fc800078e10ff */
[----:B------:R-:W-:-:S05]  /*169b0*/  LEA R4, R3, R27, 0x2 ;  /* 0x0000001b03047211 */ /* 0x000fca00078e10ff */
[----:B------:R-:W-:Y:S01]  /*169c0*/  IMAD R5, R3, 0x4, R4 ;  /* 0x0000000403057824 */ /* 0x000fe200078e0204 */
[----:B------:R-:W-:-:S04]  /*169d0*/  LEA R12, P2, R17, R2, 0x1 ;  /* 0x00000002110c7211 */ /* 0x000fc800078408ff */
[C---:B------:R-:W-:Y:S02]  /*169e0*/  LEA R6, R3.reuse, R5, 0x2 ;  /* 0x0000000503067211 */ /* 0x040fe400078e10ff */
[C---:B------:R-:W-:Y:S02]  /*169f0*/  LEA R28, P1, R16.reuse, R2, 0x1 ;  /* 0x00000002101c7211 */ /* 0x040fe400078208ff */
[----:B------:R-:W-:Y:S02]  /*16a00*/  LEA R7, R3, R6, 0x2 ;  /* 0x0000000603077211 */ /* 0x000fe400078e10ff */
[-C--:B------:R-:W-:Y:S02]  /*16a10*/  LEA.HI.X.SX32 R13, R17, R0.reuse, 0x1, P2 ;  /* 0x00000000110d7211 */ /* 0x080fe400010f0eff */
[----:B------:R-:W-:Y:S01]  /*16a20*/  LEA.HI.X.SX32 R29, R16, R0, 0x1, P1 ;  /* 0x00000000101d7211 */ /* 0x000fe200008f0eff */
[C---:B------:R-:W-:Y:S01]  /*16a30*/  IMAD R8, R3.reuse, 0x4, R7 ;  /* 0x0000000403087824 */ /* 0x040fe200078e0207 */
[C---:B------:R-:W-:Y:S01]  /*16a40*/  LEA R14, P2, R20.reuse, R2, 0x1 ;  /* 0x00000002140e7211 */ /* 0x040fe200078408ff */
[----:B------:R0:W-:Y:S03]  /*16a50*/  STL.64 [R1+0x1160], R12 ;  /* 0x0011600c01007387 */ /* 0x0001e60000100a00 */
[----:B------:R-:W-:Y:S01]  /*16a60*/  LEA R9, R3, R8, 0x2 ;  /* 0x0000000803097211 */ /* 0x000fe200078e10ff */
[----:B------:R-:W-:Y:S01]  /*16a70*/  STL.64 [R1+0x1168], R28 ;  /* 0x0011681c01007387 */ /* 0x000fe20000100a00 */
[----:B------:R-:W-:-:S02]  /*16a80*/  LEA.HI.X.SX32 R15, R20, R0, 0x1, P2 ;  /* 0x00000000140f7211 */ /* 0x000fc400010f0eff */
[----:B------:R-:W-:-:S03]  /*16a90*/  LEA R10, R3, R9, 0x2 ;  /* 0x00000009030a7211 */ /* 0x000fc600078e10ff */
[----:B------:R1:W-:Y:S02]  /*16aa0*/  STL.64 [R1+0x1140], R14 ;  /* 0x0011400e01007387 */ /* 0x0003e40000100a00 */
[----:B------:R-:W-:-:S05]  /*16ab0*/  IMAD R11, R3, 0x4, R10 ;  /* 0x00000004030b7824 */ /* 0x000fca00078e020a */
[----:B0-----:R-:W-:-:S04]  /*16ac0*/  LEA R12, R3, R11, 0x2 ;  /* 0x0000000b030c7211 */ /* 0x001fc800078e10ff */
[----:B------:R-:W-:-:S05]  /*16ad0*/  LEA R13, R3, R12, 0x2 ;  /* 0x0000000c030d7211 */ /* 0x000fca00078e10ff */
[----:B-1----:R-:W-:-:S05]  /*16ae0*/  IMAD R14, R3, 0x4, R13 ;  /* 0x00000004030e7824 */ /* 0x002fca00078e020d */
[----:B------:R-:W-:Y:S02]  /*16af0*/  LEA R15, R3, R14, 0x2 ;  /* 0x0000000e030f7211 */ /* 0x000fe400078e10ff */
[CC--:B--2---:R-:W-:Y:S02]  /*16b00*/  LEA R16, P0, R18.reuse, R2.reuse, 0x1 ;  /* 0x0000000212107211 */ /* 0x0c4fe400078008ff */
[C---:B------:R-:W-:Y:S02]  /*16b10*/  LEA R28, P1, R19.reuse, R2, 0x1 ;  /* 0x00000002131c7211 */ /* 0x040fe400078208ff */
[-C--:B------:R-:W-:Y:S02]  /*16b20*/  LEA.HI.X.SX32 R17, R18, R0.reuse, 0x1, P0 ;  /* 0x0000000012117211 */ /* 0x080fe400000f0eff */
[----:B------:R-:W-:-:S03]  /*16b30*/  LEA.HI.X.SX32 R29, R19, R0, 0x1, P1 ;  /* 0x00000000131d7211 */ /* 0x000fc600008f0eff */
[----:B------:R0:W-:Y:S01]  /*16b40*/  STL.64 [R1+0x1150], R16 ;  /* 0x0011501001007387 */ /* 0x0001e20000100a00 */
[----:B------:R-:W-:-:S03]  /*16b50*/  LEA R18, P1, R22, R2, 0x1 ;  /* 0x0000000216127211 */ /* 0x000fc600078208ff */
[----:B------:R1:W-:Y:S01]  /*16b60*/  STL.64 [R1+0x1148], R28 ;  /* 0x0011481c01007387 */ /* 0x0003e20000100a00 */
[----:B------:R-:W-:Y:S02]  /*16b70*/  LEA.HI.X.SX32 R19, R22, R0, 0x1, P1 ;  /* 0x0000000016137211 */ /* 0x000fe400008f0eff */
[-C--:B0-----:R-:W-:Y:S02]  /*16b80*/  LEA R16, P2, R23, R2.reuse, 0x1 ;  /* 0x0000000217107211 */ /* 0x081fe400078408ff */
[----:B-1----:R-:W-:Y:S02]  /*16b90*/  LEA R28, P0, R21, R2, 0x1 ;  /* 0x00000002151c7211 */ /* 0x002fe400078008ff */
[-C--:B------:R-:W-:Y:S02]  /*16ba0*/  LEA.HI.X.SX32 R17, R23, R0.reuse, 0x1, P2 ;  /* 0x0000000017117211 */ /* 0x080fe400010f0eff */
[----:B------:R-:W-:-:S03]  /*16bb0*/  LEA.HI.X.SX32 R29, R21, R0, 0x1, P0 ;  /* 0x00000000151d7211 */ /* 0x000fc600000f0eff */
[----:B------:R-:W-:Y:S04]  /*16bc0*/  STL.64 [R1+0x1128], R16 ;  /* 0x0011281001007387 */ /* 0x000fe80000100a00 */
[----:B------:R0:W-:Y:S01]  /*16bd0*/  STL.64 [R1+0x1138], R28 ;  /* 0x0011381c01007387 */ /* 0x0001e20000100a00 */
[----:B------:R-:W-:-:S03]  /*16be0*/  LEA R20, P1, R25, R2, 0x1 ;  /* 0x0000000219147211 */ /* 0x000fc600078208ff */
[----:B------:R1:W-:Y:S01]  /*16bf0*/  STL.64 [R1+0x1130], R18 ;  /* 0x0011301201007387 */ /* 0x0003e20000100a00 */
[----:B------:R-:W-:Y:S02]  /*16c00*/  LEA.HI.X.SX32 R21, R25, R0, 0x1, P1 ;  /* 0x0000000019157211 */ /* 0x000fe400008f0eff */
[-C--:B0-----:R-:W-:Y:S02]  /*16c10*/  LEA R28, P0, R24, R2.reuse, 0x1 ;  /* 0x00000002181c7211 */ /* 0x081fe400078008ff */
[----:B-1----:R-:W-:Y:S02]  /*16c20*/  LEA R18, P2, R26, R2, 0x1 ;  /* 0x000000021a127211 */ /* 0x002fe400078408ff */
[-C--:B------:R-:W-:Y:S02]  /*16c30*/  LEA.HI.X.SX32 R29, R24, R0.reuse, 0x1, P0 ;  /* 0x00000000181d7211 */ /* 0x080fe400000f0eff */
[----:B------:R-:W-:Y:S02]  /*16c40*/  LEA.HI.X.SX32 R19, R26, R0, 0x1, P2 ;  /* 0x000000001a137211 */ /* 0x000fe400010f0eff */
[----:B------:R-:W-:-:S03]  /*16c50*/  LEA R24, P0, R27, R2, 0x1 ;  /* 0x000000021b187211 */ /* 0x000fc600078008ff */
[----:B------:R-:W-:Y:S01]  /*16c60*/  STL.64 [R1+0x1110], R18 ;  /* 0x0011101201007387 */ /* 0x000fe20000100a00 */
[----:B------:R-:W-:Y:S02]  /*16c70*/  LEA R16, R3, R15, 0x2 ;  /* 0x0000000f03107211 */ /* 0x000fe400078e10ff */
[----:B------:R-:W-:Y:S01]  /*16c80*/  LEA R22, P1, R4, R2, 0x1 ;  /* 0x0000000204167211 */ /* 0x000fe200078208ff */
[----:B------:R-:W-:Y:S01]  /*16c90*/  STL.64 [R1+0x1120], R28 ;  /* 0x0011201c01007387 */ /* 0x000fe20000100a00 */
[----:B------:R-:W-:-:S03]  /*16ca0*/  LEA.HI.X.SX32 R25, R27, R0, 0x1, P0 ;  /* 0x000000001b197211 */ /* 0x000fc600000f0eff */
[----:B------:R0:W-:Y:S01]  /*16cb0*/  STL.64 [R1+0x1118], R20 ;  /* 0x0011181401007387 */ /* 0x0001e20000100a00 */
[----:B------:R-:W-:Y:S01]  /*16cc0*/  LEA.HI.X.SX32 R23, R4, R0, 0x1, P1 ;  /* 0x0000000004177211 */ /* 0x000fe200008f0eff */
[----:B------:R-:W-:Y:S02]  /*16cd0*/  IMAD R17, R3, 0x4, R16 ;  /* 0x0000000403117824 */ /* 0x000fe400078e0210 */
[----:B------:R1:W-:Y:S01]  /*16ce0*/  STL.64 [R1+0x1108], R24 ;  /* 0x0011081801007387 */ /* 0x0003e20000100a00 */
[----:B0-----:R-:W-:-:S04]  /*16cf0*/  LEA R20, P2, R5, R2, 0x1 ;  /* 0x0000000205147211 */ /* 0x001fc800078408ff */
[----:B------:R-:W-:Y:S01]  /*16d00*/  LEA.HI.X.SX32 R21, R5, R0, 0x1, P2 ;  /* 0x0000000005157211 */ /* 0x000fe200010f0eff */
[----:B------:R0:W-:Y:S01]  /*16d10*/  STL.64 [R1+0x1100], R22 ;  /* 0x0011001601007387 */ /* 0x0001e20000100a00 */
[C---:B-1----:R-:W-:Y:S02]  /*16d20*/  LEA R24, P0, R6.reuse, R2, 0x1 ;  /* 0x0000000206187211 */ /* 0x042fe400078008ff */
[C---:B------:R-:W-:Y:S01]  /*16d30*/  LEA R18, R3.reuse, R17, 0x2 ;  /* 0x0000001103127211 */ /* 0x040fe200078e10ff */
[----:B------:R1:W-:Y:S01]  /*16d40*/  STL.64 [R1+0x10f8], R20 ;  /* 0x0010f81401007387 */ /* 0x0003e20000100a00 */
[----:B------:R-:W-:Y:S02]  /*16d50*/  LEA.HI.X.SX32 R25, R6, R0, 0x1, P0 ;  /* 0x0000000006197211 */ /* 0x000fe400000f0eff */
[----:B------:R-:W-:Y:S02]  /*16d60*/  LEA R19, R3, R18, 0x2 ;  /* 0x0000001203137211 */ /* 0x000fe400078e10ff */
[----:B0-----:R-:W-:-:S02]  /*16d70*/  LEA R22, P1, R7, R2, 0x1 ;  /* 0x0000000207167211 */ /* 0x001fc400078208ff */
[C---:B-1----:R-:W-:Y:S02]  /*16d80*/  LEA R20, P2, R8.reuse, R2, 0x1 ;  /* 0x0000000208147211 */ /* 0x042fe400078408ff */
[-C--:B------:R-:W-:Y:S02]  /*16d90*/  LEA.HI.X.SX32 R23, R7, R0.reuse, 0x1, P1 ;  /* 0x0000000007177211 */ /* 0x080fe400008f0eff */
[----:B------:R-:W-:Y:S01]  /*16da0*/  LEA.HI.X.SX32 R21, R8, R0, 0x1, P2 ;  /* 0x0000000008157211 */ /* 0x000fe200010f0eff */
[----:B------:R0:W-:Y:S01]  /*16db0*/  STL.64 [R1+0x10e8], R24 ;  /* 0x0010e81801007387 */ /* 0x0001e20000100a00 */
[----:B------:R-:W-:-:S03]  /*16dc0*/  IMAD R4, R3, 0x4, R19 ;  /* 0x0000000403047824 */ /* 0x000fc600078e0213 */
[----:B------:R1:W-:Y:S04]  /*16dd0*/  STL.64 [R1+0x10e0], R22 ;  /* 0x0010e01601007387 */ /* 0x0003e80000100a00 */
[----:B------:R2:W-:Y:S01]  /*16de0*/  STL.64 [R1+0x10d8], R20 ;  /* 0x0010d81401007387 */ /* 0x0005e20000100a00 */
[CC--:B0-----:R-:W-:Y:S02]  /*16df0*/  LEA R24, P0, R9.reuse, R2.reuse, 0x1 ;  /* 0x0000000209187211 */ /* 0x0c1fe400078008ff */
[----:B-1----:R-:W-:Y:S02]  /*16e00*/  LEA R22, P1, R10, R2, 0x1 ;  /* 0x000000020a167211 */ /* 0x002fe400078208ff */
[----:B------:R-:W-:Y:S02]  /*16e10*/  LEA.HI.X.SX32 R25, R9, R0, 0x1, P0 ;  /* 0x0000000009197211 */ /* 0x000fe400000f0eff */
[----:B--2---:R-:W-:-:S02]  /*16e20*/  LEA R20, P2, R11, R2, 0x1 ;  /* 0x000000020b147211 */ /* 0x004fc400078408ff */
[----:B------:R-:W-:Y:S02]  /*16e30*/  LEA R5, R3, R4, 0x2 ;  /* 0x0000000403057211 */ /* 0x000fe400078e10ff */
[-C--:B------:R-:W-:Y:S02]  /*16e40*/  LEA.HI.X.SX32 R23, R10, R0.reuse, 0x1, P1 ;  /* 0x000000000a177211 */ /* 0x080fe400008f0eff */
[----:B------:R-:W-:Y:S01]  /*16e50*/  LEA.HI.X.SX32 R21, R11, R0, 0x1, P2 ;  /* 0x000000000b157211 */ /* 0x000fe200010f0eff */
[----:B------:R0:W-:Y:S01]  /*16e60*/  STL.64 [R1+0x10d0], R24 ;  /* 0x0010d01801007387 */ /* 0x0001e20000100a00 */
[----:B------:R-:W-:-:S03]  /*16e70*/  LEA R6, R3, R5, 0x2 ;  /* 0x0000000503067211 */ /* 0x000fc600078e10ff */
[----:B------:R1:W-:Y:S04]  /*16e80*/  STL.64 [R1+0x10c8], R22 ;  /* 0x0010c81601007387 */ /* 0x0003e80000100a00 */
[----:B------:R2:W-:Y:S01]  /*16e90*/  STL.64 [R1+0x10c0], R20 ;  /* 0x0010c01401007387 */ /* 0x0005e20000100a00 */
[CC--:B0-----:R-:W-:Y:S01]  /*16ea0*/  LEA R24, P0, R12.reuse, R2.reuse, 0x1 ;  /* 0x000000020c187211 */ /* 0x0c1fe200078008ff */
[----:B------:R-:W-:Y:S01]  /*16eb0*/  IMAD R7, R3, 0x4, R6 ;  /* 0x0000000403077824 */ /* 0x000fe200078e0206 */
[----:B-1----:R-:W-:Y:S02]  /*16ec0*/  LEA R22, P1, R13, R2, 0x1 ;  /* 0x000000020d167211 */ /* 0x002fe400078208ff */
[----:B------:R-:W-:Y:S02]  /*16ed0*/  LEA.HI.X.SX32 R25, R12, R0, 0x1, P0 ;  /* 0x000000000c197211 */ /* 0x000fe400000f0eff */
[----:B--2---:R-:W-:-:S02]  /*16ee0*/  LEA R20, P2, R14, R2, 0x1 ;  /* 0x000000020e147211 */ /* 0x004fc400078408ff */
[-C--:B------:R-:W-:Y:S02]  /*16ef0*/  LEA.HI.X.SX32 R23, R13, R0.reuse, 0x1, P1 ;  /* 0x000000000d177211 */ /* 0x080fe400008f0eff */
[----:B------:R-:W-:Y:S01]  /*16f00*/  LEA.HI.X.SX32 R21, R14, R0, 0x1, P2 ;  /* 0x000000000e157211 */ /* 0x000fe200010f0eff */
[----:B------:R-:W-:Y:S01]  /*16f10*/  STL.64 [R1+0x10b0], R24 ;  /* 0x0010b01801007387 */ /* 0x000fe20000100a00 */
[----:B------:R-:W-:Y:S02]  /*16f20*/  LEA R9, R3, R7, 0x2 ;  /* 0x0000000703097211 */ /* 0x000fe400078e10ff */
[----:B------:R-:W-:Y:S01]  /*16f30*/  LEA R12, P2, R17, R2, 0x1 ;  /* 0x00000002110c7211 */ /* 0x000fe200078408ff */
[----:B------:R0:W-:Y:S01]  /*16f40*/  STL.64 [R1+0x10a8], R22 ;  /* 0x0010a81601007387 */ /* 0x0001e20000100a00 */
[----:B------:R-:W-:-:S03]  /*16f50*/  LEA R8, R3, R9, 0x2 ;  /* 0x0000000903087211 */ /* 0x000fc600078e10ff */
[----:B------:R1:W-:Y:S01]  /*16f60*/  STL.64 [R1+0x10a0], R20 ;  /* 0x0010a01401007387 */ /* 0x0003e20000100a00 */
[----:B------:R-:W-:Y:S02]  /*16f70*/  LEA.HI.X.SX32 R13, R17, R0, 0x1, P2 ;  /* 0x00000000110d7211 */ /* 0x000fe400010f0eff */
[CC--:B0-----:R-:W-:Y:S02]  /*16f80*/  LEA R22, P0, R15.reuse, R2.reuse, 0x1 ;  /* 0x000000020f167211 */ /* 0x0c1fe400078008ff */
[C---:B-1----:R-:W-:Y:S02]  /*16f90*/  LEA R20, P1, R16.reuse, R2, 0x1 ;  /* 0x0000000210147211 */ /* 0x042fe400078208ff */
[-C--:B------:R-:W-:Y:S02]  /*16fa0*/  LEA.HI.X.SX32 R23, R15, R0.reuse, 0x1, P0 ;  /* 0x000000000f177211 */ /* 0x080fe400000f0eff */
[----:B------:R-:W-:Y:S01]  /*16fb0*/  LEA.HI.X.SX32 R21, R16, R0, 0x1, P1 ;  /* 0x0000000010157211 */ /* 0x000fe200008f0eff */
[C---:B------:R-:W-:Y:S01]  /*16fc0*/  IMAD R11, R3.reuse, 0x4, R8 ;  /* 0x00000004030b7824 */ /* 0x040fe200078e0208 */
[----:B------:R-:W-:Y:S04]  /*16fd0*/  STL.64 [R1+0x1088], R12 ;  /* 0x0010880c01007387 */ /* 0x000fe80000100a00 */
[----:B------:R0:W-:Y:S01]  /*16fe0*/  STL.64 [R1+0x1098], R22 ;  /* 0x0010981601007387 */ /* 0x0001e20000100a00 */
[----:B------:R-:W-:-:S03]  /*16ff0*/  LEA R10, R3, R11, 0x2 ;  /* 0x0000000b030a7211 */ /* 0x000fc600078e10ff */
[----:B------:R1:W-:Y:S01]  /*17000*/  STL.64 [R1+0x1090], R20 ;  /* 0x0010901401007387 */ /* 0x0003e20000100a00 */
[CC--:B0-----:R-:W-:Y:S02]  /*17010*/  LEA R22, P0, R18.reuse, R2.reuse, 0x1 ;  /* 0x0000000212167211 */ /* 0x0c1fe400078008ff */
[C---:B-1----:R-:W-:Y:S02]  /*17020*/  LEA R20, P1, R19.reuse, R2, 0x1 ;  /* 0x0000000213147211 */ /* 0x042fe400078208ff */
[-C--:B------:R-:W-:Y:S02]  /*17030*/  LEA.HI.X.SX32 R23, R18, R0.reuse, 0x1, P0 ;  /* 0x0000000012177211 */ /* 0x080fe400000f0eff */
[----:B------:R-:W-:Y:S02]  /*17040*/  LEA.HI.X.SX32 R21, R19, R0, 0x1, P1 ;  /* 0x0000000013157211 */ /* 0x000fe400008f0eff */
[----:B------:R-:W-:Y:S01]  /*17050*/  LEA R12, R3, R10, 0x2 ;  /* 0x0000000a030c7211 */ /* 0x000fe200078e10ff */
[----:B------:R-:W-:Y:S01]  /*17060*/  STL.64 [R1+0x1080], R22 ;  /* 0x0010801601007387 */ /* 0x000fe20000100a00 */
[----:B------:R-:W-:-:S03]  /*17070*/  LEA R14, P2, R4, R2, 0x1 ;  /* 0x00000002040e7211 */ /* 0x000fc600078408ff */
[----:B------:R0:W-:Y:S01]  /*17080*/  STL.64 [R1+0x1078], R20 ;  /* 0x0010781401007387 */ /* 0x0001e20000100a00 */
[----:B------:R-:W-:Y:S01]  /*17090*/  IMAD R13, R3, 0x4, R12 ;  /* 0x00000004030d7824 */ /* 0x000fe200078e020c */
[----:B------:R-:W-:Y:S02]  /*170a0*/  LEA.HI.X.SX32 R15, R4, R0, 0x1, P2 ;  /* 0x00000000040f7211 */ /* 0x000fe400010f0eff */
[-C--:B------:R-:W-:Y:S02]  /*170b0*/  LEA R18, P1, R6, R2.reuse, 0x1 ;  /* 0x0000000206127211 */ /* 0x080fe400078208ff */
[-C--:B------:R-:W-:Y:S02]  /*170c0*/  LEA R16, P2, R7, R2.reuse, 0x1 ;  /* 0x0000000207107211 */ /* 0x080fe400078408ff */
[----:B0-----:R-:W-:Y:S02]  /*170d0*/  LEA R20, P0, R5, R2, 0x1 ;  /* 0x0000000205147211 */ /* 0x001fe400078008ff */
[----:B------:R-:W-:-:S02]  /*170e0*/  LEA R4, R3, R13, 0x2 ;  /* 0x0000000d03047211 */ /* 0x000fc400078e10ff */
[-C--:B------:R-:W-:Y:S02]  /*170f0*/  LEA.HI.X.SX32 R21, R5, R0.reuse, 0x1, P0 ;  /* 0x0000000005157211 */ /* 0x080fe400000f0eff */
[-C--:B------:R-:W-:Y:S02]  /*17100*/  LEA.HI.X.SX32 R19, R6, R0.reuse, 0x1, P1 ;  /* 0x0000000006137211 */ /* 0x080fe400008f0eff */
[----:B------:R-:W-:Y:S01]  /*17110*/  LEA.HI.X.SX32 R17, R7, R0, 0x1, P2 ;  /* 0x0000000007117211 */ /* 0x000fe200010f0eff */
[----:B------:R0:W-:Y:S04]  /*17120*/  STL.64 [R1+0x1070], R14 ;  /* 0x0010700e01007387 */ /* 0x0001e80000100a00 */
[----:B------:R1:W-:Y:S04]  /*17130*/  STL.64 [R1+0x1060], R20 ;  /* 0x0010601401007387 */ /* 0x0003e80000100a00 */
[----:B------:R2:W-:Y:S01]  /*17140*/  STL.64 [R1+0x1058], R18 ;  /* 0x0010581201007387 */ /* 0x0005e20000100a00 */
[----:B0-----:R-:W-:-:S03]  /*17150*/  LEA R14, R3, R4, 0x2 ;  /* 0x00000004030e7211 */ /* 0x001fc600078e10ff */
[----:B------:R0:W-:Y:S01]  /*17160*/  STL.64 [R1+0x1050], R16 ;  /* 0x0010501001007387 */ /* 0x0001e20000100a00 */
[-C--:B-1----:R-:W-:Y:S01]  /*17170*/  LEA R20, P0, R9, R2.reuse, 0x1 ;  /* 0x0000000209147211 */ /* 0x082fe200078008ff */
[----:B------:R-:W-:Y:S01]  /*17180*/  IMAD R15, R3, 0x4, R14 ;  /* 0x00000004030f7824 */ /* 0x000fe200078e020e */
[C---:B--2---:R-:W-:Y:S02]  /*17190*/  LEA R18, P1, R8.reuse, R2, 0x1 ;  /* 0x0000000208127211 */ /* 0x044fe400078208ff */
[----:B------:R-:W-:Y:S02]  /*171a0*/  LEA.HI.X.SX32 R21, R9, R0, 0x1, P0 ;  /* 0x0000000009157211 */ /* 0x000fe400000f0eff */
[C---:B0-----:R-:W-:Y:S02]  /*171b0*/  LEA R16, P2, R11.reuse, R2, 0x1 ;  /* 0x000000020b107211 */ /* 0x041fe400078408ff */
[-C--:B------:R-:W-:Y:S02]  /*171c0*/  LEA.HI.X.SX32 R19, R8, R0.reuse, 0x1, P1 ;  /* 0x0000000008137211 */ /* 0x080fe400008f0eff */
[----:B------:R-:W-:Y:S01]  /*171d0*/  LEA.HI.X.SX32 R17, R11, R0, 0x1, P2 ;  /* 0x000000000b117211 */ /* 0x000fe200010f0eff */
[----:B------:R-:W-:Y:S01]  /*171e0*/  STL.64 [R1+0x1048], R20 ;  /* 0x0010481401007387 */ /* 0x000fe20000100a00 */
[----:B------:R-:W-:-:S03]  /*171f0*/  LEA R5, R3, R15, 0x2 ;  /* 0x0000000f03057211 */ /* 0x000fc600078e10ff */
[----:B------:R0:W-:Y:S01]  /*17200*/  STL.64 [R1+0x1040], R18 ;  /* 0x0010401201007387 */ /* 0x0001e20000100a00 */
[----:B------:R-:W-:-:S03]  /*17210*/  LEA R6, R3, R5, 0x2 ;  /* 0x0000000503067211 */ /* 0x000fc600078e10ff */
[----:B------:R1:W-:Y:S01]  /*17220*/  STL.64 [R1+0x1038], R16 ;  /* 0x0010381001007387 */ /* 0x0003e20000100a00 */
[-C--:B------:R-:W-:Y:S02]  /*17230*/  LEA R8, P2, R13, R2.reuse, 0x1 ;  /* 0x000000020d087211 */ /* 0x080fe400078408ff */
[-C--:B0-----:R-:W-:Y:S02]  /*17240*/  LEA R18, P0, R10, R2.reuse, 0x1 ;  /* 0x000000020a127211 */ /* 0x081fe400078008ff */
[----:B-1----:R-:W-:Y:S02]  /*17250*/  LEA R16, P1, R12, R2, 0x1 ;  /* 0x000000020c107211 */ /* 0x002fe400078208ff */
[-C--:B------:R-:W-:Y:S02]  /*17260*/  LEA.HI.X.SX32 R19, R10, R0.reuse, 0x1, P0 ;  /* 0x000000000a137211 */ /* 0x080fe400000f0eff */
[----:B------:R-:W-:Y:S01]  /*17270*/  LEA.HI.X.SX32 R17, R12, R0, 0x1, P1 ;  /* 0x000000000c117211 */ /* 0x000fe200008f0eff */
[----:B------:R-:W-:Y:S01]  /*17280*/  IMAD R11, R3, 0x4, R6 ;  /* 0x00000004030b7824 */ /* 0x000fe200078e0206 */
[----:B------:R-:W-:Y:S01]  /*17290*/  LEA R20, P0, R4, R2, 0x1 ;  /* 0x0000000204147211 */ /* 0x000fe200078008ff */
[----:B------:R0:W-:Y:S01]  /*172a0*/  STL.64 [R1+0x1028], R18 ;  /* 0x0010281201007387 */ /* 0x0001e20000100a00 */
[----:B------:R-:W-:-:S03]  /*172b0*/  LEA.HI.X.SX32 R9, R13, R0, 0x1, P2 ;  /* 0x000000000d097211 */ /* 0x000fc600010f0eff */
[----:B------:R1:W-:Y:S01]  /*172c0*/  STL.64 [R1+0x1020], R16 ;  /* 0x0010201001007387 */ /* 0x0003e20000100a00 */
[----:B------:R-:W-:Y:S02]  /*172d0*/  LEA R7, R3, R11, 0x2 ;  /* 0x0000000b03077211 */ /* 0x000fe400078e10ff */
[----:B------:R-:W-:Y:S02]  /*172e0*/  LEA.HI.X.SX32 R21, R4, R0, 0x1, P0 ;  /* 0x0000000004157211 */ /* 0x000fe400000f0eff */
[CC--:B0-----:R-:W-:Y:S02]  /*172f0*/  LEA R18, P1, R14.reuse, R2.reuse, 0x1 ;  /* 0x000000020e127211 */ /* 0x0c1fe400078208ff */
[C---:B-1----:R-:W-:Y:S01]  /*17300*/  LEA R16, P2, R15.reuse, R2, 0x1 ;  /* 0x000000020f107211 */ /* 0x042fe200078408ff */
[----:B------:R0:W-:Y:S01]  /*17310*/  STL.64 [R1+0x1018], R8 ;  /* 0x0010180801007387 */ /* 0x0001e20000100a00 */
[-C--:B------:R-:W-:Y:S02]  /*17320*/  LEA.HI.X.SX32 R19, R14, R0.reuse, 0x1, P1 ;  /* 0x000000000e137211 */ /* 0x080fe400008f0eff */
[----:B------:R-:W-:Y:S01]  /*17330*/  LEA.HI.X.SX32 R17, R15, R0, 0x1, P2 ;  /* 0x000000000f117211 */ /* 0x000fe200010f0eff */
[----:B------:R-:W-:Y:S04]  /*17340*/  STL.64 [R1+0x1010], R20 ;  /* 0x0010101401007387 */ /* 0x000fe80000100a00 */
[----:B------:R1:W-:Y:S01]  /*17350*/  STL.64 [R1+0x1008], R18 ;  /* 0x0010081201007387 */ /* 0x0003e20000100a00 */
[----:B0-----:R-:W-:-:S03]  /*17360*/  LEA R8, R3, R7, 0x2 ;  /* 0x0000000703087211 */ /* 0x001fc600078e10ff */
[----:B------:R0:W-:Y:S01]  /*17370*/  STL.64 [R1+0x1000], R16 ;  /* 0x0010001001007387 */ /* 0x0001e20000100a00 */
[-C--:B------:R-:W-:Y:S01]  /*17380*/  LEA R12, P2, R11, R2.reuse, 0x1 ;  /* 0x000000020b0c7211 */ /* 0x080fe200078408ff */
[----:B------:R-:W-:Y:S01]  /*17390*/  IMAD R9, R3, 0x4, R8 ;  /* 0x0000000403097824 */ /* 0x000fe200078e0208 */
[CC--:B-1----:R-:W-:Y:S02]  /*173a0*/  LEA R18, P0, R5.reuse, R2.reuse, 0x1 ;  /* 0x0000000205127211 */ /* 0x0c2fe400078008ff */
[C---:B0-----:R-:W-:Y:S02]  /*173b0*/  LEA R16, P1, R6.reuse, R2, 0x1 ;  /* 0x0000000206107211 */ /* 0x041fe400078208ff */
[-C--:B------:R-:W-:Y:S02]  /*173c0*/  LEA.HI.X.SX32 R19, R5, R0.reuse, 0x1, P0 ;  /* 0x0000000005137211 */ /* 0x080fe400000f0eff */
[----:B------:R-:W-:Y:S02]  /*173d0*/  LEA.HI.X.SX32 R17, R6, R0, 0x1, P1 ;  /* 0x0000000006117211 */ /* 0x000fe400008f0eff */
[----:B------:R-:W-:-:S02]  /*173e0*/  LEA R4, R3, R9, 0x2 ;  /* 0x0000000903047211 */ /* 0x000fc400078e10ff */
[----:B------:R-:W-:Y:S01]  /*173f0*/  LEA.HI.X.SX32 R13, R11, R0, 0x1, P2 ;  /* 0x000000000b0d7211 */ /* 0x000fe200010f0eff */
[----:B------:R-:W-:Y:S01]  /*17400*/  STL.64 [R1+0xff0], R18 ;  /* 0x000ff01201007387 */ /* 0x000fe20000100a00 */
[----:B------:R-:W-:-:S03]  /*17410*/  LEA R5, R3, R4, 0x2 ;  /* 0x0000000403057211 */ /* 0x000fc600078e10ff */
[----:B------:R0:W-:Y:S01]  /*17420*/  STL.64 [R1+0xfe8], R16 ;  /* 0x000fe81001007387 */ /* 0x0001e20000100a00 */
[----:B------:R-:W-:-:S03]  /*17430*/  LEA R14, P1, R8, R2, 0x1 ;  /* 0x00000002080e7211 */ /* 0x000fc600078208ff */
[----:B------:R1:W-:Y:S01]  /*17440*/  STL.64 [R1+0xfe0], R12 ;  /* 0x000fe00c01007387 */ /* 0x0003e20000100a00 */
[----:B------:R-:W-:Y:S01]  /*17450*/  IMAD R6, R3, 0x4, R5 ;  /* 0x0000000403067824 */ /* 0x000fe200078e0205 */
[----:B------:R-:W-:Y:S02]  /*17460*/  LEA.HI.X.SX32 R15, R8, R0, 0x1, P1 ;  /* 0x00000000080f7211 */ /* 0x000fe400008f0eff */
[-C--:B0-----:R-:W-:Y:S02]  /*17470*/  LEA R16, P0, R7, R2.reuse, 0x1 ;  /* 0x0000000207107211 */ /* 0x081fe400078008ff */
[----:B-1----:R-:W-:Y:S02]  /*17480*/  LEA R12, P2, R9, R2, 0x1 ;  /* 0x00000002090c7211 */ /* 0x002fe400078408ff */
[-C--:B------:R-:W-:Y:S02]  /*17490*/  LEA.HI.X.SX32 R17, R7, R0.reuse, 0x1, P0 ;  /* 0x0000000007117211 */ /* 0x080fe400000f0eff */
[----:B------:R-:W-:-:S02]  /*174a0*/  LEA.HI.X.SX32 R13, R9, R0, 0x1, P2 ;  /* 0x00000000090d7211 */ /* 0x000fc400010f0eff */
[----:B------:R-:W-:Y:S01]  /*174b0*/  LEA R3, R3, R6, 0x2 ;  /* 0x0000000603037211 */ /* 0x000fe200078e10ff */
[----:B------:R0:W-:Y:S04]  /*174c0*/  STL.64 [R1+0xfd8], R16 ;  /* 0x000fd81001007387 */ /* 0x0001e80000100a00 */
[----:B------:R1:W-:Y:S01]  /*174d0*/  STL.64 [R1+0xfd0], R14 ;  /* 0x000fd00e01007387 */ /* 0x0003e20000100a00 */
[----:B------:R-:W-:-:S03]  /*174e0*/  LEA R10, P3, R3, R2, 0x1 ;  /* 0x00000002030a7211 */ /* 0x000fc600078608ff */
[----:B------:R2:W-:Y:S01]  /*174f0*/  STL.64 [R1+0xfc8], R12 ;  /* 0x000fc80c01007387 */ /* 0x0005e20000100a00 */
[CC--:B0-----:R-:W-:Y:S02]  /*17500*/  LEA R16, P0, R4.reuse, R2.reuse, 0x1 ;  /* 0x0000000204107211 */ /* 0x0c1fe400078008ff */
[C---:B-1----:R-:W-:Y:S02]  /*17510*/  LEA R14, P1, R5.reuse, R2, 0x1 ;  /* 0x00000002050e7211 */ /* 0x042fe400078208ff */
[----:B------:R-:W-:Y:S02]  /*17520*/  LEA.HI.X.SX32 R17, R4, R0, 0x1, P0 ;  /* 0x0000000004117211 */ /* 0x000fe400000f0eff */
[C---:B--2---:R-:W-:Y:S02]  /*17530*/  LEA R12, P2, R6.reuse, R2, 0x1 ;  /* 0x00000002060c7211 */ /* 0x044fe400078408ff */
[-C--:B------:R-:W-:Y:S02]  /*17540*/  LEA.HI.X.SX32 R15, R5, R0.reuse, 0x1, P1 ;  /* 0x00000000050f7211 */ /* 0x080fe400008f0eff */
[-C--:B------:R-:W-:Y:S01]  /*17550*/  LEA.HI.X.SX32 R13, R6, R0.reuse, 0x1, P2 ;  /* 0x00000000060d7211 */ /* 0x080fe200010f0eff */
[----:B------:R-:W-:Y:S01]  /*17560*/  IMAD.MOV.U32 R4, RZ, RZ, 0x3f800000 ;  /* 0x3f800000ff047424 */ /* 0x000fe200078e00ff */
[----:B------:R-:W-:Y:S01]  /*17570*/  LEA.HI.X.SX32 R11, R3, R0, 0x1, P3 ;  /* 0x00000000030b7211 */ /* 0x000fe200018f0eff */
[----:B------:R-:W-:Y:S01]  /*17580*/  STL.64 [R1+0xfc0], R16 ;  /* 0x000fc01001007387 */ /* 0x000fe20000100a00 */
[----:B------:R-:W-:-:S03]  /*17590*/  MOV R3, 0xff800000 ;  /* 0xff80000000037802 */ /* 0x000fc60000000f00 */
[----:B------:R-:W-:Y:S01]  /*175a0*/  STL.64 [R1+0xfb8], R14 ;  /* 0x000fb80e01007387 */ /* 0x000fe20000100a00 */
[----:B------:R-:W-:-:S03]  /*175b0*/  MOV R5, 0xff800000 ;  /* 0xff80000000057802 */ /* 0x000fc60000000f00 */
[----:B------:R-:W-:Y:S04]  /*175c0*/  STL.64 [R1+0xfb0], R12 ;  /* 0x000fb00c01007387 */ /* 0x000fe80000100a00 */
[----:B------:R-:W-:Y:S04]  /*175d0*/  STL.64 [R1+0xfa8], R10 ;  /* 0x000fa80a01007387 */ /* 0x000fe80000100a00 */
[----:B------:R0:W-:Y:S04]  /*175e0*/  STL [R1+0xf78], R4 ;  /* 0x000f780401007387 */ /* 0x0001e80000100800 */
[----:B------:R-:W-:Y:S04]  /*175f0*/  STL [R1+0x3c8], RZ ;  /* 0x0003c8ff01007387 */ /* 0x000fe80000100800 */
[----:B------:R-:W-:Y:S01]  /*17600*/  STL [R1+0x230], R3 ;  /* 0x0002300301007387 */ /* 0x000fe20000100800 */
[----:B0-----:R-:W-:-:S03]  /*17610*/  IMAD.MOV.U32 R4, RZ, RZ, -0x800000 ;  /* 0xff800000ff047424 */ /* 0x001fc600078e00ff */
[----:B------:R-:W-:Y:S04]  /*17620*/  STL [R1+0x3c4], RZ ;  /* 0x0003c4ff01007387 */ /* 0x000fe80000100800 */
[----:B------:R-:W-:Y:S04]  /*17630*/  STL [R1+0x234], R3 ;  /* 0x0002340301007387 */ /* 0x000fe80000100800 */
        /* <DEDUP_REMOVED lines=27> */
[----:B------:R0:W-:Y:S04]  /*177f0*/  STL [R1+0xf64], R5 ;  /* 0x000f640501007387 */ /* 0x0001e80000100800 */
[----:B------:R1:W-:Y:S04]  /*17800*/  STL [R1+0xf68], R4 ;  /* 0x000f680401007387 */ /* 0x0003e80000100800 */
[----:B------:R-:W-:Y:S01]  /*17810*/  STL [R1+0xf70], RZ ;  /* 0x000f70ff01007387 */ /* 0x000fe20000100800 */
[----:B0-----:R-:W-:-:S03]  /*17820*/  MOV R5, 0x3f800000 ;  /* 0x3f80000000057802 */ /* 0x001fc60000000f00 */
[----:B------:R0:W-:Y:S01]  /*17830*/  STL [R1+0xf6c], R3 ;  /* 0x000f6c0301007387 */ /* 0x0001e20000100800 */
[----:B-1----:R-:W-:Y:S01]  /*17840*/  IMAD.MOV.U32 R4, RZ, RZ, 0x3f800000 ;  /* 0x3f800000ff047424 */ /* 0x002fe200078e00ff */
[----:B0-----:R-:W-:-:S05]  /*17850*/  MOV R3, 0x3f800000 ;  /* 0x3f80000000037802 */ /* 0x001fca0000000f00 */
        /* <DEDUP_REMOVED lines=30> */
[----:B------:R-:W-:Y:S04]  /*17a40*/  STL [R1+0x860], RZ ;  /* 0x000860ff01007387 */ /* 0x000fe80000100800 */
[----:B------:R-:W-:Y:S04]  /*17a50*/  STL [R1+0x1284], R3 ;  /* 0x0012840301007387 */ /* 0x000fe80000100800 */
[----:B------:R-:W-:Y:S04]  /*17a60*/  STL [R1+0x864], RZ ;  /* 0x000864ff01007387 */ /* 0x000fe80000100800 */
        /* <DEDUP_REMOVED lines=496> */
[----:B------:R-:W-:Y:S01]  /*19970*/  STL [R1+0xc98], RZ ;  /* 0x000c98ff01007387 */ /* 0x000fe20000100800 */
[----:B------:R-:W-:-:S03]  /*19980*/  MOV R0, c[0x0][0x1a4] ;  /* 0x0000690000007a02 */ /* 0x000fc60000000f00 */
[----:B------:R-:W-:Y:S04]  /*19990*/  STL [R1+0xc9c], RZ ;  /* 0x000c9cff01007387 */ /* 0x000fe80000100800 */
[----:B------:R-:W-:Y:S04]  /*199a0*/  STL [R1+0xd30], RZ ;  /* 0x000d30ff01007387 */ /* 0x000fe80000100800 */
[----:B------:R-:W-:Y:S04]  /*199b0*/  STL [R1+0xd34], RZ ;  /* 0x000d34ff01007387 */ /* 0x000fe80000100800 */
[----:B------:R-:W-:Y:S04]  /*199c0*/  STL [R1+0xd38], RZ ;  /* 0x000d38ff01007387 */ /* 0x000fe80000100800 */
[----:B------:R-:W-:Y:S01]  /*199d0*/  STL [R1+0xd3c], RZ ;  /* 0x000d3cff01007387 */ /* 0x000fe20000100800 */
[----:B0-----:R-:W-:-:S03]  /*199e0*/  SHF.L.U32 R4, R0, 0x2, RZ ;  /* 0x0000000200047819 */ /* 0x001fc600000006ff */
[----:B------:R-:W-:Y:S01]  /*199f0*/  STL [R1+0xd40], RZ ;  /* 0x000d40ff01007387 */ /* 0x000fe20000100800 */
[----:B------:R-:W-:-:S03]  /*19a00*/  IMAD R5, R0, 0x5, RZ ;  /* 0x0000000500057824 */ /* 0x000fc600078e02ff */
[----:B------:R-:W-:Y:S01]  /*19a10*/  STL [R1+0xd44], RZ ;  /* 0x000d44ff01007387 */ /* 0x000fe20000100800 */
[C---:B------:R-:W-:Y:S01]  /*19a20*/  SHF.L.U32 R8, R0.reuse, 0x3, RZ ;  /* 0x0000000300087819 */ /* 0x040fe200000006ff */
[C---:B------:R-:W-:Y:S02]  /*19a30*/  IMAD R9, R0.reuse, 0x9, RZ ;  /* 0x0000000900097824 */ /* 0x040fe400078e02ff */
[----:B------:R-:W-:Y:S01]  /*19a40*/  STL [R1+0xd48], RZ ;  /* 0x000d48ff01007387 */ /* 0x000fe20000100800 */
[----:B------:R-:W-:-:S03]  /*19a50*/  IMAD R10, R0, 0xa, RZ ;  /* 0x0000000a000a7824 */ /* 0x000fc600078e02ff */
[----:B------:R-:W-:Y:S01]  /*19a60*/  STL [R1+0xd4c], RZ ;  /* 0x000d4cff01007387 */ /* 0x000fe20000100800 */
[----:B------:R-:W-:-:S03]  /*19a70*/  IMAD R11, R0, 0xb, RZ ;  /* 0x0000000b000b7824 */ /* 0x000fc600078e02ff */
[----:B------:R-:W-:Y:S04]  /*19a80*/  STL [R1+0xd20], RZ ;  /* 0x000d20ff01007387 */ /* 0x000fe80000100800 */
[----:B------:R-:W-:Y:S04]  /*19a90*/  STL [R1+0xd24], RZ ;  /* 0x000d24ff01007387 */ /* 0x000fe80000100800 */
[----:B------:R-:W-:Y:S04]  /*19aa0*/  STL [R1+0xd28], RZ ;  /* 0x000d28ff01007387 */ /* 0x000fe80000100800 */
[----:B------:R-:W-:Y:S04]  /*19ab0*/  STL [R1+0xd2c], RZ ;  /* 0x000d2cff01007387 */ /* 0x000fe80000100800 */
[----:B------:R0:W-:Y:S04]  /*19ac0*/  STL.64 [R1+0x1838], R4 ;  /* 0x0018380401007387 */ /* 0x0001e80000100a00 */
[----:B------:R1:W-:Y:S04]  /*19ad0*/  STL.64 [R1+0x1830], R8 ;  /* 0x0018300801007387 */ /* 0x0003e80000100a00 */
[----:B------:R2:W-:Y:S04]  /*19ae0*/  STL.64 [R1+0x1828], R10 ;  /* 0x0018280a01007387 */ /* 0x0005e80000100a00 */
[----:B0-----:R-:W3:Y:S04]  /*19af0*/  LDL R5, [R1+0xdb8] ;  /* 0x000db80001057983 */ /* 0x001ee80000100800 */
[----:B-1----:R-:W4:Y:S04]  /*19b00*/  LDL.64 R8, [R1+0xcb0] ;  /* 0x000cb00001087983 */ /* 0x002f280000100a00 */
[----:B--2---:R-:W2:Y:S04]  /*19b10*/  LDL.64 R10, [R1+0xcb8] ;  /* 0x000cb800010a7983 */ /* 0x004ea80000100a00 */
[----:B------:R-:W0:Y:S04]  /*19b20*/  S2R R6, SR_TID.X ;  /* 0x0000000000067919 */ /* 0x000e280000002100 */
[----:B------:R-:W1:Y:S04]  /*19b30*/  S2R R12, SR_TID.X ;  /* 0x00000000000c7919 */ /* 0x000e680000002100 */
[----:B------:R-:W5:Y:S01]  /*19b40*/  S2R R13, SR_TID.X ;  /* 0x00000000000d7919 */ /* 0x000f620000002100 */
[----:B0-----:R-:W-:-:S02]  /*19b50*/  LOP3.LUT R2, R6, 0xc0, RZ, 0xc0, !PT ;  /* 0x000000c006027812 */ /* 0x001fc400078ec0ff */
[C---:B-1----:R-:W-:Y:S02]  /*19b60*/  LOP3.LUT R7, R12.reuse, 0xff, RZ, 0xc0, !PT ;  /* 0x000000ff0c077812 */ /* 0x042fe400078ec0ff */
[----:B------:R-:W-:Y:S02]  /*19b70*/  SHF.R.U32.HI R2, RZ, 0x2, R2 ;  /* 0x00000002ff027819 */ /* 0x000fe40000011602 */
[----:B------:R-:W-:Y:S02]  /*19b80*/  SHF.L.U32 R7, R7, 0x1, RZ ;  /* 0x0000000107077819 */ /* 0x000fe400000006ff */
[----:B-----5:R-:W-:Y:S02]  /*19b90*/  LOP3.LUT R13, R13, 0x7, RZ, 0xc0, !PT ;  /* 0x000000070d0d7812 */ /* 0x020fe400078ec0ff */
[----:B------:R-:W-:Y:S02]  /*19ba0*/  LOP3.LUT R3, R7, R2, RZ, 0x3c, !PT ;  /* 0x0000000207037212 */ /* 0x000fe400078e3cff */
[C---:B------:R-:W-:Y:S01]  /*19bb0*/  SHF.L.U32 R4, R13.reuse, 0x4, RZ ;  /* 0x000000040d047819 */ /* 0x040fe200000006ff */
[----:B------:R-:W-:Y:S01]  /*19bc0*/  IMAD R2, R13, 0x210, RZ ;  /* 0x000002100d027824 */ /* 0x000fe200078e02ff */
[C---:B------:R-:W-:Y:S01]  /*19bd0*/  LOP3.LUT R7, R12.reuse, 0x10, RZ, 0xc0, !PT ;  /* 0x000000100c077812 */ /* 0x040fe200078ec0ff */
[C---:B------:R-:W-:Y:S01]  /*19be0*/  IMAD.SHL.U32 R13, R12.reuse, 0x2, RZ ;  /* 0x000000020c0d7824 */ /* 0x040fe200078e00ff */
[----:B------:R-:W-:-:S02]  /*19bf0*/  SHF.L.U32 R12, R12, 0x7, RZ ;  /* 0x000000070c0c7819 */ /* 0x000fc400000006ff */
[----:B------:R-:W-:Y:S02]  /*19c00*/  SHF.L.U32 R7, R7, 0x8, RZ ;  /* 0x0000000807077819 */ /* 0x000fe400000006ff */
[----:B------:R-:W-:Y:S02]  /*19c10*/  LOP3.LUT R2, R2, 0x10, R13, 0x78, !PT ;  /* 0x0000001002027812 */ /* 0x000fe400078e780d */
[----:B------:R-:W-:Y:S02]  /*19c20*/  LOP3.LUT R4, R4, 0x780, R12, 0xf8, !PT ;  /* 0x0000078004047812 */ /* 0x000fe400078ef80c */
[----:B------:R-:W-:Y:S02]  /*19c30*/  LOP3.LUT R2, R2, R7, RZ, 0xfc, !PT ;  /* 0x0000000702027212 */ /* 0x000fe400078efcff */
[----:B------:R-:W-:Y:S02]  /*19c40*/  LOP3.LUT R4, R4, 0x10, R6, 0x78, !PT ;  /* 0x0000001004047812 */ /* 0x000fe400078e7806 */
[----:B------:R-:W-:-:S02]  /*19c50*/  LOP3.LUT R3, R3, 0x40, RZ, 0x3c, !PT ;  /* 0x0000004003037812 */ /* 0x000fc400078e3cff */
[C---:B------:R-:W-:Y:S02]  /*19c60*/  LOP3.LUT R3, R2.reuse, 0x20, RZ, 0x3c, !PT ;  /* 0x0000002002037812 */ /* 0x040fe400078e3cff */
[C---:B------:R-:W-:Y:S02]  /*19c70*/  LOP3.LUT R3, R2.reuse, 0x40, RZ, 0x3c, !PT ;  /* 0x0000004002037812 */ /* 0x040fe400078e3cff */
[----:B------:R-:W-:Y:S02]  /*19c80*/  LOP3.LUT R2, R2, 0x60, RZ, 0x3c, !PT ;  /* 0x0000006002027812 */ /* 0x000fe400078e3cff */
[C---:B------:R-:W-:Y:S02]  /*19c90*/  LOP3.LUT R2, R4.reuse, 0x20, RZ, 0x3c, !PT ;  /* 0x0000002004027812 */ /* 0x040fe400078e3cff */
[C---:B------:R-:W-:Y:S02]  /*19ca0*/  LOP3.LUT R2, R4.reuse, 0x40, RZ, 0x3c, !PT ;  /* 0x0000004004027812 */ /* 0x040fe400078e3cff */
[----:B------:R-:W-:Y:S01]  /*19cb0*/  LOP3.LUT R4, R4, 0x60, RZ, 0x3c, !PT ;  /* 0x0000006004047812 */ /* 0x000fe200078e3cff */
[----:B------:R-:W-:-:S02]  /*19cc0*/  IMAD.SHL.U32 R2, R0, 0x2, RZ ;  /* 0x0000000200027824 */ /* 0x000fc400078e00ff */
[----:B------:R-:W-:Y:S01]  /*19cd0*/  IMAD R3, R0, 0x3, RZ ;  /* 0x0000000300037824 */ /* 0x000fe200078e02ff */
[----:B---3--:R-:W-:-:S03]  /*19ce0*/  LOP3.LUT R5, R5, 0x40, RZ, 0x3c, !PT ;  /* 0x0000004005057812 */ /* 0x008fc600078e3cff */
[----:B--2---:R-:W-:-:S05]  /*19cf0*/  IMAD.WIDE R4, R0, 0x2, R10 ;  /* 0x0000000200047825 */ /* 0x004fca00078e020a */
[----:B------:R4:W-:Y:S02]  /*19d00*/  STL.64 [R1+0x1818], R4 ;  /* 0x0018180401007387 */ /* 0x0009e40000100a00 */
[----:B----4-:R-:W-:-:S05]  /*19d10*/  IMAD.WIDE R4, R0, 0x2, R8 ;  /* 0x0000000200047825 */ /* 0x010fca00078e0208 */
[----:B------:R0:W-:Y:S02]  /*19d20*/  STL.64 [R1+0x1810], R4 ;  /* 0x0018100401007387 */ /* 0x0001e40000100a00 */
[----:B0-----:R-:W-:-:S05]  /*19d30*/  IMAD.WIDE R4, R2, 0x2, R10 ;  /* 0x0000000202047825 */ /* 0x001fca00078e020a */
[----:B------:R0:W-:Y:S02]  /*19d40*/  STL.64 [R1+0x1808], R4 ;  /* 0x0018080401007387 */ /* 0x0001e40000100a00 */
[----:B0-----:R-:W-:-:S05]  /*19d50*/  IMAD.WIDE R4, R2, 0x2, R8 ;  /* 0x0000000202047825 */ /* 0x001fca00078e0208 */
[----:B------:R0:W-:Y:S02]  /*19d60*/  STL.64 [R1+0x1800], R4 ;  /* 0x0018000401007387 */ /* 0x0001e40000100a00 */
[----:B0-----:R-:W-:-:S05]  /*19d70*/  IMAD.WIDE R4, R3, 0x2, R10 ;  /* 0x0000000203047825 */ /* 0x001fca00078e020a */
[----:B------:R0:W-:Y:S04]  /*19d80*/  STL.64 [R1+0x17f8], R4 ;  /* 0x0017f80401007387 */ /* 0x0001e80000100a00 */
[----:B0-----:R-:W2:Y:S01]  /*19d90*/  LDL.LU.64 R4, [R1+0x1838] ;  /* 0x0018380001047983 */ /* 0x001ea20000300a00 */
[----:B------:R-:W-:-:S05]  /*19da0*/  IMAD.WIDE R2, R3, 0x2, R8 ;  /* 0x0000000203027825 */ /* 0x000fca00078e0208 */
[----:B------:R2:W-:Y:S02]  /*19db0*/  STL.64 [R1+0x17f0], R2 ;  /* 0x0017f00201007387 */ /* 0x0005e40000100a00 */
[----:B--2---:R-:W-:-:S05]  /*19dc0*/  IMAD.WIDE R2, R4, 0x2, R10 ;  /* 0x0000000204027825 */ /* 0x004fca00078e020a */
[----:B------:R0:W-:Y:S02]  /*19dd0*/  STL.64 [R1+0x17e8], R2 ;  /* 0x0017e80201007387 */ /* 0x0001e40000100a00 */
[----:B0-----:R-:W-:-:S05]  /*19de0*/  IMAD.WIDE R2, R4, 0x2, R8 ;  /* 0x0000000204027825 */ /* 0x001fca00078e0208 */
[----:B------:R0:W-:Y:S02]  /*19df0*/  STL.64 [R1+0x17e0], R2 ;  /* 0x0017e00201007387 */ /* 0x0001e40000100a00 */
[----:B0-----:R-:W-:-:S05]  /*19e00*/  IMAD.WIDE R2, R5, 0x2, R10 ;  /* 0x0000000205027825 */ /* 0x001fca00078e020a */
[----:B------:R0:W-:Y:S02]  /*19e10*/  STL.64 [R1+0x17d8], R2 ;  /* 0x0017d80201007387 */ /* 0x0001e40000100a00 */
[----:B0-----:R-:W-:Y:S02]  /*19e20*/  IMAD.WIDE R2, R5, 0x2, R8 ;  /* 0x0000000205027825 */ /* 0x001fe400078e0208 */
[----:B------:R-:W2:Y:S04]  /*19e30*/  LDL.LU.64 R8, [R1+0x1830] ;  /* 0x0018300001087983 */ /* 0x000ea80000300a00 */
[----:B------:R-:W3:Y:S01]  /*19e40*/  LDL.64 R4, [R1+0xcb0] ;  /* 0x000cb00001047983 */ /* 0x000ee20000100a00 */
[C---:B------:R-:W-:Y:S02]  /*19e50*/  LOP3.LUT P0, RZ, R6.reuse, 0x7, RZ, 0xc0, !PT ;  /* 0x0000000706ff7812 */ /* 0x040fe4000780c0ff */
[----:B------:R-:W-:Y:S01]  /*19e60*/  LOP3.LUT P1, RZ, R6, 0x3, RZ, 0xc0, !PT ;  /* 0x0000000306ff7812 */ /* 0x000fe2000782c0ff */
[C---:B------:R-:W-:Y:S01]  /*19e70*/  IMAD R6, R0.reuse, 0x6, RZ ;  /* 0x0000000600067824 */ /* 0x040fe200078e02ff */
[----:B------:R0:W-:Y:S01]  /*19e80*/  STL.64 [R1+0x17d0], R2 ;  /* 0x0017d00201007387 */ /* 0x0001e20000100a00 */
[----:B------:R-:W-:-:S02]  /*19e90*/  IMAD R7, R0, 0x7, RZ ;  /* 0x0000000700077824 */ /* 0x000fc400078e02ff */
[----:B0-----:R-:W-:-:S05]  /*19ea0*/  IMAD.WIDE R2, R6, 0x2, R10 ;  /* 0x0000000206027825 */ /* 0x001fca00078e020a */
[----:B------:R3:W-:Y:S02]  /*19eb0*/  STL.64 [R1+0x17c8], R2 ;  /* 0x0017c80201007387 */ /* 0x0007e40000100a00 */
[----:B---3--:R-:W-:-:S05]  /*19ec0*/  IMAD.WIDE R2, R6, 0x2, R4 ;  /* 0x0000000206027825 */ /* 0x008fca00078e0204 */
[----:B------:R0:W-:Y:S02]  /*19ed0*/  STL.64 [R1+0x17c0], R2 ;  /* 0x0017c00201007387 */ /* 0x0001e40000100a00 */
[C---:B0-----:R-:W-:Y:S02]  /*19ee0*/  IMAD.WIDE R2, R7.reuse, 0x2, R10 ;  /* 0x0000000207027825 */ /* 0x041fe400078e020a */
[----:B------:R-:W3:Y:S04]  /*19ef0*/  LDL.LU.64 R10, [R1+0x1828] ;  /* 0x00182800010a7983 */ /* 0x000ee80000300a00 */
[----:B------:R0:W-:Y:S02]  /*19f00*/  STL.64 [R1+0x17b8], R2 ;  /* 0x0017b80201007387 */ /* 0x0001e40000100a00 */
[----:B0-----:R-:W-:-:S02]  /*19f10*/  IMAD.WIDE R2, R7, 0x2, R4 ;  /* 0x0000000207027825 */ /* 0x001fc400078e0204 */
[----:B------:R-:W2:Y:S04]  /*19f20*/  LDL.64 R6, [R1+0xcb8] ;  /* 0x000cb80001067983 */ /* 0x000ea80000100a00 */
[----:B------:R2:W-:Y:S01]  /*19f30*/  STL.64 [R1+0x17b0], R2 ;  /* 0x0017b00201007387 */ /* 0x0005e20000100a00 */
[C---:B------:R-:W-:Y:S02]  /*19f40*/  IMAD R12, R0.reuse, 0xc, RZ ;  /* 0x0000000c000c7824 */ /* 0x040fe400078e02ff */
[C---:B------:R-:W-:Y:S02]  /*19f50*/  IMAD R13, R0.reuse, 0xd, RZ ;  /* 0x0000000d000d7824 */ /* 0x040fe400078e02ff */
[C---:B------:R-:W-:Y:S02]  /*19f60*/  IMAD R14, R0.reuse, 0xe, RZ ;  /* 0x0000000e000e7824 */ /* 0x040fe400078e02ff */
[----:B------:R-:W-:-:S02]  /*19f70*/  IMAD R15, R0, 0xf, RZ ;  /* 0x0000000f000f7824 */ /* 0x000fc400078e02ff */
[C---:B------:R-:W-:Y:S02]  /*19f80*/  IMAD.SHL.U32 R16, R0.reuse, 0x10, RZ ;  /* 0x0000001000107824 */ /* 0x040fe400078e00ff */
[C---:B------:R-:W-:Y:S02]  /*19f90*/  IMAD R17, R0.reuse, 0x11, RZ ;  /* 0x0000001100117824 */ /* 0x040fe400078e02ff */
[C---:B------:R-:W-:Y:S02]  /*19fa0*/  IMAD R18, R0.reuse, 0x12, RZ ;  /* 0x0000001200127824 */ /* 0x040fe400078e02ff */
[C---:B------:R-:W-:Y:S02]  /*19fb0*/  IMAD R19, R0.reuse, 0x13, RZ ;  /* 0x0000001300137824 */ /* 0x040fe400078e02ff */
[C---:B------:R-:W-:Y:S02]  /*19fc0*/  IMAD R20, R0.reuse, 0x14, RZ ;  /* 0x0000001400147824 */ /* 0x040fe400078e02ff */
[----:B------:R-:W-:-:S02]  /*19fd0*/  IMAD R21, R0, 0x15, RZ ;  /* 0x0000001500157824 */ /* 0x000fc400078e02ff */
[C---:B------:R-:W-:Y:S02]  /*19fe0*/  IMAD R22, R0.reuse, 0x16, RZ ;  /* 0x0000001600167824 */ /* 0x040fe400078e02ff */
[C---:B------:R-:W-:Y:S02]  /*19ff0*/  IMAD R23, R0.reuse, 0x17, RZ ;  /* 0x0000001700177824 */ /* 0x040fe400078e02ff */
[C---:B------:R-:W-:Y:S02]  /*1a000*/  IMAD R24, R0.reuse, 0x18, RZ ;  /* 0x0000001800187824 */ /* 0x040fe400078e02ff */
[C---:B------:R-:W-:Y:S02]  /*1a010*/  IMAD R25, R0.reuse, 0x19, RZ ;  /* 0x0000001900197824 */ /* 0x040fe400078e02ff */
[C---:B------:R-:W-:Y:S02]  /*1a020*/  IMAD R26, R0.reuse, 0x1a, RZ ;  /* 0x0000001a001a7824 */ /* 0x040fe400078e02ff */
[----:B------:R-:W-:-:S02]  /*1a030*/  IMAD R27, R0, 0x1b, RZ ;  /* 0x0000001b001b7824 */ /* 0x000fc400078e02ff */
[C---:B------:R-:W-:Y:S02]  /*1a040*/  IMAD R28, R0.reuse, 0x1c, RZ ;  /* 0x0000001c001c7824 */ /* 0x040fe400078e02ff */
[C---:B------:R-:W-:Y:S02]  /*1a050*/  IMAD R29, R0.reuse, 0x1d, RZ ;  /* 0x0000001d001d7824 */ /* 0x040fe400078e02ff */
[----:B------:R-:W-:Y:S02]  /*1a060*/  IMAD R0, R0, 0x1f, RZ ;  /* 0x0000001f00007824 */ /* 0x000fe400078e02ff */
[----:B--2---:R-:W-:-:S05]  /*1a070*/  IMAD.WIDE R2, R8, 0x2, R6 ;  /* 0x0000000208027825 */ /* 0x004fca00078e0206 */
[----:B------:R0:W-:Y:S02]  /*1a080*/  STL.64 [R1+0x17a8], R2 ;  /* 0x0017a80201007387 */ /* 0x0001e40000100a00 */
[----:B0-----:R-:W-:-:S05]  /*1a090*/  IMAD.WIDE R2, R8, 0x2, R4 ;  /* 0x0000000208027825 */ /* 0x001fca00078e0204 */
[----:B------:R0:W-:Y:S02]  /*1a0a0*/  STL.64 [R1+0x17a0], R2 ;  /* 0x0017a00201007387 */ /* 0x0001e40000100a00 */
[----:B0-----:R-:W-:-:S04]  /*1a0b0*/  IMAD.WIDE R2, R9, 0x2, R6 ;  /* 0x0000000209027825 */ /* 0x001fc800078e0206 */
[----:B------:R-:W-:Y:S01]  /*1a0c0*/  IMAD.WIDE R8, R9, 0x2, R4 ;  /* 0x0000000209087825 */ /* 0x000fe200078e0204 */
[----:B------:R3:W-:Y:S04]  /*1a0d0*/  STL.64 [R1+0x1798], R2 ;  /* 0x0017980201007387 */ /* 0x0007e80000100a00 */
[----:B------:R0:W-:Y:S01]  /*1a0e0*/  STL.64 [R1+0x1790], R8 ;  /* 0x0017900801007387 */ /* 0x0001e20000100a00 */
[----:B---3--:R-:W-:-:S04]  /*1a0f0*/  IMAD.WIDE R2, R10, 0x2, R6 ;  /* 0x000000020a027825 */ /* 0x008fc800078e0206 */
[----:B0-----:R-:W-:Y:S01]  /*1a100*/  IMAD.WIDE R8, R10, 0x2, R4 ;  /* 0x000000020a087825 */ /* 0x001fe200078e0204 */
[----:B------:R0:W-:Y:S04]  /*1a110*/  STL.64 [R1+0x1788], R2 ;  /* 0x0017880201007387 */ /* 0x0001e80000100a00 */
[----:B------:R1:W-:Y:S01]  /*1a120*/  STL.64 [R1+0x1780], R8 ;  /* 0x0017800801007387 */ /* 0x0003e20000100a00 */
[----:B0-----:R-:W-:-:S04]  /*1a130*/  IMAD.WIDE R2, R11, 0x2, R6 ;  /* 0x000000020b027825 */ /* 0x001fc800078e0206 */
[--C-:B-1----:R-:W-:Y:S01]  /*1a140*/  IMAD.WIDE R8, R11, 0x2, R4.reuse ;  /* 0x000000020b087825 */ /* 0x102fe200078e0204 */
[----:B------:R0:W-:Y:S03]  /*1a150*/  STL.64 [R1+0x1778], R2 ;  /* 0x0017780201007387 */ /* 0x0001e60000100a00 */
[C---:B------:R-:W-:Y:S01]  /*1a160*/  IMAD.WIDE R10, R12.reuse, 0x2, R4 ;  /* 0x000000020c0a7825 */ /* 0x040fe200078e0204 */
[----:B------:R1:W-:Y:S03]  /*1a170*/  STL.64 [R1+0x1770], R8 ;  /* 0x0017700801007387 */ /* 0x0003e60000100a00 */
[----:B0-----:R-:W-:-:S04]  /*1a180*/  IMAD.WIDE R2, R12, 0x2, R6 ;  /* 0x000000020c027825 */ /* 0x001fc800078e0206 */
[C---:B-1----:R-:W-:Y:S01]  /*1a190*/  IMAD.WIDE R8, R13.reuse, 0x2, R6 ;  /* 0x000000020d087825 */ /* 0x042fe200078e0206 */
[----:B------:R0:W-:Y:S04]  /*1a1a0*/  STL.64 [R1+0x1768], R2 ;  /* 0x0017680201007387 */ /* 0x0001e80000100a00 */
[----:B------:R1:W-:Y:S04]  /*1a1b0*/  STL.64 [R1+0x1760], R10 ;  /* 0x0017600a01007387 */ /* 0x0003e80000100a00 */
[----:B------:R2:W-:Y:S01]  /*1a1c0*/  STL.64 [R1+0x1758], R8 ;  /* 0x0017580801007387 */ /* 0x0005e20000100a00 */
[----:B0-----:R-:W-:-:S04]  /*1a1d0*/  IMAD.WIDE R2, R13, 0x2, R4 ;  /* 0x000000020d027825 */ /* 0x001fc800078e0204 */
[C---:B-1----:R-:W-:Y:S01]  /*1a1e0*/  IMAD.WIDE R10, R14.reuse, 0x2, R6 ;  /* 0x000000020e0a7825 */ /* 0x042fe200078e0206 */
[----:B------:R0:W-:Y:S03]  /*1a1f0*/  STL.64 [R1+0x1750], R2 ;  /* 0x0017500201007387 */ /* 0x0001e60000100a00 */
[----:B--2---:R-:W-:Y:S01]  /*1a200*/  IMAD.WIDE R8, R14, 0x2, R4 ;  /* 0x000000020e087825 */ /* 0x004fe200078e0204 */
[----:B------:R1:W-:Y:S04]  /*1a210*/  STL.64 [R1+0x1748], R10 ;  /* 0x0017480a01007387 */ /* 0x0003e80000100a00 */
[----:B------:R2:W-:Y:S01]  /*1a220*/  STL.64 [R1+0x1740], R8 ;  /* 0x0017400801007387 */ /* 0x0005e20000100a00 */
[----:B0-----:R-:W-:-:S04]  /*1a230*/  IMAD.WIDE R2, R15, 0x2, R6 ;  /* 0x000000020f027825 */ /* 0x001fc800078e0206 */
[----:B-1----:R-:W-:Y:S01]  /*1a240*/  IMAD.WIDE R10, R15, 0x2, R4 ;  /* 0x000000020f0a7825 */ /* 0x002fe200078e0204 */
[----:B------:R0:W-:Y:S03]  /*1a250*/  STL.64 [R1+0x1738], R2 ;  /* 0x0017380201007387 */ /* 0x0001e60000100a00 */
[C---:B--2---:R-:W-:Y:S01]  /*1a260*/  IMAD.WIDE R8, R16.reuse, 0x2, R6 ;  /* 0x0000000210087825 */ /* 0x044fe200078e0206 */
        /* <DEDUP_REMOVED lines=47> */
[--C-:B--2---:R-:W-:Y:S01]  /*1a560*/  IMAD.WIDE R8, R28, 0x2, R6.reuse ;  /* 0x000000021c087825 */ /* 0x104fe200078e0206 */
[----:B------:R-:W-:Y:S04]  /*1a570*/  STL.64 [R1+0x1670], R10 ;  /* 0x0016700a01007387 */ /* 0x000fe80000100a00 */
[----:B------:R1:W-:Y:S01]  /*1a580*/  STL.64 [R1+0x1668], R8 ;  /* 0x0016680801007387 */ /* 0x0003e20000100a00 */
[----:B0-----:R-:W-:Y:S01]  /*1a590*/  MOV R2, c[0x0][0x1a4] ;  /* 0x0000690000027a02 */ /* 0x001fe20000000f00 */
[----:B------:R-:W-:-:S04]  /*1a5a0*/  IMAD.WIDE R12, R29, 0x2, R6 ;  /* 0x000000021d0c7825 */ /* 0x000fc800078e0206 */
[----:B------:R-:W-:Y:S02]  /*1a5b0*/  IMAD R2, R2, 0x1e, RZ ;  /* 0x0000001e02027824 */ /* 0x000fe400078e02ff */
[----:B-1----:R-:W-:-:S04]  /*1a5c0*/  IMAD.WIDE R8, R28, 0x2, R4 ;  /* 0x000000021c087825 */ /* 0x002fc800078e0204 */
[----:B------:R-:W-:Y:S01]  /*1a5d0*/  IMAD.WIDE R10, R29, 0x2, R4 ;  /* 0x000000021d0a7825 */ /* 0x000fe200078e0204 */
[----:B------:R0:W-:Y:S01]  /*1a5e0*/  STL.64 [R1+0x1660], R8 ;  /* 0x0016600801007387 */ /* 0x0001e20000100a00 */
[----:B------:R-:W-:-:S03]  /*1a5f0*/  MOV R3, c[0x0][0x1a4] ;  /* 0x0000690000037a02 */ /* 0x000fc60000000f00 */
[----:B------:R1:W-:Y:S04]  /*1a600*/  STL.64 [R1+0x1658], R12 ;  /* 0x0016580c01007387 */ /* 0x0003e80000100a00 */
[----:B------:R2:W-:Y:S01]  /*1a610*/  STL.64 [R1+0x1650], R10 ;  /* 0x0016500a01007387 */ /* 0x0005e20000100a00 */
[----:B0-----:R-:W-:-:S05]  /*1a620*/  IMAD.WIDE R8, R2, 0x2, R6 ;  /* 0x0000000202087825 */ /* 0x001fca00078e0206 */
[----:B------:R0:W-:Y:S01]  /*1a630*/  STL.64 [R1+0x1648], R8 ;  /* 0x0016480801007387 */ /* 0x0001e20000100a00 */
[----:B------:R-:W-:Y:S02]  /*1a640*/  IMAD.SHL.U32 R3, R3, 0x20, RZ ;  /* 0x0000002003037824 */ /* 0x000fe400078e00ff */
[----:B-1----:R-:W-:-:S04]  /*1a650*/  IMAD.WIDE R12, R0, 0x2, R6 ;  /* 0x00000002000c7825 */ /* 0x002fc800078e0206 */
[----:B--2---:R-:W-:-:S04]  /*1a660*/  IMAD.WIDE R10, R0, 0x2, R4 ;  /* 0x00000002000a7825 */ /* 0x004fc800078e0204 */
[----:B0-----:R-:W-:Y:S01]  /*1a670*/  IMAD.WIDE R8, R2, 0x2, R4 ;  /* 0x0000000202087825 */ /* 0x001fe200078e0204 */
[----:B------:R-:W-:-:S04]  /*1a680*/  MOV R0, c[0x0][0x1a4] ;  /* 0x0000690000007a02 */ /* 0x000fc80000000f00 */
[----:B------:R0:W-:Y:S01]  /*1a690*/  STL.64 [R1+0x1640], R8 ;  /* 0x0016400801007387 */ /* 0x0001e20000100a00 */
[----:B------:R-:W-:-:S03]  /*1a6a0*/  MOV R2, c[0x0][0x1a4] ;  /* 0x0000690000027a02 */ /* 0x000fc60000000f00 */
[----:B------:R1:W-:Y:S01]  /*1a6b0*/  STL.64 [R1+0x1638], R12 ;  /* 0x0016380c01007387 */ /* 0x0003e20000100a00 */
[----:B------:R-:W-:-:S03]  /*1a6c0*/  IMAD R0, R0, 0x21, RZ ;  /* 0x0000002100007824 */ /* 0x000fc600078e02ff */
[----:B------:R2:W-:Y:S01]  /*1a6d0*/  STL.64 [R1+0x1630], R10 ;  /* 0x0016300a01007387 */ /* 0x0005e20000100a00 */
[----:B0-----:R-:W-:-:S05]  /*1a6e0*/  IMAD.WIDE R8, R3, 0x2, R6 ;  /* 0x0000000203087825 */ /* 0x001fca00078e0206 */
[----:B------:R0:W-:Y:S01]  /*1a6f0*/  STL.64 [R1+0x1628], R8 ;  /* 0x0016280801007387 */ /* 0x0001e20000100a00 */
[----:B------:R-:W-:Y:S02]  /*1a700*/  IMAD R2, R2, 0x22, RZ ;  /* 0x0000002202027824 */ /* 0x000fe400078e02ff */
[----:B-1----:R-:W-:-:S04]  /*1a710*/  IMAD.WIDE R12, R0, 0x2, R6 ;  /* 0x00000002000c7825 */ /* 0x002fc800078e0206 */
[----:B--2---:R-:W-:-:S04]  /*1a720*/  IMAD.WIDE R10, R0, 0x2, R4 ;  /* 0x00000002000a7825 */ /* 0x004fc800078e0204 */
[----:B0-----:R-:W-:Y:S01]  /*1a730*/  IMAD.WIDE R8, R3, 0x2, R4 ;  /* 0x0000000203087825 */ /* 0x001fe200078e0204 */
[----:B------:R-:W-:-:S04]  /*1a740*/  MOV R3, c[0x0][0x1a4] ;  /* 0x0000690000037a02 */ /* 0x000fc80000000f00 */
[----:B------:R0:W-:Y:S01]  /*1a750*/  STL.64 [R1+0x1620], R8 ;  /* 0x0016200801007387 */ /* 0x0001e20000100a00 */
[----:B------:R-:W-:-:S03]  /*1a760*/  IMAD.MOV.U32 R0, RZ, RZ, c[0x0][0x1a4] ;  /* 0x00006900ff007624 */ /* 0x000fc600078e00ff */
        /* <DEDUP_REMOVED lines=105> */
[----:B------:R-:W-:-:S03]  /*1ae00*/  MOV R2, c[0x0][0x1a4] ;  /* 0x0000690000027a02 */ /* 0x000fc60000000f00 */
[----:B------:R-:W-:Y:S01]  /*1ae10*/  IMAD.MOV.U32 R0, RZ, RZ, c[0x0][0x1a4] ;  /* 0x00006900ff007624 */ /* 0x000fe200078e00ff */
[----:B------:R0:W-:Y:S03]  /*1ae20*/  STL.64 [R1+0x1500], R8 ;  /* 0x0015000801007387 */ /* 0x0001e60000100a00 */
[----:B------:R-:W-:Y:S01]  /*1ae30*/  IMAD R0, R0, 0x35, RZ ;  /* 0x0000003500007824 */ /* 0x000fe200078e02ff */
[----:B------:R1:W-:Y:S04]  /*1ae40*/  STL.64 [R1+0x14f8], R12 ;  /* 0x0014f80c01007387 */ /* 0x0003e80000100a00 */
[----:B------:R2:W-:Y:S01]  /*1ae50*/  STL.64 [R1+0x14f0], R10 ;  /* 0x0014f00a01007387 */ /* 0x0005e20000100a00 */
[----:B0-----:R-:W-:-:S05]  /*1ae60*/  IMAD.WIDE R8, R3, 0x2, R6 ;  /* 0x0000000203087825 */ /* 0x001fca00078e0206 */
[----:B------:R0:W-:Y:S01]  /*1ae70*/  STL.64 [R1+0x14e8], R8 ;  /* 0x0014e80801007387 */ /* 0x0001e20000100a00 */
[----:B------:R-:W-:Y:S02]  /*1ae80*/  IMAD R2, R2, 0x36, RZ ;  /* 0x0000003602027824 */ /* 0x000fe400078e02ff */
[----:B-1----:R-:W-:-:S04]  /*1ae90*/  IMAD.WIDE R12, R0, 0x2, R6 ;  /* 0x00000002000c7825 */ /* 0x002fc800078e0206 */
[----:B--2---:R-:W-:Y:S01]  /*1aea0*/  IMAD.WIDE R10, R0, 0x2, R4 ;  /* 0x00000002000a7825 */ /* 0x004fe200078e0204 */
[----:B------:R-:W-:-:S03]  /*1aeb0*/  MOV R0, c[0x0][0x1a4] ;  /* 0x0000690000007a02 */ /* 0x000fc60000000f00 */
[----:B0-----:R-:W-:-:S05]  /*1aec0*/  IMAD.WIDE R8, R3, 0x2, R4 ;  /* 0x0000000203087825 */ /* 0x001fca00078e0204 */
[----:B------:R0:W-:Y:S01]  /*1aed0*/  STL.64 [R1+0x14e0], R8 ;  /* 0x0014e00801007387 */ /* 0x0001e20000100a00 */
[----:B------:R-:W-:Y:S02]  /*1aee0*/  IMAD R0, R0, 0x37, RZ ;  /* 0x0000003700007824 */ /* 0x000fe400078e02ff */
[----:B------:R-:W-:Y:S01]  /*1aef0*/  IMAD.MOV.U32 R3, RZ, RZ, c[0x0][0x1a4] ;  /* 0x00006900ff037624 */ /* 0x000fe200078e00ff */
[----:B------:R1:W-:Y:S04]  /*1af00*/  STL.64 [R1+0x14d8], R12 ;  /* 0x0014d80c01007387 */ /* 0x0003e80000100a00 */
[----:B------:R2:W-:Y:S01]  /*1af10*/  STL.64 [R1+0x14d0], R10 ;  /* 0x0014d00a01007387 */ /* 0x0005e20000100a00 */
[----:B0-----:R-:W-:-:S04]  /*1af20*/  IMAD.WIDE R8, R2, 0x2, R6 ;  /* 0x0000000202087825 */ /* 0x001fc800078e0206 */
[C---:B-1----:R-:W-:Y:S01]  /*1af30*/  IMAD.WIDE R12, R0.reuse, 0x2, R6 ;  /* 0x00000002000c7825 */ /* 0x042fe200078e0206 */
[----:B------:R0:W-:Y:S03]  /*1af40*/  STL.64 [R1+0x14c8], R8 ;  /* 0x0014c80801007387 */ /* 0x0001e60000100a00 */
[----:B--2---:R-:W-:Y:S01]  /*1af50*/  IMAD.WIDE R10, R0, 0x2, R4 ;  /* 0x00000002000a7825 */ /* 0x004fe200078e0204 */
[----:B------:R-:W-:-:S03]  /*1af60*/  MOV R0, c[0x0][0x1a4] ;  /* 0x0000690000007a02 */ /* 0x000fc60000000f00 */
[----:B------:R-:W-:Y:S02]  /*1af70*/  IMAD R3, R3, 0x38, RZ ;  /* 0x0000003803037824 */ /* 0x000fe400078e02ff */
[----:B0-----:R-:W-:-:S04]  /*1af80*/  IMAD.WIDE R8, R2, 0x2, R4 ;  /* 0x0000000202087825 */ /* 0x001fc800078e0204 */
[----:B------:R-:W-:Y:S01]  /*1af90*/  IMAD R0, R0, 0x39, RZ ;  /* 0x0000003900007824 */ /* 0x000fe200078e02ff */
[----:B------:R0:W-:Y:S04]  /*1afa0*/  STL.64 [R1+0x14c0], R8 ;  /* 0x0014c00801007387 */ /* 0x0001e80000100a00 */
[----:B------:R1:W-:Y:S04]  /*1afb0*/  STL.64 [R1+0x14b8], R12 ;  /* 0x0014b80c01007387 */ /* 0x0003e80000100a00 */
[----:B------:R2:W-:Y:S01]  /*1afc0*/  STL.64 [R1+0x14b0], R10 ;  /* 0x0014b00a01007387 */ /* 0x0005e20000100a00 */
[----:B0-----:R-:W-:-:S04]  /*1afd0*/  IMAD.WIDE R8, R3, 0x2, R6 ;  /* 0x0000000203087825 */ /* 0x001fc800078e0206 */
[C---:B-1----:R-:W-:Y:S01]  /*1afe0*/  IMAD.WIDE R12, R0.reuse, 0x2, R6 ;  /* 0x00000002000c7825 */ /* 0x042fe200078e0206 */
[----:B------:R0:W-:Y:S03]  /*1aff0*/  STL.64 [R1+0x14a8], R8 ;  /* 0x0014a80801007387 */ /* 0x0001e60000100a00 */
[----:B--2---:R-:W-:-:S04]  /*1b000*/  IMAD.WIDE R10, R0, 0x2, R4 ;  /* 0x00000002000a7825 */ /* 0x004fc800078e0204 */
[----:B------:R-:W-:Y:S01]  /*1b010*/  IMAD.MOV.U32 R0, RZ, RZ, c[0x0][0x1a4] ;  /* 0x00006900ff007624 */ /* 0x000fe200078e00ff */
[----:B------:R-:W-:Y:S01]  /*1b020*/  MOV R2, c[0x0][0x1a4] ;  /* 0x0000690000027a02 */ /* 0x000fe20000000f00 */
[----:B0-----:R-:W-:-:S04]  /*1b030*/  IMAD.WIDE R8, R3, 0x2, R4 ;  /* 0x0000000203087825 */ /* 0x001fc800078e0204 */
[----:B------:R-:W-:Y:S01]  /*1b040*/  IMAD R0, R0, 0x3b, RZ ;  /* 0x0000003b00007824 */ /* 0x000fe200078e02ff */
[----:B------:R0:W-:Y:S01]  /*1b050*/  STL.64 [R1+0x14a0], R8 ;  /* 0x0014a00801007387 */ /* 0x0001e20000100a00 */
[----:B------:R-:W-:-:S03]  /*1b060*/  IMAD R2, R2, 0x3a, RZ ;  /* 0x0000003a02027824 */ /* 0x000fc600078e02ff */
[----:B------:R1:W-:Y:S04]  /*1b070*/  STL.64 [R1+0x1498], R12 ;  /* 0x0014980c01007387 */ /* 0x0003e80000100a00 */
[----:B------:R2:W-:Y:S01]  /*1b080*/  STL.64 [R1+0x1490], R10 ;  /* 0x0014900a01007387 */ /* 0x0005e20000100a00 */
[----:B0-----:R-:W-:-:S04]  /*1b090*/  IMAD.WIDE R8, R2, 0x2, R6 ;  /* 0x0000000202087825 */ /* 0x001fc800078e0206 */
[----:B-1----:R-:W-:-:S04]  /*1b0a0*/  IMAD.WIDE R12, R0, 0x2, R6 ;  /* 0x00000002000c7825 */ /* 0x002fc800078e0206 */
[--C-:B--2---:R-:W-:Y:S02]  /*1b0b0*/  IMAD.WIDE R10, R0, 0x2, R4.reuse ;  /* 0x00000002000a7825 */ /* 0x104fe400078e0204 */
[----:B------:R-:W0:Y:S04]  /*1b0c0*/  S2R R0, SR_TID.X ;  /* 0x0000000000007919 */ /* 0x000e280000002100 */
[----:B------:R1:W-:Y:S01]  /*1b0d0*/  STL.64 [R1+0x1488], R8 ;  /* 0x0014880801007387 */ /* 0x0003e20000100a00 */
[----:B------:R-:W-:Y:S01]  /*1b0e0*/  IMAD.WIDE R2, R2, 0x2, R4 ;  /* 0x0000000202027825 */ /* 0x000fe200078e0204 */
[----:B-1----:R-:W-:-:S04]  /*1b0f0*/  MOV R8, c[0x0][0x1a4] ;  /* 0x0000690000087a02 */ /* 0x002fc80000000f00 */
[----:B------:R1:W-:Y:S01]  /*1b100*/  STL.64 [R1+0x1480], R2 ;  /* 0x0014800201007387 */ /* 0x0003e20000100a00 */
[----:B------:R-:W-:-:S03]  /*1b110*/  IMAD R8, R8, 0x3c, RZ ;  /* 0x0000003c08087824 */ /* 0x000fc600078e02ff */
[----:B------:R2:W-:Y:S01]  /*1b120*/  STL.64 [R1+0x1478], R12 ;  /* 0x0014780c01007387 */ /* 0x0005e20000100a00 */
[----:B-1----:R-:W-:-:S03]  /*1b130*/  IMAD.WIDE R2, R8, 0x2, R6 ;  /* 0x0000000208027825 */ /* 0x002fc600078e0206 */
[----:B------:R-:W-:Y:S04]  /*1b140*/  STL.64 [R1+0x1470], R10 ;  /* 0x0014700a01007387 */ /* 0x000fe80000100a00 */
[----:B------:R0:W-:Y:S01]  /*1b150*/  STL.64 [R1+0x1468], R2 ;  /* 0x0014680201007387 */ /* 0x0001e20000100a00 */
[----:B--2---:R-:W-:Y:S01]  /*1b160*/  IMAD.WIDE R12, R8, 0x2, R4 ;  /* 0x00000002080c7825 */ /* 0x004fe200078e0204 */
[----:B0-----:R-:W-:-:S04]  /*1b170*/  LOP3.LUT R2, R0, 0x7, RZ, 0xc0, !PT ;  /* 0x0000000700027812 */ /* 0x001fc800078ec0ff */
[----:B------:R-:W-:Y:S02]  /*1b180*/  SHF.L.U32 R8, R2, 0x4, RZ ;  /* 0x0000000402087819 */ /* 0x000fe400000006ff */
[----:B------:R-:W0:Y:S01]  /*1b190*/  S2R R2, SR_TID.X ;  /* 0x0000000000027919 */ /* 0x000e220000002100 */
[----:B------:R-:W-:Y:S02]  /*1b1a0*/  MOV R9, c[0x0][0x1a4] ;  /* 0x0000690000097a02 */ /* 0x000fe40000000f00 */
[----:B------:R-:W-:-:S03]  /*1b1b0*/  LOP3.LUT R0, R0, 0xe0, RZ, 0xc0, !PT ;  /* 0x000000e000007812 */ /* 0x000fc600078ec0ff */
[----:B------:R-:W-:Y:S01]  /*1b1c0*/  IMAD R9, R9, 0x3d, RZ ;  /* 0x0000003d09097824 */ /* 0x000fe200078e02ff */
[----:B------:R1:W-:Y:S01]  /*1b1d0*/  STL.64 [R1+0x1460], R12 ;  /* 0x0014600c01007387 */ /* 0x0003e20000100a00 */
[----:B------:R-:W-:Y:S02]  /*1b1e0*/  LEA R0, R0, R8, 0x8 ;  /* 0x0000000800007211 */ /* 0x000fe400078e40ff */
[----:B------:R-:W-:-:S04]  /*1b1f0*/  IMAD.WIDE R10, R9, 0x2, R6 ;  /* 0x00000002090a7825 */ /* 0x000fc800078e0206 */
[----:B------:R-:W-:Y:S02]  /*1b200*/  IMAD.MOV.U32 R3, RZ, RZ, c[0x0][0x1a4] ;  /* 0x00006900ff037624 */ /* 0x000fe400078e00ff */
[----:B-1----:R-:W-:-:S04]  /*1b210*/  IMAD.WIDE R12, R9, 0x2, R4 ;  /* 0x00000002090c7825 */ /* 0x002fc800078e0204 */
[C---:B0-----:R-:W-:Y:S01]  /*1b220*/  IMAD.SHL.U32 R9, R2.reuse, 0x2, RZ ;  /* 0x0000000202097824 */ /* 0x041fe200078e00ff */
[----:B------:R-:W-:Y:S02]  /*1b230*/  LOP3.LUT R8, R2, 0x7, RZ, 0xc0, !PT ;  /* 0x0000000702087812 */ /* 0x000fe400078ec0ff */
[----:B------:R-:W-:Y:S01]  /*1b240*/  MOV R2, c[0x0][0x1a4] ;  /* 0x0000690000027a02 */ /* 0x000fe20000000f00 */
[----:B------:R-:W-:Y:S01]  /*1b250*/  IMAD R3, R3, 0x3e, RZ ;  /* 0x0000003e03037824 */ /* 0x000fe200078e02ff */
[----:B------:R-:W-:Y:S01]  /*1b260*/  LOP3.LUT R0, R0, 0x30, R9, 0x78, !PT ;  /* 0x0000003000007812 */ /* 0x000fe200078e7809 */
[----:B------:R0:W-:Y:S02]  /*1b270*/  STL.64 [R1+0x1458], R10 ;  /* 0x0014580a01007387 */ /* 0x0001e40000100a00 */
[----:B------:R-:W-:Y:S01]  /*1b280*/  IMAD R2, R2, 0x3f, RZ ;  /* 0x0000003f02027824 */ /* 0x000fe200078e02ff */
[----:B------:R-:W-:Y:S01]  /*1b290*/  LEA R0, R8, R0, 0xa ;  /* 0x0000000008007211 */ /* 0x000fe200078e50ff */
[C---:B------:R-:W-:Y:S01]  /*1b2a0*/  IMAD.WIDE R8, R3.reuse, 0x2, R4 ;  /* 0x0000000203087825 */ /* 0x040fe200078e0204 */
[----:B------:R1:W-:Y:S03]  /*1b2b0*/  STL.64 [R1+0x1450], R12 ;  /* 0x0014500c01007387 */ /* 0x0003e60000100a00 */
[----:B0-----:R-:W-:-:S04]  /*1b2c0*/  IMAD.WIDE R10, R3, 0x2, R6 ;  /* 0x00000002030a7825 */ /* 0x001fc800078e0206 */
[C---:B------:R-:W-:Y:S01]  /*1b2d0*/  IMAD.WIDE R6, R2.reuse, 0x2, R6 ;  /* 0x0000000202067825 */ /* 0x040fe200078e0206 */
[----:B------:R1:W-:Y:S03]  /*1b2e0*/  STL.64 [R1+0x1448], R10 ;  /* 0x0014480a01007387 */ /* 0x0003e60000100a00 */
[----:B------:R-:W-:Y:S01]  /*1b2f0*/  IMAD.WIDE R2, R2, 0x2, R4 ;  /* 0x0000000202027825 */ /* 0x000fe200078e0204 */
[----:B------:R1:W-:Y:S04]  /*1b300*/  STL.64 [R1+0x1440], R8 ;  /* 0x0014400801007387 */ /* 0x0003e80000100a00 */
[----:B------:R1:W-:Y:S04]  /*1b310*/  STL.64 [R1+0x1438], R6 ;  /* 0x0014380601007387 */ /* 0x0003e80000100a00 */
[----:B------:R1:W-:Y:S01]  /*1b320*/  STL.64 [R1+0x1430], R2 ;  /* 0x0014300201007387 */ /* 0x0003e20000100a00 */
[----:B------:R-:W-:-:S03]  /*1b330*/  LOP3.LUT R0, R0, 0x40, RZ, 0x3c, !PT ;  /* 0x0000004000007812 */ /* 0x000fc600078e3cff */
.L_x_1:
[----:B------:R-:W2:Y:S04]  /*1b340*/  LDL.64 R4, [R1+0xcb8] ;  /* 0x000cb80001047983 */ /* 0x000ea80000100a00 */
[----:B-1----:R-:W2:Y:S04]  /*1b350*/  LDL R0, [R1+0x3c8] ;  /* 0x0003c80001007983 */ /* 0x002ea80000100800 */
[----:B-1----:R-:W3:Y:S04]  /*1b360*/  LDL.64 R2, [R1+0xcb0] ;  /* 0x000cb00001027983 */ /* 0x002ee80000100a00 */
[----:B------:R-:W4:Y:S04]  /*1b370*/  LDL.64 R10, [R1+0x1818] ;  /* 0x00181800010a7983 */ /* 0x000f280000100a00 */
        /* <DEDUP_REMOVED lines=8> */
[----:B------:R-:W4:Y:S01]  /*1b400*/  LDL.64 R14, [R1+0x17d0] ;  /* 0x0017d000010e7983 */ /* 0x000f220000100a00 */
[----:B--2---:R-:W-:-:S04]  /*1b410*/  IMAD.WIDE R4, R0, 0x2, R4 ;  /* 0x0000000200047825 */ /* 0x004fc800078e0204 */
[C---:B---3--:R-:W-:Y:S01]  /*1b420*/  IMAD.WIDE R2, R0.reuse, 0x2, R2 ;  /* 0x0000000200027825 */ /* 0x048fe200078e0202 */
[----:B0-----:R0:W2:Y:S03]  /*1b430*/  LDG.E.U16 R26, [R4.64] ;  /* 0x00000004041a7981 */ /* 0x0010a6000c1e1500 */
[C---:B----4-:R-:W-:Y:S01]  /*1b440*/  IMAD.WIDE R10, R0.reuse, 0x2, R10 ;  /* 0x00000002000a7825 */ /* 0x050fe200078e020a */
[----:B------:R1:W3:Y:S03]  /*1b450*/  LDG.E.U16 R27, [R2.64] ;  /* 0x00000004021b7981 */ /* 0x0002e6000c1e1500 */
[C---:B0-----:R-:W-:Y:S02]  /*1b460*/  IMAD.WIDE R4, R0.reuse, 0x2, R20 ;  /* 0x0000000200047825 */ /* 0x041fe400078e0214 */
[----:B------:R0:W4:Y:S02]  /*1b470*/  LDG.E.U16 R21, [R10.64] ;  /* 0x000000040a157981 */ /* 0x000124000c1e1500 */
[----:B------:R-:W-:-:S04]  /*1b480*/  IMAD.WIDE R8, R0, 0x2, R8 ;  /* 0x0000000200087825 */ /* 0x000fc800078e0208 */
[C---:B------:R-:W-:Y:S01]  /*1b490*/  IMAD.WIDE R6, R0.reuse, 0x2, R6 ;  /* 0x0000000200067825 */ /* 0x040fe200078e0206 */
[----:B------:R0:W4:Y:S03]  /*1b4a0*/  LDG.E.U16 R28, [R8.64] ;  /* 0x00000004081c7981 */ /* 0x000126000c1e1500 */
[C---:B-1----:R-:W-:Y:S01]  /*1b4b0*/  IMAD.WIDE R2, R0.reuse, 0x2, R12 ;  /* 0x0000000200027825 */ /* 0x042fe200078e020c */
[----:B------:R1:W4:Y:S03]  /*1b4c0*/  LDG.E.U16 R29, [R6.64] ;  /* 0x00000004061d7981 */ /* 0x000326000c1e1500 */
[----:B0-----:R-:W-:-:S04]  /*1b4d0*/  IMAD.WIDE R10, R0, 0x2, R16 ;  /* 0x00000002000a7825 */ /* 0x001fc800078e0210 */
[C---:B------:R-:W-:Y:S01]  /*1b4e0*/  IMAD.WIDE R8, R0.reuse, 0x2, R24 ;  /* 0x0000000200087825 */ /* 0x040fe200078e0218 */
[----:B--2---:R0:W-:Y:S04]  /*1b4f0*/  STL [R1+0x18c], R26 ;  /* 0x00018c1a01007387 */ /* 0x0041e80000100800 */
[----:B------:R-:W2:Y:S04]  /*1b500*/  LDL.64 R12, [R1+0x17c8] ;  /* 0x0017c800010c7983 */ /* 0x000ea80000100a00 */
[----:B---3--:R3:W-:Y:S04]  /*1b510*/  STL [R1+0x188], R27 ;  /* 0x0001881b01007387 */ /* 0x0087e80000100800 */
[----:B0-----:R0:W2:Y:S04]  /*1b520*/  LDG.E.U16 R26, [R4.64] ;  /* 0x00000004041a7981 */ /* 0x0010a8000c1e1500 */
[----:B----4-:R4:W-:Y:S04]  /*1b530*/  STL [R1+0x184], R21 ;  /* 0x0001841501007387 */ /* 0x0109e80000100800 */
[----:B---3--:R3:W2:Y:S01]  /*1b540*/  LDG.E.U16 R27, [R2.64] ;  /* 0x00000004021b7981 */ /* 0x0086a2000c1e1500 */
[----:B0-----:R-:W-:-:S03]  /*1b550*/  IMAD.WIDE R4, R0, 0x2, R22 ;  /* 0x0000000200047825 */ /* 0x001fc600078e0216 */
[----:B------:R-:W2:Y:S04]  /*1b560*/  LDL.64 R24, [R1+0x17b0] ;  /* 0x0017b00001187983 */ /* 0x000ea80000100a00 */
[----:B----4-:R-:W4:Y:S04]  /*1b570*/  LDL.64 R20, [R1+0x17c0] ;  /* 0x0017c00001147983 */ /* 0x010f280000100a00 */
[----:B------:R2:W4:Y:S01]  /*1b580*/  LDG.E.U16 R23, [R10.64] ;  /* 0x000000040a177981 */ /* 0x000522000c1e1500 */
[----:B-1----:R-:W-:-:S03]  /*1b590*/  IMAD.WIDE R6, R0, 0x2, R18 ;  /* 0x0000000200067825 */ /* 0x002fc600078e0212 */
[----:B------:R-:W4:Y:S01]  /*1b5a0*/  LDL.64 R16, [R1+0x17b8] ;  /* 0x0017b80001107983 */ /* 0x000f220000100a00 */
[----:B---3--:R-:W-:-:S03]  /*1b5b0*/  IMAD.WIDE R2, R0, 0x2, R14 ;  /* 0x0000000200027825 */ /* 0x008fc600078e020e */
[----:B------:R-:W3:Y:S04]  /*1b5c0*/  LDL.64 R18, [R1+0x17a8] ;  /* 0x0017a80001127983 */ /* 0x000ee80000100a00 */
[----:B------:R0:W-:Y:S04]  /*1b5d0*/  STL [R1+0x180], R28 ;  /* 0x0001801c01007387 */ /* 0x0001e80000100800 */
[----:B------:R1:W-:Y:S04]  /*1b5e0*/  STL [R1+0x17c], R29 ;  /* 0x00017c1d01007387 */ /* 0x0003e80000100800 */
[----:B0-----:R4:W3:Y:S04]  /*1b5f0*/  LDG.E.U16 R28, [R8.64] ;  /* 0x00000004081c7981 */ /* 0x0018e8000c1e1500 */
[----:B-1----:R0:W3:Y:S01]  /*1b600*/  LDG.E.U16 R29, [R6.64] ;  /* 0x00000004061d7981 */ /* 0x0020e2000c1e1500 */
[----:B--2---:R-:W-:-:S03]  /*1b610*/  IMAD.WIDE R10, R0, 0x2, R12 ;  /* 0x00000002000a7825 */ /* 0x004fc600078e020c */
[----:B------:R1:W-:Y:S04]  /*1b620*/  STL [R1+0x178], R26 ;  /* 0x0001781a01007387 */ /* 0x0003e80000100800 */
[----:B------:R-:W2:Y:S04]  /*1b630*/  LDL.64 R14, [R1+0x17a0] ;  /* 0x0017a000010e7983 */ /* 0x000ea80000100a00 */
[----:B------:R0:W-:Y:S04]  /*1b640*/  STL [R1+0x174], R27 ;  /* 0x0001741b01007387 */ /* 0x0001e80000100800 */
[----:B-1----:R1:W2:Y:S01]  /*1b650*/  LDG.E.U16 R26, [R4.64] ;  /* 0x00000004041a7981 */ /* 0x0022a2000c1e1500 */
[----:B----4-:R-:W-:-:S03]  /*1b660*/  IMAD.WIDE R8, R0, 0x2, R20 ;  /* 0x0000000200087825 */ /* 0x010fc600078e0214 */
[----:B0-----:R3:W4:Y:S04]  /*1b670*/  LDG.E.U16 R27, [R2.64] ;  /* 0x00000004021b7981 */ /* 0x001728000c1e1500 */
[----:B------:R0:W-:Y:S01]  /*1b680*/  STL [R1+0x170], R23 ;  /* 0x0001701701007387 */ /* 0x0001e20000100800 */
[----:B-1----:R-:W-:-:S03]  /*1b690*/  IMAD.WIDE R4, R0, 0x2, R24 ;  /* 0x0000000200047825 */ /* 0x002fc600078e0218 */
[----:B------:R-:W4:Y:S04]  /*1b6a0*/  LDL.64 R20, [R1+0x1788] ;  /* 0x0017880001147983 */ /* 0x000f280000100a00 */
[----:B------:R2:W4:Y:S04]  /*1b6b0*/  LDG.E.U16 R25, [R10.64] ;  /* 0x000000040a197981 */ /* 0x000528000c1e1500 */
[----:B0-----:R-:W4:Y:S01]  /*1b6c0*/  LDL.64 R22, [R1+0x1798] ;  /* 0x0017980001167983 */ /* 0x001f220000100a00 */
[----:B------:R-:W-:-:S03]  /*1b6d0*/  IMAD.WIDE R6, R0, 0x2, R16 ;  /* 0x0000000200067825 */ /* 0x000fc600078e0210 */
[----:B------:R-:W4:Y:S01]  /*1b6e0*/  LDL.64 R12, [R1+0x1790] ;  /* 0x00179000010c7983 */ /* 0x000f220000100a00 */
[----:B---3--:R-:W-:-:S03]  /*1b6f0*/  IMAD.WIDE R2, R0, 0x2, R18 ;  /* 0x0000000200027825 */ /* 0x008fc600078e0212 */
[----:B------:R-:W4:Y:S04]  /*1b700*/  LDL.64 R16, [R1+0x1780] ;  /* 0x0017800001107983 */ /* 0x000f280000100a00 */
[----:B------:R0:W-:Y:S04]  /*1b710*/  STL [R1+0x16c], R28 ;  /* 0x00016c1c01007387 */ /* 0x0001e80000100800 */
[----:B------:R1:W-:Y:S04]  /*1b720*/  STL [R1+0x168], R29 ;  /* 0x0001681d01007387 */ /* 0x0003e80000100800 */
[----:B0-----:R0:W4:Y:S04]  /*1b730*/  LDG.E.U16 R28, [R8.64] ;  /* 0x00000004081c7981 */ /* 0x001128000c1e1500 */
[----:B-1----:R1:W4:Y:S01]  /*1b740*/  LDG.E.U16 R29, [R6.64] ;  /* 0x00000004061d7981 */ /* 0x002322000c1e1500 */
[----:B--2---:R-:W-:-:S03]  /*1b750*/  IMAD.WIDE R10, R0, 0x2, R14 ;  /* 0x00000002000a7825 */ /* 0x004fc600078e020e */
[----:B------:R2:W-:Y:S04]  /*1b760*/  STL [R1+0x164], R26 ;  /* 0x0001641a01007387 */ /* 0x0005e80000100800 */
[----:B------:R-:W3:Y:S04]  /*1b770*/  LDL.64 R18, [R1+0x1778] ;  /* 0x0017780001127983 */ /* 0x000ee80000100a00 */
[----:B----4-:R4:W-:Y:S04]  /*1b780*/  STL [R1+0x160], R27 ;  /* 0x0001601b01007387 */ /* 0x0109e80000100800 */
[----:B--2---:R2:W3:Y:S04]  /*1b790*/  LDG.E.U16 R26, [R4.64] ;  /* 0x00000004041a7981 */ /* 0x0044e8000c1e1500 */
[----:B----4-:R4:W3:Y:S04]  /*1b7a0*/  LDG.E.U16 R27, [R2.64] ;  /* 0x00000004021b7981 */ /* 0x0108e8000c1e1500 */
[----:B------:R1:W-:Y:S01]  /*1b7b0*/  STL [R1+0x15c], R25 ;  /* 0x00015c1901007387 */ /* 0x0003e20000100800 */
[----:B0-----:R-:W-:-:S03]  /*1b7c0*/  IMAD.WIDE R8, R0, 0x2, R22 ;  /* 0x0000000200087825 */ /* 0x001fc600078e0216 */
[----:B------:R-:W3:Y:S01]  /*1b7d0*/  LDL.64 R22, [R1+0x1760] ;  /* 0x0017600001167983 */ /* 0x000ee20000100a00 */
[----:B--2---:R-:W-:-:S03]  /*1b7e0*/  IMAD.WIDE R4, R0, 0x2, R20 ;  /* 0x0000000200047825 */ /* 0x004fc600078e0214 */
[----:B------:R3:W2:Y:S04]  /*1b7f0*/  LDG.E.U16 R21, [R10.64] ;  /* 0x000000040a157981 */ /* 0x0006a8000c1e1500 */
[----:B-1----:R-:W2:Y:S01]  /*1b800*/  LDL.64 R24, [R1+0x1770] ;  /* 0x0017700001187983 */ /* 0x002ea20000100a00 */
[----:B------:R-:W-:-:S03]  /*1b810*/  IMAD.WIDE R6, R0, 0x2, R12 ;  /* 0x0000000200067825 */ /* 0x000fc600078e020c */
[----:B------:R-:W2:Y:S01]  /*1b820*/  LDL.64 R14, [R1+0x1768] ;  /* 0x00176800010e7983 */ /* 0x000ea20000100a00 */
[----:B----4-:R-:W-:-:S03]  /*1b830*/  IMAD.WIDE R2, R0, 0x2, R16 ;  /* 0x0000000200027825 */ /* 0x010fc600078e0210 */
[----:B------:R-:W2:Y:S04]  /*1b840*/  LDL.64 R12, [R1+0x1758] ;  /* 0x00175800010c7983 */ /* 0x000ea80000100a00 */
[----:B------:R0:W-:Y:S04]  /*1b850*/  STL [R1+0x158], R28 ;  /* 0x0001581c01007387 */ /* 0x0001e80000100800 */
[----:B------:R1:W-:Y:S04]  /*1b860*/  STL [R1+0x154], R29 ;  /* 0x0001541d01007387 */ /* 0x0003e80000100800 */
[----:B0-----:R0:W2:Y:S04]  /*1b870*/  LDG.E.U16 R28, [R8.64] ;  /* 0x00000004081c7981 */ /* 0x0010a8000c1e1500 */
[----:B-1----:R1:W2:Y:S01]  /*1b880*/  LDG.E.U16 R29, [R6.64] ;  /* 0x00000004061d7981 */ /* 0x0022a2000c1e1500 */
[----:B---3--:R-:W-:-:S03]  /*1b890*/  IMAD.WIDE R10, R0, 0x2, R18 ;  /* 0x00000002000a7825 */ /* 0x008fc600078e0212 */
[----:B------:R3:W-:Y:S04]  /*1b8a0*/  STL [R1+0x150], R26 ;  /* 0x0001501a01007387 */ /* 0x0007e80000100800 */
[----:B------:R-:W4:Y:S04]  /*1b8b0*/  LDL.64 R16, [R1+0x1750] ;  /* 0x0017500001107983 */ /* 0x000f280000100a00 */
[----:B------:R0:W-:Y:S04]  /*1b8c0*/  STL [R1+0x14c], R27 ;  /* 0x00014c1b01007387 */ /* 0x0001e80000100800 */
[----:B---3--:R3:W4:Y:S04]  /*1b8d0*/  LDG.E.U16 R26, [R4.64] ;  /* 0x00000004041a7981 */ /* 0x008728000c1e1500 */
[----:B0-----:R0:W4:Y:S04]  /*1b8e0*/  LDG.E.U16 R27, [R2.64] ;  /* 0x00000004021b7981 */ /* 0x001128000c1e1500 */
[----:B--2---:R2:W-:Y:S01]  /*1b8f0*/  STL [R1+0x148], R21 ;  /* 0x0001481501007387 */ /* 0x0045e20000100800 */
[----:B------:R-:W-:-:S03]  /*1b900*/  IMAD.WIDE R8, R0, 0x2, R24 ;  /* 0x0000000200087825 */ /* 0x000fc600078e0218 */
[----:B------:R-:W4:Y:S01]  /*1b910*/  LDL.64 R18, [R1+0x1740] ;  /* 0x0017400001127983 */ /* 0x000f220000100a00 */
[----:B---3--:R-:W-:-:S03]  /*1b920*/  IMAD.WIDE R4, R0, 0x2, R22 ;  /* 0x0000000200047825 */ /* 0x008fc600078e0216 */
[----:B------:R-:W3:Y:S04]  /*1b930*/  LDL.64 R24, [R1+0x1738] ;  /* 0x0017380001187983 */ /* 0x000ee80000100a00 */
[----:B------:R4:W3:Y:S01]  /*1b940*/  LDG.E.U16 R23, [R10.64] ;  /* 0x000000040a177981 */ /* 0x0008e2000c1e1500 */
[----:B-1----:R-:W-:-:S03]  /*1b950*/  IMAD.WIDE R6, R0, 0x2, R14 ;  /* 0x0000000200067825 */ /* 0x002fc600078e020e */
[----:B--2---:R-:W2:Y:S01]  /*1b960*/  LDL.64 R20, [R1+0x1748] ;  /* 0x0017480001147983 */ /* 0x004ea20000100a00 */
[----:B0-----:R-:W-:-:S03]  /*1b970*/  IMAD.WIDE R2, R0, 0x2, R12 ;  /* 0x0000000200027825 */ /* 0x001fc600078e020c */
[----:B------:R-:W2:Y:S04]  /*1b980*/  LDL.64 R14, [R1+0x1730] ;  /* 0x00173000010e7983 */ /* 0x000ea80000100a00 */
[----:B------:R0:W-:Y:S04]  /*1b990*/  STL [R1+0x144], R28 ;  /* 0x0001441c01007387 */ /* 0x0001e80000100800 */
[----:B------:R1:W-:Y:S04]  /*1b9a0*/  STL [R1+0x140], R29 ;  /* 0x0001401d01007387 */ /* 0x0003e80000100800 */
[----:B0-----:R2:W2:Y:S04]  /*1b9b0*/  LDG.E.U16 R28, [R8.64] ;  /* 0x00000004081c7981 */ /* 0x0014a8000c1e1500 */
[----:B-1----:R0:W2:Y:S01]  /*1b9c0*/  LDG.E.U16 R29, [R6.64] ;  /* 0x00000004061d7981 */ /* 0x0020a2000c1e1500 */
[----:B----4-:R-:W-:-:S03]  /*1b9d0*/  IMAD.WIDE R10, R0, 0x2, R16 ;  /* 0x00000002000a7825 */ /* 0x010fc600078e0210 */
[----:B------:R1:W-:Y:S04]  /*1b9e0*/  STL [R1+0x13c], R26 ;  /* 0x00013c1a01007387 */ /* 0x0003e80000100800 */
[----:B------:R-:W4:Y:S04]  /*1b9f0*/  LDL.64 R12, [R1+0x1728] ;  /* 0x00172800010c7983 */ /* 0x000f280000100a00 */
[----:B------:R0:W-:Y:S04]  /*1ba00*/  STL [R1+0x138], R27 ;  /* 0x0001381b01007387 */ /* 0x0001e80000100800 */
[----:B-1----:R1:W4:Y:S01]  /*1ba10*/  LDG.E.U16 R26, [R4.64] ;  /* 0x00000004041a7981 */ /* 0x002322000c1e1500 */
[----:B0-----:R-:W-:-:S03]  /*1ba20*/  IMAD.WIDE R6, R0, 0x2, R18 ;  /* 0x0000000200067825 */ /* 0x001fc600078e0212 */
[----:B------:R0:W4:Y:S04]  /*1ba30*/  LDG.E.U16 R27, [R2.64] ;  /* 0x00000004021b7981 */ /* 0x000128000c1e1500 */
[----:B---3--:R3:W-:Y:S01]  /*1ba40*/  STL [R1+0x134], R23 ;  /* 0x0001341701007387 */ /* 0x0087e20000100800 */
[----:B-1----:R-:W-:-:S03]  /*1ba50*/  IMAD.WIDE R4, R0, 0x2, R24 ;  /* 0x0000000200047825 */ /* 0x002fc600078e0218 */
[----:B------:R-:W4:Y:S04]  /*1ba60*/  LDL.64 R18, [R1+0x1708] ;  /* 0x0017080001127983 */ /* 0x000f280000100a00 */
[----:B------:R4:W4:Y:S04]  /*1ba70*/  LDG.E.U16 R25, [R10.64] ;  /* 0x000000040a197981 */ /* 0x000928000c1e1500 */
[----:B---3--:R-:W3:Y:S01]  /*1ba80*/  LDL.64 R22, [R1+0x1720] ;  /* 0x0017200001167983 */ /* 0x008ee20000100a00 */
[----:B--2---:R-:W-:-:S03]  /*1ba90*/  IMAD.WIDE R8, R0, 0x2, R20 ;  /* 0x0000000200087825 */ /* 0x004fc600078e0214 */
[----:B------:R-:W2:Y:S01]  /*1baa0*/  LDL.64 R16, [R1+0x1718] ;  /* 0x0017180001107983 */ /* 0x000ea20000100a00 */
        /* <DEDUP_REMOVED lines=10> */
[----:B0-----:R0:W4:Y:S04]  /*1bb50*/  LDG.E.U16 R26, [R4.64] ;  /* 0x00000004041a7981 */ /* 0x001128000c1e1500 */
[----:B-1----:R1:W4:Y:S04]  /*1bb60*/  LDG.E.U16 R27, [R2.64] ;  /* 0x00000004021b7981 */ /* 0x002328000c1e1500 */
[----:B------:R0:W-:Y:S01]  /*1bb70*/  STL [R1+0x120], R25 ;  /* 0x0001201901007387 */ /* 0x0001e20000100800 */
[----:B---3--:R-:W-:-:S03]  /*1bb80*/  IMAD.WIDE R8, R0, 0x2, R22 ;  /* 0x0000000200087825 */ /* 0x008fc600078e0216 */
[----:B------:R-:W3:Y:S01]  /*1bb90*/  LDL.64 R22, [R1+0x16e8] ;  /* 0x0016e80001167983 */ /* 0x000ee20000100a00 */
[----:B-1----:R-:W-:-:S03]  /*1bba0*/  IMAD.WIDE R2, R0, 0x2, R18 ;  /* 0x0000000200027825 */ /* 0x002fc600078e0212 */
[----:B------:R4:W3:Y:S04]  /*1bbb0*/  LDG.E.U16 R19, [R10.64] ;  /* 0x000000040a137981 */ /* 0x0008e8000c1e1500 */
[----:B0-----:R-:W3:Y:S01]  /*1bbc0*/  LDL.64 R24, [R1+0x16f8] ;  /* 0x0016f80001187983 */ /* 0x001ee20000100a00 */
[----:B--2---:R-:W-:-:S03]  /*1bbd0*/  IMAD.WIDE R6, R0, 0x2, R16 ;  /* 0x0000000200067825 */ /* 0x004fc600078e0210 */
[----:B------:R-:W2:Y:S01]  /*1bbe0*/  LDL.64 R12, [R1+0x16f0] ;  /* 0x0016f000010c7983 */ /* 0x000ea20000100a00 */
[----:B------:R-:W-:-:S03]  /*1bbf0*/  IMAD.WIDE R4, R0, 0x2, R20 ;  /* 0x0000000200047825 */ /* 0x000fc600078e0214 */
        /* <DEDUP_REMOVED lines=9> */
[----:B-1----:R1:W4:Y:S04]  /*1bc90*/  LDG.E.U16 R26, [R4.64] ;  /* 0x00000004041a7981 */ /* 0x002328000c1e1500 */
[----:B0-----:R0:W4:Y:S04]  /*1bca0*/  LDG.E.U16 R27, [R2.64] ;  /* 0x00000004021b7981 */ /* 0x001128000c1e1500 */
[----:B---3--:R3:W-:Y:S01]  /*1bcb0*/  STL [R1+0x10c], R19 ;  /* 0x00010c1301007387 */ /* 0x0087e20000100800 */
[----:B------:R-:W-:-:S03]  /*1bcc0*/  IMAD.WIDE R8, R0, 0x2, R24 ;  /* 0x0000000200087825 */ /* 0x000fc600078e0218 */
[----:B------:R-:W4:Y:S01]  /*1bcd0*/  LDL.64 R24, [R1+0x16c0] ;  /* 0x0016c00001187983 */ /* 0x000f220000100a00 */
[----:B-1----:R-:W-:-:S03]  /*1bce0*/  IMAD.WIDE R4, R0, 0x2, R22 ;  /* 0x0000000200047825 */ /* 0x002fc600078e0216 */
        /* <DEDUP_REMOVED lines=19> */
[----:B0-----:R-:W-:-:S03]  /*1be20*/  IMAD.WIDE R4, R0, 0x2, R24 ;  /* 0x0000000200047825 */ /* 0x001fc600078e0218 */
[----:B------:R4:W3:Y:S04]  /*1be30*/  LDG.E.U16 R25, [R10.64] ;  /* 0x000000040a197981 */ /* 0x0008e8000c1e1500 */
[----:B-1----:R-:W3:Y:S01]  /*1be40*/  LDL.64 R22, [R1+0x16a8] ;  /* 0x0016a80001167983 */ /* 0x002ee20000100a00 */
        /* <DEDUP_REMOVED lines=55> */
[----:B-1----:R-:W-:-:S03]  /*1c1c0*/  IMAD.WIDE R4, R0, 0x2, R24 ;  /* 0x0000000200047825 */ /* 0x002fc600078e0218 */
[----:B------:R4:W4:Y:S01]  /*1c1d0*/  LDG.E.U16 R25, [R10.64] ;  /* 0x000000040a197981 */ /* 0x000922000c1e1500 */
[----:B------:R-:W-:-:S03]  /*1c1e0*/  IMAD.WIDE R8, R0, 0x2, R18 ;  /* 0x0000000200087825 */ /* 0x000fc600078e0212 */
[----:B------:R-:W4:Y:S04]  /*1c1f0*/  LDL.64 R18, [R1+0x1620] ;  /* 0x0016200001127983 */ /* 0x000f280000100a00 */
        /* <DEDUP_REMOVED lines=14> */
[----:B------:R0:W-:Y:S04]  /*1c2e0*/  STL [R1+0xa8], R25 ;  /* 0x0000a81901007387 */ /* 0x0001e80000100800 */
[----:B-1----:R1:W4:Y:S01]  /*1c2f0*/  LDG.E.U16 R27, [R2.64] ;  /* 0x00000004021b7981 */ /* 0x002322000c1e1500 */
[----:B---3--:R-:W-:-:S03]  /*1c300*/  IMAD.WIDE R8, R0, 0x2, R22 ;  /* 0x0000000200087825 */ /* 0x008fc600078e0216 */
[----:B------:R-:W3:Y:S01]  /*1c310*/  LDL.64 R22, [R1+0x15f8] ;  /* 0x0015f80001167983 */ /* 0x000ee20000100a00 */
[----:B0-----:R-:W-:-:S03]  /*1c320*/  IMAD.WIDE R4, R0, 0x2, R18 ;  /* 0x0000000200047825 */ /* 0x001fc600078e0212 */
[----:B------:R-:W3:Y:S04]  /*1c330*/  LDL.64 R20, [R1+0x1600] ;  /* 0x0016000001147983 */ /* 0x000ee80000100a00 */
[----:B------:R4:W3:Y:S04]  /*1c340*/  LDG.E.U16 R19, [R10.64] ;  /* 0x000000040a137981 */ /* 0x0008e8000c1e1500 */
[----:B------:R-:W3:Y:S01]  /*1c350*/  LDL.64 R24, [R1+0x1608] ;  /* 0x0016080001187983 */ /* 0x000ee20000100a00 */
[----:B--2---:R-:W-:-:S03]  /*1c360*/  IMAD.WIDE R6, R0, 0x2, R14 ;  /* 0x0000000200067825 */ /* 0x004fc600078e020e */
[----:B------:R-:W3:Y:S01]  /*1c370*/  LDL.64 R14, [R1+0x15f0] ;  /* 0x0015f000010e7983 */ /* 0x000ee20000100a00 */
[----:B-1----:R-:W-:-:S03]  /*1c380*/  IMAD.WIDE R2, R0, 0x2, R12 ;  /* 0x0000000200027825 */ /* 0x002fc600078e020c */
[----:B------:R0:W-:Y:S04]  /*1c390*/  STL [R1+0xa4], R28 ;  /* 0x0000a41c01007387 */ /* 0x0001e80000100800 */
[----:B------:R1:W-:Y:S04]  /*1c3a0*/  STL [R1+0xa0], R29 ;  /* 0x0000a01d01007387 */ /* 0x0003e80000100800 */
[----:B0-----:R0:W3:Y:S04]  /*1c3b0*/  LDG.E.U16 R28, [R8.64] ;  /* 0x00000004081c7981 */ /* 0x0010e8000c1e1500 */
[----:B-1----:R1:W3:Y:S01]  /*1c3c0*/  LDG.E.U16 R29, [R6.64] ;  /* 0x00000004061d7981 */ /* 0x0022e2000c1e1500 */
[----:B----4-:R-:W-:-:S03]  /*1c3d0*/  IMAD.WIDE R10, R0, 0x2, R16 ;  /* 0x00000002000a7825 */ /* 0x010fc600078e0210 */
[----:B------:R4:W-:Y:S04]  /*1c3e0*/  STL [R1+0x9c], R26 ;  /* 0x00009c1a01007387 */ /* 0x0009e80000100800 */
[----:B------:R-:W2:Y:S04]  /*1c3f0*/  LDL.64 R12, [R1+0x15e8] ;  /* 0x0015e800010c7983 */ /* 0x000ea80000100a00 */
[----:B------:R0:W-:Y:S04]  /*1c400*/  STL [R1+0x98], R27 ;  /* 0x0000981b01007387 */ /* 0x0001e80000100800 */
[----:B----4-:R3:W4:Y:S04]  /*1c410*/  LDG.E.U16 R26, [R4.64] ;  /* 0x00000004041a7981 */ /* 0x010728000c1e1500 */
[----:B0-----:R0:W4:Y:S01]  /*1c420*/  LDG.E.U16 R27, [R2.64] ;  /* 0x00000004021b7981 */ /* 0x001122000c1e1500 */
[----:B---3--:R-:W-:-:S03]  /*1c430*/  IMAD.WIDE R4, R0, 0x2, R22 ;  /* 0x0000000200047825 */ /* 0x008fc600078e0216 */
[----:B------:R2:W2:Y:S01]  /*1c440*/  LDG.E.U16 R23, [R10.64] ;  /* 0x000000040a177981 */ /* 0x0004a2000c1e1500 */
[----:B-1----:R-:W-:-:S03]  /*1c450*/  IMAD.WIDE R6, R0, 0x2, R20 ;  /* 0x0000000200067825 */ /* 0x002fc600078e0214 */
[----:B------:R1:W-:Y:S04]  /*1c460*/  STL [R1+0x94], R19 ;  /* 0x0000941301007387 */ /* 0x0003e80000100800 */
[----:B------:R-:W2:Y:S01]  /*1c470*/  LDL.64 R20, [R1+0x15c8] ;  /* 0x0015c80001147983 */ /* 0x000ea20000100a00 */
[----:B------:R-:W-:-:S03]  /*1c480*/  IMAD.WIDE R8, R0, 0x2, R24 ;  /* 0x0000000200087825 */ /* 0x000fc600078e0218 */
[----:B------:R-:W2:Y:S04]  /*1c490*/  LDL.64 R16, [R1+0x15d8] ;  /* 0x0015d80001107983 */ /* 0x000ea80000100a00 */
[----:B-1----:R-:W2:Y:S04]  /*1c4a0*/  LDL.64 R18, [R1+0x15e0] ;  /* 0x0015e00001127983 */ /* 0x002ea80000100a00 */
[----:B------:R-:W2:Y:S01]  /*1c4b0*/  LDL.64 R24, [R1+0x15d0] ;  /* 0x0015d00001187983 */ /* 0x000ea20000100a00 */
[----:B0-----:R-:W-:-:S03]  /*1c4c0*/  IMAD.WIDE R2, R0, 0x2, R14 ;  /* 0x0000000200027825 */ /* 0x001fc600078e020e */
[----:B------:R0:W-:Y:S04]  /*1c4d0*/  STL [R1+0x90], R28 ;  /* 0x0000901c01007387 */ /* 0x0001e80000100800 */
[----:B------:R1:W-:Y:S04]  /*1c4e0*/  STL [R1+0x8c], R29 ;  /* 0x00008c1d01007387 */ /* 0x0003e80000100800 */
[----:B------:R-:W2:Y:S04]  /*1c4f0*/  LDL.64 R14, [R1+0x15c0] ;  /* 0x0015c000010e7983 */ /* 0x000ea80000100a00 */
[----:B0-----:R0:W2:Y:S04]  /*1c500*/  LDG.E.U16 R28, [R8.64] ;  /* 0x00000004081c7981 */ /* 0x0010a8000c1e1500 */
[----:B-1----:R1:W2:Y:S02]  /*1c510*/  LDG.E.U16 R29, [R6.64] ;  /* 0x00000004061d7981 */ /* 0x0022a4000c1e1500 */
[----:B--2---:R-:W-:-:S02]  /*1c520*/  IMAD.WIDE R10, R0, 0x2, R12 ;  /* 0x00000002000a7825 */ /* 0x004fc400078e020c */
[----:B----4-:R2:W-:Y:S04]  /*1c530*/  STL [R1+0x88], R26 ;  /* 0x0000881a01007387 */ /* 0x0105e80000100800 */
[----:B------:R4:W-:Y:S04]  /*1c540*/  STL [R1+0x84], R27 ;  /* 0x0000841b01007387 */ /* 0x0009e80000100800 */
[----:B--2---:R2:W3:Y:S04]  /*1c550*/  LDG.E.U16 R26, [R4.64] ;  /* 0x00000004041a7981 */ /* 0x0044e8000c1e1500 */
[----:B--2---:R2:W-:Y:S04]  /*1c560*/  STL [R1+0x80], R23 ;  /* 0x0000801701007387 */ /* 0x0045e80000100800 */
[----:B------:R-:W3:Y:S04]  /*1c570*/  LDL.64 R12, [R1+0x15b0] ;  /* 0x0015b000010c7983 */ /* 0x000ee80000100a00 */
[----:B----4-:R4:W3:Y:S04]  /*1c580*/  LDG.E.U16 R27, [R2.64] ;  /* 0x00000004021b7981 */ /* 0x0108e8000c1e1500 */
[----:B--2---:R-:W2:Y:S01]  /*1c590*/  LDL.64 R22, [R1+0x15b8] ;  /* 0x0015b80001167983 */ /* 0x004ea20000100a00 */
[----:B-1----:R-:W-:-:S03]  /*1c5a0*/  IMAD.WIDE R6, R0, 0x2, R16 ;  /* 0x0000000200067825 */ /* 0x002fc600078e0210 */
[----:B------:R-:W2:Y:S01]  /*1c5b0*/  LDL.64 R16, [R1+0x15a0] ;  /* 0x0015a00001107983 */ /* 0x000ea20000100a00 */
[----:B----4-:R-:W-:-:S03]  /*1c5c0*/  IMAD.WIDE R2, R0, 0x2, R20 ;  /* 0x0000000200027825 */ /* 0x010fc600078e0214 */
[----:B------:R1:W4:Y:S01]  /*1c5d0*/  LDG.E.U16 R21, [R10.64] ;  /* 0x000000040a157981 */ /* 0x000322000c1e1500 */
[----:B0-----:R-:W-:-:S03]  /*1c5e0*/  IMAD.WIDE R8, R0, 0x2, R18 ;  /* 0x0000000200087825 */ /* 0x001fc600078e0212 */
[----:B------:R-:W4:Y:S01]  /*1c5f0*/  LDL.64 R18, [R1+0x15a8] ;  /* 0x0015a80001127983 */ /* 0x000f220000100a00 */
[----:B------:R-:W-:-:S03]  /*1c600*/  IMAD.WIDE R4, R0, 0x2, R24 ;  /* 0x0000000200047825 */ /* 0x000fc600078e0218 */
[----:B------:R3:W4:Y:S04]  /*1c610*/  LDG.E.U16 R25, [R6.64] ;  /* 0x0000000406197981 */ /* 0x000728000c1e1500 */
[----:B------:R2:W4:Y:S01]  /*1c620*/  LDG.E.U16 R24, [R8.64] ;  /* 0x0000000408187981 */ /* 0x000522000c1e1500 */
[----:B-1----:R-:W-:-:S03]  /*1c630*/  IMAD.WIDE R10, R0, 0x2, R14 ;  /* 0x00000002000a7825 */ /* 0x002fc600078e020e */
[----:B------:R0:W-:Y:S04]  /*1c640*/  STL [R1+0x7c], R28 ;  /* 0x00007c1c01007387 */ /* 0x0001e80000100800 */
[----:B------:R1:W-:Y:S04]  /*1c650*/  STL [R1+0x78], R29 ;  /* 0x0000781d01007387 */ /* 0x0003e80000100800 */
[----:B------:R-:W4:Y:S04]  /*1c660*/  LDG.E.U16 R11, [R10.64] ;  /* 0x000000040a0b7981 */ /* 0x000f28000c1e1500 */
[----:B0-----:R0:W4:Y:S04]  /*1c670*/  LDG.E.U16 R28, [R4.64] ;  /* 0x00000004041c7981 */ /* 0x001128000c1e1500 */
[----:B-1----:R1:W4:Y:S01]  /*1c680*/  LDG.E.U16 R29, [R2.64] ;  /* 0x00000004021d7981 */ /* 0x002322000c1e1500 */
[----:B---3--:R-:W-:-:S03]  /*1c690*/  IMAD.WIDE R6, R0, 0x2, R12 ;  /* 0x0000000200067825 */ /* 0x008fc600078e020c */
[----:B------:R-:W-:Y:S01]  /*1c6a0*/  STL [R1+0x70], R27 ;  /* 0x0000701b01007387 */ /* 0x000fe20000100800 */
[----:B--2---:R-:W-:-:S03]  /*1c6b0*/  IMAD.WIDE R8, R0, 0x2, R22 ;  /* 0x0000000200087825 */ /* 0x004fc600078e0216 */
[----:B------:R2:W-:Y:S04]  /*1c6c0*/  STL [R1+0x74], R26 ;  /* 0x0000741a01007387 */ /* 0x0005e80000100800 */
[----:B------:R-:W3:Y:S04]  /*1c6d0*/  LDG.E.U16 R7, [R6.64] ;  /* 0x0000000406077981 */ /* 0x000ee8000c1e1500 */
[----:B------:R-:W3:Y:S04]  /*1c6e0*/  LDG.E.U16 R9, [R8.64] ;  /* 0x0000000408097981 */ /* 0x000ee8000c1e1500 */
[----:B--2---:R-:W2:Y:S04]  /*1c6f0*/  LDL.64 R26, [R1+0x1598] ;  /* 0x00159800011a7983 */ /* 0x004ea80000100a00 */
[----:B----4-:R4:W-:Y:S04]  /*1c700*/  STL [R1+0x6c], R21 ;  /* 0x00006c1501007387 */ /* 0x0109e80000100800 */
[----:B------:R-:W2:Y:S04]  /*1c710*/  LDL.64 R14, [R1+0x1588] ;  /* 0x00158800010e7983 */ /* 0x000ea80000100a00 */
[----:B----4-:R-:W3:Y:S04]  /*1c720*/  LDL.64 R20, [R1+0x1590] ;  /* 0x0015900001147983 */ /* 0x010ee80000100a00 */
[----:B------:R-:W-:Y:S04]  /*1c730*/  STL [R1+0x64], R25 ;  /* 0x0000641901007387 */ /* 0x000fe80000100800 */
[----:B------:R1:W-:Y:S01]  /*1c740*/  STL [R1+0x68], R24 ;  /* 0x0000681801007387 */ /* 0x0003e20000100800 */
[----:B0-----:R-:W-:-:S03]  /*1c750*/  IMAD.WIDE R4, R0, 0x2, R18 ;  /* 0x0000000200047825 */ /* 0x001fc600078e0212 */
[----:B------:R-:W3:Y:S04]  /*1c760*/  LDL.64 R12, [R1+0x1578] ;  /* 0x00157800010c7983 */ /* 0x000ee80000100a00 */
[----:B-1----:R-:W3:Y:S01]  /*1c770*/  LDL.64 R24, [R1+0x1580] ;  /* 0x0015800001187983 */ /* 0x002ee20000100a00 */
[----:B------:R-:W-:-:S03]  /*1c780*/  IMAD.WIDE R2, R0, 0x2, R16 ;  /* 0x0000000200027825 */ /* 0x000fc600078e0210 */
[----:B------:R0:W-:Y:S04]  /*1c790*/  STL [R1+0x60], R28 ;  /* 0x0000601c01007387 */ /* 0x0001e80000100800 */
[----:B------:R-:W3:Y:S04]  /*1c7a0*/  LDL.64 R22, [R1+0x1570] ;  /* 0x0015700001167983 */ /* 0x000ee80000100a00 */
[----:B------:R-:W3:Y:S04]  /*1c7b0*/  LDL.64 R18, [R1+0x1568] ;  /* 0x0015680001127983 */ /* 0x000ee80000100a00 */
[----:B------:R1:W-:Y:S04]  /*1c7c0*/  STL [R1+0x5c], R29 ;  /* 0x00005c1d01007387 */ /* 0x0003e80000100800 */
[----:B0-----:R0:W3:Y:S04]  /*1c7d0*/  LDG.E.U16 R28, [R4.64] ;  /* 0x00000004041c7981 */ /* 0x0010e8000c1e1500 */
[----:B------:R-:W3:Y:S04]  /*1c7e0*/  LDL.64 R16, [R1+0x1560] ;  /* 0x0015600001107983 */ /* 0x000ee80000100a00 */
[----:B------:R2:W-:Y:S04]  /*1c7f0*/  STL [R1+0x58], R11 ;  /* 0x0000580b01007387 */ /* 0x0005e80000100800 */
[----:B-1----:R1:W3:Y:S04]  /*1c800*/  LDG.E.U16 R29, [R2.64] ;  /* 0x00000004021d7981 */ /* 0x0022e8000c1e1500 */
[----:B---3--:R-:W-:Y:S01]  /*1c810*/  STL [R1+0x54], R9 ;  /* 0x0000540901007387 */ /* 0x008fe20000100800 */
[----:B--2---:R-:W-:-:S03]  /*1c820*/  IMAD.WIDE R10, R0, 0x2, R26 ;  /* 0x00000002000a7825 */ /* 0x004fc600078e021a */
[----:B------:R2:W-:Y:S04]  /*1c830*/  STL [R1+0x50], R7 ;  /* 0x0000500701007387 */ /* 0x0005e80000100800 */
[----:B------:R3:W4:Y:S01]  /*1c840*/  LDG.E.U16 R27, [R10.64] ;  /* 0x000000040a1b7981 */ /* 0x000722000c1e1500 */
[----:B--2---:R-:W-:-:S03]  /*1c850*/  IMAD.WIDE R6, R0, 0x2, R14 ;  /* 0x0000000200067825 */ /* 0x004fc600078e020e */
[----:B------:R-:W2:Y:S01]  /*1c860*/  LDL.64 R14, [R1+0x1550] ;  /* 0x00155000010e7983 */ /* 0x000ea20000100a00 */
[----:B---3--:R-:W-:-:S03]  /*1c870*/  IMAD.WIDE R8, R0, 0x2, R20 ;  /* 0x0000000200087825 */ /* 0x008fc600078e0214 */
[----:B------:R-:W3:Y:S01]  /*1c880*/  LDL.64 R20, [R1+0x1558] ;  /* 0x0015580001147983 */ /* 0x000ee20000100a00 */
[----:B0-----:R-:W-:-:S03]  /*1c890*/  IMAD.WIDE R4, R0, 0x2, R24 ;  /* 0x0000000200047825 */ /* 0x001fc600078e0218 */
[----:B------:R0:W2:Y:S04]  /*1c8a0*/  LDG.E.U16 R25, [R6.64] ;  /* 0x0000000406197981 */ /* 0x0000a8000c1e1500 */
[----:B------:R0:W2:Y:S01]  /*1c8b0*/  LDG.E.U16 R24, [R8.64] ;  /* 0x0000000408187981 */ /* 0x0000a2000c1e1500 */
[----:B-1----:R-:W-:-:S04]  /*1c8c0*/  IMAD.WIDE R2, R0, 0x2, R12 ;  /* 0x0000000200027825 */ /* 0x002fc800078e020c */
[----:B------:R-:W-:-:S04]  /*1c8d0*/  IMAD.WIDE R10, R0, 0x2, R22 ;  /* 0x00000002000a7825 */ /* 0x000fc800078e0216 */
[C---:B0-----:R-:W-:Y:S01]  /*1c8e0*/  IMAD.WIDE R8, R0.reuse, 0x2, R18 ;  /* 0x0000000200087825 */ /* 0x041fe200078e0212 */
[----:B------:R0:W-:Y:S04]  /*1c8f0*/  STL [R1+0x4c], R28 ;  /* 0x00004c1c01007387 */ /* 0x0001e80000100800 */
[----:B------:R-:W2:Y:S01]  /*1c900*/  LDL.64 R12, [R1+0x1528] ;  /* 0x00152800010c7983 */ /* 0x000ea20000100a00 */
[----:B------:R-:W-:-:S03]  /*1c910*/  IMAD.WIDE R6, R0, 0x2, R16 ;  /* 0x0000000200067825 */ /* 0x000fc600078e0210 */
[----:B------:R-:W2:Y:S04]  /*1c920*/  LDG.E.U16 R9, [R8.64] ;  /* 0x0000000408097981 */ /* 0x000ea8000c1e1500 */
[----:B0-----:R3:W2:Y:S04]  /*1c930*/  LDG.E.U16 R28, [R4.64] ;  /* 0x00000004041c7981 */ /* 0x0016a8000c1e1500 */
[----:B------:R0:W-:Y:S04]  /*1c940*/  STL [R1+0x48], R29 ;  /* 0x0000481d01007387 */ /* 0x0001e80000100800 */
[----:B------:R-:W2:Y:S04]  /*1c950*/  LDL.64 R18, [R1+0x1520] ;  /* 0x0015200001127983 */ /* 0x000ea80000100a00 */
[----:B------:R-:W2:Y:S04]  /*1c960*/  LDG.E.U16 R7, [R6.64] ;  /* 0x0000000406077981 */ /* 0x000ea8000c1e1500 */
[----:B0-----:R0:W2:Y:S04]  /*1c970*/  LDG.E.U16 R29, [R2.64] ;  /* 0x00000004021d7981 */ /* 0x0010a8000c1e1500 */
[----:B----4-:R1:W-:Y:S04]  /*1c980*/  STL [R1+0x44], R27 ;  /* 0x0000441b01007387 */ /* 0x0103e80000100800 */
[----:B-1----:R-:W4:Y:S01]  /*1c990*/  LDL.64 R26, [R1+0x14a8] ;  /* 0x0014a800011a7983 */ /* 0x002f220000100a00 */
[----:B---3--:R-:W-:-:S03]  /*1c9a0*/  IMAD.WIDE R4, R0, 0x2, R20 ;  /* 0x0000000200047825 */ /* 0x008fc600078e0214 */
[----:B------:R1:W3:Y:S04]  /*1c9b0*/  LDG.E.U16 R21, [R10.64] ;  /* 0x000000040a157981 */ /* 0x0002e8000c1e1500 */
[----:B--2---:R-:W-:Y:S04]  /*1c9c0*/  STL [R1+0x3c], R25 ;  /* 0x00003c1901007387 */ /* 0x004fe80000100800 */
[----:B------:R2:W-:Y:S04]  /*1c9d0*/  STL [R1+0x40], R24 ;  /* 0x0000401801007387 */ /* 0x0005e80000100800 */
[----:B------:R-:W4:Y:S04]  /*1c9e0*/  LDL.64 R16, [R1+0x1548] ;  /* 0x0015480001107983 */ /* 0x000f280000100a00 */
[----:B--2---:R-:W2:Y:S01]  /*1c9f0*/  LDL.64 R24, [R1+0x14a0] ;  /* 0x0014a00001187983 */ /* 0x004ea20000100a00 */
[----:B0-----:R-:W-:-:S04]  /*1ca00*/  IMAD.WIDE R2, R0, 0x2, R14 ;  /* 0x0000000200027825 */ /* 0x001fc800078e020e */
[C---:B-1----:R-:W-:Y:S01]  /*1ca10*/  IMAD.WIDE R10, R0.reuse, 0x2, R12 ;  /* 0x00000002000a7825 */ /* 0x042fe200078e020c */
[----:B------:R0:W-:Y:S04]  /*1ca20*/  STL [R1+0x38], R28 ;  /* 0x0000381c01007387 */ /* 0x0001e80000100800 */
[----:B0-----:R2:W4:Y:S04]  /*1ca30*/  LDG.E.U16 R28, [R4.64] ;  /* 0x00000004041c7981 */ /* 0x001528000c1e1500 */
[----:B------:R0:W-:Y:S04]  /*1ca40*/  STL [R1+0x34], R29 ;  /* 0x0000341d01007387 */ /* 0x0001e80000100800 */
[----:B------:R-:W4:Y:S04]  /*1ca50*/  LDL.64 R14, [R1+0x1540] ;  /* 0x00154000010e7983 */ /* 0x000f280000100a00 */
[----:B------:R-:W4:Y:S04]  /*1ca60*/  LDL.64 R12, [R1+0x1518] ;  /* 0x00151800010c7983 */ /* 0x000f280000100a00 */
[----:B------:R-:W4:Y:S04]  /*1ca70*/  LDL.64 R22, [R1+0x1510] ;  /* 0x0015100001167983 */ /* 0x000f280000100a00 */
[----:B0-----:R4:W4:Y:S04]  /*1ca80*/  LDG.E.U16 R29, [R2.64] ;  /* 0x00000004021d7981 */ /* 0x001928000c1e1500 */
[----:B---3--:R0:W-:Y:S04]  /*1ca90*/  STL [R1+0x30], R21 ;  /* 0x0000301501007387 */ /* 0x0081e80000100800 */
[----:B0-----:R-:W3:Y:S04]  /*1caa0*/  LDL.64 R20, [R1+0x1498] ;  /* 0x0014980001147983 */ /* 0x001ee80000100a00 */
[----:B------:R0:W-:Y:S02]  /*1cab0*/  STL [R1+0x2c], R9 ;  /* 0x00002c0901007387 */ /* 0x0001e40000100800 */
[----:B0-----:R-:W-:-:S02]  /*1cac0*/  IMAD.WIDE R8, R0, 0x2, R18 ;  /* 0x0000000200087825 */ /* 0x001fc400078e0212 */
[----:B------:R-:W3:Y:S04]  /*1cad0*/  LDL.64 R18, [R1+0x1490] ;  /* 0x0014900001127983 */ /* 0x000ee80000100a00 */
[----:B------:R0:W-:Y:S01]  /*1cae0*/  STL [R1+0x28], R7 ;  /* 0x0000280701007387 */ /* 0x0001e20000100800 */
[----:B--2---:R-:W-:-:S03]  /*1caf0*/  IMAD.WIDE R4, R0, 0x2, R24 ;  /* 0x0000000200047825 */ /* 0x004fc600078e0218 */
[----:B------:R3:W2:Y:S01]  /*1cb00*/  LDG.E.U16 R25, [R8.64] ;  /* 0x0000000408197981 */ /* 0x0006a2000c1e1500 */
[----:B----4-:R-:W-:-:S03]  /*1cb10*/  IMAD.WIDE R2, R0, 0x2, R16 ;  /* 0x0000000200027825 */ /* 0x010fc600078e0210 */
[----:B------:R1:W4:Y:S01]  /*1cb20*/  LDG.E.U16 R5, [R4.64] ;  /* 0x0000000404057981 */ /* 0x000322000c1e1500 */
[----:B0-----:R-:W-:-:S03]  /*1cb30*/  IMAD.WIDE R6, R0, 0x2, R26 ;  /* 0x0000000200067825 */ /* 0x001fc600078e021a */
[----:B------:R-:W2:Y:S04]  /*1cb40*/  LDG.E.U16 R24, [R10.64] ;  /* 0x000000040a187981 */ /* 0x000ea8000c1e1500 */
[----:B------:R-:W2:Y:S04]  /*1cb50*/  LDG.E.U16 R6, [R6.64] ;  /* 0x0000000406067981 */ /* 0x000ea8000c1e1500 */
[----:B-1----:R0:W4:Y:S01]  /*1cb60*/  LDG.E.U16 R4, [R2.64] ;  /* 0x0000000402047981 */ /* 0x002122000c1e1500 */
[----:B---3--:R-:W-:-:S04]  /*1cb70*/  IMAD.WIDE R8, R0, 0x2, R20 ;  /* 0x0000000200087825 */ /* 0x008fc800078e0214 */
[----:B0-----:R-:W-:-:S06]  /*1cb80*/  IMAD.WIDE R2, R0, 0x2, R18 ;  /* 0x0000000200027825 */ /* 0x001fcc00078e0212 */
[----:B------:R-:W3:Y:S04]  /*1cb90*/  LDG.E.U16 R3, [R2.64] ;  /* 0x0000000402037981 */ /* 0x000ee8000c1e1500 */
[----:B--2---:R0:W-:Y:S04]  /*1cba0*/  STL [R1+0x6ba0], R6 ;  /* 0x006ba00601007387 */ /* 0x0041e80000100800 */
[----:B----4-:R-:W-:Y:S04]  /*1cbb0*/  STL [R1+0x6ba4], R5 ;  /* 0x006ba40501007387 */ /* 0x010fe80000100800 */
[----:B------:R-:W2:Y:S04]  /*1cbc0*/  LDL.64 R16, [R1+0x1538] ;  /* 0x0015380001107983 */ /* 0x000ea80000100a00 */
[----:B------:R-:W-:Y:S04]  /*1cbd0*/  STL [R1+0x20], R29 ;  /* 0x0000201d01007387 */ /* 0x000fe80000100800 */
[----:B------:R1:W-:Y:S04]  /*1cbe0*/  STL [R1+0x24], R28 ;  /* 0x0000241c01007387 */ /* 0x0003e80000100800 */
[----:B0-----:R-:W4:Y:S04]  /*1cbf0*/  LDL.64 R6, [R1+0x1508] ;  /* 0x0015080001067983 */ /* 0x001f280000100a00 */
[----:B------:R-:W2:Y:S04]  /*1cc00*/  LDL.64 R26, [R1+0x1500] ;  /* 0x00150000011a7983 */ /* 0x000ea80000100a00 */
[----:B-1----:R-:W2:Y:S04]  /*1cc10*/  LDL.64 R28, [R1+0x1530] ;  /* 0x00153000011c7983 */ /* 0x002ea80000100a00 */
[----:B------:R-:W-:Y:S04]  /*1cc20*/  STL [R1+0x8], R25 ;  /* 0x0000081901007387 */ /* 0x000fe80000100800 */
[----:B------:R0:W-:Y:S04]  /*1cc30*/  STL [R1+0xc], R24 ;  /* 0x00000c1801007387 */ /* 0x0001e80000100800 */
[----:B0-----:R-:W2:Y:S04]  /*1cc40*/  LDL.64 R24, [R1+0x14f8] ;  /* 0x0014f80001187983 */ /* 0x001ea80000100a00 */
[----:B------:R0:W-:Y:S04]  /*1cc50*/  STL [R1+0x1c], R4 ;  /* 0x00001c0401007387 */ /* 0x0001e80000100800 */
[----:B0-----:R-:W2:Y:S01]  /*1cc60*/  LDG.E.U16 R4, [R8.64] ;  /* 0x0000000408047981 */ /* 0x001ea2000c1e1500 */
[----:B------:R-:W-:-:S04]  /*1cc70*/  IMAD.WIDE R14, R0, 0x2, R14 ;  /* 0x00000002000e7825 */ /* 0x000fc800078e020e */
[C---:B------:R-:W-:Y:S01]  /*1cc80*/  IMAD.WIDE R12, R0.reuse, 0x2, R12 ;  /* 0x00000002000c7825 */ /* 0x040fe200078e020c */
[----:B------:R-:W4:Y:S03]  /*1cc90*/  LDG.E.U16 R5, [R14.64] ;  /* 0x000000040e057981 */ /* 0x000f26000c1e1500 */
[----:B------:R-:W-:Y:S02]  /*1cca0*/  IMAD.WIDE R10, R0, 0x2, R22 ;  /* 0x00000002000a7825 */ /* 0x000fe400078e0216 */
[----:B------:R-:W4:Y:S04]  /*1ccb0*/  LDG.E.U16 R13, [R12.64] ;  /* 0x000000040c0d7981 */ /* 0x000f28000c1e1500 */
[----:B------:R0:W4:Y:S04]  /*1ccc0*/  LDG.E.U16 R0, [R10.64] ;  /* 0x000000040a007981 */ /* 0x000128000c1e1500 */
[----:B--2---:R-:W-:Y:S04]  /*1ccd0*/  STL [R1+0x6ba8], R4 ;  /* 0x006ba80401007387 */ /* 0x004fe80000100800 */
[----:B---3--:R1:W-:Y:S04]  /*1cce0*/  STL [R1+0x6bac], R3 ;  /* 0x006bac0301007387 */ /* 0x0083e80000100800 */
[----:B------:R-:W2:Y:S04]  /*1ccf0*/  LDL.64 R22, [R1+0x14f0] ;  /* 0x0014f00001167983 */ /* 0x000ea80000100a00 */
[----:B------:R-:W3:Y:S04]  /*1cd00*/  LDL.64 R20, [R1+0x14e8] ;  /* 0x0014e80001147983 */ /* 0x000ee80000100a00 */
[----:B-1----:R-:W2:Y:S04]  /*1cd10*/  LDL R3, [R1+0x3c8] ;  /* 0x0003c80001037983 */ /* 0x002ea80000100800 */
[----:B------:R-:W3:Y:S04]  /*1cd20*/  LDL.64 R18, [R1+0x14e0] ;  /* 0x0014e00001127983 */ /* 0x000ee80000100a00 */
[----:B----4-:R1:W-:Y:S04]  /*1cd30*/  STL [R1+0x18], R5 ;  /* 0x0000180501007387 */ /* 0x0103e80000100800 */
[----:B-1----:R-:W2:Y:S04]  /*1cd40*/  LDL.64 R4, [R1+0x1488] ;  /* 0x0014880001047983 */ /* 0x002ea80000100a00 */
[----:B------:R1:W-:Y:S01]  /*1cd50*/  STL [R1+0x4], R13 ;  /* 0x0000040d01007387 */ /* 0x0003e20000100800 */
[----:B--2---:R-:W-:-:S04]  /*1cd60*/  IMAD.WIDE R16, R3, 0x2, R16 ;  /* 0x0000000203107825 */ /* 0x004fc800078e0210 */
[C---:B------:R-:W-:Y:S01]  /*1cd70*/  IMAD.WIDE R14, R3.reuse, 0x2, R28 ;  /* 0x00000002030e7825 */ /* 0x040fe200078e021c */
[----:B------:R2:W4:Y:S03]  /*1cd80*/  LDG.E.U16 R2, [R16.64] ;  /* 0x0000000410027981 */ /* 0x000526000c1e1500 */
[C---:B-1----:R-:W-:Y:S02]  /*1cd90*/  IMAD.WIDE R12, R3.reuse, 0x2, R6 ;  /* 0x00000002030c7825 */ /* 0x042fe400078e0206 */
[----:B------:R-:W4:Y:S02]  /*1cda0*/  LDL.64 R6, [R1+0x1480] ;  /* 0x0014800001067983 */ /* 0x000f240000100a00 */
[C---:B0-----:R-:W-:Y:S02]  /*1cdb0*/  IMAD.WIDE R10, R3.reuse, 0x2, R26 ;  /* 0x00000002030a7825 */ /* 0x041fe400078e021a */
[----:B------:R0:W-:Y:S02]  /*1cdc0*/  STL [R1], R0 ;  /* 0x0000000001007387 */ /* 0x0001e40000100800 */
[----:B------:R-:W-:-:S02]  /*1cdd0*/  IMAD.WIDE R8, R3, 0x2, R24 ;  /* 0x0000000203087825 */ /* 0x000fc400078e0218 */
[----:B------:R3:W4:Y:S02]  /*1cde0*/  LDG.E.U16 R29, [R12.64] ;  /* 0x000000040c1d7981 */ /* 0x000724000c1e1500 */
[C---:B--2---:R-:W-:Y:S02]  /*1cdf0*/  IMAD.WIDE R16, R3.reuse, 0x2, R22 ;  /* 0x0000000203107825 */ /* 0x044fe400078e0216 */
[----:B------:R1:W2:Y:S04]  /*1ce00*/  LDG.E.U16 R27, [R10.64] ;  /* 0x000000040a1b7981 */ /* 0x0002a8000c1e1500 */
[----:B0-----:R0:W2:Y:S01]  /*1ce10*/  LDG.E.U16 R0, [R14.64] ;  /* 0x000000040e007981 */ /* 0x0010a2000c1e1500 */
[----:B---3--:R-:W-:-:S03]  /*1ce20*/  IMAD.WIDE R12, R3, 0x2, R18 ;  /* 0x00000002030c7825 */ /* 0x008fc600078e0212 */
[----:B------:R4:W3:Y:S04]  /*1ce30*/  LDG.E.U16 R25, [R8.64] ;  /* 0x0000000408197981 */ /* 0x0008e8000c1e1500 */
[----:B------:R-:W3:Y:S01]  /*1ce40*/  LDG.E.U16 R23, [R16.64] ;  /* 0x0000000410177981 */ /* 0x000ee2000c1e1500 */
[----:B0-----:R-:W-:-:S03]  /*1ce50*/  IMAD.WIDE R14, R3, 0x2, R20 ;  /* 0x00000002030e7825 */ /* 0x001fc600078e0214 */
[----:B------:R-:W3:Y:S04]  /*1ce60*/  LDG.E.U16 R18, [R12.64] ;  /* 0x000000040c127981 */ /* 0x000ee8000c1e1500 */
[----:B------:R-:W3:Y:S01]  /*1ce70*/  LDG.E.U16 R21, [R14.64] ;  /* 0x000000040e157981 */ /* 0x000ee2000c1e1500 */
[----:B-1----:R-:W-:-:S04]  /*1ce80*/  IMAD.WIDE R10, R3, 0x2, R4 ;  /* 0x00000002030a7825 */ /* 0x002fc800078e0204 */
[C---:B----4-:R-:W-:Y:S01]  /*1ce90*/  IMAD.WIDE R8, R3.reuse, 0x2, R6 ;  /* 0x0000000203087825 */ /* 0x050fe200078e0206 */
[----:B------:R0:W-:Y:S04]  /*1cea0*/  STL [R1+0x6b84], R29 ;  /* 0x006b841d01007387 */ /* 0x0001e80000100800 */
[----:B--2---:R1:W-:Y:S04]  /*1ceb0*/  STL [R1+0x6b88], R27 ;  /* 0x006b881b01007387 */ /* 0x0043e80000100800 */
[----:B---3--:R2:W-:Y:S04]  /*1cec0*/  STL [R1+0x6b8c], R25 ;  /* 0x006b8c1901007387 */ /* 0x0085e80000100800 */
[----:B0-----:R-:W3:Y:S04]  /*1ced0*/  LDL.64 R28, [R1+0x14d8] ;  /* 0x0014d800011c7983 */ /* 0x001ee80000100a00 */
[----:B------:R-:W4:Y:S04]  /*1cee0*/  LDL.64 R4, [R1+0x14d0] ;  /* 0x0014d00001047983 */ /* 0x000f280000100a00 */
[----:B------:R-:W3:Y:S04]  /*1cef0*/  LDL.64 R6, [R1+0x14c8] ;  /* 0x0014c80001067983 */ /* 0x000ee80000100a00 */
[----:B-1----:R-:W3:Y:S04]  /*1cf00*/  LDL.64 R26, [R1+0x1478] ;  /* 0x00147800011a7983 */ /* 0x002ee80000100a00 */
[----:B--2---:R-:W2:Y:S04]  /*1cf10*/  LDL.64 R24, [R1+0x1470] ;  /* 0x0014700001187983 */ /* 0x004ea80000100a00 */
[----:B------:R-:W-:Y:S04]  /*1cf20*/  STL [R1+0x6b90], R23 ;  /* 0x006b901701007387 */ /* 0x000fe80000100800 */
[----:B------:R-:W-:Y:S04]  /*1cf30*/  STL [R1+0x6b60], R21 ;  /* 0x006b601501007387 */ /* 0x000fe80000100800 */
[----:B------:R-:W-:Y:S04]  /*1cf40*/  STL [R1+0x6b64], R18 ;  /* 0x006b641201007387 */ /* 0x000fe80000100800 */
[----:B------:R0:W-:Y:S04]  /*1cf50*/  STL [R1+0x14], R2 ;  /* 0x0000140201007387 */ /* 0x0001e80000100800 */
[----:B0-----:R-:W2:Y:S04]  /*1cf60*/  LDG.E.U16 R2, [R10.64] ;  /* 0x000000040a027981 */ /* 0x001ea8000c1e1500 */
[----:B--2---:R-:W-:Y:S04]  /*1cf70*/  STL [R1+0x6b94], R2 ;  /* 0x006b940201007387 */ /* 0x004fe80000100800 */
[----:B------:R0:W-:Y:S04]  /*1cf80*/  STL [R1+0x10], R0 ;  /* 0x0000100001007387 */ /* 0x0001e80000100800 */
[----:B0-----:R0:W2:Y:S01]  /*1cf90*/  LDG.E.U16 R0, [R8.64] ;  /* 0x0000000408007981 */ /* 0x0010a2000c1e1500 */
[----:B---3--:R-:W-:-:S04]  /*1cfa0*/  IMAD.WIDE R12, R3, 0x2, R28 ;  /* 0x00000002030c7825 */ /* 0x008fc800078e021c */
[C---:B----4-:R-:W-:Y:S01]  /*1cfb0*/  IMAD.WIDE R10, R3.reuse, 0x2, R4 ;  /* 0x00000002030a7825 */ /* 0x050fe200078e0204 */
[----:B------:R1:W3:Y:S03]  /*1cfc0*/  LDG.E.U16 R16, [R12.64] ;  /* 0x000000040c107981 */ /* 0x0002e6000c1e1500 */
[C---:B0-----:R-:W-:Y:S02]  /*1cfd0*/  IMAD.WIDE R8, R3.reuse, 0x2, R6 ;  /* 0x0000000203087825 */ /* 0x041fe400078e0206 */
[----:B------:R0:W4:Y:S04]  /*1cfe0*/  LDG.E.U16 R7, [R10.64] ;  /* 0x000000040a077981 */ /* 0x000128000c1e1500 */
[----:B------:R0:W3:Y:S04]  /*1cff0*/  LDG.E.U16 R8, [R8.64] ;  /* 0x0000000408087981 */ /* 0x0000e8000c1e1500 */
[----:B--2---:R-:W-:Y:S04]  /*1d000*/  STL [R1+0x6b98], R0 ;  /* 0x006b980001007387 */ /* 0x004fe80000100800 */
[----:B------:R-:W2:Y:S01]  /*1d010*/  LDL.64 R20, [R1+0x14c0] ;  /* 0x0014c00001147983 */ /* 0x000ea20000100a00 */
[----:B-1----:R-:W-:-:S03]  /*1d020*/  IMAD.WIDE R12, R3, 0x2, R26 ;  /* 0x00000002030c7825 */ /* 0x002fc600078e021a */
[----:B------:R-:W3:Y:S01]  /*1d030*/  LDL.64 R14, [R1+0x1468] ;  /* 0x00146800010e7983 */ /* 0x000ee20000100a00 */
[----:B0-----:R-:W-:-:S03]  /*1d040*/  IMAD.WIDE R10, R3, 0x2, R24 ;  /* 0x00000002030a7825 */ /* 0x001fc600078e0218 */
[----:B------:R2:W3:Y:S04]  /*1d050*/  LDG.E.U16 R9, [R12.64] ;  /* 0x000000040c097981 */ /* 0x0004e8000c1e1500 */
[----:B------:R0:W4:Y:S04]  /*1d060*/  LDG.E.U16 R10, [R10.64] ;  /* 0x000000040a0a7981 */ /* 0x000128000c1e1500 */
[----:B------:R-:W4:Y:S01]  /*1d070*/  LDL.64 R4, [R1+0x1460] ;  /* 0x0014600001047983 */ /* 0x000f220000100a00 */
[----:B--2---:R-:W-:-:S05]  /*1d080*/  IMAD.WIDE R12, R3, 0x2, R20 ;  /* 0x00000002030c7825 */ /* 0x004fca00078e0214 */
[----:B0-----:R0:W2:Y:S04]  /*1d090*/  LDG.E.U16 R11, [R12.64] ;  /* 0x000000040c0b7981 */ /* 0x0010a8000c1e1500 */
[----:B---3--:R1:W-:Y:S04]  /*1d0a0*/  STL [R1+0x6b68], R16 ;  /* 0x006b681001007387 */ /* 0x0083e80000100800 */
[----:B----4-:R3:W-:Y:S04]  /*1d0b0*/  STL [R1+0x6b6c], R7 ;  /* 0x006b6c0701007387 */ /* 0x0107e80000100800 */
[----:B------:R-:W-:Y:S04]  /*1d0c0*/  STL [R1+0x6b50], R8 ;  /* 0x006b500801007387 */ /* 0x000fe80000100800 */
[----:B-1----:R-:W4:Y:S01]  /*1d0d0*/  LDL.64 R16, [R1+0x1458] ;  /* 0x0014580001107983 */ /* 0x002f220000100a00 */
[----:B0-----:R-:W-:-:S03]  /*1d0e0*/  IMAD.WIDE R12, R3, 0x2, R14 ;  /* 0x00000002030c7825 */ /* 0x001fc600078e020e */
[----:B------:R-:W4:Y:S04]  /*1d0f0*/  LDL.64 R18, [R1+0x1450] ;  /* 0x0014500001127983 */ /* 0x000f280000100a00 */
[----:B------:R0:W-:Y:S04]  /*1d100*/  STL [R1+0x6b9c], R9 ;  /* 0x006b9c0901007387 */ /* 0x0001e80000100800 */
[----:B------:R-:W4:Y:S04]  /*1d110*/  LDL.64 R20, [R1+0x14b8] ;  /* 0x0014b80001147983 */ /* 0x000f280000100a00 */
[----:B------:R1:W4:Y:S04]  /*1d120*/  LDG.E.U16 R12, [R12.64] ;  /* 0x000000040c0c7981 */ /* 0x000328000c1e1500 */
[----:B--2---:R-:W-:Y:S04]  /*1d130*/  STL [R1+0x6b54], R11 ;  /* 0x006b540b01007387 */ /* 0x004fe80000100800 */
[----:B---3--:R-:W2:Y:S01]  /*1d140*/  LDL.64 R6, [R1+0x1448] ;  /* 0x0014480001067983 */ /* 0x008ea20000100a00 */
[----:B------:R-:W-:-:S05]  /*1d150*/  IMAD.WIDE R14, R3, 0x2, R4 ;  /* 0x00000002030e7825 */ /* 0x000fca00078e0204 */
[----:B-1----:R4:W3:Y:S02]  /*1d160*/  LDG.E.U16 R13, [R14.64] ;  /* 0x000000040e0d7981 */ /* 0x0028e4000c1e1500 */
[----:B----4-:R-:W-:-:S05]  /*1d170*/  IMAD.WIDE R14, R3, 0x2, R16 ;  /* 0x00000002030e7825 */ /* 0x010fca00078e0210 */
[----:B------:R1:W4:Y:S02]  /*1d180*/  LDG.E.U16 R17, [R14.64] ;  /* 0x000000040e117981 */ /* 0x000324000c1e1500 */
[C---:B-1----:R-:W-:Y:S02]  /*1d190*/  IMAD.WIDE R14, R3.reuse, 0x2, R18 ;  /* 0x00000002030e7825 */ /* 0x042fe400078e0212 */
[----:B------:R-:W-:Y:S04]  /*1d1a0*/  STL [R1+0x6b70], R12 ;  /* 0x006b700c01007387 */ /* 0x000fe80000100800 */
[----:B------:R1:W4:Y:S04]  /*1d1b0*/  LDG.E.U16 R19, [R14.64] ;  /* 0x000000040e137981 */ /* 0x000328000c1e1500 */
[----:B------:R-:W4:Y:S01]  /*1d1c0*/  LDL.64 R4, [R1+0x1440] ;  /* 0x0014400001047983 */ /* 0x000f220000100a00 */
[----:B-1----:R-:W-:-:S05]  /*1d1d0*/  IMAD.WIDE R14, R3, 0x2, R20 ;  /* 0x00000002030e7825 */ /* 0x002fca00078e0214 */
[----:B------:R2:W4:Y:S02]  /*1d1e0*/  LDG.E.U16 R20, [R14.64] ;  /* 0x000000040e147981 */ /* 0x000524000c1e1500 */
[----:B--2---:R-:W-:-:S05]  /*1d1f0*/  IMAD.WIDE R14, R3, 0x2, R6 ;  /* 0x00000002030e7825 */ /* 0x004fca00078e0206 */
[----:B------:R1:W2:Y:S04]  /*1d200*/  LDG.E.U16 R22, [R14.64] ;  /* 0x000000040e167981 */ /* 0x0002a8000c1e1500 */
[----:B---3--:R-:W-:Y:S04]  /*1d210*/  STL [R1+0x6b74], R13 ;  /* 0x006b740d01007387 */ /* 0x008fe80000100800 */
[----:B----4-:R-:W-:Y:S04]  /*1d220*/  STL [R1+0x6b78], R17 ;  /* 0x006b781101007387 */ /* 0x010fe80000100800 */
[----:B0-----:R-:W3:Y:S04]  /*1d230*/  LDL.64 R8, [R1+0x14b0] ;  /* 0x0014b00001087983 */ /* 0x001ee80000100a00 */
[----:B------:R-:W-:Y:S01]  /*1d240*/  STL [R1+0x6b7c], R19 ;  /* 0x006b7c1301007387 */ /* 0x000fe20000100800 */
[----:B-1----:R-:W-:-:S05]  /*1d250*/  IMAD.WIDE R14, R3, 0x2, R4 ;  /* 0x00000002030e7825 */ /* 0x002fca00078e0204 */
[----:B------:R3:W4:Y:S04]  /*1d260*/  LDG.E.U16 R24, [R14.64] ;  /* 0x000000040e187981 */ /* 0x000728000c1e1500 */
[----:B------:R0:W-:Y:S04]  /*1d270*/  STL [R1+0x6b58], R20 ;  /* 0x006b581401007387 */ /* 0x0001e80000100800 */
[----:B0-----:R-:W4:Y:S04]  /*1d280*/  LDL.64 R20, [R1+0x1438] ;  /* 0x0014380001147983 */ /* 0x001f280000100a00 */
[----:B--2---:R0:W-:Y:S04]  /*1d290*/  STL [R1+0x6b5c], R22 ;  /* 0x006b5c1601007387 */ /* 0x0041e80000100800 */
[----:B------:R-:W2:Y:S04]  /*1d2a0*/  LDL.64 R12, [R1+0x1430] ;  /* 0x00143000010c7983 */ /* 0x000ea80000100a00 */
[----:B------:R-:W1:Y:S04]  /*1d2b0*/  S2R R26, SR_TID.X ;  /* 0x00000000001a7919 */ /* 0x000e680000002100 */
[----:B------:R-:W2:Y:S04]  /*1d2c0*/  LDL.LU R4, [R1+0x18c] ;  /* 0x00018c0001047983 */ /* 0x000ea80000300800 */
[----:B------:R-:W2:Y:S01]  /*1d2d0*/  LDL.LU R5, [R1+0x188] ;  /* 0x0001880001057983 */ /* 0x000ea20000300800 */
[----:B---3--:R-:W-:-:S03]  /*1d2e0*/  IMAD.WIDE R14, R3, 0x2, R8 ;  /* 0x00000002030e7825 */ /* 0x008fc600078e0208 */
[----:B------:R-:W3:Y:S04]  /*1d2f0*/  LDL.LU R6, [R1+0x14c] ;  /* 0x00014c0001067983 */ /* 0x000ee80000300800 */
[----:B------:R-:W3:Y:S01]  /*1d300*/  LDL.LU R27, [R1+0x148] ;  /* 0x00014800011b7983 */ /* 0x000ee20000300800 */
[----:B-1----:R-:W-:-:S03]  /*1d310*/  LOP3.LUT R9, R26, 0xff, RZ, 0xc0, !PT ;  /* 0x000000ff1a097812 */ /* 0x002fc600078ec0ff */
[----:B------:R1:W3:Y:S04]  /*1d320*/  LDG.E.U16 R26, [R14.64] ;  /* 0x000000040e1a7981 */ /* 0x0002e8000c1e1500 */
[----:B----4-:R4:W-:Y:S04]  /*1d330*/  STL [R1+0x6b80], R24 ;  /* 0x006b801801007387 */ /* 0x0109e80000100800 */
[----:B------:R-:W3:Y:S04]  /*1d340*/  LDL.LU R11, [R1+0x108] ;  /* 0x00010800010b7983 */ /* 0x000ee80000300800 */
[----:B------:R-:W3:Y:S04]  /*1d350*/  LDL.LU R29, [R1+0xcc] ;  /* 0x0000cc00011d7983 */ /* 0x000ee80000300800 */
[----:B------:R-:W3:Y:S01]  /*1d360*/  LDL.LU R7, [R1+0xc8] ;  /* 0x0000c80001077983 */ /* 0x000ee20000300800 */
[----:B-1----:R-:W-:-:S03]  /*1d370*/  IMAD.WIDE R14, R3, 0x2, R20 ;  /* 0x00000002030e7825 */ /* 0x002fc600078e0214 */
[----:B------:R-:W3:Y:S04]  /*1d380*/  LDL.LU R16, [R1+0x8c] ;  /* 0x00008c0001107983 */ /* 0x000ee80000300800 */
[----:B------:R2:W3:Y:S04]  /*1d390*/  LDG.E.U16 R28, [R14.64] ;  /* 0x000000040e1c7981 */ /* 0x0004e8000c1e1500 */
[----:B------:R-:W3:Y:S01]  /*1d3a0*/  LDL.LU R18, [R1+0x88] ;  /* 0x0000880001127983 */ /* 0x000ee20000300800 */
[----:B--2---:R-:W-:-:S03]  /*1d3b0*/  IMAD.WIDE R14, R3, 0x2, R12 ;  /* 0x00000002030e7825 */ /* 0x004fc600078e020c */
[----:B------:R-:W2:Y:S04]  /*1d3c0*/  LDL.LU R3, [R1+0x6bac] ;  /* 0x006bac0001037983 */ /* 0x000ea80000300800 */
[----:B0-----:R-:W2:Y:S04]  /*1d3d0*/  LDL.LU R22, [R1+0x4c] ;  /* 0x00004c0001167983 */ /* 0x001ea80000300800 */
        /* <DEDUP_REMOVED lines=11> */
[----:B------:R0:W2:Y:S04]  /*1d490*/  LDG.E.U16 R14, [R14.64] ;  /* 0x000000040e0e7981 */ /* 0x0000a8000c1e1500 */
[----:B0-----:R-:W2:Y:S01]  /*1d4a0*/  LDL.LU R15, [R1+0x10c] ;  /* 0x00010c00010f7983 */ /* 0x001ea20000300800 */
[----:B----4-:R-:W-:-:S03]  /*1d4b0*/  IMAD.SHL.U32 R24, R9, 0x2, RZ ;  /* 0x0000000209187824 */ /* 0x010fc600078e00ff */
[----:B------:R-:W-:Y:S06]  /*1d4c0*/  BAR.SYNC.DEFER_BLOCKING 0x0 ;  /* 0x0000000000007b1d */ /* 0x000fec0000010000 */
[----:B------:R0:W-:Y:S04]  /*1d4d0*/  STS.U16 [R24+0x40000], R4 ;  /* 0x0400000418007388 */ /* 0x0001e80000000400 */
[----:B------:R1:W-:Y:S04]  /*1d4e0*/  STS.U16 [R24+0x40200], R5 ;  /* 0x0402000518007388 */ /* 0x0003e80000000400 */
[----:B---3--:R3:W-:Y:S04]  /*1d4f0*/  STS.U16 [R24+0x42000], R6 ;  /* 0x0420000618007388 */ /* 0x0087e80000000400 */
[----:B0-----:R-:W4:Y:S04]  /*1d500*/  LDL.LU R4, [R1+0x6ba8] ;  /* 0x006ba80001047983 */ /* 0x001f280000300800 */
[----:B-1----:R-:W4:Y:S04]  /*1d510*/  LDL.LU R5, [R1+0x6ba4] ;  /* 0x006ba40001057983 */ /* 0x002f280000300800 */
[----:B---3--:R-:W3:Y:S04]  /*1d520*/  LDL.LU R6, [R1+0x6ba0] ;  /* 0x006ba00001067983 */ /* 0x008ee80000300800 */
[----:B------:R0:W-:Y:S04]  /*1d530*/  STS.U16 [R24+0x42200], R27 ;  /* 0x0422001b18007388 */ /* 0x0001e80000000400 */
[----:B0-----:R-:W4:Y:S04]  /*1d540*/  LDL.LU R27, [R1+0x84] ;  /* 0x00008400011b7983 */ /* 0x001f280000300800 */
[----:B--2---:R-:W-:Y:S04]  /*1d550*/  STS.U16 [R24+0x44000], R15 ;  /* 0x0440000f18007388 */ /* 0x004fe80000000400 */
[----:B------:R-:W-:Y:S04]  /*1d560*/  STS.U16 [R24+0x44200], R11 ;  /* 0x0442000b18007388 */ /* 0x000fe80000000400 */
[----:B------:R0:W-:Y:S04]  /*1d570*/  STS.U16 [R24+0x46000], R29 ;  /* 0x0460001d18007388 */ /* 0x0001e80000000400 */
[----:B0-----:R-:W2:Y:S01]  /*1d580*/  LDL.LU R29, [R1+0x80] ;  /* 0x00008000011d7983 */ /* 0x001ea20000300800 */
[----:B------:R-:W-:-:S03]  /*1d590*/  SHF.L.U32 R9, R9, 0x1, RZ ;  /* 0x0000000109097819 */ /* 0x000fc600000006ff */
[----:B------:R0:W-:Y:S01]  /*1d5a0*/  STS.U16 [R24+0x46200], R7 ;  /* 0x0462000718007388 */ /* 0x0001e20000000400 */
[----:B------:R-:W-:-:S03]  /*1d5b0*/  LOP3.LUT R9, R9, 0x10, RZ, 0x3c, !PT ;  /* 0x0000001009097812 */ /* 0x000fc600078e3cff */
[----:B------:R1:W-:Y:S04]  /*1d5c0*/  STS.U16 [R24+0x48000], R16 ;  /* 0x0480001018007388 */ /* 0x0003e80000000400 */
[----:B------:R0:W-:Y:S04]  /*1d5d0*/  STS.U16 [R24+0x48200], R18 ;  /* 0x0482001218007388 */ /* 0x0001e80000000400 */
[----:B------:R-:W-:Y:S04]  /*1d5e0*/  STS.U16 [R24+0x4a000], R22 ;  /* 0x04a0001618007388 */ /* 0x000fe80000000400 */
[----:B------:R-:W-:Y:S04]  /*1d5f0*/  STS.U16 [R24+0x4a200], R20 ;  /* 0x04a2001418007388 */ /* 0x000fe80000000400 */
[----:B------:R-:W-:Y:S04]  /*1d600*/  STS.U16 [R24+0x4c000], R19 ;  /* 0x04c0001318007388 */ /* 0x000fe80000000400 */
[----:B------:R-:W-:Y:S04]  /*1d610*/  STS.U16 [R24+0x4c200], R17 ;  /* 0x04c2001118007388 */ /* 0x000fe80000000400 */
[----:B------:R-:W2:Y:S04]  /*1d620*/  LDL.LU R11, [R1+0x44] ;  /* 0x00004400010b7983 */ /* 0x000ea80000300800 */
[----:B---3--:R-:W-:Y:S04]  /*1d630*/  STS.U16 [R24+0x4e000], R6 ;  /* 0x04e0000618007388 */ /* 0x008fe80000000400 */
[----:B0-----:R-:W3:Y:S04]  /*1d640*/  LDL.LU R7, [R1+0x40] ;  /* 0x0000400001077983 */ /* 0x001ee80000300800 */
[----:B----4-:R-:W-:Y:S04]  /*1d650*/  STS.U16 [R24+0x4e200], R5 ;  /* 0x04e2000518007388 */ /* 0x010fe80000000400 */
[----:B-1----:R-:W4:Y:S04]  /*1d660*/  LDL.LU R16, [R1+0x4] ;  /* 0x0000040001107983 */ /* 0x002f280000300800 */
[----:B------:R-:W-:Y:S04]  /*1d670*/  STS.U16 [R9+0x40400], R13 ;  /* 0x0404000d09007388 */ /* 0x000fe80000000400 */
[----:B------:R-:W4:Y:S04]  /*1d680*/  LDL.LU R18, [R1] ;  /* 0x0000000001127983 */ /* 0x000f280000300800 */
[----:B------:R-:W-:Y:S04]  /*1d690*/  STS.U16 [R9+0x40600], R12 ;  /* 0x0406000c09007388 */ /* 0x000fe80000000400 */
[----:B------:R-:W-:Y:S04]  /*1d6a0*/  STS.U16 [R9+0x42400], R8 ;  /* 0x0424000809007388 */ /* 0x000fe80000000400 */
[----:B------:R0:W-:Y:S04]  /*1d6b0*/  STS.U16 [R9+0x42600], R0 ;  /* 0x0426000009007388 */ /* 0x0001e80000000400 */
[----:B------:R1:W-:Y:S04]  /*1d6c0*/  STS.U16 [R9+0x44400], R2 ;  /* 0x0444000209007388 */ /* 0x0003e80000000400 */
[----:B------:R-:W-:Y:S04]  /*1d6d0*/  STS.U16 [R9+0x44600], R21 ;  /* 0x0446001509007388 */ /* 0x000fe80000000400 */
[----:B0-----:R-:W4:Y:S04]  /*1d6e0*/  LDL.LU R0, [R1+0x17c] ;  /* 0x00017c0001007983 */ /* 0x001f280000300800 */
[----:B------:R0:W-:Y:S04]  /*1d6f0*/  STS.U16 [R9+0x46400], R23 ;  /* 0x0464001709007388 */ /* 0x0001e80000000400 */
[----:B-1----:R-:W4:Y:S04]  /*1d700*/  LDL.LU R2, [R1+0x178] ;  /* 0x0001780001027983 */ /* 0x002f280000300800 */
[----:B------:R1:W-:Y:S04]  /*1d710*/  STS.U16 [R9+0x46600], R25 ;  /* 0x0466001909007388 */ /* 0x0003e80000000400 */
[----:B0-----:R-:W4:Y:S04]  /*1d720*/  LDL.LU R23, [R1+0x13c] ;  /* 0x00013c0001177983 */ /* 0x001f280000300800 */
[----:B------:R-:W4:Y:S04]  /*1d730*/  LDL.LU R21, [R1+0x138] ;  /* 0x0001380001157983 */ /* 0x000f280000300800 */
[----:B------:R0:W-:Y:S04]  /*1d740*/  STS.U16 [R9+0x48400], R27 ;  /* 0x0484001b09007388 */ /* 0x0001e80000000400 */
[----:B-1----:R-:W4:Y:S04]  /*1d750*/  LDL.LU R25, [R1+0xfc] ;  /* 0x0000fc0001197983 */ /* 0x002f280000300800 */
[----:B0-----:R-:W4:Y:S04]  /*1d760*/  LDL.LU R27, [R1+0xf8] ;  /* 0x0000f800011b7983 */ /* 0x001f280000300800 */
[----:B------:R-:W4:Y:S04]  /*1d770*/  LDL.LU R8, [R1+0xbc] ;  /* 0x0000bc0001087983 */ /* 0x000f280000300800 */
[----:B--2---:R0:W-:Y:S04]  /*1d780*/  STS.U16 [R9+0x48600], R29 ;  /* 0x0486001d09007388 */ /* 0x0041e80000000400 */
[----:B0-----:R-:W2:Y:S04]  /*1d790*/  LDL.LU R29, [R1+0xb8] ;  /* 0x0000b800011d7983 */ /* 0x001ea80000300800 */
[----:B------:R-:W2:Y:S04]  /*1d7a0*/  LDL.LU R6, [R1+0x3c] ;  /* 0x00003c0001067983 */ /* 0x000ea80000300800 */
[----:B------:R-:W2:Y:S04]  /*1d7b0*/  LDL.LU R15, [R1+0x38] ;  /* 0x00003800010f7983 */ /* 0x000ea80000300800 */
[----:B------:R-:W2:Y:S04]  /*1d7c0*/  LDL.LU R22, [R1+0x174] ;  /* 0x0001740001167983 */ /* 0x000ea80000300800 */
[----:B------:R-:W2:Y:S04]  /*1d7d0*/  LDL.LU R20, [R1+0x170] ;  /* 0x0001700001147983 */ /* 0x000ea80000300800 */
[----:B------:R-:W2:Y:S04]  /*1d7e0*/  LDL.LU R19, [R1+0x134] ;  /* 0x0001340001137983 */ /* 0x000ea80000300800 */
[----:B------:R-:W2:Y:S01]  /*1d7f0*/  LDL.LU R17, [R1+0x130] ;  /* 0x0001300001117983 */ /* 0x000ea20000300800 */
[----:B------:R-:W-:-:S03]  /*1d800*/  LOP3.LUT R5, R24, 0x20, RZ, 0x3c, !PT ;  /* 0x0000002018057812 */ /* 0x000fc600078e3cff */
[----:B------:R-:W2:Y:S04]  /*1d810*/  LDL.LU R13, [R1+0xf4] ;  /* 0x0000f400010d7983 */ /* 0x000ea80000300800 */
[----:B------:R0:W-:Y:S04]  /*1d820*/  STS.U16 [R9+0x4a400], R11 ;  /* 0x04a4000b09007388 */ /* 0x0001e80000000400 */
[----:B------:R-:W2:Y:S04]  /*1d830*/  LDL.LU R12, [R1+0xf0] ;  /* 0x0000f000010c7983 */ /* 0x000ea80000300800 */
[----:B---3--:R1:W-:Y:S04]  /*1d840*/  STS.U16 [R9+0x4a600], R7 ;  /* 0x04a6000709007388 */ /* 0x0083e80000000400 */
[----:B0-----:R-:W3:Y:S04]  /*1d850*/  LDL.LU R11, [R1+0xb4] ;  /* 0x0000b400010b7983 */ /* 0x001ee80000300800 */
[----:B----4-:R0:W-:Y:S04]  /*1d860*/  STS.U16 [R9+0x4c400], R16 ;  /* 0x04c4001009007388 */ /* 0x0101e80000000400 */
[----:B-1----:R-:W4:Y:S04]  /*1d870*/  LDL.LU R7, [R1+0xb0] ;  /* 0x0000b00001077983 */ /* 0x002f280000300800 */
[----:B------:R1:W-:Y:S04]  /*1d880*/  STS.U16 [R9+0x4c600], R18 ;  /* 0x04c6001209007388 */ /* 0x0003e80000000400 */
[----:B0-----:R-:W3:Y:S04]  /*1d890*/  LDL.LU R16, [R1+0x74] ;  /* 0x0000740001107983 */ /* 0x001ee80000300800 */
[----:B------:R0:W-:Y:S04]  /*1d8a0*/  STS.U16 [R9+0x4e400], R4 ;  /* 0x04e4000409007388 */ /* 0x0001e80000000400 */
[----:B-1----:R-:W3:Y:S04]  /*1d8b0*/  LDL.LU R18, [R1+0x70] ;  /* 0x0000700001127983 */ /* 0x002ee80000300800 */
[----:B------:R1:W-:Y:S04]  /*1d8c0*/  STS.U16 [R9+0x4e600], R3 ;  /* 0x04e6000309007388 */ /* 0x0003e80000000400 */
[----:B0-----:R-:W3:Y:S04]  /*1d8d0*/  LDL.LU R4, [R1+0x78] ;  /* 0x0000780001047983 */ /* 0x001ee80000300800 */
[----:B------:R0:W-:Y:S04]  /*1d8e0*/  STS.U16 [R5+0x40800], R0 ;  /* 0x0408000005007388 */ /* 0x0001e80000000400 */
[----:B-1----:R-:W3:Y:S04]  /*1d8f0*/  LDL.LU R9, [R1+0x6b9c] ;  /* 0x006b9c0001097983 */ /* 0x002ee80000300800 */
[----:B------:R-:W3:Y:S04]  /*1d900*/  LDL.LU R3, [R1+0x7c] ;  /* 0x00007c0001037983 */ /* 0x000ee80000300800 */
[----:B0-----:R-:W4:Y:S04]  /*1d910*/  LDL.LU R0, [R1+0x6b98] ;  /* 0x006b980001007983 */ /* 0x001f280000300800 */
[----:B------:R0:W-:Y:S04]  /*1d920*/  STS.U16 [R5+0x40a00], R2 ;  /* 0x040a000205007388 */ /* 0x0001e80000000400 */
[----:B------:R1:W-:Y:S04]  /*1d930*/  STS.U16 [R5+0x42800], R23 ;  /* 0x0428001705007388 */ /* 0x0003e80000000400 */
[----:B------:R1:W-:Y:S04]  /*1d940*/  STS.U16 [R5+0x42a00], R21 ;  /* 0x042a001505007388 */ /* 0x0003e80000000400 */
[----:B0-----:R-:W4:Y:S04]  /*1d950*/  LDL.LU R2, [R1+0x6b94] ;  /* 0x006b940001027983 */ /* 0x001f280000300800 */
[----:B-1----:R-:W4:Y:S04]  /*1d960*/  LDL.LU R23, [R1+0x6b90] ;  /* 0x006b900001177983 */ /* 0x002f280000300800 */
[----:B------:R-:W4:Y:S04]  /*1d970*/  LDL.LU R21, [R1+0x34] ;  /* 0x0000340001157983 */ /* 0x000f280000300800 */
[----:B------:R0:W-:Y:S04]  /*1d980*/  STS.U16 [R5+0x44800], R25 ;  /* 0x0448001905007388 */ /* 0x0001e80000000400 */
[----:B------:R1:W-:Y:S04]  /*1d990*/  STS.U16 [R5+0x44a00], R27 ;  /* 0x044a001b05007388 */ /* 0x0003e80000000400 */
[----:B------:R1:W-:Y:S04]  /*1d9a0*/  STS.U16 [R5+0x46800], R8 ;  /* 0x0468000805007388 */ /* 0x0003e80000000400 */
[----:B0-----:R-:W4:Y:S04]  /*1d9b0*/  LDL.LU R25, [R1+0x6b8c] ;  /* 0x006b8c0001197983 */ /* 0x001f280000300800 */
[----:B-1----:R-:W4:Y:S04]  /*1d9c0*/  LDL.LU R27, [R1+0x6b88] ;  /* 0x006b8800011b7983 */ /* 0x002f280000300800 */
[----:B------:R-:W4:Y:S04]  /*1d9d0*/  LDL.LU R8, [R1+0x30] ;  /* 0x0000300001087983 */ /* 0x000f280000300800 */
[----:B--2---:R0:W-:Y:S04]  /*1d9e0*/  STS.U16 [R5+0x46a00], R29 ;  /* 0x046a001d05007388 */ /* 0x0041e80000000400 */
[----:B0-----:R-:W2:Y:S01]  /*1d9f0*/  LDL.LU R29, [R1+0x6b84] ;  /* 0x006b8400011d7983 */ /* 0x001ea20000300800 */
[----:B------:R-:W-:-:S03]  /*1da00*/  LOP3.LUT R24, R24, 0x30, RZ, 0x3c, !PT ;  /* 0x0000003018187812 */ /* 0x000fc600078e3cff */
[----:B---3--:R-:W-:Y:S04]  /*1da10*/  STS.U16 [R5+0x48800], R3 ;  /* 0x0488000305007388 */ /* 0x008fe80000000400 */
[----:B------:R-:W-:Y:S04]  /*1da20*/  STS.U16 [R5+0x48a00], R4 ;  /* 0x048a000405007388 */ /* 0x000fe80000000400 */
[----:B------:R-:W-:Y:S04]  /*1da30*/  STS.U16 [R5+0x4a800], R6 ;  /* 0x04a8000605007388 */ /* 0x000fe80000000400 */
[----:B------:R-:W-:Y:S04]  /*1da40*/  STS.U16 [R5+0x4aa00], R15 ;  /* 0x04aa000f05007388 */ /* 0x000fe80000000400 */
[----:B--2---:R-:W-:Y:S04]  /*1da50*/  STS.U16 [R5+0x4c800], R29 ;  /* 0x04c8001d05007388 */ /* 0x004fe80000000400 */
[----:B----4-:R-:W-:Y:S04]  /*1da60*/  STS.U16 [R5+0x4ca00], R27 ;  /* 0x04ca001b05007388 */ /* 0x010fe80000000400 */
[----:B------:R-:W-:Y:S04]  /*1da70*/  STS.U16 [R5+0x4e800], R2 ;  /* 0x04e8000205007388 */ /* 0x000fe80000000400 */
[----:B------:R-:W-:Y:S04]  /*1da80*/  STS.U16 [R5+0x4ea00], R0 ;  /* 0x04ea000005007388 */ /* 0x000fe80000000400 */
[----:B------:R-:W-:Y:S04]  /*1da90*/  STS.U16 [R24+0x40c00], R22 ;  /* 0x040c001618007388 */ /* 0x000fe80000000400 */
[----:B------:R-:W-:Y:S04]  /*1daa0*/  STS.U16 [R24+0x40e00], R20 ;  /* 0x040e001418007388 */ /* 0x000fe80000000400 */
[----:B------:R0:W-:Y:S04]  /*1dab0*/  STS.U16 [R24+0x42c00], R19 ;  /* 0x042c001318007388 */ /* 0x0001e80000000400 */
[----:B------:R1:W-:Y:S04]  /*1dac0*/  STS.U16 [R24+0x42e00], R17 ;  /* 0x042e001118007388 */ /* 0x0003e80000000400 */
[----:B------:R2:W-:Y:S04]  /*1dad0*/  STS.U16 [R24+0x44c00], R13 ;  /* 0x044c000d18007388 */ /* 0x0005e80000000400 */
[----:B0-----:R-:W3:Y:S04]  /*1dae0*/  LDL.LU R19, [R1+0x16c] ;  /* 0x00016c0001137983 */ /* 0x001ee80000300800 */
[----:B------:R0:W-:Y:S04]  /*1daf0*/  STS.U16 [R24+0x44e00], R12 ;  /* 0x044e000c18007388 */ /* 0x0001e80000000400 */
[----:B-1----:R-:W4:Y:S04]  /*1db00*/  LDL.LU R17, [R1+0x168] ;  /* 0x0001680001117983 */ /* 0x002f280000300800 */
[----:B------:R-:W-:Y:S04]  /*1db10*/  STS.U16 [R24+0x46c00], R11 ;  /* 0x046c000b18007388 */ /* 0x000fe80000000400 */
[----:B--2---:R-:W2:Y:S04]  /*1db20*/  LDL.LU R13, [R1+0x12c] ;  /* 0x00012c00010d7983 */ /* 0x004ea80000300800 */
[----:B------:R1:W-:Y:S04]  /*1db30*/  STS.U16 [R24+0x46e00], R7 ;  /* 0x046e000718007388 */ /* 0x0003e80000000400 */
[----:B0-----:R-:W2:Y:S04]  /*1db40*/  LDL.LU R12, [R1+0x128] ;  /* 0x00012800010c7983 */ /* 0x001ea80000300800 */
[----:B------:R0:W-:Y:S04]  /*1db50*/  STS.U16 [R24+0x48c00], R16 ;  /* 0x048c001018007388 */ /* 0x0001e80000000400 */
[----:B-1----:R-:W2:Y:S04]  /*1db60*/  LDL.LU R7, [R1+0xec] ;  /* 0x0000ec0001077983 */ /* 0x002ea80000300800 */
[----:B------:R-:W2:Y:S04]  /*1db70*/  LDL.LU R15, [R1+0xe8] ;  /* 0x0000e800010f7983 */ /* 0x000ea80000300800 */
[----:B------:R1:W-:Y:S04]  /*1db80*/  STS.U16 [R24+0x48e00], R18 ;  /* 0x048e001218007388 */ /* 0x0003e80000000400 */
[----:B0-----:R-:W2:Y:S04]  /*1db90*/  LDL.LU R16, [R1+0xac] ;  /* 0x0000ac0001107983 */ /* 0x001ea80000300800 */
[----:B------:R0:W-:Y:S04]  /*1dba0*/  STS.U16 [R24+0x4ac00], R21 ;  /* 0x04ac001518007388 */ /* 0x0001e80000000400 */
[----:B-1----:R-:W2:Y:S04]  /*1dbb0*/  LDL.LU R18, [R1+0xa8] ;  /* 0x0000a80001127983 */ /* 0x002ea80000300800 */
[----:B0-----:R-:W2:Y:S04]  /*1dbc0*/  LDL.LU R21, [R1+0x6c] ;  /* 0x00006c0001157983 */ /* 0x001ea80000300800 */
[----:B------:R0:W-:Y:S04]  /*1dbd0*/  STS.U16 [R24+0x4ae00], R8 ;  /* 0x04ae000818007388 */ /* 0x0001e80000000400 */
[----:B------:R-:W2:Y:S04]  /*1dbe0*/  LDL.LU R0, [R1+0x164] ;  /* 0x0001640001007983 */ /* 0x000ea80000300800 */
[----:B------:R-:W2:Y:S04]  /*1dbf0*/  LDL.LU R2, [R1+0x160] ;  /* 0x0001600001027983 */ /* 0x000ea80000300800 */
[----:B0-----:R-:W0:Y:S04]  /*1dc00*/  S2R R8, SR_TID.X ;  /* 0x0000000000087919 */ /* 0x001e280000002100 */
[----:B------:R-:W2:Y:S04]  /*1dc10*/  LDL.LU R27, [R1+0x124] ;  /* 0x00012400011b7983 */ /* 0x000ea80000300800 */
[----:B------:R-:W2:Y:S04]  /*1dc20*/  LDL.LU R29, [R1+0x120] ;  /* 0x00012000011d7983 */ /* 0x000ea80000300800 */
[----:B------:R-:W2:Y:S04]  /*1dc30*/  LDL.LU R3, [R1+0xe4] ;  /* 0x0000e40001037983 */ /* 0x000ea80000300800 */
[----:B------:R-:W2:Y:S04]  /*1dc40*/  LDL.LU R4, [R1+0xe0] ;  /* 0x0000e00001047983 */ /* 0x000ea80000300800 */
[----:B------:R-:W2:Y:S01]  /*1dc50*/  LDL.LU R6, [R1+0xa4] ;  /* 0x0000a40001067983 */ /* 0x000ea20000300800 */
[----:B0-----:R-:W-:-:S03]  /*1dc60*/  LOP3.LUT R8, R8, 0xff, RZ, 0xc0, !PT ;  /* 0x000000ff08087812 */ /* 0x001fc600078ec0ff */
[----:B------:R-:W2:Y:S01]  /*1dc70*/  LDL.LU R22, [R1+0xa0] ;  /* 0x0000a00001167983 */ /* 0x000ea20000300800 */
[----:B------:R-:W-:-:S03]  /*1dc80*/  SHF.L.U32 R5, R8, 0x1, RZ ;  /* 0x0000000108057819 */ /* 0x000fc600000006ff */
[----:B------:R-:W2:Y:S04]  /*1dc90*/  LDL.LU R20, [R1+0x64] ;  /* 0x0000640001147983 */ /* 0x000ea80000300800 */
[----:B------:R0:W-:Y:S04]  /*1dca0*/  STS.U16 [R24+0x4cc00], R25 ;  /* 0x04cc001918007388 */ /* 0x0001e80000000400 */
[----:B------:R-:W2:Y:S04]  /*1dcb0*/  LDL.LU R11, [R1+0x60] ;  /* 0x00006000010b7983 */ /* 0x000ea80000300800 */
[----:B------:R-:W2:Y:S01]  /*1dcc0*/  LDL.LU R8, [R1+0x24] ;  /* 0x0000240001087983 */ /* 0x000ea20000300800 */
[----:B0-----:R-:W-:-:S03]  /*1dcd0*/  LOP3.LUT R25, R5, 0x40, RZ, 0x3c, !PT ;  /* 0x0000004005197812 */ /* 0x001fc600078e3cff */
[----:B------:R0:W-:Y:S04]  /*1dce0*/  STS.U16 [R24+0x4ce00], R23 ;  /* 0x04ce001718007388 */ /* 0x0001e80000000400 */
[----:B------:R1:W-:Y:S04]  /*1dcf0*/  STS.U16 [R24+0x4ec00], R9 ;  /* 0x04ec000918007388 */ /* 0x0003e80000000400 */
[----:B------:R1:W-:Y:S04]  /*1dd00*/  STS.U16 [R24+0x4ee00], R10 ;  /* 0x04ee000a18007388 */ /* 0x0003e80000000400 */
[----:B0-----:R-:W2:Y:S04]  /*1dd10*/  LDL.LU R23, [R1+0x28] ;  /* 0x0000280001177983 */ /* 0x001ea80000300800 */
[----:B-1----:R-:W2:Y:S04]  /*1dd20*/  LDL.LU R9, [R1+0x2c] ;  /* 0x00002c0001097983 */ /* 0x002ea80000300800 */
[----:B------:R-:W2:Y:S04]  /*1dd30*/  LDL.LU R24, [R1+0x6b80] ;  /* 0x006b800001187983 */ /* 0x000ea80000300800 */
[----:B------:R-:W2:Y:S04]  /*1dd40*/  LDL.LU R10, [R1+0x68] ;  /* 0x00006800010a7983 */ /* 0x000ea80000300800 */
[----:B---3--:R0:W-:Y:S04]  /*1dd50*/  STS.U16 [R25+0x41000], R19 ;  /* 0x0410001319007388 */ /* 0x0081e80000000400 */
[----:B----4-:R1:W-:Y:S04]  /*1dd60*/  STS.U16 [R25+0x41200], R17 ;  /* 0x0412001119007388 */ /* 0x0103e80000000400 */
[----:B0-----:R-:W3:Y:S04]  /*1dd70*/  LDL.LU R19, [R1+0x6b7c] ;  /* 0x006b7c0001137983 */ /* 0x001ee80000300800 */
[----:B--2---:R0:W-:Y:S04]  /*1dd80*/  STS.U16 [R25+0x43000], R13 ;  /* 0x0430000d19007388 */ /* 0x0041e80000000400 */
[----:B-1----:R-:W2:Y:S04]  /*1dd90*/  LDL.LU R17, [R1+0x6b78] ;  /* 0x006b780001117983 */ /* 0x002ea80000300800 */
[----:B------:R1:W-:Y:S04]  /*1dda0*/  STS.U16 [R25+0x43200], R12 ;  /* 0x0432000c19007388 */ /* 0x0003e80000000400 */
[----:B0-----:R-:W4:Y:S04]  /*1ddb0*/  LDL.LU R13, [R1+0x6b74] ;  /* 0x006b7400010d7983 */ /* 0x001f280000300800 */
[----:B------:R0:W-:Y:S04]  /*1ddc0*/  STS.U16 [R25+0x45000], R7 ;  /* 0x0450000719007388 */ /* 0x0001e80000000400 */
[----:B-1----:R-:W2:Y:S04]  /*1ddd0*/  LDL.LU R12, [R1+0x6b70] ;  /* 0x006b7000010c7983 */ /* 0x002ea80000300800 */
[----:B------:R1:W-:Y:S04]  /*1dde0*/  STS.U16 [R25+0x45200], R15 ;  /* 0x0452000f19007388 */ /* 0x0003e80000000400 */
[----:B0-----:R-:W2:Y:S04]  /*1ddf0*/  LDL.LU R7, [R1+0x6b6c] ;  /* 0x006b6c0001077983 */ /* 0x001ea80000300800 */
[----:B------:R0:W-:Y:S04]  /*1de00*/  STS.U16 [R25+0x47000], R16 ;  /* 0x0470001019007388 */ /* 0x0001e80000000400 */
[----:B-1----:R-:W2:Y:S04]  /*1de10*/  LDL.LU R15, [R1+0x20] ;  /* 0x00002000010f7983 */ /* 0x002ea80000300800 */
[----:B------:R1:W-:Y:S04]  /*1de20*/  STS.U16 [R25+0x47200], R18 ;  /* 0x0472001219007388 */ /* 0x0003e80000000400 */
[----:B0-----:R-:W2:Y:S04]  /*1de30*/  LDL.LU R16, [R1+0x6b68] ;  /* 0x006b680001107983 */ /* 0x001ea80000300800 */
[----:B------:R0:W-:Y:S04]  /*1de40*/  STS.U16 [R25+0x49000], R21 ;  /* 0x0490001519007388 */ /* 0x0001e80000000400 */
[----:B-1----:R-:W2:Y:S04]  /*1de50*/  LDL.LU R18, [R1+0x6b64] ;  /* 0x006b640001127983 */ /* 0x002ea80000300800 */
[----:B0-----:R-:W2:Y:S01]  /*1de60*/  LDL.LU R21, [R1+0x6b60] ;  /* 0x006b600001157983 */ /* 0x001ea20000300800 */
[----:B------:R-:W-:-:S03]  /*1de70*/  LOP3.LUT R5, R5, 0x50, RZ, 0x3c, !PT ;  /* 0x0000005005057812 */ /* 0x000fc600078e3cff */
[----:B------:R-:W-:Y:S04]  /*1de80*/  STS.U16 [R25+0x49200], R10 ;  /* 0x0492000a19007388 */ /* 0x000fe80000000400 */
[----:B------:R-:W-:Y:S04]  /*1de90*/  STS.U16 [R25+0x4b000], R9 ;  /* 0x04b0000919007388 */ /* 0x000fe80000000400 */
[----:B------:R-:W-:Y:S04]  /*1dea0*/  STS.U16 [R25+0x4b200], R23 ;  /* 0x04b2001719007388 */ /* 0x000fe80000000400 */
[----:B--2---:R-:W-:Y:S04]  /*1deb0*/  STS.U16 [R25+0x4d000], R21 ;  /* 0x04d0001519007388 */ /* 0x004fe80000000400 */
[----:B------:R-:W-:Y:S04]  /*1dec0*/  STS.U16 [R25+0x4d200], R18 ;  /* 0x04d2001219007388 */ /* 0x000fe80000000400 */
[----:B------:R-:W-:Y:S04]  /*1ded0*/  STS.U16 [R25+0x4f000], R12 ;  /* 0x04f0000c19007388 */ /* 0x000fe80000000400 */
[----:B----4-:R-:W-:Y:S04]  /*1dee0*/  STS.U16 [R25+0x4f200], R13 ;  /* 0x04f2000d19007388 */ /* 0x010fe80000000400 */
[----:B------:R-:W-:Y:S04]  /*1def0*/  STS.U16 [R5+0x41400], R0 ;  /* 0x0414000005007388 */ /* 0x000fe80000000400 */
[----:B------:R-:W-:Y:S04]  /*1df00*/  STS.U16 [R5+0x41600], R2 ;  /* 0x0416000205007388 */ /* 0x000fe80000000400 */
[----:B------:R-:W-:Y:S04]  /*1df10*/  STS.U16 [R5+0x43400], R27 ;  /* 0x0434001b05007388 */ /* 0x000fe80000000400 */
[----:B------:R-:W-:Y:S04]  /*1df20*/  STS.U16 [R5+0x43600], R29 ;  /* 0x0436001d05007388 */ /* 0x000fe80000000400 */
[----:B------:R-:W-:Y:S04]  /*1df30*/  STS.U16 [R5+0x45400], R3 ;  /* 0x0454000305007388 */ /* 0x000fe80000000400 */
[----:B------:R-:W-:Y:S04]  /*1df40*/  STS.U16 [R5+0x45600], R4 ;  /* 0x0456000405007388 */ /* 0x000fe80000000400 */
[----:B------:R0:W-:Y:S04]  /*1df50*/  STS.U16 [R5+0x47400], R6 ;  /* 0x0474000605007388 */ /* 0x0001e80000000400 */
[----:B------:R1:W-:Y:S04]  /*1df60*/  STS.U16 [R5+0x47600], R22 ;  /* 0x0476001605007388 */ /* 0x0003e80000000400 */
[----:B------:R2:W-:Y:S04]  /*1df70*/  STS.U16 [R5+0x49400], R20 ;  /* 0x0494001405007388 */ /* 0x0005e80000000400 */
[----:B0-----:R-:W4:Y:S04]  /*1df80*/  LDL.LU R6, [R1+0x15c] ;  /* 0x00015c0001067983 */ /* 0x001f280000300800 */
[----:B-1----:R-:W4:Y:S04]  /*1df90*/  LDL.LU R22, [R1+0x158] ;  /* 0x0001580001167983 */ /* 0x002f280000300800 */
[----:B------:R0:W-:Y:S04]  /*1dfa0*/  STS.U16 [R5+0x49600], R11 ;  /* 0x0496000b05007388 */ /* 0x0001e80000000400 */
[----:B--2---:R-:W2:Y:S04]  /*1dfb0*/  LDL.LU R20, [R1+0x11c] ;  /* 0x00011c0001147983 */ /* 0x004ea80000300800 */
[----:B------:R1:W-:Y:S04]  /*1dfc0*/  STS.U16 [R5+0x4b400], R8 ;  /* 0x04b4000805007388 */ /* 0x0003e80000000400 */
[----:B0-----:R-:W2:Y:S04]  /*1dfd0*/  LDL.LU R11, [R1+0x118] ;  /* 0x00011800010b7983 */ /* 0x001ea80000300800 */
[----:B-1----:R-:W2:Y:S04]  /*1dfe0*/  LDL.LU R8, [R1+0xdc] ;  /* 0x0000dc0001087983 */ /* 0x002ea80000300800 */
        /* <DEDUP_REMOVED lines=10> */
[----:B------:R-:W2:Y:S02]  /*1e090*/  LDL.LU R0, [R1+0xd4] ;  /* 0x0000d40001007983 */ /* 0x000ea40000300800 */
[----:B------:R-:W-:Y:S02]  /*1e0a0*/  IMAD.SHL.U32 R4, R15, 0x2, RZ ;  /* 0x000000020f047824 */ /* 0x000fe400078e00ff */
[----:B------:R-:W2:Y:S04]  /*1e0b0*/  LDL.LU R2, [R1+0xd0] ;  /* 0x0000d00001027983 */ /* 0x000ea80000300800 */
[----:B------:R-:W2:Y:S01]  /*1e0c0*/  LDL.LU R27, [R1+0x94] ;  /* 0x00009400011b7983 */ /* 0x000ea20000300800 */
[----:B------:R-:W-:-:S03]  /*1e0d0*/  LOP3.LUT R12, R4, 0x60, RZ, 0x3c, !PT ;  /* 0x00000060040c7812 */ /* 0x000fc600078e3cff */
[----:B------:R-:W2:Y:S04]  /*1e0e0*/  LDL.LU R29, [R1+0x90] ;  /* 0x00009000011d7983 */ /* 0x000ea80000300800 */
[----:B------:R-:W2:Y:S04]  /*1e0f0*/  LDL.LU R3, [R1+0x54] ;  /* 0x0000540001037983 */ /* 0x000ea80000300800 */
[----:B------:R0:W-:Y:S04]  /*1e100*/  STS.U16 [R5+0x4d400], R16 ;  /* 0x04d4001005007388 */ /* 0x0001e80000000400 */
[----:B------:R1:W-:Y:S04]  /*1e110*/  STS.U16 [R5+0x4d600], R7 ;  /* 0x04d6000705007388 */ /* 0x0003e80000000400 */
[----:B------:R3:W-:Y:S04]  /*1e120*/  STS.U16 [R5+0x4f400], R17 ;  /* 0x04f4001105007388 */ /* 0x0007e80000000400 */
[----:B0-----:R-:W2:Y:S04]  /*1e130*/  LDL.LU R16, [R1+0x5c] ;  /* 0x00005c0001107983 */ /* 0x001ea80000300800 */
[----:B-1----:R-:W2:Y:S04]  /*1e140*/  LDL.LU R7, [R1+0x98] ;  /* 0x0000980001077983 */ /* 0x002ea80000300800 */
[----:B---3--:R-:W3:Y:S04]  /*1e150*/  LDL.LU R17, [R1+0x9c] ;  /* 0x00009c0001117983 */ /* 0x008ee80000300800 */
[----:B------:R0:W-:Y:S04]  /*1e160*/  STS.U16 [R5+0x4f600], R19 ;  /* 0x04f6001305007388 */ /* 0x0001e80000000400 */
[----:B0-----:R-:W3:Y:S04]  /*1e170*/  LDL.LU R19, [R1+0xd8] ;  /* 0x0000d80001137983 */ /* 0x001ee80000300800 */
[----:B------:R-:W3:Y:S04]  /*1e180*/  LDL.LU R5, [R1+0x50] ;  /* 0x0000500001057983 */ /* 0x000ee80000300800 */
[----:B------:R-:W3:Y:S04]  /*1e190*/  LDL.LU R15, [R1+0x14] ;  /* 0x00001400010f7983 */ /* 0x000ee80000300800 */
[----:B----4-:R0:W-:Y:S04]  /*1e1a0*/  STS.U16 [R12+0x41800], R6 ;  /* 0x041800060c007388 */ /* 0x0101e80000000400 */
[----:B------:R1:W-:Y:S04]  /*1e1b0*/  STS.U16 [R12+0x41a00], R22 ;  /* 0x041a00160c007388 */ /* 0x0003e80000000400 */
[----:B0-----:R-:W4:Y:S04]  /*1e1c0*/  LDL.LU R6, [R1+0x10] ;  /* 0x0000100001067983 */ /* 0x001f280000300800 */
[----:B-1----:R-:W4:Y:S04]  /*1e1d0*/  LDL.LU R22, [R1+0x6b5c] ;  /* 0x006b5c0001167983 */ /* 0x002f280000300800 */
[----:B--2---:R0:W-:Y:S04]  /*1e1e0*/  STS.U16 [R12+0x43800], R20 ;  /* 0x043800140c007388 */ /* 0x0041e80000000400 */
[----:B------:R1:W-:Y:S04]  /*1e1f0*/  STS.U16 [R12+0x43a00], R11 ;  /* 0x043a000b0c007388 */ /* 0x0003e80000000400 */
[----:B------:R2:W-:Y:S04]  /*1e200*/  STS.U16 [R12+0x45800], R8 ;  /* 0x045800080c007388 */ /* 0x0005e80000000400 */
[----:B0-----:R-:W4:Y:S04]  /*1e210*/  LDL.LU R20, [R1+0x6b58] ;  /* 0x006b580001147983 */ /* 0x001f280000300800 */
[----:B-1----:R-:W4:Y:S04]  /*1e220*/  LDL.LU R11, [R1+0x6b54] ;  /* 0x006b5400010b7983 */ /* 0x002f280000300800 */
[----:B--2---:R-:W2:Y:S01]  /*1e230*/  LDL.LU R8, [R1+0x6b50] ;  /* 0x006b500001087983 */ /* 0x004ea20000300800 */
[----:B------:R-:W-:-:S03]  /*1e240*/  LOP3.LUT R4, R4, 0x70, RZ, 0x3c, !PT ;  /* 0x0000007004047812 */ /* 0x000fc600078e3cff */
[----:B---3--:R-:W-:Y:S04]  /*1e250*/  STS.U16 [R12+0x45a00], R19 ;  /* 0x045a00130c007388 */ /* 0x008fe80000000400 */
[----:B------:R-:W-:Y:S04]  /*1e260*/  STS.U16 [R12+0x47800], R17 ;  /* 0x047800110c007388 */ /* 0x000fe80000000400 */
[----:B------:R-:W-:Y:S04]  /*1e270*/  STS.U16 [R12+0x47a00], R7 ;  /* 0x047a00070c007388 */ /* 0x000fe80000000400 */
[----:B------:R-:W-:Y:S04]  /*1e280*/  STS.U16 [R12+0x49800], R16 ;  /* 0x049800100c007388 */ /* 0x000fe80000000400 */
        /* <DEDUP_REMOVED lines=15> */
[----:B0-----:R-:W0:Y:S04]  /*1e380*/  S2R R27, SR_TID.X ;  /* 0x00000000001b7919 */ /* 0x001e280000002100 */
[----:B-1----:R-:W1:Y:S04]  /*1e390*/  S2R R29, SR_TID.X ;  /* 0x00000000001d7919 */ /* 0x002e680000002100 */
[----:B------:R-:W-:Y:S04]  /*1e3a0*/  STS.U16 [R4+0x49c00], R3 ;  /* 0x049c000304007388 */ /* 0x000fe80000000400 */
[----:B------:R-:W-:Y:S04]  /*1e3b0*/  STS.U16 [R4+0x49e00], R5 ;  /* 0x049e000504007388 */ /* 0x000fe80000000400 */
[----:B------:R0:W-:Y:S04]  /*1e3c0*/  STS.U16 [R4+0x4bc00], R15 ;  /* 0x04bc000f04007388 */ /* 0x0001e80000000400 */
[----:B------:R2:W-:Y:S04]  /*1e3d0*/  STS.U16 [R4+0x4be00], R6 ;  /* 0x04be000604007388 */ /* 0x0005e80000000400 */
[----:B------:R-:W-:Y:S04]  /*1e3e0*/  STS.U16 [R4+0x4dc00], R20 ;  /* 0x04dc001404007388 */ /* 0x000fe80000000400 */
[----:B------:R-:W-:Y:S04]  /*1e3f0*/  STS.U16 [R4+0x4de00], R26 ;  /* 0x04de001a04007388 */ /* 0x000fe80000000400 */
[----:B------:R-:W-:Y:S04]  /*1e400*/  STS.U16 [R4+0x4fc00], R28 ;  /* 0x04fc001c04007388 */ /* 0x000fe80000000400 */
[----:B------:R3:W-:Y:S01]  /*1e410*/  STS.U16 [R4+0x4fe00], R14 ;  /* 0x04fe000e04007388 */ /* 0x0007e20000000400 */
[----:B0-----:R-:W-:-:S02]  /*1e420*/  LOP3.LUT R15, R27, 0x7, RZ, 0xc0, !PT ;  /* 0x000000071b0f7812 */ /* 0x001fc400078ec0ff */
[----:B-1----:R-:W-:Y:S02]  /*1e430*/  LOP3.LUT R3, R29, 0x10, RZ, 0xc0, !PT ;  /* 0x000000101d037812 */ /* 0x002fe400078ec0ff */
[----:B------:R-:W-:Y:S01]  /*1e440*/  SHF.L.U32 R23, R27, 0x1, RZ ;  /* 0x000000011b177819 */ /* 0x000fe200000006ff */
[----:B------:R-:W-:Y:S01]  /*1e450*/  IMAD R2, R15, 0x210, RZ ;  /* 0x000002100f027824 */ /* 0x000fe200078e02ff */
[----:B------:R-:W0:Y:S01]  /*1e460*/  S2R R5, SR_TID.X ;  /* 0x0000000000057919 */ /* 0x000e220000002100 */
[----:B------:R-:W-:-:S03]  /*1e470*/  SHF.L.U32 R3, R3, 0x8, RZ ;  /* 0x0000000803037819 */ /* 0x000fc600000006ff */
[----:B------:R-:W-:Y:S01]  /*1e480*/  LOP3.LUT R0, R2, 0x10, R23, 0x78, !PT ;  /* 0x0000001002007812 */ /* 0x000fe200078e7817 */
[----:B--2---:R-:W3:Y:S03]  /*1e490*/  S2R R6, SR_TID.X ;  /* 0x0000000000067919 */ /* 0x004ee60000002100 */
[----:B------:R-:W-:Y:S01]  /*1e4a0*/  LOP3.LUT R0, R0, R3, RZ, 0xfc, !PT ;  /* 0x0000000300007212 */ /* 0x000fe200078efcff */
[----:B------:R-:W-:Y:S06]  /*1e4b0*/  BAR.SYNC.DEFER_BLOCKING 0x0 ;  /* 0x0000000000007b1d */ /* 0x000fec0000010000 */
[----:B------:R-:W1:Y:S01]  /*1e4c0*/  LDSM.16.MT88.4 R8, [R0] ;  /* 0x000000000008783b */ /* 0x000e620000004200 */
[----:B0-----:R-:W-:-:S02]  /*1e4d0*/  LOP3.LUT R5, R5, 0x7, RZ, 0xc0, !PT ;  /* 0x0000000705057812 */ /* 0x001fc400078ec0ff */
[C---:B---3--:R-:W-:Y:S01]  /*1e4e0*/  LOP3.LUT R4, R6.reuse, 0xe0, RZ, 0xc0, !PT ;  /* 0x000000e006047812 */ /* 0x048fe200078ec0ff */
[----:B------:R-:W-:Y:S02]  /*1e4f0*/  STL [R1+0x3f40], R29 ;  /* 0x003f401d01007387 */ /* 0x000fe40000100800 */
[----:B------:R-:W-:Y:S01]  /*1e500*/  IMAD.SHL.U32 R25, R5, 0x10, RZ ;  /* 0x0000001005197824 */ /* 0x000fe200078e00ff */
[----:B------:R-:W-:Y:S01]  /*1e510*/  SHF.L.U32 R5, R6, 0x1, RZ ;  /* 0x0000000106057819 */ /* 0x000fe200000006ff */
[----:B------:R-:W0:Y:S03]  /*1e520*/  S2R R28, SR_TID.X ;  /* 0x00000000001c7919 */ /* 0x000e260000002100 */
[----:B------:R-:W-:Y:S01]  /*1e530*/  LEA R4, R4, R25, 0x8 ;  /* 0x0000001904047211 */ /* 0x000fe200078e40ff */
[----:B------:R-:W-:Y:S01]  /*1e540*/  LDSM.16.MT88.4 R16, [R0+0x180] ;  /* 0x000180000010783b */ /* 0x000fe20000004200 */
[----:B------:R-:W-:-:S02]  /*1e550*/  LOP3.LUT R6, R6, 0x7, RZ, 0xc0, !PT ;  /* 0x0000000706067812 */ /* 0x000fc400078ec0ff */
[----:B------:R-:W-:-:S05]  /*1e560*/  LOP3.LUT R4, R4, 0x30, R5, 0x78, !PT ;  /* 0x0000003004047812 */ /* 0x000fca00078e7805 */
[----:B------:R-:W-:Y:S01]  /*1e570*/  IMAD R4, R6, 0x400, R4 ;  /* 0x0000040006047824 */ /* 0x000fe200078e0204 */
[----:B------:R-:W-:Y:S04]  /*1e580*/  STL [R1+0x3da8], R2 ;  /* 0x003da80201007387 */ /* 0x000fe80000100800 */
[----:B------:R2:W-:Y:S04]  /*1e590*/  STL [R1+0x3cd0], R3 ;  /* 0x003cd00301007387 */ /* 0x0005e80000100800 */
[----:B------:R-:W3:Y:S01]  /*1e5a0*/  LDSM.16.M88.4 R4, [R4+0x40000] ;  /* 0x040000000404783b */ /* 0x000ee20000000200 */
[----:B-1----:R-:W-:Y:S01]  /*1e5b0*/  MOV R13, R8 ;  /* 0x00000008000d7202 */ /* 0x002fe20000000f00 */
[----:B--2---:R-:W-:Y:S01]  /*1e5c0*/  IMAD.MOV.U32 R3, RZ, RZ, R10 ;  /* 0x000000ffff037224 */ /* 0x004fe200078e000a */
[----:B------:R-:W-:-:S02]  /*1e5d0*/  MOV R12, R9 ;  /* 0x00000009000c7202 */ /* 0x000fc40000000f00 */
[----:B------:R-:W-:Y:S02]  /*1e5e0*/  MOV R2, R11 ;  /* 0x0000000b00027202 */ /* 0x000fe40000000f00 */
[----:B------:R-:W1:Y:S01]  /*1e5f0*/  LDSM.16.MT88.4 R8, [R0+0x80] ;  /* 0x000080000008783b */ /* 0x000e620000004200 */
[----:B------:R-:W-:-:S03]  /*1e600*/  IMAD R25, R15, 0x210, RZ ;  /* 0x000002100f197824 */ /* 0x000fc600078e02ff */
[----:B---3--:R-:W-:Y:S04]  /*1e610*/  STL [R1+0x6ab4], R6 ;  /* 0x006ab40601007387 */ /* 0x008fe80000100800 */
[----:B------:R-:W-:Y:S04]  /*1e620*/  STL [R1+0x6ab0], R7 ;  /* 0x006ab00701007387 */ /* 0x000fe80000100800 */
[----:B-1----:R-:W-:Y:S04]  /*1e630*/  STL.64 [R1+0x6b48], R10 ;  /* 0x006b480a01007387 */ /* 0x002fe80000100a00 */
[----:B------:R1:W-:Y:S02]  /*1e640*/  STL.64 [R1+0x6b40], R8 ;  /* 0x006b400801007387 */ /* 0x0003e40000100a00 */
[----:B-1----:R-:W-:Y:S01]  /*1e650*/  MOV R8, R13 ;  /* 0x0000000d00087202 */ /* 0x002fe20000000f00 */
[----:B------:R-:W-:-:S02]  /*1e660*/  IMAD.MOV.U32 R9, RZ, RZ, R12 ;  /* 0x000000ffff097224 */ /* 0x000fc400078e000c */
[----:B------:R-:W1:Y:S01]  /*1e670*/  LDSM.16.MT88.4 R12, [R0+0x100] ;  /* 0x00010000000c783b */ /* 0x000e620000004200 */
[----:B------:R-:W-:Y:S02]  /*1e680*/  LOP3.LUT R27, R27, 0x10, RZ, 0xc0, !PT ;  /* 0x000000101b1b7812 */ /* 0x000fe400078ec0ff */
[----:B------:R-:W-:Y:S02]  /*1e690*/  LOP3.LUT R29, R25, 0x10, R23, 0x78, !PT ;  /* 0x00000010191d7812 */ /* 0x000fe400078e7817 */
[----:B------:R-:W-:-:S04]  /*1e6a0*/  SHF.L.U32 R27, R27, 0x8, RZ ;  /* 0x000000081b1b7819 */ /* 0x000fc800000006ff */
[----:B------:R-:W-:-:S04]  /*1e6b0*/  LOP3.LUT R29, R29, R27, RZ, 0xfc, !PT ;  /* 0x0000001b1d1d7212 */ /* 0x000fc800078efcff */
[----:B------:R-:W-:Y:S01]  /*1e6c0*/  LOP3.LUT R29, R29, 0x20, RZ, 0x3c, !PT ;  /* 0x000000201d1d7812 */ /* 0x000fe200078e3cff */
[----:B------:R-:W-:Y:S01]  /*1e6d0*/  IMAD.MOV.U32 R11, RZ, RZ, R2 ;  /* 0x000000ffff0b7224 */ /* 0x000fe200078e0002 */
[----:B------:R-:W-:-:S03]  /*1e6e0*/  MOV R10, R3 ;  /* 0x00000003000a7202 */ /* 0x000fc60000000f00 */
[----:B------:R-:W-:Y:S04]  /*1e6f0*/  LDSM.16.MT88.4 R20, [R29] ;  /* 0x000000001d14783b */ /* 0x000fe80000004200 */
[----:B-1----:R-:W-:Y:S04]  /*1e700*/  STL.64 [R1+0x6b38], R14 ;  /* 0x006b380e01007387 */ /* 0x002fe80000100a00 */
[----:B------:R-:W-:Y:S04]  /*1e710*/  STL.64 [R1+0x6b30], R12 ;  /* 0x006b300c01007387 */ /* 0x000fe80000100a00 */
[----:B------:R-:W1:Y:S01]  /*1e720*/  LDSM.16.MT88.4 R12, [R29+0x100] ;  /* 0x000100001d0c783b */ /* 0x000e620000004200 */
[----:B------:R-:W-:Y:S03]  /*1e730*/  HMMA.16816.F32 R8, R8, R4, RZ ;  /* 0x000000040808723c */ /* 0x000fe600000018ff */
[----:B------:R-:W2:Y:S04]  /*1e740*/  S2R R2, SR_TID.X ;  /* 0x0000000000027919 */ /* 0x000ea80000002100 */
[----:B------:R-:W-:Y:S11]  /*1e750*/  LDSM.16.MT88.4 R24, [R29+0x80] ;  /* 0x000080001d18783b */ /* 0x000ff60000004200 */
[----:B------:R-:W-:Y:S06]  /*1e760*/  @!UPT UIADD3 URZ, URZ, URZ, URZ ;  /* 0x0000003f3f3ff290 */ /* 0x000fec000fffe03f */
[----:B------:R-:W-:Y:S02]  /*1e770*/  MOV R6, R10 ;  /* 0x0000000a00067202 */ /* 0x000fe40000000f00 */
[----:B------:R-:W-:Y:S01]  /*1e780*/  MOV R7, R11 ;  /* 0x0000000b00077202 */ /* 0x000fe20000000f00 */
[----:B-1----:R-:W-:Y:S04]  /*1e790*/  STL.64 [R1+0xe0], R12 ;  /* 0x0000e00c01007387 */ /* 0x002fe80000100a00 */
[----:B------:R1:W-:Y:S04]  /*1e7a0*/  STL.64 [R1+0xe8], R14 ;  /* 0x0000e80e01007387 */ /* 0x0003e80000100a00 */
[----:B------:R-:W-:Y:S04]  /*1e7b0*/  STL.64 [R1+0xf0], R8 ;  /* 0x0000f00801007387 */ /* 0x000fe80000100a00 */
[----:B------:R-:W3:Y:S01]  /*1e7c0*/  LDSM.16.MT88.4 R8, [R29+0x180] ;  /* 0x000180001d08783b */ /* 0x000ee20000004200 */
[----:B--2---:R-:W-:-:S02]  /*1e7d0*/  LOP3.LUT R2, R2, 0x7, RZ, 0xc0, !PT ;  /* 0x0000000702027812 */ /* 0x004fc400078ec0ff */
[C---:B0-----:R-:W-:Y:S02]  /*1e7e0*/  LOP3.LUT R3, R28.reuse, 0x10, RZ, 0xc0, !PT ;  /* 0x000000101c037812 */ /* 0x041fe400078ec0ff */
[----:B-1----:R-:W-:Y:S01]  /*1e7f0*/  LOP3.LUT R14, R28, 0x7, RZ, 0xc0, !PT ;  /* 0x000000071c0e7812 */ /* 0x002fe200078ec0ff */
[----:B------:R-:W-:Y:S02]  /*1e800*/  IMAD R2, R2, 0x210, RZ ;  /* 0x0000021002027824 */ /* 0x000fe400078e02ff */
[----:B------:R-:W-:Y:S01]  /*1e810*/  IMAD.SHL.U32 R28, R28, 0x2, RZ ;  /* 0x000000021c1c7824 */ /* 0x000fe200078e00ff */
[----:B------:R-:W-:-:S04]  /*1e820*/  SHF.L.U32 R3, R3, 0x8, RZ ;  /* 0x0000000803037819 */ /* 0x000fc800000006ff */
[----:B------:R-:W-:-:S04]  /*1e830*/  LOP3.LUT R2, R2, 0x10, R28, 0x78, !PT ;  /* 0x0000001002027812 */ /* 0x000fc800078e781c */
[----:B------:R-:W-:Y:S01]  /*1e840*/  LOP3.LUT R2, R2, R3, RZ, 0xfc, !PT ;  /* 0x0000000302027212 */ /* 0x000fe200078efcff */
[----:B------:R-:W-:Y:S03]  /*1e850*/  STL [R1+0x6abc], R6 ;  /* 0x006abc0601007387 */ /* 0x000fe60000100800 */
[----:B------:R-:W-:Y:S01]  /*1e860*/  LOP3.LUT R2, R2, 0x40, RZ, 0x3c, !PT ;  /* 0x0000004002027812 */ /* 0x000fe200078e3cff */
[----:B------:R-:W-:Y:S04]  /*1e870*/  STL [R1+0x6ab8], R7 ;  /* 0x006ab80701007387 */ /* 0x000fe80000100800 */
[----:B---3--:R-:W-:Y:S04]  /*1e880*/  STL.64 [R1+0xd0], R8 ;  /* 0x0000d00801007387 */ /* 0x008fe80000100a00 */
[----:B------:R-:W-:Y:S04]  /*1e890*/  STL.64 [R1+0xd8], R10 ;  /* 0x0000d80a01007387 */ /* 0x000fe80000100a00 */
[----:B------:R-:W0:Y:S04]  /*1e8a0*/  LDSM.16.MT88.4 R8, [R2] ;  /* 0x000000000208783b */ /* 0x000e280000004200 */
[----:B0-----:R-:W-:Y:S01]  /*1e8b0*/  STL [R1+0x100], R8 ;  /* 0x0001000801007387 */ /* 0x001fe20000100800 */
[----:B------:R-:W-:-:S02]  /*1e8c0*/  MOV R7, R10 ;  /* 0x0000000a00077202 */ /* 0x000fc40000000f00 */
[----:B------:R-:W-:Y:S01]  /*1e8d0*/  MOV R6, R9 ;  /* 0x0000000900067202 */ /* 0x000fe20000000f00 */
[----:B------:R0:W-:Y:S04]  /*1e8e0*/  STL [R1+0x10c], R11 ;  /* 0x00010c0b01007387 */ /* 0x0001e80000100800 */
[----:B0-----:R-:W2:Y:S04]  /*1e8f0*/  LDL.LU.64 R10, [R1+0x6b48] ;  /* 0x006b4800010a7983 */ /* 0x001ea80000300a00 */
[----:B------:R-:W2:Y:S04]  /*1e900*/  LDL.LU.64 R8, [R1+0x6b40] ;  /* 0x006b400001087983 */ /* 0x000ea80000300a00 */
[----:B------:R-:W0:Y:S01]  /*1e910*/  S2R R13, SR_TID.X ;  /* 0x00000000000d7919 */ /* 0x000e220000002100 */
[----:B------:R-:W-:-:S02]  /*1e920*/  IMAD R3, R14, 0x210, RZ ;  /* 0x000002100e037824 */ /* 0x000fc400078e02ff */
[----:B------:R-:W-:Y:S01]  /*1e930*/  IMAD R14, R14, 0x210, RZ ;  /* 0x000002100e0e7824 */ /* 0x000fe200078e02ff */
[----:B------:R-:W-:Y:S04]  /*1e940*/  STL [R1+0x6ac4], R6 ;  /* 0x006ac40601007387 */ /* 0x000fe80000100800 */
[----:B------:R-:W-:Y:S01]  /*1e950*/  STL [R1+0x6ac0], R7 ;  /* 0x006ac00701007387 */ /* 0x000fe20000100800 */
[C---:B0-----:R-:W-:Y:S02]  /*1e960*/  LOP3.LUT R29, R13.reuse, 0x10, RZ, 0xc0, !PT ;  /* 0x000000100d1d7812 */ /* 0x041fe400078ec0ff */
[C---:B------:R-:W-:Y:S02]  /*1e970*/  SHF.L.U32 R28, R13.reuse, 0x1, RZ ;  /* 0x000000010d1c7819 */ /* 0x040fe400000006ff */
[C---:B------:R-:W-:Y:S01]  /*1e980*/  LOP3.LUT R15, R13.reuse, 0x10, RZ, 0xc0, !PT ;  /* 0x000000100d0f7812 */ /* 0x040fe200078ec0ff */
[----:B------:R-:W-:-:S03]  /*1e990*/  IMAD.SHL.U32 R13, R13, 0x2, RZ ;  /* 0x000000020d0d7824 */ /* 0x000fc600078e00ff */
[----:B------:R-:W-:Y:S01]  /*1e9a0*/  SHF.L.U32 R15, R15, 0x8, RZ ;  /* 0x000000080f0f7819 */ /* 0x000fe200000006ff */
[----:B------:R-:W-:Y:S01]  /*1e9b0*/  IMAD.SHL.U32 R29, R29, 0x100, RZ ;  /* 0x000001001d1d7824 */ /* 0x000fe200078e00ff */
[----:B------:R-:W-:-:S04]  /*1e9c0*/  LOP3.LUT R2, R3, 0x10, R28, 0x78, !PT ;  /* 0x0000001003027812 */ /* 0x000fc800078e781c */
[----:B------:R-:W-:-:S04]  /*1e9d0*/  LOP3.LUT R2, R2, R29, RZ, 0xfc, !PT ;  /* 0x0000001d02027212 */ /* 0x000fc800078efcff */
[----:B------:R-:W-:Y:S01]  /*1e9e0*/  LOP3.LUT R2, R2, 0x60, RZ, 0x3c, !PT ;  /* 0x0000006002027812 */ /* 0x000fe200078e3cff */
[----:B--2---:R-:W-:Y:S11]  /*1e9f0*/  HMMA.16816.F32 R8, R8, R4, RZ ;  /* 0x000000040808723c */ /* 0x004ff600000018ff */
[----:B------:R-:W-:Y:S11]  /*1ea00*/  @!UPT UIADD3 URZ, URZ, URZ, URZ ;  /* 0x0000003f3f3ff290 */ /* 0x000ff6000fffe03f */
[----:B------:R-:W-:Y:S01]  /*1ea10*/  @!UPT UIADD3 URZ, URZ, URZ, URZ ;  /* 0x0000003f3f3ff290 */ /* 0x000fe2000fffe03f */
[----:B------:R-:W-:Y:S04]  /*1ea20*/  STL.64 [R1+0x120], R8 ;  /* 0x0001200801007387 */ /* 0x000fe80000100a00 */
[----:B------:R0:W-:Y:S02]  /*1ea30*/  STL.64 [R1+0x128], R10 ;  /* 0x0001280a01007387 */ /* 0x0001e40000100a00 */
[----:B0-----:R-:W-:-:S04]  /*1ea40*/  LOP3.LUT R11, R14, 0x10, R13, 0x78, !PT ;  /* 0x000000100e0b7812 */ /* 0x001fc800078e780d */
[----:B------:R-:W-:-:S04]  /*1ea50*/  LOP3.LUT R11, R11, R15, RZ, 0xfc, !PT ;  /* 0x0000000f0b0b7212 */ /* 0x000fc800078efcff */
[----:B------:R-:W-:-:S05]  /*1ea60*/  LOP3.LUT R11, R11, 0x40, RZ, 0x3c, !PT ;  /* 0x000000400b0b7812 */ /* 0x000fca00078e3cff */
[----:B------:R-:W0:Y:S04]  /*1ea70*/  LDSM.16.MT88.4 R12, [R11+0x80] ;  /* 0x000080000b0c783b */ /* 0x000e280000004200 */
[----:B------:R-:W-:Y:S04]  /*1ea80*/  STL [R1+0x6acc], R3 ;  /* 0x006acc0301007387 */ /* 0x000fe80000100800 */
[----:B------:R-:W-:Y:S04]  /*1ea90*/  STL [R1+0x6ac8], R28 ;  /* 0x006ac81c01007387 */ /* 0x000fe80000100800 */
[----:B------:R-:W-:Y:S01]  /*1eaa0*/  STL [R1+0x6ad0], R29 ;  /* 0x006ad01d01007387 */ /* 0x000fe20000100800 */
[----:B0-----:R-:W-:-:S03]  /*1eab0*/  MOV R6, R12 ;  /* 0x0000000c00067202 */ /* 0x001fc60000000f00 */
[----:B------:R-:W-:Y:S01]  /*1eac0*/  STL.64 [R1+0xc8], R14 ;  /* 0x0000c80e01007387 */ /* 0x000fe20000100a00 */
[----:B------:R-:W-:-:S03]  /*1ead0*/  IMAD.MOV.U32 R7, RZ, RZ, R13 ;  /* 0x000000ffff077224 */ /* 0x000fc600078e000d */
[----:B------:R-:W0:Y:S04]  /*1eae0*/  LDSM.16.MT88.4 R12, [R11+0x100] ;  /* 0x000100000b0c783b */ /* 0x000e280000004200 */
[----:B------:R-:W-:Y:S04]  /*1eaf0*/  STL [R1+0x6ad8], R7 ;  /* 0x006ad80701007387 */ /* 0x000fe80000100800 */
[----:B------:R-:W-:Y:S04]  /*1eb00*/  STL [R1+0x6ad4], R6 ;  /* 0x006ad40601007387 */ /* 0x000fe80000100800 */
[----:B------:R-:W1:Y:S01]  /*1eb10*/  LDSM.16.MT88.4 R8, [R11+0x180] ;  /* 0x000180000b08783b */ /* 0x000e620000004200 */
[----:B0-----:R-:W-:-:S03]  /*1eb20*/  MOV R3, R14 ;  /* 0x0000000e00037202 */ /* 0x001fc60000000f00 */
[----:B------:R0:W-:Y:S01]  /*1eb30*/  STL [R1+0xb0], R12 ;  /* 0x0000b00c01007387 */ /* 0x0001e20000100800 */
[----:B------:R-:W-:Y:S01]  /*1eb40*/  IMAD.MOV.U32 R28, RZ, RZ, R15 ;  /* 0x000000ffff1c7224 */ /* 0x000fe200078e000f */
[----:B------:R-:W-:Y:S02]  /*1eb50*/  MOV R29, R13 ;  /* 0x0000000d001d7202 */ /* 0x000fe40000000f00 */
[----:B------:R-:W2:Y:S04]  /*1eb60*/  LDL.LU.64 R14, [R1+0x6b38] ;  /* 0x006b3800010e7983 */ /* 0x000ea80000300a00 */
[----:B0-----:R-:W2:Y:S01]  /*1eb70*/  LDL.LU.64 R12, [R1+0x6b30] ;  /* 0x006b3000010c7983 */ /* 0x001ea20000300a00 */
[----:B-1----:R-:W-:-:S03]  /*1eb80*/  MOV R7, R10 ;  /* 0x0000000a00077202 */ /* 0x002fc60000000f00 */
[----:B------:R-:W-:Y:S01]  /*1eb90*/  STL [R1+0x6ae4], R28 ;  /* 0x006ae41c01007387 */ /* 0x000fe20000100800 */
[----:B------:R-:W-:-:S03]  /*1eba0*/  MOV R6, R11 ;  /* 0x0000000b00067202 */ /* 0x000fc60000000f00 */
[----:B------:R-:W-:Y:S04]  /*1ebb0*/  STL [R1+0x6ae0], R3 ;  /* 0x006ae00301007387 */ /* 0x000fe80000100800 */
[----:B------:R-:W-:Y:S04]  /*1ebc0*/  STL [R1+0x6adc], R29 ;  /* 0x006adc1d01007387 */ /* 0x000fe80000100800 */
[----:B------:R-:W-:Y:S04]  /*1ebd0*/  STL.64 [R1+0xa0], R8 ;  /* 0x0000a00801007387 */ /* 0x000fe80000100a00 */
[----:B------:R-:W0:Y:S04]  /*1ebe0*/  LDSM.16.MT88.4 R8, [R2] ;  /* 0x000000000208783b */ /* 0x000e280000004200 */
[----:B------:R-:W-:Y:S04]  /*1ebf0*/  STL [R1+0x6aec], R6 ;  /* 0x006aec0601007387 */ /* 0x000fe80000100800 */
[----:B------:R-:W-:Y:S01]  /*1ec00*/  STL [R1+0x6ae8], R7 ;  /* 0x006ae80701007387 */ /* 0x000fe20000100800 */
[----:B0-----:R-:W-:Y:S01]  /*1ec10*/  IMAD.MOV.U32 R28, RZ, RZ, R9 ;  /* 0x000000ffff1c7224 */ /* 0x001fe200078e0009 */
[----:B------:R-:W-:-:S02]  /*1ec20*/  MOV R3, R10 ;  /* 0x0000000a00037202 */ /* 0x000fc40000000f00 */
[----:B------:R-:W-:Y:S01]  /*1ec30*/  STL [R1+0x90], R8 ;  /* 0x0000900801007387 */ /* 0x000fe20000100800 */
[----:B------:R-:W-:-:S03]  /*1ec40*/  MOV R29, R11 ;  /* 0x0000000b001d7202 */ /* 0x000fc60000000f00 */
[----:B------:R-:W0:Y:S04]  /*1ec50*/  LDSM.16.MT88.4 R8, [R2+0x80] ;  /* 0x000080000208783b */ /* 0x000e280000004200 */
[----:B------:R-:W-:Y:S04]  /*1ec60*/  STL [R1+0x6af8], R29 ;  /* 0x006af81d01007387 */ /* 0x000fe80000100800 */
[----:B------:R-:W-:Y:S04]  /*1ec70*/  STL [R1+0x6af4], R3 ;  /* 0x006af40301007387 */ /* 0x000fe80000100800 */
[----:B------:R-:W-:Y:S01]  /*1ec80*/  STL [R1+0x6af0], R28 ;  /* 0x006af01c01007387 */ /* 0x000fe20000100800 */
[----:B0-----:R-:W-:-:S03]  /*1ec90*/  IMAD.MOV.U32 R6, RZ, RZ, R10 ;  /* 0x000000ffff067224 */ /* 0x001fc600078e000a */
[----:B------:R-:W-:Y:S01]  /*1eca0*/  STL.64 [R1+0x80], R8 ;  /* 0x0000800801007387 */ /* 0x000fe20000100a00 */
[----:B------:R-:W-:-:S03]  /*1ecb0*/  MOV R7, R11 ;  /* 0x0000000b00077202 */ /* 0x000fc60000000f00 */
[----:B------:R-:W0:Y:S04]  /*1ecc0*/  LDSM.16.MT88.4 R8, [R2+0x100] ;  /* 0x000100000208783b */ /* 0x000e280000004200 */
[----:B------:R-:W-:Y:S04]  /*1ecd0*/  STL [R1+0x6b00], R7 ;  /* 0x006b000701007387 */ /* 0x000fe80000100800 */
[----:B------:R-:W-:Y:S01]  /*1ece0*/  STL [R1+0x6afc], R6 ;  /* 0x006afc0601007387 */ /* 0x000fe20000100800 */
[----:B0-----:R-:W-:Y:S01]  /*1ecf0*/  MOV R29, R9 ;  /* 0x00000009001d7202 */ /* 0x001fe20000000f00 */
[----:B------:R-:W-:-:S02]  /*1ed00*/  IMAD.MOV.U32 R3, RZ, RZ, R10 ;  /* 0x000000ffff037224 */ /* 0x000fc400078e000a */
[----:B------:R-:W-:Y:S01]  /*1ed10*/  STL [R1+0x70], R8 ;  /* 0x0000700801007387 */ /* 0x000fe20000100800 */
[----:B------:R-:W-:-:S03]  /*1ed20*/  MOV R28, R11 ;  /* 0x0000000b001c7202 */ /* 0x000fc60000000f00 */
[----:B------:R-:W0:Y:S04]  /*1ed30*/  LDSM.16.MT88.4 R8, [R2+0x180] ;  /* 0x000180000208783b */ /* 0x000e280000004200 */
[----:B------:R-:W-:Y:S04]  /*1ed40*/  STL [R1+0x6b0c], R28 ;  /* 0x006b0c1c01007387 */ /* 0x000fe80000100800 */
[----:B------:R-:W-:Y:S04]  /*1ed50*/  STL [R1+0x6b08], R3 ;  /* 0x006b080301007387 */ /* 0x000fe80000100800 */
[----:B------:R-:W-:Y:S01]  /*1ed60*/  STL [R1+0x6b04], R29 ;  /* 0x006b041d01007387 */ /* 0x000fe20000100800 */
[----:B0-----:R-:W-:-:S03]  /*1ed70*/  MOV R7, R10 ;  /* 0x0000000a00077202 */ /* 0x001fc60000000f00 */
[----:B------:R-:W-:Y:S01]  /*1ed80*/  STL.64 [R1+0x60], R8 ;  /* 0x0000600801007387 */ /* 0x000fe20000100a00 */
[----:B------:R-:W-:-:S05]  /*1ed90*/  IMAD.MOV.U32 R6, RZ, RZ, R11 ;  /* 0x000000ffff067224 */ /* 0x000fca00078e000b */
[----:B------:R-:W-:Y:S04]  /*1eda0*/  STL [R1+0x6b14], R6 ;  /* 0x006b140601007387 */ /* 0x000fe80000100800 */
[----:B------:R-:W-:Y:S04]  /*1edb0*/  STL [R1+0x6b10], R7 ;  /* 0x006b100701007387 */ /* 0x000fe80000100800 */
[----:B------:R0:W-:Y:S04]  /*1edc0*/  STL [R1+0x697c], R2 ;  /* 0x00697c0201007387 */ /* 0x0001e80000100800 */
[----:B0-----:R-:W0:Y:S01]  /*1edd0*/  S2R R2, SR_TID.X ;  /* 0x0000000000027919 */ /* 0x001e220000002100 */
[----:B--2---:R-:W-:Y:S11]  /*1ede0*/  HMMA.16816.F32 R8, R12, R4, RZ ;  /* 0x000000040c08723c */ /* 0x004ff600000018ff */
[----:B------:R-:W-:Y:S11]  /*1edf0*/  @!UPT UIADD3 URZ, URZ, URZ, URZ ;  /* 0x0000003f3f3ff290 */ /* 0x000ff6000fffe03f */
[----:B------:R-:W-:Y:S01]  /*1ee00*/  @!UPT UIADD3 URZ, URZ, URZ, URZ ;  /* 0x0000003f3f3ff290 */ /* 0x000fe2000fffe03f */
[----:B------:R-:W-:Y:S01]  /*1ee10*/  STL [R1+0x110], R8 ;  /* 0x0001100801007387 */ /* 0x000fe20000100800 */
[----:B------:R-:W-:Y:S01]  /*1ee20*/  MOV R13, R9 ;  /* 0x00000009000d7202 */ /* 0x000fe20000000f00 */
[----:B------:R-:W-:Y:S01]  /*1ee30*/  IMAD.MOV.U32 R6, RZ, RZ, R11 ;  /* 0x000000ffff067224 */ /* 0x000fe200078e000b */
[----:B------:R-:W-:Y:S02]  /*1ee40*/  MOV R12, R10 ;  /* 0x0000000a000c7202 */ /* 0x000fe40000000f00 */
[----:B------:R-:W1:Y:S04]  /*1ee50*/  LDSM.16.MT88.4 R8, [R0+0x2000] ;  /* 0x002000000008783b */ /* 0x000e680000004200 */
[----:B------:R-:W2:Y:S01]  /*1ee60*/  S2R R14, SR_TID.X ;  /* 0x00000000000e7919 */ /* 0x000ea20000002100 */
[----:B0-----:R-:W-:-:S05]  /*1ee70*/  LOP3.LUT R2, R2, 0x7, RZ, 0xc0, !PT ;  /* 0x0000000702027812 */ /* 0x001fca00078ec0ff */
[----:B------:R-:W-:Y:S01]  /*1ee80*/  IMAD R2, R2, 0x210, RZ ;  /* 0x0000021002027824 */ /* 0x000fe200078e02ff */
[----:B-1----:R-:W-:Y:S01]  /*1ee90*/  MOV R7, R8 ;  /* 0x0000000800077202 */ /* 0x002fe20000000f00 */
[----:B------:R-:W-:Y:S01]  /*1eea0*/  IMAD.MOV.U32 R3, RZ, RZ, R10 ;  /* 0x000000ffff037224 */ /* 0x000fe200078e000a */
[----:B------:R-:W-:Y:S02]  /*1eeb0*/  MOV R28, R9 ;  /* 0x00000009001c7202 */ /* 0x000fe40000000f00 */
[----:B------:R-:W-:Y:S02]  /*1eec0*/  MOV R29, R11 ;  /* 0x0000000b001d7202 */ /* 0x000fe40000000f00 */
[----:B------:R-:W-:Y:S01]  /*1eed0*/  HMMA.16816.F32 R8, R20, R4, RZ ;  /* 0x000000041408723c */ /* 0x000fe200000018ff */
[C---:B--2---:R-:W-:Y:S02]  /*1eee0*/  LOP3.LUT R15, R14.reuse, 0x10, RZ, 0xc0, !PT ;  /* 0x000000100e0f7812 */ /* 0x044fe400078ec0ff */
[----:B------:R-:W-:-:S03]  /*1eef0*/  SHF.L.U32 R14, R14, 0x1, RZ ;  /* 0x000000010e0e7819 */ /* 0x000fc600000006ff */
[----:B------:R-:W-:Y:S01]  /*1ef00*/  IMAD.SHL.U32 R15, R15, 0x100, RZ ;  /* 0x000001000f0f7824 */ /* 0x000fe200078e00ff */
[----:B------:R-:W-:-:S04]  /*1ef10*/  LOP3.LUT R2, R2, 0x10, R14, 0x78, !PT ;  /* 0x0000001002027812 */ /* 0x000fc800078e780e */
[----:B------:R-:W-:Y:S11]  /*1ef20*/  LOP3.LUT R2, R2, R15, RZ, 0xfc, !PT ;  /* 0x0000000f02027212 */ /* 0x000ff600078efcff */
[----:B------:R-:W-:Y:S02]  /*1ef30*/  @!UPT UIADD3 URZ, URZ, URZ, URZ ;  /* 0x0000003f3f3ff290 */ /* 0x000fe4000fffe03f */
[----:B------:R-:W-:Y:S01]  /*1ef40*/  MOV R23, R8 ;  /* 0x0000000800177202 */ /* 0x000fe20000000f00 */
[----:B------:R-:W-:Y:S01]  /*1ef50*/  IMAD.MOV.U32 R22, RZ, RZ, R9 ;  /* 0x000000ffff167224 */ /* 0x000fe200078e0009 */
[----:B------:R-:W-:Y:S02]  /*1ef60*/  MOV R21, R10 ;  /* 0x0000000a00157202 */ /* 0x000fe40000000f00 */
[----:B------:R-:W-:Y:S02]  /*1ef70*/  MOV R20, R11 ;  /* 0x0000000b00147202 */ /* 0x000fe40000000f00 */
[----:B------:R-:W-:Y:S07]  /*1ef80*/  HMMA.16816.F32 R8, R24, R4, RZ ;  /* 0x000000041808723c */ /* 0x000fee00000018ff */
[----:B------:R-:W-:Y:S01]  /*1ef90*/  IMAD.MOV.U32 R25, RZ, RZ, R13 ;  /* 0x000000ffff197224 */ /* 0x000fe200078e000d */
[----:B------:R-:W-:-:S02]  /*1efa0*/  MOV R26, R12 ;  /* 0x0000000c001a7202 */ /* 0x000fc40000000f00 */
[----:B------:R-:W0:Y:S01]  /*1efb0*/  LDSM.16.MT88.4 R12, [R0+0x2100] ;  /* 0x00210000000c783b */ /* 0x000e220000004200 */
[----:B------:R-:W-:Y:S03]  /*1efc0*/  HMMA.16816.F32 R16, R16, R4, RZ ;  /* 0x000000041010723c */ /* 0x000fe600000018ff */
[----:B------:R-:W-:Y:S01]  /*1efd0*/  STL [R1+0x6b24], R29 ;  /* 0x006b241d01007387 */ /* 0x000fe20000100800 */
[----:B------:R-:W-:-:S03]  /*1efe0*/  MOV R27, R6 ;  /* 0x00000006001b7202 */ /* 0x000fc60000000f00 */
[----:B------:R-:W-:Y:S04]  /*1eff0*/  STL [R1+0x6b20], R3 ;  /* 0x006b200301007387 */ /* 0x000fe80000100800 */
[----:B------:R0:W-:Y:S04]  /*1f000*/  STL [R1+0x6b1c], R28 ;  /* 0x006b1c1c01007387 */ /* 0x0001e80000100800 */
[----:B------:R1:W-:Y:S08]  /*1f010*/  STL [R1+0x6b18], R7 ;  /* 0x006b180701007387 */ /* 0x0003f00000100800 */
[----:B------:R-:W-:Y:S04]  /*1f020*/  STL.64 [R1+0x40], R16 ;  /* 0x0000401001007387 */ /* 0x000fe80000100a00 */
[----:B------:R-:W-:Y:S04]  /*1f030*/  STL.64 [R1+0x48], R18 ;  /* 0x0000481201007387 */ /* 0x000fe80000100a00 */
[----:B------:R-:W2:Y:S01]  /*1f040*/  LDSM.16.MT88.4 R16, [R0+0x2080] ;  /* 0x002080000010783b */ /* 0x000ea20000004200 */
[----:B0-----:R-:W-:Y:S01]  /*1f050*/  IMAD.MOV.U32 R28, RZ, RZ, R12 ;  /* 0x000000ffff1c7224 */ /* 0x001fe200078e000c */
[----:B-1----:R-:W-:Y:S01]  /*1f060*/  MOV R7, R13 ;  /* 0x0000000d00077202 */ /* 0x002fe20000000f00 */
[----:B------:R-:W-:Y:S01]  /*1f070*/  IMAD.MOV.U32 R24, RZ, RZ, R15 ;  /* 0x000000ffff187224 */ /* 0x000fe200078e000f */
[----:B------:R-:W-:-:S02]  /*1f080*/  MOV R6, R14 ;  /* 0x0000000e00067202 */ /* 0x000fc40000000f00 */
[----:B------:R-:W0:Y:S01]  /*1f090*/  LDSM.16.MT88.4 R12, [R0+0x2180] ;  /* 0x00218000000c783b */ /* 0x000e220000004200 */
[----:B------:R-:W-:-:S03]  /*1f0a0*/  LOP3.LUT R2, R2, 0x20, RZ, 0x3c, !PT ;  /* 0x0000002002027812 */ /* 0x000fc600078e3cff */
[----:B------:R-:W-:Y:S04]  /*1f0b0*/  STL [R1+0x6b2c], R22 ;  /* 0x006b2c1601007387 */ /* 0x000fe80000100800 */
[----:B------:R-:W-:Y:S04]  /*1f0c0*/  STL [R1+0x6b28], R23 ;  /* 0x006b281701007387 */ /* 0x000fe80000100800 */
[----:B------:R2:W-:Y:S04]  /*1f0d0*/  STL.64 [R1+0x6998], R10 ;  /* 0x0069980a01007387 */ /* 0x0005e80000100a00 */
[----:B------:R1:W-:Y:S01]  /*1f0e0*/  STL.64 [R1+0x6990], R8 ;  /* 0x0069900801007387 */ /* 0x0003e20000100a00 */
[----:B--2---:R-:W-:Y:S01]  /*1f0f0*/  MOV R11, R16 ;  /* 0x00000010000b7202 */ /* 0x004fe20000000f00 */
[----:B------:R-:W-:Y:S01]  /*1f100*/  IMAD.MOV.U32 R10, RZ, RZ, R17 ;  /* 0x000000ffff0a7224 */ /* 0x000fe200078e0011 */
[----:B-1----:R-:W-:-:S02]  /*1f110*/  MOV R9, R18 ;  /* 0x0000001200097202 */ /* 0x002fc40000000f00 */
[----:B------:R-:W-:Y:S02]  /*1f120*/  MOV R8, R19 ;  /* 0x0000001300087202 */ /* 0x000fe40000000f00 */
[----:B------:R-:W-:Y:S01]  /*1f130*/  LDSM.16.MT88.4 R16, [R2+0x2080] ;  /* 0x002080000210783b */ /* 0x000fe20000004200 */
[----:B0-----:R-:W-:Y:S01]  /*1f140*/  MOV R22, R12 ;  /* 0x0000000c00167202 */ /* 0x001fe20000000f00 */
[----:B------:R-:W-:Y:S01]  /*1f150*/  IMAD.MOV.U32 R29, RZ, RZ, R14 ;  /* 0x000000ffff1d7224 */ /* 0x000fe200078e000e */
[----:B------:R-:W-:Y:S02]  /*1f160*/  MOV R23, R13 ;  /* 0x0000000d00177202 */ /* 0x000fe40000000f00 */
[----:B------:R-:W-:Y:S02]  /*1f170*/  MOV R3, R15 ;  /* 0x0000000f00037202 */ /* 0x000fe40000000f00 */
[----:B------:R-:W0:Y:S04]  /*1f180*/  LDSM.16.MT88.4 R12, [R2+0x2000] ;  /* 0x00200000020c783b */ /* 0x000e280000004200 */
[----:B------:R-:W-:Y:S04]  /*1f190*/  STL [R1+0x6978], R0 ;  /* 0x0069780001007387 */ /* 0x000fe80000100800 */
[----:B0-----:R-:W-:Y:S04]  /*1f1a0*/  STL.64 [R1+0x69a8], R14 ;  /* 0x0069a80e01007387 */ /* 0x001fe80000100a00 */
[----:B------:R0:W-:Y:S04]  /*1f1b0*/  STL.64 [R1+0x69a0], R12 ;  /* 0x0069a00c01007387 */ /* 0x0001e80000100a00 */
[----:B------:R-:W-:Y:S04]  /*1f1c0*/  STL.64 [R1+0x69b8], R18 ;  /* 0x0069b81201007387 */ /* 0x000fe80000100a00 */
[----:B------:R-:W-:Y:S04]  /*1f1d0*/  STL.64 [R1+0x69b0], R16 ;  /* 0x0069b01001007387 */ /* 0x000fe80000100a00 */
[----:B------:R-:W1:Y:S01]  /*1f1e0*/  LDSM.16.MT88.4 R16, [R2+0x2100] ;  /* 0x002100000210783b */ /* 0x000e620000004200 */
[----:B0-----:R-:W-:Y:S01]  /*1f1f0*/  MOV R12, R22 ;  /* 0x00000016000c7202 */ /* 0x001fe20000000f00 */
[----:B------:R-:W-:Y:S01]  /*1f200*/  IMAD.MOV.U32 R13, RZ, RZ, R23 ;  /* 0x000000ffff0d7224 */ /* 0x000fe200078e0017 */
[----:B------:R-:W-:Y:S01]  /*1f210*/  MOV R14, R29 ;  /* 0x0000001d000e7202 */ /* 0x000fe20000000f00 */
[----:B------:R-:W2:Y:S01]  /*1f220*/  LDL.LU R22, [R1+0x6b2c] ;  /* 0x006b2c0001167983 */ /* 0x000ea20000300800 */
[----:B------:R-:W-:-:S03]  /*1f230*/  MOV R15, R3 ;  /* 0x00000003000f7202 */ /* 0x000fc60000000f00 */
[----:B-1----:R0:W-:Y:S04]  /*1f240*/  STL.64 [R1+0x140], R16 ;  /* 0x0001401001007387 */ /* 0x0021e80000100a00 */
[----:B------:R1:W-:Y:S04]  /*1f250*/  STL.64 [R1+0x148], R18 ;  /* 0x0001481201007387 */ /* 0x0003e80000100a00 */
[----:B------:R-:W3:Y:S04]  /*1f260*/  LDL.LU R23, [R1+0x6b28] ;  /* 0x006b280001177983 */ /* 0x000ee80000300800 */
[----:B------:R-:W4:Y:S04]  /*1f270*/  LDL.LU R29, [R1+0x6b24] ;  /* 0x006b2400011d7983 */ /* 0x000f280000300800 */
[----:B------:R-:W2:Y:S04]  /*1f280*/  LDL.LU R3, [R1+0x6b20] ;  /* 0x006b200001037983 */ /* 0x000ea80000300800 */
[----:B------:R1:W-:Y:S04]  /*1f290*/  STL.64 [R1+0x69c8], R14 ;  /* 0x0069c80e01007387 */ /* 0x0003e80000100a00 */
[----:B------:R1:W-:Y:S04]  /*1f2a0*/  STL.64 [R1+0x69c0], R12 ;  /* 0x0069c00c01007387 */ /* 0x0003e80000100a00 */
[----:B0-----:R-:W2:Y:S04]  /*1f2b0*/  LDL.LU R16, [R1+0x40] ;  /* 0x0000400001107983 */ /* 0x001ea80000300800 */
[----:B------:R-:W2:Y:S04]  /*1f2c0*/  LDL.LU R17, [R1+0x44] ;  /* 0x0000440001117983 */ /* 0x000ea80000300800 */
[----:B-1----:R-:W2:Y:S04]  /*1f2d0*/  LDL.LU R18, [R1+0x48] ;  /* 0x0000480001127983 */ /* 0x002ea80000300800 */
[----:B------:R-:W2:Y:S01]  /*1f2e0*/  LDL.LU R19, [R1+0x4c] ;  /* 0x00004c0001137983 */ /* 0x000ea20000300800 */
[----:B------:R-:W-:Y:S01]  /*1f2f0*/  MOV R14, R6 ;  /* 0x00000006000e7202 */ /* 0x000fe20000000f00 */
[----:B------:R-:W-:Y:S01]  /*1f300*/  IMAD.MOV.U32 R15, RZ, RZ, R24 ;  /* 0x000000ffff0f7224 */ /* 0x000fe200078e0018 */
[----:B------:R-:W-:Y:S01]  /*1f310*/  MOV R13, R7 ;  /* 0x00000007000d7202 */ /* 0x000fe20000000f00 */
[----:B------:R-:W-:Y:S01]  /*1f320*/  IMAD.MOV.U32 R12, RZ, RZ, R28 ;  /* 0x000000ffff0c7224 */ /* 0x000fe200078e001c */
[----:B--2---:R-:W-:Y:S04]  /*1f330*/  STL.64 [R1+0x69d8], R18 ;  /* 0x0069d81201007387 */ /* 0x004fe80000100a00 */
[----:B------:R0:W-:Y:S04]  /*1f340*/  STL.64 [R1+0x69d0], R16 ;  /* 0x0069d01001007387 */ /* 0x0001e80000100a00 */
[----:B------:R-:W2:Y:S04]  /*1f350*/  LDL.LU R28, [R1+0x6b1c] ;  /* 0x006b1c00011c7983 */ /* 0x000ea80000300800 */
[----:B------:R-:W2:Y:S04]  /*1f360*/  LDL.LU R7, [R1+0x6b18] ;  /* 0x006b180001077983 */ /* 0x000ea80000300800 */
[----:B------:R-:W2:Y:S04]  /*1f370*/  LDL.LU R6, [R1+0x6b14] ;  /* 0x006b140001067983 */ /* 0x000ea80000300800 */
[----:B------:R1:W-:Y:S04]  /*1f380*/  STL.64 [R1+0x69e8], R14 ;  /* 0x0069e80e01007387 */ /* 0x0003e80000100a00 */
[----:B------:R3:W-:Y:S04]  /*1f390*/  STL.64 [R1+0x69e0], R12 ;  /* 0x0069e00c01007387 */ /* 0x0007e80000100a00 */
[----:B0-----:R-:W2:Y:S01]  /*1f3a0*/  LDL.LU R16, [R1+0x110] ;  /* 0x0001100001107983 */ /* 0x001ea20000300800 */
[----:B------:R-:W-:Y:S01]  /*1f3b0*/  MOV R18, R26 ;  /* 0x0000001a00127202 */ /* 0x000fe20000000f00 */
[----:B------:R-:W-:Y:S01]  /*1f3c0*/  IMAD.MOV.U32 R19, RZ, RZ, R27 ;  /* 0x000000ffff137224 */ /* 0x000fe200078e001b */
[----:B------:R-:W-:Y:S01]  /*1f3d0*/  MOV R17, R25 ;  /* 0x0000001900117202 */ /* 0x000fe20000000f00 */
[----:B-1----:R-:W-:Y:S01]  /*1f3e0*/  IMAD.MOV.U32 R14, RZ, RZ, R9 ;  /* 0x000000ffff0e7224 */ /* 0x002fe200078e0009 */
[----:B------:R-:W-:-:S02]  /*1f3f0*/  MOV R15, R8 ;  /* 0x00000008000f7202 */ /* 0x000fc40000000f00 */
[----:B---3--:R-:W-:Y:S02]  /*1f400*/  MOV R12, R11 ;  /* 0x0000000b000c7202 */ /* 0x008fe40000000f00 */
[----:B------:R-:W-:Y:S01]  /*1f410*/  MOV R13, R10 ;  /* 0x0000000a000d7202 */ /* 0x000fe20000000f00 */
[----:B------:R-:W-:Y:S04]  /*1f420*/  STL.64 [R1+0x69f8], R18 ;  /* 0x0069f81201007387 */ /* 0x000fe80000100a00 */
[----:B--2---:R0:W-:Y:S04]  /*1f430*/  STL.64 [R1+0x69f0], R16 ;  /* 0x0069f01001007387 */ /* 0x0041e80000100a00 */
[----:B------:R-:W-:Y:S04]  /*1f440*/  STL.64 [R1+0x6a08], R14 ;  /* 0x006a080e01007387 */ /* 0x000fe80000100a00 */
[----:B------:R-:W-:Y:S04]  /*1f450*/  STL.64 [R1+0x6a00], R12 ;  /* 0x006a000c01007387 */ /* 0x000fe80000100a00 */
[----:B0-----:R-:W2:Y:S04]  /*1f460*/  LDL.LU R16, [R1+0x120] ;  /* 0x0001200001107983 */ /* 0x001ea80000300800 */
[----:B------:R-:W2:Y:S04]  /*1f470*/  LDL.LU R17, [R1+0x124] ;  /* 0x0001240001117983 */ /* 0x000ea80000300800 */
[----:B------:R-:W3:Y:S04]  /*1f480*/  LDL.LU R18, [R1+0x128] ;  /* 0x0001280001127983 */ /* 0x000ee80000300800 */
[----:B------:R-:W3:Y:S01]  /*1f490*/  LDL.LU R19, [R1+0x12c] ;  /* 0x00012c0001137983 */ /* 0x000ee20000300800 */
[----:B------:R-:W-:Y:S01]  /*1f4a0*/  IMAD.MOV.U32 R11, RZ, RZ, R20 ;  /* 0x000000ffff0b7224 */ /* 0x000fe200078e0014 */
[----:B------:R-:W-:Y:S01]  /*1f4b0*/  MOV R10, R21 ;  /* 0x00000015000a7202 */ /* 0x000fe20000000f00 */
[----:B------:R-:W-:Y:S01]  /*1f4c0*/  IMAD.MOV.U32 R8, RZ, RZ, R23 ;  /* 0x000000ffff087224 */ /* 0x000fe200078e0017 */
[----:B------:R-:W-:Y:S01]  /*1f4d0*/  MOV R9, R22 ;  /* 0x0000001600097202 */ /* 0x000fe20000000f00 */
[----:B------:R-:W0:Y:S04]  /*1f4e0*/  LDSM.16.MT88.4 R12, [R2+0x2180] ;  /* 0x00218000020c783b */ /* 0x000e280000004200 */
[----:B---3--:R1:W-:Y:S04]  /*1f4f0*/  STL.64 [R1+0x6a18], R18 ;  /* 0x006a181201007387 */ /* 0x0083e80000100a00 */
[----:B--2---:R2:W-:Y:S01]  /*1f500*/  STL.64 [R1+0x6a10], R16 ;  /* 0x006a101001007387 */ /* 0x0045e20000100a00 */
[----:B-1----:R-:W-:-:S02]  /*1f510*/  MOV R18, R3 ;  /* 0x0000000300127202 */ /* 0x002fc40000000f00 */
[----:B----4-:R-:W-:Y:S02]  /*1f520*/  MOV R19, R29 ;  /* 0x0000001d00137202 */ /* 0x010fe40000000f00 */
[----:B--2---:R-:W-:Y:S01]  /*1f530*/  MOV R16, R7 ;  /* 0x0000000700107202 */ /* 0x004fe20000000f00 */
[----:B------:R-:W-:Y:S01]  /*1f540*/  IMAD.MOV.U32 R17, RZ, RZ, R28 ;  /* 0x000000ffff117224 */ /* 0x000fe200078e001c */
[----:B------:R-:W2:Y:S04]  /*1f550*/  LDL.LU R7, [R1+0x6b10] ;  /* 0x006b100001077983 */ /* 0x000ea80000300800 */
[----:B------:R-:W3:Y:S04]  /*1f560*/  LDL.LU R28, [R1+0x6b0c] ;  /* 0x006b0c00011c7983 */ /* 0x000ee80000300800 */
[----:B------:R-:W4:Y:S04]  /*1f570*/  LDL.LU R3, [R1+0x6b08] ;  /* 0x006b080001037983 */ /* 0x000f280000300800 */
[----:B------:R-:W3:Y:S04]  /*1f580*/  LDL.LU R29, [R1+0x6b04] ;  /* 0x006b0400011d7983 */ /* 0x000ee80000300800 */
[----:B------:R-:W-:Y:S04]  /*1f590*/  STL.64 [R1+0x6a38], R18 ;  /* 0x006a381201007387 */ /* 0x000fe80000100a00 */
[----:B------:R1:W-:Y:S04]  /*1f5a0*/  STL.64 [R1+0x6a30], R16 ;  /* 0x006a301001007387 */ /* 0x0003e80000100a00 */
[----:B-1----:R-:W3:Y:S04]  /*1f5b0*/  LDL.LU R16, [R1+0x60] ;  /* 0x0000600001107983 */ /* 0x002ee80000300800 */
[----:B------:R-:W3:Y:S01]  /*1f5c0*/  LDL.LU R17, [R1+0x64] ;  /* 0x0000640001117983 */ /* 0x000ee20000300800 */
[----:B------:R-:W-:-:S02]  /*1f5d0*/  MOV R19, R6 ;  /* 0x0000000600137202 */ /* 0x000fc40000000f00 */
[----:B--2---:R-:W-:Y:S02]  /*1f5e0*/  MOV R18, R7 ;  /* 0x0000000700127202 */ /* 0x004fe40000000f00 */
[----:B------:R-:W2:Y:S04]  /*1f5f0*/  LDL.LU R7, [R1+0x6b00] ;  /* 0x006b000001077983 */ /* 0x000ea80000300800 */
[----:B------:R-:W2:Y:S04]  /*1f600*/  LDL.LU R6, [R1+0x6afc] ;  /* 0x006afc0001067983 */ /* 0x000ea80000300800 */
[----:B------:R-:W-:Y:S04]  /*1f610*/  STL.64 [R1+0x6a48], R18 ;  /* 0x006a481201007387 */ /* 0x000fe80000100a00 */
[----:B---3--:R1:W-:Y:S04]  /*1f620*/  STL.64 [R1+0x6a40], R16 ;  /* 0x006a401001007387 */ /* 0x0083e80000100a00 */
[----:B-1----:R-:W3:Y:S01]  /*1f630*/  LDL.LU R16, [R1+0x70] ;  /* 0x0000700001107983 */ /* 0x002ee20000300800 */
[----:B----4-:R-:W-:Y:S01]  /*1f640*/  MOV R18, R3 ;  /* 0x0000000300127202 */ /* 0x010fe20000000f00 */
[----:B------:R-:W-:Y:S01]  /*1f650*/  IMAD.MOV.U32 R17, RZ, RZ, R29 ;  /* 0x000000ffff117224 */ /* 0x000fe200078e001d */
[----:B------:R-:W-:Y:S01]  /*1f660*/  MOV R19, R28 ;  /* 0x0000001c00137202 */ /* 0x000fe20000000f00 */
[----:B------:R-:W4:Y:S04]  /*1f670*/  LDL.LU R29, [R1+0x6af8] ;  /* 0x006af800011d7983 */ /* 0x000f280000300800 */
[----:B------:R-:W2:Y:S04]  /*1f680*/  LDL.LU R3, [R1+0x6af4] ;  /* 0x006af40001037983 */ /* 0x000ea80000300800 */
[----:B------:R-:W2:Y:S04]  /*1f690*/  LDL.LU R28, [R1+0x6af0] ;  /* 0x006af000011c7983 */ /* 0x000ea80000300800 */
[----:B------:R-:W-:Y:S04]  /*1f6a0*/  STL.64 [R1+0x6a58], R18 ;  /* 0x006a581201007387 */ /* 0x000fe80000100a00 */
[----:B---3--:R1:W-:Y:S04]  /*1f6b0*/  STL.64 [R1+0x6a50], R16 ;  /* 0x006a501001007387 */ /* 0x0083e80000100a00 */
[----:B-1----:R-:W3:Y:S04]  /*1f6c0*/  LDL.LU R16, [R1+0x80] ;  /* 0x0000800001107983 */ /* 0x002ee80000300800 */
[----:B------:R-:W3:Y:S01]  /*1f6d0*/  LDL.LU R17, [R1+0x84] ;  /* 0x0000840001117983 */ /* 0x000ee20000300800 */
[----:B--2---:R-:W-:Y:S01]  /*1f6e0*/  IMAD.MOV.U32 R18, RZ, RZ, R6 ;  /* 0x000000ffff127224 */ /* 0x004fe200078e0006 */
[----:B------:R-:W-:-:S02]  /*1f6f0*/  MOV R19, R7 ;  /* 0x0000000700137202 */ /* 0x000fc40000000f00 */
[----:B------:R-:W2:Y:S04]  /*1f700*/  LDL.LU R6, [R1+0x6aec] ;  /* 0x006aec0001067983 */ /* 0x000ea80000300800 */
[----:B------:R-:W2:Y:S04]  /*1f710*/  LDL.LU R7, [R1+0x6ae8] ;  /* 0x006ae80001077983 */ /* 0x000ea80000300800 */
[----:B------:R-:W-:Y:S04]  /*1f720*/  STL.64 [R1+0x6a68], R18 ;  /* 0x006a681201007387 */ /* 0x000fe80000100a00 */
[----:B---3--:R1:W-:Y:S04]  /*1f730*/  STL.64 [R1+0x6a60], R16 ;  /* 0x006a601001007387 */ /* 0x0083e80000100a00 */
[----:B-1----:R-:W3:Y:S01]  /*1f740*/  LDL.LU R16, [R1+0x90] ;  /* 0x0000900001107983 */ /* 0x002ee20000300800 */
[----:B------:R-:W-:Y:S01]  /*1f750*/  MOV R17, R28 ;  /* 0x0000001c00117202 */ /* 0x000fe20000000f00 */
[----:B------:R-:W-:Y:S01]  /*1f760*/  IMAD.MOV.U32 R18, RZ, RZ, R3 ;  /* 0x000000ffff127224 */ /* 0x000fe200078e0003 */
[----:B----4-:R-:W-:Y:S01]  /*1f770*/  MOV R19, R29 ;  /* 0x0000001d00137202 */ /* 0x010fe20000000f00 */
[----:B------:R-:W4:Y:S04]  /*1f780*/  LDL.LU R28, [R1+0x6ae4] ;  /* 0x006ae400011c7983 */ /* 0x000f280000300800 */
[----:B------:R-:W2:Y:S04]  /*1f790*/  LDL.LU R3, [R1+0x6ae0] ;  /* 0x006ae00001037983 */ /* 0x000ea80000300800 */
[----:B------:R-:W2:Y:S04]  /*1f7a0*/  LDL.LU R29, [R1+0x6adc] ;  /* 0x006adc00011d7983 */ /* 0x000ea80000300800 */
[----:B------:R-:W2:Y:S04]  /*1f7b0*/  LDL.LU R24, [R1+0xd0] ;  /* 0x0000d00001187983 */ /* 0x000ea80000300800 */
[----:B------:R-:W4:Y:S04]  /*1f7c0*/  LDL.LU R25, [R1+0xd4] ;  /* 0x0000d40001197983 */ /* 0x000f280000300800 */
[----:B------:R-:W4:Y:S04]  /*1f7d0*/  LDL.LU R26, [R1+0xd8] ;  /* 0x0000d800011a7983 */ /* 0x000f280000300800 */
[----:B------:R-:W4:Y:S04]  /*1f7e0*/  LDL.LU R27, [R1+0xdc] ;  /* 0x0000dc00011b7983 */ /* 0x000f280000300800 */
[----:B------:R-:W4:Y:S04]  /*1f7f0*/  LDL.LU R20, [R1+0xe0] ;  /* 0x0000e00001147983 */ /* 0x000f280000300800 */
[----:B------:R-:W4:Y:S04]  /*1f800*/  LDL.LU R21, [R1+0xe4] ;  /* 0x0000e40001157983 */ /* 0x000f280000300800 */
[----:B------:R-:W4:Y:S04]  /*1f810*/  LDL.LU R22, [R1+0xe8] ;  /* 0x0000e80001167983 */ /* 0x000f280000300800 */
[----:B------:R-:W4:Y:S04]  /*1f820*/  LDL.LU R23, [R1+0xec] ;  /* 0x0000ec0001177983 */ /* 0x000f280000300800 */
[----:B------:R-:W-:Y:S04]  /*1f830*/  STL.64 [R1+0x6a78], R18 ;  /* 0x006a781201007387 */ /* 0x000fe80000100a00 */
[----:B---3--:R1:W-:Y:S04]  /*1f840*/  STL.64 [R1+0x6a70], R16 ;  /* 0x006a701001007387 */ /* 0x0083e80000100a00 */
[----:B-1----:R-:W3:Y:S04]  /*1f850*/  LDL.LU R16, [R1+0xa0] ;  /* 0x0000a00001107983 */ /* 0x002ee80000300800 */
[----:B------:R-:W3:Y:S01]  /*1f860*/  LDL.LU R17, [R1+0xa4] ;  /* 0x0000a40001117983 */ /* 0x000ee20000300800 */
[----:B--2---:R-:W-:Y:S01]  /*1f870*/  MOV R18, R7 ;  /* 0x0000000700127202 */ /* 0x004fe20000000f00 */
[----:B------:R-:W-:-:S02]  /*1f880*/  IMAD.MOV.U32 R19, RZ, RZ, R6 ;  /* 0x000000ffff137224 */ /* 0x000fc400078e0006 */
[----:B------:R-:W2:Y:S04]  /*1f890*/  LDL.LU R7, [R1+0x6ad8] ;  /* 0x006ad80001077983 */ /* 0x000ea80000300800 */
[----:B------:R-:W2:Y:S04]  /*1f8a0*/  LDL.LU R6, [R1+0x6ad4] ;  /* 0x006ad40001067983 */ /* 0x000ea80000300800 */
[----:B------:R-:W-:Y:S04]  /*1f8b0*/  STL.64 [R1+0x6a88], R18 ;  /* 0x006a881201007387 */ /* 0x000fe80000100a00 */
[----:B---3--:R1:W-:Y:S04]  /*1f8c0*/  STL.64 [R1+0x6a80], R16 ;  /* 0x006a801001007387 */ /* 0x0083e80000100a00 */
[----:B-1----:R-:W3:Y:S01]  /*1f8d0*/  LDL.LU R16, [R1+0xb0] ;  /* 0x0000b00001107983 */ /* 0x002ee20000300800 */
[----:B------:R-:W-:Y:S01]  /*1f8e0*/  MOV R18, R3 ;  /* 0x0000000300127202 */ /* 0x000fe20000000f00 */
[----:B----4-:R-:W-:Y:S01]  /*1f8f0*/  IMAD.MOV.U32 R19, RZ, RZ, R28 ;  /* 0x000000ffff137224 */ /* 0x010fe200078e001c */
[----:B------:R-:W-:-:S02]  /*1f900*/  MOV R17, R29 ;  /* 0x0000001d00117202 */ /* 0x000fc40000000f00 */
[----:B------:R-:W4:Y:S04]  /*1f910*/  LDL.LU R29, [R1+0x6ad0] ;  /* 0x006ad000011d7983 */ /* 0x000f280000300800 */
[----:B------:R-:W2:Y:S04]  /*1f920*/  LDL.LU R3, [R1+0x6acc] ;  /* 0x006acc0001037983 */ /* 0x000ea80000300800 */
[----:B------:R-:W4:Y:S04]  /*1f930*/  LDL.LU R28, [R1+0x6ac8] ;  /* 0x006ac800011c7983 */ /* 0x000f280000300800 */
[----:B------:R-:W-:Y:S04]  /*1f940*/  STL.64 [R1+0x6a98], R18 ;  /* 0x006a981201007387 */ /* 0x000fe80000100a00 */
[----:B---3--:R2:W-:Y:S02]  /*1f950*/  STL.64 [R1+0x6a90], R16 ;  /* 0x006a901001007387 */ /* 0x0085e40000100a00 */
[----:B--2---:R-:W-:-:S02]  /*1f960*/  MOV R16, R6 ;  /* 0x0000000600107202 */ /* 0x004fc40000000f00 */
[----:B------:R-:W2:Y:S01]  /*1f970*/  LDL.LU R6, [R1+0x6ac4] ;  /* 0x006ac40001067983 */ /* 0x000ea20000300800 */
[----:B------:R-:W-:-:S03]  /*1f980*/  MOV R17, R7 ;  /* 0x0000000700117202 */ /* 0x000fc60000000f00 */
[----:B------:R-:W3:Y:S04]  /*1f990*/  LDL.LU R7, [R1+0x6ac0] ;  /* 0x006ac00001077983 */ /* 0x000ee80000300800 */
[----:B------:R-:W2:Y:S04]  /*1f9a0*/  LDL.LU R18, [R1+0xc8] ;  /* 0x0000c80001127983 */ /* 0x000ea80000300800 */
[----:B------:R-:W2:Y:S01]  /*1f9b0*/  LDL.LU R19, [R1+0xcc] ;  /* 0x0000cc0001137983 */ /* 0x000ea20000300800 */
[----:B------:R-:W-:Y:S03]  /*1f9c0*/  HMMA.16816.F32 R24, R24, R4, RZ ;  /* 0x000000041818723c */ /* 0x000fe600000018ff */
[----:B--2---:R3:W-:Y:S04]  /*1f9d0*/  STL.64 [R1+0x6aa8], R18 ;  /* 0x006aa81201007387 */ /* 0x0047e80000100a00 */
[----:B------:R1:W-:Y:S01]  /*1f9e0*/  STL.64 [R1+0x6aa0], R16 ;  /* 0x006aa01001007387 */ /* 0x0003e20000100a00 */
[----:B---3--:R-:W-:-:S03]  /*1f9f0*/  MOV R18, R7 ;  /* 0x0000000700127202 */ /* 0x008fc60000000f00 */
[----:B-1----:R-:W2:Y:S01]  /*1fa00*/  LDL.LU R16, [R1+0x100] ;  /* 0x0001000001107983 */ /* 0x002ea20000300800 */
[----:B------:R-:W-:-:S03]  /*1fa10*/  IMAD.MOV.U32 R17, RZ, RZ, R6 ;  /* 0x000000ffff117224 */ /* 0x000fc600078e0006 */
[----:B------:R-:W3:Y:S04]  /*1fa20*/  LDL.LU R6, [R1+0x6abc] ;  /* 0x006abc0001067983 */ /* 0x000ee80000300800 */
[----:B------:R-:W2:Y:S04]  /*1fa30*/  LDL.LU R7, [R1+0x6ab8] ;  /* 0x006ab80001077983 */ /* 0x000ea80000300800 */
[----:B------:R-:W2:Y:S04]  /*1fa40*/  LDL.LU R19, [R1+0x10c] ;  /* 0x00010c0001137983 */ /* 0x000ea80000300800 */
[----:B------:R-:W-:Y:S04]  /*1fa50*/  STL.64 [R1+0x6a28], R10 ;  /* 0x006a280a01007387 */ /* 0x000fe80000100a00 */
[----:B------:R1:W-:Y:S04]  /*1fa60*/  STL.64 [R1+0x6a20], R8 ;  /* 0x006a200801007387 */ /* 0x0003e80000100a00 */
[----:B-1----:R-:W4:Y:S04]  /*1fa70*/  LDL.LU R8, [R1+0xf0] ;  /* 0x0000f00001087983 */ /* 0x002f280000300800 */
[----:B------:R-:W4:Y:S01]  /*1fa80*/  LDL.LU R9, [R1+0xf4] ;  /* 0x0000f40001097983 */ /* 0x000f220000300800 */
[----:B---3--:R-:W-:-:S03]  /*1fa90*/  MOV R10, R6 ;  /* 0x00000006000a7202 */ /* 0x008fc60000000f00 */
[----:B------:R-:W3:Y:S01]  /*1faa0*/  LDL.LU R6, [R1+0x6ab4] ;  /* 0x006ab40001067983 */ /* 0x000ee20000300800 */
[----:B--2---:R-:W-:Y:S01]  /*1fab0*/  HMMA.16816.F32 R16, R16, R4, RZ ;  /* 0x000000041010723c */ /* 0x004fe200000018ff */
[----:B------:R-:W-:Y:S02]  /*1fac0*/  IMAD.MOV.U32 R11, RZ, RZ, R7 ;  /* 0x000000ffff0b7224 */ /* 0x000fe400078e0007 */
[----:B------:R-:W3:Y:S04]  /*1fad0*/  LDL.LU R7, [R1+0x6ab0] ;  /* 0x006ab00001077983 */ /* 0x000ee80000300800 */
[----:B------:R-:W-:Y:S04]  /*1fae0*/  STL [R1+0x6988], R25 ;  /* 0x0069881901007387 */ /* 0x000fe80000100800 */
[----:B0-----:R-:W-:Y:S04]  /*1faf0*/  STL.64 [R1+0x130], R12 ;  /* 0x0001300c01007387 */ /* 0x001fe80000100a00 */
[----:B------:R4:W-:Y:S02]  /*1fb00*/  STL.64 [R1+0x138], R14 ;  /* 0x0001380e01007387 */ /* 0x0009e40000100a00 */
[----:B----4-:R-:W-:-:S04]  /*1fb10*/  LOP3.LUT R15, R3, 0x10, R28, 0x78, !PT ;  /* 0x00000010030f7812 */ /* 0x010fc800078e781c */
[----:B------:R-:W-:-:S04]  /*1fb20*/  LOP3.LUT R15, R15, R29, RZ, 0xfc, !PT ;  /* 0x0000001d0f0f7212 */ /* 0x000fc800078efcff */
[----:B------:R-:W-:Y:S01]  /*1fb30*/  LOP3.LUT R15, R15, 0x40, RZ, 0x3c, !PT ;  /* 0x000000400f0f7812 */ /* 0x000fe200078e3cff */
[----:B------:R-:W-:Y:S01]  /*1fb40*/  IMAD.MOV.U32 R28, RZ, RZ, R18 ;  /* 0x000000ffff1c7224 */ /* 0x000fe200078e0012 */
[----:B------:R-:W-:Y:S02]  /*1fb50*/  MOV R0, R16 ;  /* 0x0000001000007202 */ /* 0x000fe40000000f00 */
[----:B------:R-:W-:Y:S02]  /*1fb60*/  MOV R29, R17 ;  /* 0x00000011001d7202 */ /* 0x000fe40000000f00 */
[----:B------:R-:W-:Y:S02]  /*1fb70*/  MOV R3, R19 ;  /* 0x0000001300037202 */ /* 0x000fe40000000f00 */
[----:B------:R-:W0:Y:S04]  /*1fb80*/  LDSM.16.MT88.4 R16, [R15+0x2000] ;  /* 0x002000000f10783b */ /* 0x000e280000004200 */
[----:B------:R-:W-:Y:S04]  /*1fb90*/  STL [R1+0x6984], R26 ;  /* 0x0069841a01007387 */ /* 0x000fe80000100800 */
[----:B------:R0:W-:Y:S02]  /*1fba0*/  STL [R1+0x6980], R27 ;  /* 0x0069801b01007387 */ /* 0x0001e40000100800 */
[----:B0-----:R-:W-:Y:S01]  /*1fbb0*/  MOV R27, R18 ;  /* 0x00000012001b7202 */ /* 0x001fe20000000f00 */
[----:B------:R-:W-:Y:S01]  /*1fbc0*/  IMAD.MOV.U32 R26, RZ, RZ, R17 ;  /* 0x000000ffff1a7224 */ /* 0x000fe200078e0011 */
[----:B------:R-:W-:-:S02]  /*1fbd0*/  MOV R2, R19 ;  /* 0x0000001300027202 */ /* 0x000fc40000000f00 */
[----:B------:R-:W-:Y:S01]  /*1fbe0*/  MOV R25, R16 ;  /* 0x0000001000197202 */ /* 0x000fe20000000f00 */
[----:B------:R-:W2:Y:S04]  /*1fbf0*/  LDL.LU.64 R18, [R1+0x6aa8] ;  /* 0x006aa80001127983 */ /* 0x000ea80000300a00 */
[----:B------:R-:W2:Y:S02]  /*1fc00*/  LDL.LU.64 R16, [R1+0x6aa0] ;  /* 0x006aa00001107983 */ /* 0x000ea40000300a00 */
[-C--:B--2---:R-:W-:Y:S11]  /*1fc10*/  HMMA.16816.F32 R16, R16, R4.reuse, RZ ;  /* 0x000000041010723c */ /* 0x084ff600000018ff */
[----:B------:R-:W-:Y:S11]  /*1fc20*/  @!UPT UIADD3 URZ, URZ, URZ, URZ ;  /* 0x0000003f3f3ff290 */ /* 0x000ff6000fffe03f */
[----:B------:R-:W-:Y:S01]  /*1fc30*/  @!UPT UIADD3 URZ, URZ, URZ, URZ ;  /* 0x0000003f3f3ff290 */ /* 0x000fe2000fffe03f */
[----:B------:R-:W-:Y:S04]  /*1fc40*/  STL.64 [R1+0x180], R16 ;  /* 0x0001801001007387 */ /* 0x000fe80000100a00 */
[----:B------:R0:W-:Y:S04]  /*1fc50*/  STL.64 [R1+0x188], R18 ;  /* 0x0001881201007387 */ /* 0x0001e80000100a00 */
[----:B0-----:R-:W2:Y:S04]  /*1fc60*/  LDL.LU.64 R18, [R1+0x6a98] ;  /* 0x006a980001127983 */ /* 0x001ea80000300a00 */
        /* <DEDUP_REMOVED lines=36> */
[----:B--2---:R-:W-:Y:S11]  /*1feb0*/  HMMA.16816.F32 R16, R16, R4, RZ ;  /* 0x000000041010723c */ /* 0x004ff600000018ff */
[----:B------:R-:W-:Y:S11]  /*1fec0*/  @!UPT UIADD3 URZ, URZ, URZ, URZ ;  /* 0x0000003f3f3ff290 */ /* 0x000ff6000fffe03f */
[----:B------:R-:W-:Y:S01]  /*1fed0*/  @!UPT UIADD3 URZ, URZ, URZ, URZ ;  /* 0x0000003f3f3ff290 */ /* 0x000fe2000fffe03f */
[----:B------:R-:W-:Y:S04]  /*1fee0*/  STL.64 [R1+0x190], R16 ;  /* 0x0001901001007387 */ /* 0x000fe80000100a00 */
[----:B------:R0:W-:Y:S04]  /*1fef0*/  STL.64 [R1+0x198], R18 ;  /* 0x0001981201007387 */ /* 0x0001e80000100a00 */
[----:B0-----:R-:W3:Y:S04]  /*1ff00*/  LDL.LU.64 R18, [R1+0x6a38] ;  /* 0x006a380001127983 */ /* 0x001ee80000300a00 */
[----:B------:R-:W3:Y:S02]  /*1ff10*/  LDL.LU.64 R16, [R1+0x6a30] ;  /* 0x006a300001107983 */ /* 0x000ee40000300a00 */
[-C--:B---3--:R-:W-:Y:S02]  /*1ff20*/  HMMA.16816.F32 R16, R16, R6.reuse, R8 ;  /* 0x000000061010723c */ /* 0x088fe40000001808 */
[----:B------:R-:W2:Y:S04]  /*1ff30*/  LDL.LU.64 R10, [R1+0x6a28] ;  /* 0x006a2800010a7983 */ /* 0x000ea80000300a00 */
[----:B------:R-:W2:Y:S11]  /*1ff40*/  LDL.LU.64 R8, [R1+0x6a20] ;  /* 0x006a200001087983 */ /* 0x000eb60000300a00 */
[----:B------:R-:W-:Y:S06]  /*1ff50*/  @!UPT UIADD3 URZ, URZ, URZ, URZ ;  /* 0x0000003f3f3ff290 */ /* 0x000fec000fffe03f */
[----:B------:R-:W-:Y:S04]  /*1ff60*/  STL.64 [R1+0x160], R16 ;  /* 0x0001601001007387 */ /* 0x000fe80000100a00 */
[----:B------:R-:W-:Y:S04]  /*1ff70*/  STL.64 [R1+0x168], R18 ;  /* 0x0001681201007387 */ /* 0x000fe80000100a00 */
[----:B------:R-:W0:Y:S04]  /*1ff80*/  LDSM.16.MT88.4 R16, [R15+0x2080] ;  /* 0x002080000f10783b */ /* 0x000e280000004200 */
[----:B0-----:R-:W-:Y:S04]  /*1ff90*/  STL.64 [R1+0x80], R16 ;  /* 0x0000801001007387 */ /* 0x001fe80000100a00 */
[----:B------:R-:W-:Y:S04]  /*1ffa0*/  STL.64 [R1+0x88], R18 ;  /* 0x0000881201007387 */ /* 0x000fe80000100a00 */
[----:B------:R-:W0:Y:S04]  /*1ffb0*/  LDSM.16.MT88.4 R16, [R15+0x2100] ;  /* 0x002100000f10783b */ /* 0x000e280000004200 */
[----:B------:R-:W1:Y:S04]  /*1ffc0*/  LDSM.16.MT88.4 R12, [R15+0x2180] ;  /* 0x002180000f0c783b */ /* 0x000e680000004200 */
[----:B0-----:R-:W-:Y:S04]  /*1ffd0*/  STL.64 [R1+0x70], R16 ;  /* 0x0000701001007387 */ /* 0x001fe80000100a00 */
[----:B------:R0:W-:Y:S04]  /*1ffe0*/  STL.64 [R1+0x78], R18 ;  /* 0x0000781201007387 */ /* 0x0001e80000100a00 */
[----:B0-----:R-:W3:Y:S04]  /*1fff0*/  LDL.LU.64 R18, [R1+0x6a18] ;  /* 0x006a180001127983 */ /* 0x001ee80000300a00 */
[----:B------:R-:W3:Y:S04]  /*20000*/  LDL.LU.64 R16, [R1+0x6a10] ;  /* 0x006a100001107983 */ /* 0x000ee80000300a00 */
[----:B-1----:R-:W-:Y:S04]  /*20010*/  STL.64 [R1+0x60], R12 ;  /* 0x0000600c01007387 */ /* 0x002fe80000100a00 */
[----:B------:R0:W-:Y:S04]  /*20020*/  STL.64 [R1+0x68], R14 ;  /* 0x0000680e01007387 */ /* 0x0001e80000100a00 */
[----:B0-----:R-:W3:Y:S04]  /*20030*/  LDL.LU.64 R14, [R1+0x6a08] ;  /* 0x006a0800010e7983 */ /* 0x001ee80000300a00 */
[----:B------:R-:W3:Y:S02]  /*20040*/  LDL.LU.64 R12, [R1+0x6a00] ;  /* 0x006a0000010c7983 */ /* 0x000ee40000300a00 */
[-C--:B---3--:R-:W-:Y:S02]  /*20050*/  HMMA.16816.F32 R12, R12, R6.reuse, R16 ;  /* 0x000000060c0c723c */ /* 0x088fe40000001810 */
[----:B------:R-:W3:Y:S04]  /*20060*/  LDL.LU.64 R18, [R1+0x69f8] ;  /* 0x0069f80001127983 */ /* 0x000ee80000300a00 */
[----:B------:R-:W3:Y:S11]  /*20070*/  LDL.LU.64 R16, [R1+0x69f0] ;  /* 0x0069f00001107983 */ /* 0x000ef60000300a00 */
[----:B------:R-:W-:Y:S06]  /*20080*/  @!UPT UIADD3 URZ, URZ, URZ, URZ ;  /* 0x0000003f3f3ff290 */ /* 0x000fec000fffe03f */
[----:B------:R-:W-:Y:S04]  /*20090*/  STL.64 [R1+0xf0], R12 ;  /* 0x0000f00c01007387 */ /* 0x000fe80000100a00 */
        /* <DEDUP_REMOVED lines=17> */
[----:B0-----:R-:W2:Y:S04]  /*201b0*/  LDL.LU.64 R14, [R1+0x69a8] ;  /* 0x0069a800010e7983 */ /* 0x001ea80000300a00 */
[----:B------:R-:W2:Y:S02]  /*201c0*/  LDL.LU.64 R12, [R1+0x69a0] ;  /* 0x0069a000010c7983 */ /* 0x000ea40000300a00 */
[-C--:B--2---:R-:W-:Y:S02]  /*201d0*/  HMMA.16816.F32 R12, R12, R6.reuse, R8 ;  /* 0x000000060c0c723c */ /* 0x084fe40000001808 */
[----:B------:R-:W3:Y:S04]  /*201e0*/  LDL.LU.64 R10, [R1+0x6998] ;  /* 0x00699800010a7983 */ /* 0x000ee80000300a00 */
[----:B------:R-:W3:Y:S11]  /*201f0*/  LDL.LU.64 R8, [R1+0x6990] ;  /* 0x0069900001087983 */ /* 0x000ef60000300a00 */
[----:B------:R-:W-:Y:S06]  /*20200*/  @!UPT UIADD3 URZ, URZ, URZ, URZ ;  /* 0x0000003f3f3ff290 */ /* 0x000fec000fffe03f */
[----:B------:R0:W-:Y:S04]  /*20210*/  STL.64 [R1+0xe0], R12 ;  /* 0x0000e00c01007387 */ /* 0x0001e80000100a00 */
[----:B------:R1:W-:Y:S04]  /*20220*/  STL.64 [R1+0xe8], R14 ;  /* 0x0000e80e01007387 */ /* 0x0003e80000100a00 */
[----:B0-----:R-:W2:Y:S04]  /*20230*/  LDL.LU R12, [R1+0x130] ;  /* 0x00013000010c7983 */ /* 0x001ea80000300800 */
[----:B------:R-:W2:Y:S04]  /*20240*/  LDL.LU R13, [R1+0x134] ;  /* 0x00013400010d7983 */ /* 0x000ea80000300800 */
[----:B-1----:R-:W2:Y:S04]  /*20250*/  LDL.LU R14, [R1+0x138] ;  /* 0x00013800010e7983 */ /* 0x002ea80000300800 */
[----:B------:R-:W2:Y:S01]  /*20260*/  LDL.LU R15, [R1+0x13c] ;  /* 0x00013c00010f7983 */ /* 0x000ea20000300800 */
[----:B---3--:R-:W-:Y:S03]  /*20270*/  HMMA.16816.F32 R16, R16, R6, R8 ;  /* 0x000000061010723c */ /* 0x008fe60000001808 */
[----:B------:R-:W3:Y:S11]  /*20280*/  LDL.LU R8, [R1+0x140] ;  /* 0x0001400001087983 */ /* 0x000ef60000300800 */
[----:B------:R-:W-:Y:S09]  /*20290*/  @!UPT UIADD3 URZ, URZ, URZ, URZ ;  /* 0x0000003f3f3ff290 */ /* 0x000ff2000fffe03f */
[----:B------:R0:W-:Y:S04]  /*202a0*/  STL.64 [R1+0xd0], R16 ;  /* 0x0000d01001007387 */ /* 0x0001e80000100a00 */
[----:B------:R1:W-:Y:S04]  /*202b0*/  STL.64 [R1+0xd8], R18 ;  /* 0x0000d81201007387 */ /* 0x0003e80000100a00 */
[----:B------:R-:W3:Y:S04]  /*202c0*/  LDL.LU R9, [R1+0x144] ;  /* 0x0001440001097983 */ /* 0x000ee80000300800 */
[----:B------:R-:W3:Y:S04]  /*202d0*/  LDL.LU R10, [R1+0x148] ;  /* 0x00014800010a7983 */ /* 0x000ee80000300800 */
[----:B------:R-:W3:Y:S01]  /*202e0*/  LDL.LU R11, [R1+0x14c] ;  /* 0x00014c00010b7983 */ /* 0x000ee20000300800 */
[----:B0-----:R-:W-:Y:S01]  /*202f0*/  IMAD.MOV.U32 R16, RZ, RZ, R25 ;  /* 0x000000ffff107224 */ /* 0x001fe200078e0019 */
[----:B------:R-:W-:-:S02]  /*20300*/  MOV R17, R26 ;  /* 0x0000001a00117202 */ /* 0x000fc40000000f00 */
[----:B------:R-:W2:Y:S01]  /*20310*/  LDL.LU R25, [R1+0x6988] ;  /* 0x0069880001197983 */ /* 0x000ea20000300800 */
[----:B-1----:R-:W-:Y:S01]  /*20320*/  MOV R18, R27 ;  /* 0x0000001b00127202 */ /* 0x002fe20000000f00 */
[----:B------:R-:W-:Y:S02]  /*20330*/  IMAD.MOV.U32 R19, RZ, RZ, R2 ;  /* 0x000000ffff137224 */ /* 0x000fe400078e0002 */
[----:B------:R-:W2:Y:S04]  /*20340*/  LDL.LU R26, [R1+0x6984] ;  /* 0x00698400011a7983 */ /* 0x000ea80000300800 */
[----:B------:R-:W2:Y:S04]  /*20350*/  LDL.LU R27, [R1+0x6980] ;  /* 0x00698000011b7983 */ /* 0x000ea80000300800 */
[----:B------:R-:W4:Y:S01]  /*20360*/  LDL.LU R2, [R1+0x697c] ;  /* 0x00697c0001027983 */ /* 0x000f220000300800 */
[----:B------:R-:W-:Y:S03]  /*20370*/  HMMA.16816.F32 R20, R20, R4, RZ ;  /* 0x000000041414723c */ /* 0x000fe600000018ff */
[----:B------:R-:W0:Y:S04]  /*20380*/  S2R R4, SR_TID.X ;  /* 0x0000000000047919 */ /* 0x000e280000002100 */
[----:B------:R-:W1:Y:S11]  /*20390*/  S2R R5, SR_TID.X ;  /* 0x0000000000057919 */ /* 0x000e760000002100 */
[----:B------:R-:W-:Y:S06]  /*203a0*/  @!UPT UIADD3 URZ, URZ, URZ, URZ ;  /* 0x0000003f3f3ff290 */ /* 0x000fec000fffe03f */
[-C--:B---3--:R-:W-:Y:S07]  /*203b0*/  HMMA.16816.F32 R8, R8, R6.reuse, R20 ;  /* 0x000000060808723c */ /* 0x088fee0000001814 */
[----:B------:R-:W-:Y:S02]  /*203c0*/  MOV R20, R0 ;  /* 0x0000000000147202 */ /* 0x000fe40000000f00 */
[----:B------:R-:W3:Y:S11]  /*203d0*/  LDL.LU R0, [R1+0x6978] ;  /* 0x0069780001007983 */ /* 0x000ef60000300800 */
[----:B------:R-:W-:Y:S03]  /*203e0*/  @!UPT UIADD3 URZ, URZ, URZ, URZ ;  /* 0x0000003f3f3ff290 */ /* 0x000fe6000fffe03f */
[----:B------:R-:W-:Y:S04]  /*203f0*/  STL.64 [R1+0xb0], R8 ;  /* 0x0000b00801007387 */ /* 0x000fe80000100a00 */
[----:B------:R2:W-:Y:S02]  /*20400*/  STL.64 [R1+0xb8], R10 ;  /* 0x0000b80a01007387 */ /* 0x0005e40000100a00 */
[-C--:B--2---:R-:W-:Y:S02]  /*20410*/  HMMA.16816.F32 R8, R12, R6.reuse, R24 ;  /* 0x000000060c08723c */ /* 0x084fe40000001818 */
[----:B----4-:R-:W2:Y:S11]  /*20420*/  LDSM.16.MT88.4 R12, [R2+0x2000] ;  /* 0x00200000020c783b */ /* 0x010eb60000004200 */
[----:B------:R-:W-:Y:S10]  /*20430*/  @!UPT UIADD3 URZ, URZ, URZ, URZ ;  /* 0x0000003f3f3ff290 */ /* 0x000ff4000fffe03f */
[----:B------:R2:W-:Y:S04]  /*20440*/  STL.64 [R1+0x6800], R10 ;  /* 0x0068000a01007387 */ /* 0x0005e80000100a00 */
[----:B------:R4:W-:Y:S01]  /*20450*/  STL.64 [R1+0x67f8], R8 ;  /* 0x0067f80801007387 */ /* 0x0009e20000100a00 */
[----:B--2---:R-:W-:Y:S01]  /*20460*/  MOV R11, R13 ;  /* 0x0000000d000b7202 */ /* 0x004fe20000000f00 */
[----:B------:R-:W-:Y:S01]  /*20470*/  IMAD.MOV.U32 R10, RZ, RZ, R14 ;  /* 0x000000ffff0a7224 */ /* 0x000fe200078e000e */
[----:B----4-:R-:W-:Y:S02]  /*20480*/  MOV R9, R15 ;  /* 0x0000000f00097202 */ /* 0x010fe40000000f00 */
[----:B------:R-:W-:Y:S02]  /*20490*/  MOV R8, R12 ;  /* 0x0000000c00087202 */ /* 0x000fe40000000f00 */
[----:B------:R2:W4:Y:S04]  /*204a0*/  LDSM.16.MT88.4 R12, [R2+0x2080] ;  /* 0x00208000020c783b */ /* 0x0005280000004200 */
[----:B--2---:R-:W2:Y:S01]  /*204b0*/  S2R R2, SR_TID.X ;  /* 0x0000000000027919 */ /* 0x004ea20000002100 */
[----:B------:R-:W-:Y:S01]  /*204c0*/  MOV R21, R29 ;  /* 0x0000001d00157202 */ /* 0x000fe20000000f00 */
[----:B------:R-:W-:Y:S01]  /*204d0*/  IMAD.MOV.U32 R22, RZ, RZ, R28 ;  /* 0x000000ffff167224 */ /* 0x000fe200078e001c */
[----:B------:R-:W-:Y:S01]  /*204e0*/  MOV R23, R3 ;  /* 0x0000000300177202 */ /* 0x000fe20000000f00 */
[----:B------:R-:W0:Y:S04]  /*204f0*/  S2R R29, SR_TID.X ;  /* 0x00000000001d7919 */ /* 0x000e280000002100 */
[----:B----4-:R-:W-:Y:S04]  /*20500*/  STL.64 [R1+0x6920], R14 ;  /* 0x0069200e01007387 */ /* 0x010fe80000100a00 */
[----:B------:R4:W-:Y:S01]  /*20510*/  STL.64 [R1+0x6918], R12 ;  /* 0x0069180c01007387 */ /* 0x0009e20000100a00 */
[----:B--2---:R-:W-:Y:S01]  /*20520*/  LOP3.LUT R28, R2, 0x7, RZ, 0xc0, !PT ;  /* 0x00000007021c7812 */ /* 0x004fe200078ec0ff */
[----:B----4-:R-:W-:Y:S04]  /*20530*/  HMMA.16816.F32 R12, R16, R6, R20 ;  /* 0x00000006100c723c */ /* 0x010fe80000001814 */
[----:B------:R-:W-:Y:S01]  /*20540*/  IMAD.SHL.U32 R28, R28, 0x10, RZ ;  /* 0x000000101c1c7824 */ /* 0x000fe200078e00ff */
[----:B0-----:R-:W-:Y:S01]  /*20550*/  LOP3.LUT R2, R4, 0xe0, RZ, 0xc0, !PT ;  /* 0x000000e004027812 */ /* 0x001fe200078ec0ff */
[----:B------:R1:W-:Y:S01]  /*20560*/  STL [R1+0x5168], R29 ;  /* 0x0051681d01007387 */ /* 0x0003e20000100800 */
[----:B------:R-:W-:-:S02]  /*20570*/  LOP3.LUT R3, R29, 0x7, RZ, 0xc0, !PT ;  /* 0x000000071d037812 */ /* 0x000fc400078ec0ff */
[----:B------:R-:W-:Y:S02]  /*20580*/  LOP3.LUT R4, R4, 0x7, RZ, 0xc0, !PT ;  /* 0x0000000704047812 */ /* 0x000fe400078ec0ff */
[----:B------:R-:W-:Y:S02]  /*20590*/  LEA R28, R2, R28, 0x8 ;  /* 0x0000001c021c7211 */ /* 0x000fe400078e40ff */
[C---:B-1----:R-:W-:Y:S01]  /*205a0*/  SHF.L.U32 R29, R5.reuse, 0x1, RZ ;  /* 0x00000001051d7819 */ /* 0x042fe200000006ff */
[----:B------:R-:W-:Y:S01]  /*205b0*/  IMAD R4, R4, 0x210, RZ ;  /* 0x0000021004047824 */ /* 0x000fe200078e02ff */
[----:B------:R-:W-:Y:S02]  /*205c0*/  LOP3.LUT R2, R5, 0x10, RZ, 0xc0, !PT ;  /* 0x0000001005027812 */ /* 0x000fe400078ec0ff */
[----:B------:R-:W-:Y:S02]  /*205d0*/  LOP3.LUT R28, R28, 0x30, R29, 0x78, !PT ;  /* 0x000000301c1c7812 */ /* 0x000fe400078e781d */
[----:B------:R-:W-:-:S02]  /*205e0*/  SHF.L.U32 R2, R2, 0x8, RZ ;  /* 0x0000000802027819 */ /* 0x000fc400000006ff */
[----:B------:R-:W-:Y:S02]  /*205f0*/  LEA R28, R3, R28, 0xa ;  /* 0x0000001c031c7211 */ /* 0x000fe400078e50ff */
[----:B------:R-:W-:Y:S04]  /*20600*/  STL.64 [R1+0x120], R12 ;  /* 0x0001200c01007387 */ /* 0x000fe80000100a00 */
[----:B------:R-:W-:Y:S04]  /*20610*/  STL.64 [R1+0x128], R14 ;  /* 0x0001280e01007387 */ /* 0x000fe80000100a00 */
[----:B------:R0:W-:Y:S02]  /*20620*/  STL [R1+0x3f60], R3 ;  /* 0x003f600301007387 */ /* 0x0001e40000100800 */
[----:B0-----:R-:W-:-:S04]  /*20630*/  LOP3.LUT R3, R4, 0x10, R29, 0x78, !PT ;  /* 0x0000001004037812 */ /* 0x001fc800078e781d */
[----:B------:R-:W-:-:S04]  /*20640*/  LOP3.LUT R3, R3, R2, RZ, 0xfc, !PT ;  /* 0x0000000203037212 */ /* 0x000fc800078efcff */
[----:B------:R-:W-:Y:S02]  /*20650*/  LOP3.LUT R3, R3, 0x60, RZ, 0x3c, !PT ;  /* 0x0000006003037812 */ /* 0x000fe400078e3cff */
[----:B------:R-:W-:-:S03]  /*20660*/  LOP3.LUT R28, R28, 0x40, RZ, 0x3c, !PT ;  /* 0x000000401c1c7812 */ /* 0x000fc600078e3cff */
[----:B------:R-:W0:Y:S04]  /*20670*/  LDSM.16.MT88.4 R16, [R3+0x2100] ;  /* 0x002100000310783b */ /* 0x000e280000004200 */
[----:B------:R-:W1:Y:S04]  /*20680*/  LDSM.16.MT88.4 R20, [R3+0x2180] ;  /* 0x002180000314783b */ /* 0x000e680000004200 */
[----:B------:R-:W-:Y:S04]  /*20690*/  STL.64 [R1+0x6970], R6 ;  /* 0x0069700601007387 */ /* 0x000fe80000100a00 */
[----:B------:R-:W-:Y:S04]  /*206a0*/  STL.64 [R1+0x6968], R4 ;  /* 0x0069680401007387 */ /* 0x000fe80000100a00 */
[----:B------:R-:W2:Y:S04]  /*206b0*/  LDSM.16.M88.4 R24, [R28+0x40000] ;  /* 0x040000001c18783b */ /* 0x000ea80000000200 */
[----:B------:R-:W-:Y:S04]  /*206c0*/  STL [R1+0x516c], R2 ;  /* 0x00516c0201007387 */ /* 0x000fe80000100800 */
[----:B0-----:R-:W-:Y:S04]  /*206d0*/  STL.64 [R1+0x6900], R18 ;  /* 0x0069001201007387 */ /* 0x001fe80000100a00 */
[----:B------:R-:W-:Y:S04]  /*206e0*/  STL.64 [R1+0x68f8], R16 ;  /* 0x0068f81001007387 */ /* 0x000fe80000100a00 */
[----:B-1----:R-:W-:Y:S04]  /*206f0*/  STL [R1+0x68d0], R20 ;  /* 0x0068d01401007387 */ /* 0x002fe80000100800 */
[----:B------:R-:W-:Y:S04]  /*20700*/  STL [R1+0x68cc], R21 ;  /* 0x0068cc1501007387 */ /* 0x000fe80000100800 */
[----:B------:R-:W-:Y:S04]  /*20710*/  STL [R1+0x68c8], R22 ;  /* 0x0068c81601007387 */ /* 0x000fe80000100800 */
[----:B------:R-:W-:Y:S04]  /*20720*/  STL [R1+0x68c4], R23 ;  /* 0x0068c41701007387 */ /* 0x000fe80000100800 */
[----:B------:R-:W-:Y:S04]  /*20730*/  STL [R1+0x68c0], R3 ;  /* 0x0068c00301007387 */ /* 0x000fe80000100800 */
[----:B--2---:R-:W-:Y:S04]  /*20740*/  STL [R1+0x6754], R26 ;  /* 0x0067541a01007387 */ /* 0x004fe80000100800 */
[----:B---3--:R-:W0:Y:S04]  /*20750*/  LDSM.16.MT88.4 R4, [R0+0x4000] ;  /* 0x004000000004783b */ /* 0x008e280000004200 */
[----:B0-----:R-:W-:Y:S04]  /*20760*/  STL.64 [R1+0x40], R4 ;  /* 0x0000400401007387 */ /* 0x001fe80000100a00 */
[----:B------:R-:W-:Y:S04]  /*20770*/  STL.64 [R1+0x48], R6 ;  /* 0x0000480601007387 */ /* 0x000fe80000100a00 */
[----:B------:R-:W0:Y:S04]  /*20780*/  LDSM.16.MT88.4 R4, [R0+0x4080] ;  /* 0x004080000004783b */ /* 0x000e280000004200 */
[----:B------:R-:W-:Y:S04]  /*20790*/  STL [R1+0x6750], R27 ;  /* 0x0067501b01007387 */ /* 0x000fe80000100800 */
[----:B------:R0:W-:Y:S04]  /*207a0*/  STL.64 [R1+0x68b8], R24 ;  /* 0x0068b81801007387 */ /* 0x0001e80000100a00 */
[----:B------:R-:W-:Y:S01]  /*207b0*/  STL [R1+0x6388], R28 ;  /* 0x0063881c01007387 */ /* 0x000fe20000100800 */
[----:B------:R-:W-:Y:S01]  /*207c0*/  IMAD.MOV.U32 R12, RZ, RZ, R8 ;  /* 0x000000ffff0c7224 */ /* 0x000fe200078e0008 */
[----:B------:R-:W-:Y:S01]  /*207d0*/  MOV R15, R9 ;  /* 0x00000009000f7202 */ /* 0x000fe20000000f00 */
[----:B------:R-:W-:Y:S01]  /*207e0*/  IMAD.MOV.U32 R13, RZ, RZ, R11 ;  /* 0x000000ffff0d7224 */ /* 0x000fe200078e000b */
[----:B------:R-:W-:Y:S01]  /*207f0*/  MOV R14, R10 ;  /* 0x0000000a000e7202 */ /* 0x000fe20000000f00 */
[----:B0-----:R-:W-:Y:S01]  /*20800*/  IMAD.MOV.U32 R24, RZ, RZ, R7 ;  /* 0x000000ffff187224 */ /* 0x001fe200078e0007 */
[----:B------:R-:W-:Y:S01]  /*20810*/  MOV R25, R6 ;  /* 0x0000000600197202 */ /* 0x000fe20000000f00 */
[----:B------:R-:W-:Y:S01]  /*20820*/  IMAD.MOV.U32 R27, RZ, RZ, R4 ;  /* 0x000000ffff1b7224 */ /* 0x000fe200078e0004 */
[----:B------:R-:W-:-:S02]  /*20830*/  MOV R26, R5 ;  /* 0x00000005001a7202 */ /* 0x000fc40000000f00 */
[----:B------:R-:W-:Y:S04]  /*20840*/  STL [R1+0x68e0], R24 ;  /* 0x0068e01801007387 */ /* 0x000fe80000100800 */
[----:B------:R-:W-:Y:S04]  /*20850*/  STL [R1+0x68dc], R25 ;  /* 0x0068dc1901007387 */ /* 0x000fe80000100800 */
[----:B------:R-:W-:Y:S04]  /*20860*/  STL [R1+0x68d8], R26 ;  /* 0x0068d81a01007387 */ /* 0x000fe80000100800 */
[----:B------:R-:W-:Y:S04]  /*20870*/  STL [R1+0x68d4], R27 ;  /* 0x0068d41b01007387 */ /* 0x000fe80000100800 */
[----:B------:R-:W2:Y:S04]  /*20880*/  LDL.LU R8, [R1+0x60] ;  /* 0x0000600001087983 */ /* 0x000ea80000300800 */
[----:B------:R-:W2:Y:S04]  /*20890*/  LDL.LU R9, [R1+0x64] ;  /* 0x0000640001097983 */ /* 0x000ea80000300800 */
[----:B------:R-:W3:Y:S04]  /*208a0*/  LDL.LU R10, [R1+0x68] ;  /* 0x00006800010a7983 */ /* 0x000ee80000300800 */
[----:B------:R-:W3:Y:S04]  /*208b0*/  LDL.LU R11, [R1+0x6c] ;  /* 0x00006c00010b7983 */ /* 0x000ee80000300800 */
[----:B------:R-:W0:Y:S04]  /*208c0*/  LDSM.16.MT88.4 R4, [R0+0x4100] ;  /* 0x004100000004783b */ /* 0x000e280000004200 */
[----:B---3--:R-:W-:Y:S04]  /*208d0*/  STL.64 [R1+0x6950], R10 ;  /* 0x0069500a01007387 */ /* 0x008fe80000100a00 */
[----:B--2---:R-:W-:Y:S04]  /*208e0*/  STL.64 [R1+0x6948], R8 ;  /* 0x0069480801007387 */ /* 0x004fe80000100a00 */
[----:B------:R-:W2:Y:S04]  /*208f0*/  LDL.LU R16, [R1+0xa0] ;  /* 0x0000a00001107983 */ /* 0x000ea80000300800 */
[----:B------:R-:W2:Y:S04]  /*20900*/  LDL.LU R17, [R1+0xa4] ;  /* 0x0000a40001117983 */ /* 0x000ea80000300800 */
[----:B------:R-:W3:Y:S04]  /*20910*/  LDL.LU R18, [R1+0xa8] ;  /* 0x0000a80001127983 */ /* 0x000ee80000300800 */
[----:B------:R-:W3:Y:S01]  /*20920*/  LDL.LU R19, [R1+0xac] ;  /* 0x0000ac0001137983 */ /* 0x000ee20000300800 */
[----:B0-----:R-:W-:Y:S01]  /*20930*/  MOV R20, R4 ;  /* 0x0000000400147202 */ /* 0x001fe20000000f00 */
[----:B------:R-:W-:Y:S01]  /*20940*/  IMAD.MOV.U32 R22, RZ, RZ, R6 ;  /* 0x000000ffff167224 */ /* 0x000fe200078e0006 */
[----:B------:R-:W-:-:S02]  /*20950*/  MOV R21, R5 ;  /* 0x0000000500157202 */ /* 0x000fc40000000f00 */
[----:B------:R-:W-:Y:S02]  /*20960*/  MOV R23, R7 ;  /* 0x0000000700177202 */ /* 0x000fe40000000f00 */
[----:B------:R-:W0:Y:S02]  /*20970*/  LDSM.16.MT88.4 R4, [R0+0x4180] ;  /* 0x004180000004783b */ /* 0x000e240000004200 */
[----:B0-----:R-:W-:Y:S02]  /*20980*/  MOV R26, R6 ;  /* 0x00000006001a7202 */ /* 0x001fe40000000f00 */
[----:B------:R-:W-:Y:S01]  /*20990*/  MOV R27, R7 ;  /* 0x00000007001b7202 */ /* 0x000fe20000000f00 */
[----:B------:R-:W-:Y:S01]  /*209a0*/  IMAD.MOV.U32 R25, RZ, RZ, R5 ;  /* 0x000000ffff197224 */ /* 0x000fe200078e0005 */
[----:B------:R-:W-:Y:S01]  /*209b0*/  MOV R24, R4 ;  /* 0x0000000400187202 */ /* 0x000fe20000000f00 */
[----:B---3--:R-:W-:Y:S04]  /*209c0*/  STL.64 [R1+0x6960], R18 ;  /* 0x0069601201007387 */ /* 0x008fe80000100a00 */
[----:B--2---:R-:W-:Y:S04]  /*209d0*/  STL.64 [R1+0x6958], R16 ;  /* 0x0069581001007387 */ /* 0x004fe80000100a00 */
[----:B------:R-:W-:Y:S04]  /*209e0*/  STL [R1+0x68f0], R23 ;  /* 0x0068f01701007387 */ /* 0x000fe80000100800 */
[----:B------:R-:W-:Y:S04]  /*209f0*/  STL [R1+0x68ec], R22 ;  /* 0x0068ec1601007387 */ /* 0x000fe80000100800 */
[----:B------:R-:W-:Y:S04]  /*20a00*/  STL [R1+0x68e8], R21 ;  /* 0x0068e81501007387 */ /* 0x000fe80000100800 */
[----:B------:R0:W-:Y:S04]  /*20a10*/  STL [R1+0x68e4], R20 ;  /* 0x0068e41401007387 */ /* 0x0001e80000100800 */
[----:B0-----:R-:W2:Y:S04]  /*20a20*/  LDL.LU R20, [R1+0x70] ;  /* 0x0000700001147983 */ /* 0x001ea80000300800 */
[----:B------:R-:W2:Y:S04]  /*20a30*/  LDL.LU R21, [R1+0x74] ;  /* 0x0000740001157983 */ /* 0x000ea80000300800 */
[----:B------:R-:W2:Y:S04]  /*20a40*/  LDL.LU R22, [R1+0x78] ;  /* 0x0000780001167983 */ /* 0x000ea80000300800 */
[----:B------:R-:W2:Y:S04]  /*20a50*/  LDL.LU R23, [R1+0x7c] ;  /* 0x00007c0001177983 */ /* 0x000ea80000300800 */
[----:B------:R-:W3:Y:S04]  /*20a60*/  LDL.LU R8, [R1+0x80] ;  /* 0x0000800001087983 */ /* 0x000ee80000300800 */
[----:B------:R-:W3:Y:S04]  /*20a70*/  LDL.LU R9, [R1+0x84] ;  /* 0x0000840001097983 */ /* 0x000ee80000300800 */
[----:B------:R-:W3:Y:S04]  /*20a80*/  LDL.LU R10, [R1+0x88] ;  /* 0x00008800010a7983 */ /* 0x000ee80000300800 */
[----:B------:R-:W3:Y:S04]  /*20a90*/  LDL.LU R11, [R1+0x8c] ;  /* 0x00008c00010b7983 */ /* 0x000ee80000300800 */
[----:B------:R-:W3:Y:S04]  /*20aa0*/  LDL.LU R16, [R1+0x180] ;  /* 0x0001800001107983 */ /* 0x000ee80000300800 */
[----:B------:R-:W3:Y:S04]  /*20ab0*/  LDL.LU R17, [R1+0x184] ;  /* 0x0001840001117983 */ /* 0x000ee80000300800 */
[----:B------:R-:W3:Y:S04]  /*20ac0*/  LDL.LU R18, [R1+0x188] ;  /* 0x0001880001127983 */ /* 0x000ee80000300800 */
[----:B------:R-:W3:Y:S04]  /*20ad0*/  LDL.LU R19, [R1+0x18c] ;  /* 0x00018c0001137983 */ /* 0x000ee80000300800 */
[----:B------:R-:W3:Y:S04]  /*20ae0*/  LDL.LU.64 R6, [R1+0x6970] ;  /* 0x0069700001067983 */ /* 0x000ee80000300a00 */
[----:B------:R-:W4:Y:S04]  /*20af0*/  LDL.LU.64 R4, [R1+0x6968] ;  /* 0x0069680001047983 */ /* 0x000f280000300a00 */
[----:B------:R-:W-:Y:S04]  /*20b00*/  STL.64 [R1+0x6940], R14 ;  /* 0x0069400e01007387 */ /* 0x000fe80000100a00 */
[----:B------:R0:W-:Y:S04]  /*20b10*/  STL.64 [R1+0x6938], R12 ;  /* 0x0069380c01007387 */ /* 0x0001e80000100a00 */
[----:B0-----:R-:W2:Y:S04]  /*20b20*/  LDL.LU R12, [R1+0x170] ;  /* 0x00017000010c7983 */ /* 0x001ea80000300800 */
[----:B------:R-:W2:Y:S04]  /*20b30*/  LDL.LU R13, [R1+0x174] ;  /* 0x00017400010d7983 */ /* 0x000ea80000300800 */
[----:B------:R-:W2:Y:S04]  /*20b40*/  LDL.LU R14, [R1+0x178] ;  /* 0x00017800010e7983 */ /* 0x000ea80000300800 */
[----:B------:R-:W2:Y:S04]  /*20b50*/  LDL.LU R15, [R1+0x17c] ;  /* 0x00017c00010f7983 */ /* 0x000ea80000300800 */
[----:B------:R-:W-:Y:S04]  /*20b60*/  STL.64 [R1+0x6910], R26 ;  /* 0x0069101a01007387 */ /* 0x000fe80000100a00 */
[----:B------:R0:W-:Y:S04]  /*20b70*/  STL.64 [R1+0x6908], R24 ;  /* 0x0069081801007387 */ /* 0x0001e80000100a00 */
[----:B0-----:R-:W2:Y:S04]  /*20b80*/  LDL.LU R24, [R1+0x1b0] ;  /* 0x0001b00001187983 */ /* 0x001ea80000300800 */
[----:B------:R-:W2:Y:S04]  /*20b90*/  LDL.LU R25, [R1+0x1b4] ;  /* 0x0001b40001197983 */ /* 0x000ea80000300800 */
[----:B------:R-:W2:Y:S04]  /*20ba0*/  LDL.LU R26, [R1+0x1b8] ;  /* 0x0001b800011a7983 */ /* 0x000ea80000300800 */
[----:B------:R-:W2:Y:S01]  /*20bb0*/  LDL.LU R27, [R1+0x1bc] ;  /* 0x0001bc00011b7983 */ /* 0x000ea20000300800 */
[-C--:B---3--:R-:W-:Y:S03]  /*20bc0*/  HMMA.16816.F32 R8, R8, R6.reuse, R16 ;  /* 0x000000060808723c */ /* 0x088fe60000001810 */
[----:B--2---:R-:W-:Y:S04]  /*20bd0*/  STL.64 [R1+0x6930], R26 ;  /* 0x0069301a01007387 */ /* 0x004fe80000100a00 */
[----:B------:R0:W-:Y:S04]  /*20be0*/  STL.64 [R1+0x6928], R24 ;  /* 0x0069281801007387 */ /* 0x0001e80000100a00 */
[----:B0-----:R-:W2:Y:S04]  /*20bf0*/  LDL.LU R24, [R1+0x1c0] ;  /* 0x0001c00001187983 */ /* 0x001ea80000300800 */
[----:B------:R-:W2:Y:S04]  /*20c00*/  LDL.LU R25, [R1+0x1c4] ;  /* 0x0001c40001197983 */ /* 0x000ea80000300800 */
[----:B------:R-:W2:Y:S04]  /*20c10*/  LDL.LU R26, [R1+0x1c8] ;  /* 0x0001c800011a7983 */ /* 0x000ea80000300800 */
[----:B------:R-:W2:Y:S04]  /*20c20*/  LDL.LU R27, [R1+0x1cc] ;  /* 0x0001cc00011b7983 */ /* 0x000ea80000300800 */
[----:B------:R-:W-:Y:S04]  /*20c30*/  STL [R1+0x67f4], R0 ;  /* 0x0067f40001007387 */ /* 0x000fe80000100800 */
[----:B------:R-:W3:Y:S04]  /*20c40*/  LDL.LU.64 R18, [R1+0x6960] ;  /* 0x0069600001127983 */ /* 0x000ee80000300a00 */
[----:B------:R-:W3:Y:S04]  /*20c50*/  LDL.LU.64 R16, [R1+0x6958] ;  /* 0x0069580001107983 */ /* 0x000ee80000300a00 */
[----:B------:R-:W-:Y:S04]  /*20c60*/  STL.64 [R1+0x1d0], R8 ;  /* 0x0001d00801007387 */ /* 0x000fe80000100a00 */
[----:B------:R0:W-:Y:S04]  /*20c70*/  STL.64 [R1+0x1d8], R10 ;  /* 0x0001d80a01007387 */ /* 0x0001e80000100a00 */
[----:B0-----:R-:W3:Y:S04]  /*20c80*/  LDL.LU.64 R10, [R1+0x6950] ;  /* 0x00695000010a7983 */ /* 0x001ee80000300a00 */
[----:B------:R-:W3:Y:S01]  /*20c90*/  LDL.LU.64 R8, [R1+0x6948] ;  /* 0x0069480001087983 */ /* 0x000ee20000300a00 */
[----:B------:R-:W-:Y:S01]  /*20ca0*/  HMMA.16816.F32 R20, R20, R6, R12 ;  /* 0x000000061414723c */ /* 0x000fe2000000180c */
[----:B----4-:R-:W-:-:S02]  /*20cb0*/  LOP3.LUT R5, R5, 0x10, RZ, 0xc0, !PT ;  /* 0x0000001005057812 */ /* 0x010fc400078ec0ff */
[----:B------:R-:W-:-:S03]  /*20cc0*/  LOP3.LUT R2, R4, 0x10, R29, 0x78, !PT ;  /* 0x0000001004027812 */ /* 0x000fc600078e781d */
[----:B------:R-:W-:-:S05]  /*20cd0*/  IMAD.SHL.U32 R5, R5, 0x100, RZ ;  /* 0x0000010005057824 */ /* 0x000fca00078e00ff */
[----:B------:R-:W-:-:S04]  /*20ce0*/  LOP3.LUT R2, R2, R5, RZ, 0xfc, !PT ;  /* 0x0000000502027212 */ /* 0x000fc800078efcff */
[----:B------:R-:W-:-:S08]  /*20cf0*/  LOP3.LUT R2, R2, 0x20, RZ, 0x3c, !PT ;  /* 0x0000002002027812 */ /* 0x000fd000078e3cff */
[----:B------:R-:W-:Y:S04]  /*20d00*/  STL.64 [R1+0x170], R20 ;  /* 0x0001701401007387 */ /* 0x000fe80000100a00 */
[----:B------:R-:W-:Y:S01]  /*20d10*/  STL.64 [R1+0x178], R22 ;  /* 0x0001781601007387 */ /* 0x000fe20000100a00 */
[----:B------:R-:W-:-:S04]  /*20d20*/  LOP3.LUT R29, R4, 0x10, R29, 0x78, !PT ;  /* 0x00000010041d7812 */ /* 0x000fc800078e781d */
[----:B------:R-:W-:Y:S01]  /*20d30*/  LOP3.LUT R29, R29, R5, RZ, 0xfc, !PT ;  /* 0x000000051d1d7212 */ /* 0x000fe200078efcff */
[----:B---3--:R-:W-:Y:S01]  /*20d40*/  HMMA.16816.F32 R12, R8, R6, R16 ;  /* 0x00000006080c723c */ /* 0x008fe20000001810 */
[----:B------:R-:W0:Y:S11]  /*20d50*/  LDSM.16.MT88.4 R8, [R2+0x4000] ;  /* 0x004000000208783b */ /* 0x000e360000004200 */
[----:B------:R-:W-:Y:S11]  /*20d60*/  @!UPT UIADD3 URZ, URZ, URZ, URZ ;  /* 0x0000003f3f3ff290 */ /* 0x000ff6000fffe03f */
[----:B------:R-:W-:Y:S04]  /*20d70*/  STL.64 [R1+0x140], R12 ;  /* 0x0001400c01007387 */ /* 0x000fe80000100a00 */
[----:B------:R-:W-:Y:S04]  /*20d80*/  STL.64 [R1+0x148], R14 ;  /* 0x0001480e01007387 */ /* 0x000fe80000100a00 */
[----:B------:R-:W1:Y:S01]  /*20d90*/  LDSM.16.MT88.4 R12, [R2+0x4080] ;  /* 0x00408000020c783b */ /* 0x000e620000004200 */
[----:B0-----:R-:W-:Y:S01]  /*20da0*/  MOV R23, R8 ;  /* 0x0000000800177202 */ /* 0x001fe20000000f00 */
[----:B------:R-:W-:Y:S01]  /*20db0*/  IMAD.MOV.U32 R21, RZ, RZ, R10 ;  /* 0x000000ffff157224 */ /* 0x000fe200078e000a */
[----:B------:R-:W-:-:S02]  /*20dc0*/  MOV R22, R9 ;  /* 0x0000000900167202 */ /* 0x000fc40000000f00 */
[----:B------:R-:W-:Y:S02]  /*20dd0*/  MOV R20, R11 ;  /* 0x0000000b00147202 */ /* 0x000fe40000000f00 */
[----:B-1----:R-:W-:Y:S01]  /*20de0*/  MOV R11, R12 ;  /* 0x0000000c000b7202 */ /* 0x002fe20000000f00 */
[----:B------:R-:W-:Y:S01]  /*20df0*/  IMAD.MOV.U32 R10, RZ, RZ, R13 ;  /* 0x000000ffff0a7224 */ /* 0x000fe200078e000d */
[----:B------:R-:W-:Y:S02]  /*20e00*/  MOV R9, R14 ;  /* 0x0000000e00097202 */ /* 0x000fe40000000f00 */
[----:B------:R-:W-:Y:S02]  /*20e10*/  MOV R8, R15 ;  /* 0x0000000f00087202 */ /* 0x000fe40000000f00 */
[----:B------:R-:W0:Y:S02]  /*20e20*/  LDSM.16.MT88.4 R12, [R2+0x4100] ;  /* 0x00410000020c783b */ /* 0x000e240000004200 */
[----:B0-----:R-:W-:-:S02]  /*20e30*/  IMAD.MOV.U32 R3, RZ, RZ, R14 ;  /* 0x000000ffff037224 */ /* 0x001fc400078e000e */
[----:B------:R-:W-:Y:S01]  /*20e40*/  STL.64 [R1+0x80], R12 ;  /* 0x0000800c01007387 */ /* 0x000fe20000100a00 */
[----:B------:R-:W-:-:S03]  /*20e50*/  MOV R28, R15 ;  /* 0x0000000f001c7202 */ /* 0x000fc60000000f00 */
[----:B------:R-:W0:Y:S02]  /*20e60*/  LDSM.16.MT88.4 R12, [R2+0x4180] ;  /* 0x00418000020c783b */ /* 0x000e240000004200 */
[----:B0-----:R-:W-:Y:S01]  /*20e70*/  MOV R4, R14 ;  /* 0x0000000e00047202 */ /* 0x001fe20000000f00 */
[----:B------:R-:W-:Y:S01]  /*20e80*/  IMAD.MOV.U32 R5, RZ, RZ, R13 ;  /* 0x000000ffff057224 */ /* 0x000fe200078e000d */
[----:B------:R-:W-:Y:S02]  /*20e90*/  MOV R0, R15 ;  /* 0x0000000f00007202 */ /* 0x000fe40000000f00 */
[----:B------:R-:W-:Y:S01]  /*20ea0*/  MOV R16, R12 ;  /* 0x0000000c00107202 */ /* 0x000fe20000000f00 */
[----:B------:R-:W2:Y:S04]  /*20eb0*/  LDL.LU.64 R14, [R1+0x6940] ;  /* 0x00694000010e7983 */ /* 0x000ea80000300a00 */
[----:B------:R-:W2:Y:S04]  /*20ec0*/  LDL.LU.64 R12, [R1+0x6938] ;  /* 0x00693800010c7983 */ /* 0x000ea80000300a00 */
[----:B------:R-:W-:Y:S01]  /*20ed0*/  STL [R1+0x67f0], R2 ;  /* 0x0067f00201007387 */ /* 0x000fe20000100800 */
[-C--:B--2---:R-:W-:Y:S03]  /*20ee0*/  HMMA.16816.F32 R12, R12, R6.reuse, R24 ;  /* 0x000000060c0c723c */ /* 0x084fe60000001818 */
[----:B------:R-:W2:Y:S04]  /*20ef0*/  LDL.LU.64 R26, [R1+0x6930] ;  /* 0x00693000011a7983 */ /* 0x000ea80000300a00 */
[----:B------:R-:W2:Y:S11]  /*20f00*/  LDL.LU.64 R24, [R1+0x6928] ;  /* 0x0069280001187983 */ /* 0x000eb60000300a00 */
[----:B------:R-:W-:Y:S05]  /*20f10*/  @!UPT UIADD3 URZ, URZ, URZ, URZ ;  /* 0x0000003f3f3ff290 */ /* 0x000fea000fffe03f */
[----:B------:R-:W-:Y:S04]  /*20f20*/  STL.64 [R1+0x1c0], R12 ;  /* 0x0001c00c01007387 */ /* 0x000fe80000100a00 */
[----:B------:R0:W-:Y:S04]  /*20f30*/  STL.64 [R1+0x1c8], R14 ;  /* 0x0001c80e01007387 */ /* 0x0001e80000100a00 */
[----:B0-----:R-:W2:Y:S04]  /*20f40*/  LDL.LU.64 R14, [R1+0x6920] ;  /* 0x00692000010e7983 */ /* 0x001ea80000300a00 */
[----:B------:R-:W2:Y:S01]  /*20f50*/  LDL.LU.64 R12, [R1+0x6918] ;  /* 0x00691800010c7983 */ /* 0x000ea20000300a00 */
[----:B------:R-:W-:Y:S01]  /*20f60*/  LOP3.LUT R29, R29, 0x40, RZ, 0x3c, !PT ;  /* 0x000000401d1d7812 */ /* 0x000fe200078e3cff */
[----:B--2---:R-:W-:Y:S02]  /*20f70*/  HMMA.16816.F32 R12, R12, R6, R24 ;  /* 0x000000060c0c723c */ /* 0x004fe40000001818 */
[----:B------:R-:W2:Y:S04]  /*20f80*/  LDL.LU.64 R26, [R1+0x6910] ;  /* 0x00691000011a7983 */ /* 0x000ea80000300a00 */
[----:B------:R-:W3:Y:S11]  /*20f90*/  LDL.LU.64 R24, [R1+0x6908] ;  /* 0x0069080001187983 */ /* 0x000ef60000300a00 */
[----:B------:R-:W-:Y:S06]  /*20fa0*/  @!UPT UIADD3 URZ, URZ, URZ, URZ ;  /* 0x0000003f3f3ff290 */ /* 0x000fec000fffe03f */
[----:B------:R0:W-:Y:S02]  /*20fb0*/  STL.64 [R1+0x1b0], R12 ;  /* 0x0001b00c01007387 */ /* 0x0001e40000100a00 */
[----:B0-----:R-:W-:Y:S02]  /*20fc0*/  IMAD.MOV.U32 R12, RZ, RZ, R16 ;  /* 0x000000ffff0c7224 */ /* 0x001fe400078e0010 */
[----:B------:R-:W0:Y:S01]  /*20fd0*/  LDSM.16.MT88.4 R16, [R29+0x4000] ;  /* 0x004000001d10783b */ /* 0x000e220000004200 */
[----:B------:R-:W-:-:S03]  /*20fe0*/  MOV R13, R5 ;  /* 0x00000005000d7202 */ /* 0x000fc60000000f00 */
[----:B------:R1:W-:Y:S02]  /*20ff0*/  STL.64 [R1+0x1b8], R14 ;  /* 0x0001b80e01007387 */ /* 0x0003e40000100a00 */
[----:B-1----:R-:W-:Y:S01]  /*21000*/  MOV R14, R4 ;  /* 0x00000004000e7202 */ /* 0x002fe20000000f00 */
[----:B------:R-:W-:-:S05]  /*21010*/  IMAD.MOV.U32 R15, RZ, RZ, R0 ;  /* 0x000000ffff0f7224 */ /* 0x000fca00078e0000 */
[----:B------:R-:W-:Y:S04]  /*21020*/  STL.64 [R1+0x6810], R14 ;  /* 0x0068100e01007387 */ /* 0x000fe80000100a00 */
[----:B------:R1:W-:Y:S04]  /*21030*/  STL.64 [R1+0x6808], R12 ;  /* 0x0068080c01007387 */ /* 0x0003e80000100a00 */
[----:B-1----:R-:W4:Y:S04]  /*21040*/  LDL.LU R12, [R1+0x1a0] ;  /* 0x0001a000010c7983 */ /* 0x002f280000300800 */
[----:B------:R-:W4:Y:S01]  /*21050*/  LDL.LU R13, [R1+0x1a4] ;  /* 0x0001a400010d7983 */ /* 0x000f220000300800 */
[----:B0-----:R-:W-:Y:S01]  /*21060*/  MOV R5, R18 ;  /* 0x0000001200057202 */ /* 0x001fe20000000f00 */
[----:B------:R-:W-:-:S02]  /*21070*/  IMAD.MOV.U32 R4, RZ, RZ, R19 ;  /* 0x000000ffff047224 */ /* 0x000fc400078e0013 */
[----:B------:R-:W4:Y:S01]  /*21080*/  LDL.LU R14, [R1+0x1a8] ;  /* 0x0001a800010e7983 */ /* 0x000f220000300800 */
[----:B------:R-:W-:-:S03]  /*21090*/  MOV R0, R17 ;  /* 0x0000001100007202 */ /* 0x000fc60000000f00 */
[----:B------:R-:W4:Y:S04]  /*210a0*/  LDL.LU R15, [R1+0x1ac] ;  /* 0x0001ac00010f7983 */ /* 0x000f280000300800 */
[----:B------:R0:W-:Y:S04]  /*210b0*/  STL [R1], R16 ;  /* 0x0000001001007387 */ /* 0x0001e80000100800 */
[----:B------:R-:W4:Y:S04]  /*210c0*/  LDL.LU.64 R18, [R1+0x6900] ;  /* 0x0069000001127983 */ /* 0x000f280000300a00 */
[----:B0-----:R-:W4:Y:S02]  /*210d0*/  LDL.LU.64 R16, [R1+0x68f8] ;  /* 0x0068f80001107983 */ /* 0x001f240000300a00 */
[----:B----4-:R-:W-:Y:S07]  /*210e0*/  HMMA.16816.F32 R16, R16, R6, R12 ;  /* 0x000000061010723c */ /* 0x010fee000000180c */
[----:B------:R-:W-:Y:S01]  /*210f0*/  IMAD.MOV.U32 R14, RZ, RZ, R9 ;  /* 0x000000ffff0e7224 */ /* 0x000fe200078e0009 */
[----:B------:R-:W-:-:S02]  /*21100*/  MOV R15, R8 ;  /* 0x00000008000f7202 */ /* 0x000fc40000000f00 */
[----:B------:R-:W-:Y:S02]  /*21110*/  MOV R12, R11 ;  /* 0x0000000b000c7202 */ /* 0x000fe40000000f00 */
[----:B------:R-:W-:-:S11]  /*21120*/  MOV R13, R10 ;  /* 0x0000000a000d7202 */ /* 0x000fd60000000f00 */
[----:B------:R-:W-:Y:S04]  /*21130*/  STL.64 [R1+0x180], R16 ;  /* 0x0001801001007387 */ /* 0x000fe80000100a00 */
[----:B------:R-:W-:Y:S04]  /*21140*/  STL.64 [R1+0x188], R18 ;  /* 0x0001881201007387 */ /* 0x000fe80000100a00 */
[----:B------:R0:W-:Y:S04]  /*21150*/  STL.64 [R1+0x6830], R14 ;  /* 0x0068300e01007387 */ /* 0x0001e80000100a00 */
[----:B------:R1:W-:Y:S04]  /*21160*/  STL.64 [R1+0x6828], R12 ;  /* 0x0068280c01007387 */ /* 0x0003e80000100a00 */
[----:B------:R-:W4:Y:S04]  /*21170*/  LDL.LU R8, [R1+0xb0] ;  /* 0x0000b00001087983 */ /* 0x000f280000300800 */
[----:B------:R-:W4:Y:S01]  /*21180*/  LDL.LU R9, [R1+0xb4] ;  /* 0x0000b40001097983 */ /* 0x000f220000300800 */
[----:B0-----:R-:W-:-:S02]  /*21190*/  MOV R14, R21 ;  /* 0x00000015000e7202 */ /* 0x001fc40000000f00 */
[----:B------:R-:W-:Y:S01]  /*211a0*/  MOV R15, R20 ;  /* 0x00000014000f7202 */ /* 0x000fe20000000f00 */
[----:B------:R-:W4:Y:S01]  /*211b0*/  LDL.LU R10, [R1+0xb8] ;  /* 0x0000b800010a7983 */ /* 0x000f220000300800 */
[----:B-1----:R-:W-:Y:S01]  /*211c0*/  MOV R12, R23 ;  /* 0x00000017000c7202 */ /* 0x002fe20000000f00 */
[----:B------:R-:W-:Y:S02]  /*211d0*/  IMAD.MOV.U32 R13, RZ, RZ, R22 ;  /* 0x000000ffff0d7224 */ /* 0x000fe400078e0016 */
[----:B------:R-:W4:Y:S04]  /*211e0*/  LDL.LU R11, [R1+0xbc] ;  /* 0x0000bc00010b7983 */ /* 0x000f280000300800 */
[----:B------:R-:W4:Y:S04]  /*211f0*/  LDL.LU R23, [R1+0x68f0] ;  /* 0x0068f00001177983 */ /* 0x000f280000300800 */
[----:B------:R-:W4:Y:S04]  /*21200*/  LDL.LU R22, [R1+0x68ec] ;  /* 0x0068ec0001167983 */ /* 0x000f280000300800 */
[----:B------:R-:W4:Y:S04]  /*21210*/  LDL.LU R21, [R1+0x68e8] ;  /* 0x0068e80001157983 */ /* 0x000f280000300800 */
[----:B------:R-:W4:Y:S04]  /*21220*/  LDL.LU R20, [R1+0x68e4] ;  /* 0x0068e40001147983 */ /* 0x000f280000300800 */
[----:B------:R2:W-:Y:S04]  /*21230*/  STL.64 [R1+0x6850], R14 ;  /* 0x0068500e01007387 */ /* 0x0005e80000100a00 */
[----:B------:R3:W-:Y:S01]  /*21240*/  STL.64 [R1+0x6848], R12 ;  /* 0x0068480c01007387 */ /* 0x0007e20000100a00 */
[----:B--2---:R-:W-:Y:S01]  /*21250*/  MOV R14, R26 ;  /* 0x0000001a000e7202 */ /* 0x004fe20000000f00 */
[----:B------:R-:W-:-:S02]  /*21260*/  IMAD.MOV.U32 R15, RZ, RZ, R27 ;  /* 0x000000ffff0f7224 */ /* 0x000fc400078e001b */
[----:B---3--:R-:W-:Y:S01]  /*21270*/  IMAD.MOV.U32 R12, RZ, RZ, R24 ;  /* 0x000000ffff0c7224 */ /* 0x008fe200078e0018 */
[----:B------:R-:W-:Y:S01]  /*21280*/  MOV R13, R25 ;  /* 0x00000019000d7202 */ /* 0x000fe20000000f00 */
[----:B------:R-:W2:Y:S04]  /*21290*/  LDL.LU R24, [R1+0x68e0] ;  /* 0x0068e00001187983 */ /* 0x000ea80000300800 */
[----:B------:R-:W3:Y:S04]  /*212a0*/  LDL.LU R25, [R1+0x68dc] ;  /* 0x0068dc0001197983 */ /* 0x000ee80000300800 */
[----:B------:R-:W2:Y:S04]  /*212b0*/  LDL.LU R26, [R1+0x68d8] ;  /* 0x0068d800011a7983 */ /* 0x000ea80000300800 */
[----:B------:R-:W2:Y:S04]  /*212c0*/  LDL.LU R27, [R1+0x68d4] ;  /* 0x0068d400011b7983 */ /* 0x000ea80000300800 */
[----:B------:R4:W-:Y:S04]  /*212d0*/  STL.64 [R1+0x6860], R14 ;  /* 0x0068600e01007387 */ /* 0x0009e80000100a00 */
[----:B------:R0:W-:Y:S01]  /*212e0*/  STL.64 [R1+0x6858], R12 ;  /* 0x0068580c01007387 */ /* 0x0001e20000100a00 */
[----:B----4-:R-:W-:Y:S01]  /*212f0*/  MOV R15, R23 ;  /* 0x00000017000f7202 */ /* 0x010fe20000000f00 */
[----:B------:R-:W-:Y:S01]  /*21300*/  IMAD.MOV.U32 R14, RZ, RZ, R22 ;  /* 0x000000ffff0e7224 */ /* 0x000fe200078e0016 */
[----:B0-----:R-:W-:-:S02]  /*21310*/  MOV R13, R21 ;  /* 0x00000015000d7202 */ /* 0x001fc40000000f00 */
[----:B------:R-:W-:Y:S02]  /*21320*/  MOV R12, R20 ;  /* 0x00000014000c7202 */ /* 0x000fe40000000f00 */
[----:B------:R-:W4:Y:S04]  /*21330*/  LDL.LU R20, [R1+0x68d0] ;  /* 0x0068d00001147983 */ /* 0x000f280000300800 */
[----:B------:R-:W4:Y:S04]  /*21340*/  LDL.LU R21, [R1+0x68cc] ;  /* 0x0068cc0001157983 */ /* 0x000f280000300800 */
[----:B------:R-:W4:Y:S04]  /*21350*/  LDL.LU R22, [R1+0x68c8] ;  /* 0x0068c80001167983 */ /* 0x000f280000300800 */
[----:B------:R-:W4:Y:S04]  /*21360*/  LDL.LU R23, [R1+0x68c4] ;  /* 0x0068c40001177983 */ /* 0x000f280000300800 */
[----:B------:R3:W-:Y:S04]  /*21370*/  STL.64 [R1+0x6880], R14 ;  /* 0x0068800e01007387 */ /* 0x0007e80000100a00 */
[----:B------:R0:W-:Y:S01]  /*21380*/  STL.64 [R1+0x6878], R12 ;  /* 0x0068780c01007387 */ /* 0x0001e20000100a00 */
[----:B---3--:R-:W-:-:S02]  /*21390*/  MOV R14, R25 ;  /* 0x00000019000e7202 */ /* 0x008fc40000000f00 */
[----:B--2---:R-:W-:Y:S02]  /*213a0*/  MOV R15, R24 ;  /* 0x00000018000f7202 */ /* 0x004fe40000000f00 */
[----:B0-----:R-:W-:Y:S01]  /*213b0*/  MOV R12, R27 ;  /* 0x0000001b000c7202 */ /* 0x001fe20000000f00 */
[----:B------:R-:W-:Y:S02]  /*213c0*/  IMAD.MOV.U32 R13, RZ, RZ, R26 ;  /* 0x000000ffff0d7224 */ /* 0x000fe400078e001a */
[----:B------:R-:W-:Y:S04]  /*213d0*/  STL.64 [R1+0x68a0], R14 ;  /* 0x0068a00e01007387 */ /* 0x000fe80000100a00 */
[----:B------:R0:W-:Y:S04]  /*213e0*/  STL.64 [R1+0x6898], R12 ;  /* 0x0068980c01007387 */ /* 0x0001e80000100a00 */
[----:B0-----:R-:W2:Y:S04]  /*213f0*/  LDL.LU R12, [R1+0x40] ;  /* 0x00004000010c7983 */ /* 0x001ea80000300800 */
[----:B------:R-:W2:Y:S04]  /*21400*/  LDL.LU R13, [R1+0x44] ;  /* 0x00004400010d7983 */ /* 0x000ea80000300800 */
[----:B------:R-:W2:Y:S04]  /*21410*/  LDL.LU R14, [R1+0x48] ;  /* 0x00004800010e7983 */ /* 0x000ea80000300800 */
[----:B------:R-:W2:Y:S04]  /*21420*/  LDL.LU R15, [R1+0x4c] ;  /* 0x00004c00010f7983 */ /* 0x000ea80000300800 */
[----:B------:R-:W4:Y:S04]  /*21430*/  LDL.LU R24, [R1+0x190] ;  /* 0x0001900001187983 */ /* 0x000f280000300800 */
[----:B------:R-:W4:Y:S04]  /*21440*/  LDL.LU R25, [R1+0x194] ;  /* 0x0001940001197983 */ /* 0x000f280000300800 */
[----:B------:R-:W4:Y:S04]  /*21450*/  LDL.LU R26, [R1+0x198] ;  /* 0x00019800011a7983 */ /* 0x000f280000300800 */
[----:B------:R-:W4:Y:S04]  /*21460*/  LDL.LU R27, [R1+0x19c] ;  /* 0x00019c00011b7983 */ /* 0x000f280000300800 */
[----:B------:R-:W-:Y:S04]  /*21470*/  STL.64 [R1+0x6820], R10 ;  /* 0x0068200a01007387 */ /* 0x000fe80000100a00 */
[----:B------:R0:W-:Y:S04]  /*21480*/  STL.64 [R1+0x6818], R8 ;  /* 0x0068180801007387 */ /* 0x0001e80000100a00 */
[----:B0-----:R-:W3:Y:S04]  /*21490*/  LDL.LU R8, [R1+0xd0] ;  /* 0x0000d00001087983 */ /* 0x001ee80000300800 */
[----:B------:R-:W3:Y:S04]  /*214a0*/  LDL.LU R9, [R1+0xd4] ;  /* 0x0000d40001097983 */ /* 0x000ee80000300800 */
[----:B------:R-:W2:Y:S04]  /*214b0*/  LDL.LU R10, [R1+0xd8] ;  /* 0x0000d800010a7983 */ /* 0x000ea80000300800 */
[----:B------:R-:W2:Y:S04]  /*214c0*/  LDL.LU R11, [R1+0xdc] ;  /* 0x0000dc00010b7983 */ /* 0x000ea80000300800 */
[----:B--2---:R-:W-:Y:S04]  /*214d0*/  STL.64 [R1+0x6840], R10 ;  /* 0x0068400a01007387 */ /* 0x004fe80000100a00 */
[----:B---3--:R0:W-:Y:S04]  /*214e0*/  STL.64 [R1+0x6838], R8 ;  /* 0x0068380801007387 */ /* 0x0081e80000100a00 */
[----:B0-----:R-:W2:Y:S04]  /*214f0*/  LDL.LU R8, [R1+0xe0] ;  /* 0x0000e00001087983 */ /* 0x001ea80000300800 */
[----:B------:R-:W2:Y:S04]  /*21500*/  LDL.LU R9, [R1+0xe4] ;  /* 0x0000e40001097983 */ /* 0x000ea80000300800 */
[----:B------:R-:W3:Y:S04]  /*21510*/  LDL.LU R10, [R1+0xe8] ;  /* 0x0000e800010a7983 */ /* 0x000ee80000300800 */
[----:B------:R-:W3:Y:S04]  /*21520*/  LDL.LU R11, [R1+0xec] ;  /* 0x0000ec00010b7983 */ /* 0x000ee80000300800 */
[----:B---3--:R-:W-:Y:S04]  /*21530*/  STL.64 [R1+0x6870], R10 ;  /* 0x0068700a01007387 */ /* 0x008fe80000100a00 */
[----:B--2---:R0:W-:Y:S04]  /*21540*/  STL.64 [R1+0x6868], R8 ;  /* 0x0068680801007387 */ /* 0x0041e80000100a00 */
        /* <DEDUP_REMOVED lines=9> */
[----:B------:R-:W3:Y:S01]  /*215e0*/  LDL.LU R11, [R1+0xfc] ;  /* 0x0000fc00010b7983 */ /* 0x000ee20000300800 */
[----:B------:R-:W-:Y:S01]  /*215f0*/  IMAD.MOV.U32 R18, RZ, RZ, R3 ;  /* 0x000000ffff127224 */ /* 0x000fe200078e0003 */
[----:B----4-:R-:W-:Y:S02]  /*21600*/  HMMA.16816.F32 R20, R20, R6, R24 ;  /* 0x000000061414723c */ /* 0x010fe40000001818 */
[----:B---3--:R-:W-:Y:S04]  /*21610*/  STL.64 [R1+0x68b0], R10 ;  /* 0x0068b00a01007387 */ /* 0x008fe80000100a00 */
[----:B--2---:R0:W-:Y:S04]  /*21620*/  STL.64 [R1+0x68a8], R8 ;  /* 0x0068a80801007387 */ /* 0x0041e80000100a00 */
[----:B0-----:R-:W2:Y:S04]  /*21630*/  LDL.LU R8, [R1+0x160] ;  /* 0x0001600001087983 */ /* 0x001ea80000300800 */
[----:B------:R-:W2:Y:S04]  /*21640*/  LDL.LU R9, [R1+0x164] ;  /* 0x0001640001097983 */ /* 0x000ea80000300800 */
[----:B------:R-:W2:Y:S04]  /*21650*/  LDL.LU R10, [R1+0x168] ;  /* 0x00016800010a7983 */ /* 0x000ea80000300800 */
[----:B------:R-:W2:Y:S04]  /*21660*/  LDL.LU R11, [R1+0x16c] ;  /* 0x00016c00010b7983 */ /* 0x000ea80000300800 */
[----:B------:R-:W3:Y:S04]  /*21670*/  LDL.LU R16, [R1+0x80] ;  /* 0x0000800001107983 */ /* 0x000ee80000300800 */
[----:B------:R-:W3:Y:S04]  /*21680*/  LDL.LU R17, [R1+0x84] ;  /* 0x0000840001117983 */ /* 0x000ee80000300800 */
[----:B------:R-:W4:Y:S04]  /*21690*/  LDL.LU R3, [R1+0x68c0] ;  /* 0x0068c00001037983 */ /* 0x000f280000300800 */
[----:B------:R-:W2:Y:S04]  /*216a0*/  LDL.LU.64 R24, [R1+0x68b8] ;  /* 0x0068b80001187983 */ /* 0x000ea80000300a00 */
[----:B------:R0:W-:Y:S04]  /*216b0*/  STL.64 [R1+0x150], R20 ;  /* 0x0001501401007387 */ /* 0x0001e80000100a00 */
[----:B------:R1:W-:Y:S04]  /*216c0*/  STL.64 [R1+0x158], R22 ;  /* 0x0001581601007387 */ /* 0x0003e80000100a00 */
[----:B0-----:R-:W3:Y:S04]  /*216d0*/  LDL.LU R20, [R1+0x50] ;  /* 0x0000500001147983 */ /* 0x001ee80000300800 */
[----:B------:R-:W3:Y:S04]  /*216e0*/  LDL.LU R21, [R1+0x54] ;  /* 0x0000540001157983 */ /* 0x000ee80000300800 */
[----:B-1----:R-:W3:Y:S04]  /*216f0*/  LDL.LU R22, [R1+0x58] ;  /* 0x0000580001167983 */ /* 0x002ee80000300800 */
[----:B------:R-:W3:Y:S01]  /*21700*/  LDL.LU R23, [R1+0x5c] ;  /* 0x00005c0001177983 */ /* 0x000ee20000300800 */
[----:B--2---:R-:W-:Y:S03]  /*21710*/  HMMA.16816.F32 R12, R12, R24, R8 ;  /* 0x000000180c0c723c */ /* 0x004fe60000001808 */
[----:B------:R-:W2:Y:S04]  /*21720*/  LDL.LU.64 R10, [R1+0x68b0] ;  /* 0x0068b000010a7983 */ /* 0x000ea80000300a00 */
[----:B------:R-:W2:Y:S11]  /*21730*/  LDL.LU.64 R8, [R1+0x68a8] ;  /* 0x0068a80001087983 */ /* 0x000eb60000300a00 */
[----:B------:R-:W-:Y:S05]  /*21740*/  @!UPT UIADD3 URZ, URZ, URZ, URZ ;  /* 0x0000003f3f3ff290 */ /* 0x000fea000fffe03f */
[----:B------:R0:W-:Y:S01]  /*21750*/  STL.64 [R1+0x130], R12 ;  /* 0x0001300c01007387 */ /* 0x0001e20000100a00 */
[----:B------:R-:W-:Y:S01]  /*21760*/  MOV R26, R14 ;  /* 0x0000000e001a7202 */ /* 0x000fe20000000f00 */
[----:B------:R-:W-:Y:S02]  /*21770*/  IMAD.MOV.U32 R27, RZ, RZ, R15 ;  /* 0x000000ffff1b7224 */ /* 0x000fe400078e000f */
[----:B------:R-:W2:Y:S04]  /*21780*/  LDL.LU.64 R14, [R1+0x68a0] ;  /* 0x0068a000010e7983 */ /* 0x000ea80000300a00 */
[----:B0-----:R-:W2:Y:S04]  /*21790*/  LDL.LU.64 R12, [R1+0x6898] ;  /* 0x00689800010c7983 */ /* 0x001ea80000300a00 */
[----:B------:R-:W-:Y:S01]  /*217a0*/  STL [R1+0x676c], R27 ;  /* 0x00676c1b01007387 */ /* 0x000fe20000100800 */
[----:B------:R-:W-:-:S03]  /*217b0*/  MOV R19, R28 ;  /* 0x0000001c00137202 */ /* 0x000fc60000000f00 */
[----:B------:R-:W-:Y:S01]  /*217c0*/  STL [R1+0x6768], R26 ;  /* 0x0067681a01007387 */ /* 0x000fe20000100800 */
[----:B--2---:R-:W-:Y:S03]  /*217d0*/  HMMA.16816.F32 R12, R12, R24, R8 ;  /* 0x000000180c0c723c */ /* 0x004fe60000001808 */
[----:B------:R-:W2:Y:S04]  /*217e0*/  LDL.LU.64 R10, [R1+0x6890] ;  /* 0x00689000010a7983 */ /* 0x000ea80000300a00 */
[----:B------:R-:W2:Y:S11]  /*217f0*/  LDL.LU.64 R8, [R1+0x6888] ;  /* 0x0068880001087983 */ /* 0x000eb60000300a00 */
[----:B------:R-:W-:Y:S05]  /*21800*/  @!UPT UIADD3 URZ, URZ, URZ, URZ ;  /* 0x0000003f3f3ff290 */ /* 0x000fea000fffe03f */
[----:B------:R-:W-:Y:S01]  /*21810*/  STL.64 [R1+0x110], R12 ;  /* 0x0001100c01007387 */ /* 0x000fe20000100a00 */
[----:B------:R-:W-:-:S03]  /*21820*/  MOV R28, R15 ;  /* 0x0000000f001c7202 */ /* 0x000fc60000000f00 */
[----:B------:R0:W-:Y:S04]  /*21830*/  STL [R1+0x118], R14 ;  /* 0x0001180e01007387 */ /* 0x0001e80000100800 */
[----:B0-----:R-:W2:Y:S04]  /*21840*/  LDL.LU.64 R14, [R1+0x6880] ;  /* 0x00688000010e7983 */ /* 0x001ea80000300a00 */
        /* <DEDUP_REMOVED lines=8> */
[----:B0-----:R-:W3:Y:S04]  /*218d0*/  LDL.LU.64 R14, [R1+0x6860] ;  /* 0x00686000010e7983 */ /* 0x001ee80000300a00 */
[----:B------:R-:W3:Y:S02]  /*218e0*/  LDL.LU.64 R12, [R1+0x6858] ;  /* 0x00685800010c7983 */ /* 0x000ee40000300a00 */
[----:B---3--:R-:W-:Y:S02]  /*218f0*/  HMMA.16816.F32 R20, R12, R24, R20 ;  /* 0x000000180c14723c */ /* 0x008fe40000001814 */
[----:B------:R-:W0:Y:S11]  /*21900*/  LDSM.16.MT88.4 R12, [R29+0x4080] ;  /* 0x004080001d0c783b */ /* 0x000e360000004200 */
[----:B------:R-:W-:Y:S10]  /*21910*/  @!UPT UIADD3 URZ, URZ, URZ, URZ ;  /* 0x0000003f3f3ff290 */ /* 0x000ff4000fffe03f */
[----:B------:R-:W-:Y:S04]  /*21920*/  STL.64 [R1+0xc0], R20 ;  /* 0x0000c01401007387 */ /* 0x000fe80000100a00 */
[----:B------:R0:W-:Y:S02]  /*21930*/  STL.64 [R1+0xc8], R22 ;  /* 0x0000c81601007387 */ /* 0x0001e40000100a00 */
[----:B0-----:R-:W-:Y:S01]  /*21940*/  MOV R23, R12 ;  /* 0x0000000c00177202 */ /* 0x001fe20000000f00 */
[----:B------:R-:W-:Y:S01]  /*21950*/  IMAD.MOV.U32 R22, RZ, RZ, R13 ;  /* 0x000000ffff167224 */ /* 0x000fe200078e000d */
[----:B------:R-:W-:Y:S02]  /*21960*/  MOV R21, R14 ;  /* 0x0000000e00157202 */ /* 0x000fe40000000f00 */
[----:B------:R-:W-:-:S02]  /*21970*/  MOV R20, R15 ;  /* 0x0000000f00147202 */ /* 0x000fc40000000f00 */
[----:B------:R-:W0:Y:S02]  /*21980*/  LDSM.16.MT88.4 R12, [R29+0x4100] ;  /* 0x004100001d0c783b */ /* 0x000e240000004200 */
[----:B0-----:R-:W-:Y:S01]  /*21990*/  IMAD.MOV.U32 R2, RZ, RZ, R13 ;  /* 0x000000ffff027224 */ /* 0x001fe200078e000d */
[----:B------:R-:W-:Y:S01]  /*219a0*/  MOV R27, R14 ;  /* 0x0000000e001b7202 */ /* 0x000fe20000000f00 */
[----:B------:R-:W-:Y:S01]  /*219b0*/  STL [R1+0x50], R12 ;  /* 0x0000500c01007387 */ /* 0x000fe20000100800 */
[----:B------:R-:W-:-:S03]  /*219c0*/  MOV R26, R15 ;  /* 0x0000000f001a7202 */ /* 0x000fc60000000f00 */
[----:B------:R-:W0:Y:S04]  /*219d0*/  LDSM.16.MT88.4 R12, [R29+0x4180] ;  /* 0x004180001d0c783b */ /* 0x000e280000004200 */
[----:B0-----:R-:W-:Y:S04]  /*219e0*/  STL.64 [R1+0x40], R12 ;  /* 0x0000400c01007387 */ /* 0x001fe80000100a00 */
[----:B------:R0:W-:Y:S04]  /*219f0*/  STL.64 [R1+0x48], R14 ;  /* 0x0000480e01007387 */ /* 0x0001e80000100a00 */
[----:B0-----:R-:W2:Y:S04]  /*21a00*/  LDL.LU.64 R14, [R1+0x6850] ;  /* 0x00685000010e7983 */ /* 0x001ea80000300a00 */
[----:B------:R-:W2:Y:S04]  /*21a10*/  LDL.LU.64 R12, [R1+0x6848] ;  /* 0x00684800010c7983 */ /* 0x000ea80000300a00 */
[----:B------:R-:W-:Y:S01]  /*21a20*/  STL [R1+0x6770], R29 ;  /* 0x0067701d01007387 */ /* 0x000fe20000100800 */
[----:B--2---:R-:W-:Y:S03]  /*21a30*/  HMMA.16816.F32 R12, R12, R24, R8 ;  /* 0x000000180c0c723c */ /* 0x004fe60000001808 */
[----:B------:R-:W2:Y:S04]  /*21a40*/  LDL.LU.64 R10, [R1+0x6840] ;  /* 0x00684000010a7983 */ /* 0x000ea80000300a00 */
[----:B------:R-:W2:Y:S11]  /*21a50*/  LDL.LU.64 R8, [R1+0x6838] ;  /* 0x0068380001087983 */ /* 0x000eb60000300a00 */
[----:B------:R-:W-:Y:S05]  /*21a60*/  @!UPT UIADD3 URZ, URZ, URZ, URZ ;  /* 0x0000003f3f3ff290 */ /* 0x000fea000fffe03f */
[----:B------:R-:W-:Y:S01]  /*21a70*/  STL.64 [R1+0xa0], R12 ;  /* 0x0000a00c01007387 */ /* 0x000fe20000100a00 */
[----:B------:R-:W-:-:S03]  /*21a80*/  IMAD.MOV.U32 R28, RZ, RZ, R15 ;  /* 0x000000ffff1c7224 */ /* 0x000fc600078e000f */
        /* <DEDUP_REMOVED lines=11> */
[----:B------:R-:W3:Y:S01]  /*21b40*/  LDL.LU.64 R12, [R1+0x6808] ;  /* 0x00680800010c7983 */ /* 0x000ee20000300a00 */
[-C--:B--2---:R-:W-:Y:S03]  /*21b50*/  HMMA.16816.F32 R16, R16, R24.reuse, R8 ;  /* 0x000000181010723c */ /* 0x084fe60000001808 */
[----:B------:R-:W3:Y:S04]  /*21b60*/  LDL.LU.64 R10, [R1+0x6800] ;  /* 0x00680000010a7983 */ /* 0x000ee80000300a00 */
[----:B------:R-:W3:Y:S11]  /*21b70*/  LDL.LU.64 R8, [R1+0x67f8] ;  /* 0x0067f80001087983 */ /* 0x000ef60000300a00 */
[----:B------:R-:W-:Y:S05]  /*21b80*/  @!UPT UIADD3 URZ, URZ, URZ, URZ ;  /* 0x0000003f3f3ff290 */ /* 0x000fea000fffe03f */
[----:B------:R-:W-:Y:S04]  /*21b90*/  STL.64 [R1+0x90], R16 ;  /* 0x0000901001007387 */ /* 0x000fe80000100a00 */
[----:B------:R-:W-:Y:S04]  /*21ba0*/  STL.64 [R1+0x98], R18 ;  /* 0x0000981201007387 */ /* 0x000fe80000100a00 */
[----:B----4-:R-:W-:Y:S01]  /*21bb0*/  LDSM.16.MT88.4 R16, [R3+0x4180] ;  /* 0x004180000310783b */ /* 0x010fe20000004200 */
[----:B---3--:R-:W-:Y:S03]  /*21bc0*/  HMMA.16816.F32 R12, R12, R24, R8 ;  /* 0x000000180c0c723c */ /* 0x008fe60000001808 */
[----:B------:R-:W0:Y:S04]  /*21bd0*/  LDSM.16.MT88.4 R8, [R3+0x4000] ;  /* 0x004000000308783b */ /* 0x000e280000004200 */
[----:B0-----:R-:W-:Y:S11]  /*21be0*/  STL [R1+0x6798], R9 ;  /* 0x0067980901007387 */ /* 0x001ff60000100800 */
[----:B------:R-:W-:Y:S05]  /*21bf0*/  @!UPT UIADD3 URZ, URZ, URZ, URZ ;  /* 0x0000003f3f3ff290 */ /* 0x000fea000fffe03f */
[----:B------:R-:W-:Y:S04]  /*21c00*/  STL.64 [R1+0x80], R12 ;  /* 0x0000800c01007387 */ /* 0x000fe80000100a00 */
[----:B------:R-:W-:Y:S04]  /*21c10*/  STL.64 [R1+0x88], R14 ;  /* 0x0000880e01007387 */ /* 0x000fe80000100a00 */
[----:B------:R-:W0:Y:S04]  /*21c20*/  LDSM.16.MT88.4 R12, [R3+0x4080] ;  /* 0x00408000030c783b */ /* 0x000e280000004200 */
[----:B------:R-:W-:Y:S04]  /*21c30*/  STL [R1+0x6794], R10 ;  /* 0x0067940a01007387 */ /* 0x000fe80000100800 */
[----:B------:R-:W-:Y:S04]  /*21c40*/  STL [R1+0x6790], R11 ;  /* 0x0067900b01007387 */ /* 0x000fe80000100800 */
[----:B0-----:R0:W-:Y:S02]  /*21c50*/  STL.64 [R1+0x67a8], R14 ;  /* 0x0067a80e01007387 */ /* 0x0011e40000100a00 */
[----:B0-----:R-:W-:Y:S01]  /*21c60*/  MOV R14, R5 ;  /* 0x00000005000e7202 */ /* 0x001fe20000000f00 */
[----:B------:R-:W-:-:S02]  /*21c70*/  IMAD.MOV.U32 R15, RZ, RZ, R4 ;  /* 0x000000ffff0f7224 */ /* 0x000fc400078e0004 */
[----:B------:R-:W0:Y:S04]  /*21c80*/  LDSM.16.MT88.4 R4, [R3+0x4100] ;  /* 0x004100000304783b */ /* 0x000e280000004200 */
[----:B------:R1:W-:Y:S04]  /*21c90*/  STL.64 [R1+0x67a0], R12 ;  /* 0x0067a00c01007387 */ /* 0x0003e80000100a00 */
[----:B-1----:R-:W2:Y:S01]  /*21ca0*/  LDL.LU R12, [R1] ;  /* 0x00000000010c7983 */ /* 0x002ea20000300800 */
[----:B------:R-:W-:-:S03]  /*21cb0*/  MOV R13, R0 ;  /* 0x00000000000d7202 */ /* 0x000fc60000000f00 */
[----:B------:R-:W3:Y:S04]  /*21cc0*/  LDL.LU R0, [R1+0x67f4] ;  /* 0x0067f40001007983 */ /* 0x000ee80000300800 */
[----:B0-----:R-:W-:Y:S04]  /*21cd0*/  STL.64 [R1+0x6780], R6 ;  /* 0x0067800601007387 */ /* 0x001fe80000100a00 */
[----:B------:R0:W-:Y:S04]  /*21ce0*/  STL.64 [R1+0x6778], R4 ;  /* 0x0067780401007387 */ /* 0x0001e80000100a00 */
[----:B0-----:R-:W2:Y:S04]  /*21cf0*/  LDL.LU R4, [R1+0x120] ;  /* 0x0001200001047983 */ /* 0x001ea80000300800 */
[----:B------:R-:W2:Y:S04]  /*21d00*/  LDL.LU R5, [R1+0x124] ;  /* 0x0001240001057983 */ /* 0x000ea80000300800 */
[----:B------:R-:W2:Y:S04]  /*21d10*/  LDL.LU R6, [R1+0x128] ;  /* 0x0001280001067983 */ /* 0x000ea80000300800 */
[----:B------:R-:W2:Y:S04]  /*21d20*/  LDL.LU R7, [R1+0x12c] ;  /* 0x00012c0001077983 */ /* 0x000ea80000300800 */
[----:B------:R-:W-:Y:S04]  /*21d30*/  STL.64 [R1+0x6760], R18 ;  /* 0x0067601201007387 */ /* 0x000fe80000100a00 */
[----:B------:R-:W-:Y:S04]  /*21d40*/  STL.64 [R1+0x6758], R16 ;  /* 0x0067581001007387 */ /* 0x000fe80000100a00 */
[----:B------:R-:W-:Y:S04]  /*21d50*/  STL [R1+0x66e8], R3 ;  /* 0x0066e80301007387 */ /* 0x000fe80000100800 */
[----:B---3--:R-:W0:Y:S01]  /*21d60*/  LDSM.16.MT88.4 R16, [R0+0x6000] ;  /* 0x006000000010783b */ /* 0x008e220000004200 */
[----:B--2---:R-:W-:Y:S03]  /*21d70*/  HMMA.16816.F32 R4, R12, R24, R4 ;  /* 0x000000180c04723c */ /* 0x004fe60000001804 */
[----:B0-----:R-:W-:Y:S04]  /*21d80*/  STL.64 [R1+0x30], R16 ;  /* 0x0000301001007387 */ /* 0x001fe80000100a00 */
[----:B------:R-:W-:Y:S04]  /*21d90*/  STL [R1+0x38], R18 ;  /* 0x0000381201007387 */ /* 0x000fe80000100800 */
[----:B------:R-:W2:Y:S11]  /*21da0*/  LDL.LU R12, [R1+0x140] ;  /* 0x00014000010c7983 */ /* 0x000eb60000300800 */
[----:B------:R-:W-:Y:S01]  /*21db0*/  @!UPT UIADD3 URZ, URZ, URZ, URZ ;  /* 0x0000003f3f3ff290 */ /* 0x000fe2000fffe03f */
[----:B------:R-:W-:Y:S04]  /*21dc0*/  STL.64 [R1+0x120], R4 ;  /* 0x0001200401007387 */ /* 0x000fe80000100a00 */
[----:B------:R-:W-:Y:S04]  /*21dd0*/  STL.64 [R1+0x128], R6 ;  /* 0x0001280601007387 */ /* 0x000fe80000100a00 */
[----:B------:R-:W2:Y:S04]  /*21de0*/  LDL.LU R13, [R1+0x144] ;  /* 0x00014400010d7983 */ /* 0x000ea80000300800 */
[----:B------:R-:W3:Y:S04]  /*21df0*/  LDL.LU R14, [R1+0x148] ;  /* 0x00014800010e7983 */ /* 0x000ee80000300800 */
[----:B------:R-:W3:Y:S04]  /*21e00*/  LDL.LU R15, [R1+0x14c] ;  /* 0x00014c00010f7983 */ /* 0x000ee80000300800 */
[----:B---3--:R-:W-:Y:S04]  /*21e10*/  STL.64 [R1+0x67b8], R14 ;  /* 0x0067b80e01007387 */ /* 0x008fe80000100a00 */
[----:B--2---:R0:W-:Y:S04]  /*21e20*/  STL.64 [R1+0x67b0], R12 ;  /* 0x0067b00c01007387 */ /* 0x0041e80000100a00 */
[----:B0-----:R-:W2:Y:S01]  /*21e30*/  LDL.LU R12, [R1+0x50] ;  /* 0x00005000010c7983 */ /* 0x001ea20000300800 */
[----:B------:R-:W-:Y:S01]  /*21e40*/  IMAD.MOV.U32 R14, RZ, RZ, R27 ;  /* 0x000000ffff0e7224 */ /* 0x000fe200078e001b */
[----:B------:R-:W-:-:S02]  /*21e50*/  MOV R15, R26 ;  /* 0x0000001a000f7202 */ /* 0x000fc40000000f00 */
[----:B------:R-:W-:Y:S02]  /*21e60*/  MOV R13, R2 ;  /* 0x00000002000d7202 */ /* 0x000fe40000000f00 */
[----:B------:R-:W3:Y:S04]  /*21e70*/  LDL.LU R2, [R1+0x67f0] ;  /* 0x0067f00001027983 */ /* 0x000ee80000300800 */
[----:B------:R-:W-:Y:S01]  /*21e80*/  STL.64 [R1+0x67d8], R14 ;  /* 0x0067d80e01007387 */ /* 0x000fe20000100a00 */
[----:B------:R-:W-:-:S03]  /*21e90*/  MOV R28, R19 ;  /* 0x00000013001c7202 */ /* 0x000fc60000000f00 */
[----:B--2---:R-:W-:Y:S04]  /*21ea0*/  STL.64 [R1+0x67d0], R12 ;  /* 0x0067d00c01007387 */ /* 0x004fe80000100a00 */
[----:B------:R-:W2:Y:S04]  /*21eb0*/  LDL.LU R16, [R1+0x1c0] ;  /* 0x0001c00001107983 */ /* 0x000ea80000300800 */
[----:B------:R-:W2:Y:S04]  /*21ec0*/  LDL.LU R17, [R1+0x1c4] ;  /* 0x0001c40001117983 */ /* 0x000ea80000300800 */
[----:B------:R-:W4:Y:S04]  /*21ed0*/  LDL.LU R18, [R1+0x1c8] ;  /* 0x0001c80001127983 */ /* 0x000f280000300800 */
[----:B------:R-:W4:Y:S04]  /*21ee0*/  LDL.LU R19, [R1+0x1cc] ;  /* 0x0001cc0001137983 */ /* 0x000f280000300800 */
[----:B----4-:R-:W-:Y:S04]  /*21ef0*/  STL.64 [R1+0x67c8], R18 ;  /* 0x0067c81201007387 */ /* 0x010fe80000100a00 */
[----:B--2---:R0:W-:Y:S04]  /*21f00*/  STL.64 [R1+0x67c0], R16 ;  /* 0x0067c01001007387 */ /* 0x0041e80000100a00 */
[----:B0-----:R-:W2:Y:S04]  /*21f10*/  LDL.LU R16, [R1+0x170] ;  /* 0x0001700001107983 */ /* 0x001ea80000300800 */
[----:B------:R-:W2:Y:S04]  /*21f20*/  LDL.LU R17, [R1+0x174] ;  /* 0x0001740001117983 */ /* 0x000ea80000300800 */
[----:B------:R-:W4:Y:S04]  /*21f30*/  LDL.LU R18, [R1+0x178] ;  /* 0x0001780001127983 */ /* 0x000f280000300800 */
[----:B------:R-:W4:Y:S01]  /*21f40*/  LDL.LU R19, [R1+0x17c] ;  /* 0x00017c0001137983 */ /* 0x000f220000300800 */
[----:B------:R-:W-:Y:S01]  /*21f50*/  MOV R12, R23 ;  /* 0x00000017000c7202 */ /* 0x000fe20000000f00 */
[----:B------:R-:W-:Y:S01]  /*21f60*/  IMAD.MOV.U32 R13, RZ, RZ, R22 ;  /* 0x000000ffff0d7224 */ /* 0x000fe200078e0016 */
[----:B------:R-:W-:-:S02]  /*21f70*/  MOV R14, R21 ;  /* 0x00000015000e7202 */ /* 0x000fc40000000f00 */
[----:B------:R-:W-:Y:S02]  /*21f80*/  MOV R15, R20 ;  /* 0x00000014000f7202 */ /* 0x000fe40000000f00 */
[----:B------:R-:W0:Y:S02]  /*21f90*/  LDSM.16.MT88.4 R20, [R0+0x6080] ;  /* 0x006080000014783b */ /* 0x000e240000004200 */
[----:B0-----:R-:W-:Y:S01]  /*21fa0*/  IMAD.MOV.U32 R7, RZ, RZ, R20 ;  /* 0x000000ffff077224 */ /* 0x001fe200078e0014 */
[----:B------:R-:W-:Y:S01]  /*21fb0*/  MOV R6, R21 ;  /* 0x0000001500067202 */ /* 0x000fe20000000f00 */
[----:B------:R-:W-:Y:S01]  /*21fc0*/  IMAD.MOV.U32 R4, RZ, RZ, R23 ;  /* 0x000000ffff047224 */ /* 0x000fe200078e0017 */
[----:B------:R-:W-:Y:S02]  /*21fd0*/  MOV R5, R22 ;  /* 0x0000001600057202 */ /* 0x000fe40000000f00 */
[----:B------:R-:W0:Y:S04]  /*21fe0*/  LDSM.16.MT88.4 R20, [R0+0x6100] ;  /* 0x006100000014783b */ /* 0x000e280000004200 */
[----:B----4-:R-:W-:Y:S04]  /*21ff0*/  STL.64 [R1+0x67e8], R18 ;  /* 0x0067e81201007387 */ /* 0x010fe80000100a00 */
[----:B--2---:R1:W-:Y:S04]  /*22000*/  STL.64 [R1+0x67e0], R16 ;  /* 0x0067e01001007387 */ /* 0x0043e80000100a00 */
[----:B-1----:R-:W2:Y:S04]  /*22010*/  LDL.LU R16, [R1+0x1d0] ;  /* 0x0001d00001107983 */ /* 0x002ea80000300800 */
[----:B------:R-:W2:Y:S04]  /*22020*/  LDL.LU R17, [R1+0x1d4] ;  /* 0x0001d40001117983 */ /* 0x000ea80000300800 */
[----:B------:R-:W2:Y:S04]  /*22030*/  LDL.LU R18, [R1+0x1d8] ;  /* 0x0001d80001127983 */ /* 0x000ea80000300800 */
[----:B------:R-:W2:Y:S01]  /*22040*/  LDL.LU R19, [R1+0x1dc] ;  /* 0x0001dc0001137983 */ /* 0x000ea20000300800 */
[----:B0-----:R-:W-:Y:S01]  /*22050*/  MOV R9, R20 ;  /* 0x0000001400097202 */ /* 0x001fe20000000f00 */
[----:B------:R-:W-:Y:S01]  /*22060*/  IMAD.MOV.U32 R11, RZ, RZ, R22 ;  /* 0x000000ffff0b7224 */ /* 0x000fe200078e0016 */
[----:B------:R-:W-:-:S02]  /*22070*/  MOV R10, R21 ;  /* 0x00000015000a7202 */ /* 0x000fc40000000f00 */
[----:B------:R-:W-:Y:S02]  /*22080*/  MOV R3, R23 ;  /* 0x0000001700037202 */ /* 0x000fe40000000f00 */
[----:B------:R-:W0:Y:S02]  /*22090*/  LDSM.16.MT88.4 R20, [R0+0x6180] ;  /* 0x006180000014783b */ /* 0x000e240000004200 */
[----:B0-----:R-:W-:Y:S01]  /*220a0*/  MOV R29, R21 ;  /* 0x00000015001d7202 */ /* 0x001fe20000000f00 */
[----:B------:R-:W-:Y:S01]  /*220b0*/  IMAD.MOV.U32 R27, RZ, RZ, R22 ;  /* 0x000000ffff1b7224 */ /* 0x000fe200078e0016 */
[----:B------:R-:W-:Y:S01]  /*220c0*/  STL [R1], R20 ;  /* 0x0000001401007387 */ /* 0x000fe20000100800 */
[----:B------:R-:W-:-:S03]  /*220d0*/  MOV R26, R23 ;  /* 0x00000017001a7202 */ /* 0x000fc60000000f00 */
[----:B---3--:R-:W0:Y:S04]  /*220e0*/  LDSM.16.MT88.4 R20, [R2+0x6000] ;  /* 0x006000000214783b */ /* 0x008e280000004200 */
[----:B------:R-:W-:Y:S04]  /*220f0*/  STL [R1+0x6690], R0 ;  /* 0x0066900001007387 */ /* 0x000fe80000100800 */
[----:B0-----:R-:W-:Y:S04]  /*22100*/  STL.64 [R1+0x66f8], R22 ;  /* 0x0066f81601007387 */ /* 0x001fe80000100a00 */
[----:B------:R0:W-:Y:S04]  /*22110*/  STL.64 [R1+0x66f0], R20 ;  /* 0x0066f01401007387 */ /* 0x0001e80000100a00 */
[----:B0-----:R-:W3:Y:S04]  /*22120*/  LDL.LU R20, [R1+0x40] ;  /* 0x0000400001147983 */ /* 0x001ee80000300800 */
[----:B------:R-:W3:Y:S04]  /*22130*/  LDL.LU R21, [R1+0x44] ;  /* 0x0000440001157983 */ /* 0x000ee80000300800 */
[----:B------:R-:W3:Y:S04]  /*22140*/  LDL.LU R22, [R1+0x48] ;  /* 0x0000480001167983 */ /* 0x000ee80000300800 */
[----:B------:R-:W3:Y:S01]  /*22150*/  LDL.LU R23, [R1+0x4c] ;  /* 0x00004c0001177983 */ /* 0x000ee20000300800 */
[-C--:B--2---:R-:W-:Y:S03]  /*22160*/  HMMA.16816.F32 R12, R12, R24.reuse, R16 ;  /* 0x000000180c0c723c */ /* 0x084fe60000001810 */
[----:B------:R-:W2:Y:S04]  /*22170*/  LDL.LU.64 R18, [R1+0x67e8] ;  /* 0x0067e80001127983 */ /* 0x000ea80000300a00 */
[----:B------:R-:W2:Y:S11]  /*22180*/  LDL.LU.64 R16, [R1+0x67e0] ;  /* 0x0067e00001107983 */ /* 0x000eb60000300a00 */
[----:B------:R-:W-:Y:S05]  /*22190*/  @!UPT UIADD3 URZ, URZ, URZ, URZ ;  /* 0x0000003f3f3ff290 */ /* 0x000fea000fffe03f */
[----:B------:R-:W-:Y:S04]  /*221a0*/  STL.64 [R1+0x1f0], R12 ;  /* 0x0001f00c01007387 */ /* 0x000fe80000100a00 */
[----:B------:R0:W-:Y:S04]  /*221b0*/  STL.64 [R1+0x1f8], R14 ;  /* 0x0001f80e01007387 */ /* 0x0001e80000100a00 */
[----:B0-----:R-:W2:Y:S04]  /*221c0*/  LDL.LU.64 R14, [R1+0x67d8] ;  /* 0x0067d800010e7983 */ /* 0x001ea80000300a00 */
[----:B------:R-:W2:Y:S02]  /*221d0*/  LDL.LU.64 R12, [R1+0x67d0] ;  /* 0x0067d000010c7983 */ /* 0x000ea40000300a00 */
[----:B--2---:R-:W-:Y:S02]  /*221e0*/  HMMA.16816.F32 R12, R12, R24, R16 ;  /* 0x000000180c0c723c */ /* 0x004fe40000001810 */
[----:B------:R-:W2:Y:S04]  /*221f0*/  LDL.LU.64 R18, [R1+0x67c8] ;  /* 0x0067c80001127983 */ /* 0x000ea80000300a00 */
[----:B------:R-:W2:Y:S11]  /*22200*/  LDL.LU.64 R16, [R1+0x67c0] ;  /* 0x0067c00001107983 */ /* 0x000eb60000300a00 */
[----:B------:R-:W-:Y:S06]  /*22210*/  @!UPT UIADD3 URZ, URZ, URZ, URZ ;  /* 0x0000003f3f3ff290 */ /* 0x000fec000fffe03f */
[----:B------:R-:W-:Y:S01]  /*22220*/  STL.64 [R1+0x170], R12 ;  /* 0x0001700c01007387 */ /* 0x000fe20000100a00 */
[----:B------:R-:W-:-:S03]  /*22230*/  MOV R0, R15 ;  /* 0x0000000f00007202 */ /* 0x000fc60000000f00 */
[----:B------:R0:W-:Y:S04]  /*22240*/  STL [R1+0x178], R14 ;  /* 0x0001780e01007387 */ /* 0x0001e80000100800 */
[----:B0-----:R-:W3:Y:S04]  /*22250*/  LDL.LU.64 R14, [R1+0x67b8] ;  /* 0x0067b800010e7983 */ /* 0x001ee80000300a00 */
[----:B------:R-:W3:Y:S04]  /*22260*/  LDL.LU.64 R12, [R1+0x67b0] ;  /* 0x0067b000010c7983 */ /* 0x000ee80000300a00 */
[----:B------:R-:W-:Y:S01]  /*22270*/  STL [R1+0x6694], R0 ;  /* 0x0066940001007387 */ /* 0x000fe20000100800 */
[----:B---3--:R-:W-:Y:S03]  /*22280*/  HMMA.16816.F32 R20, R20, R24, R12 ;  /* 0x000000181414723c */ /* 0x008fe6000000180c */
[----:B------:R-:W3:Y:S04]  /*22290*/  LDL.LU.64 R14, [R1+0x67a8] ;  /* 0x0067a800010e7983 */ /* 0x000ee80000300a00 */
[----:B------:R-:W3:Y:S11]  /*222a0*/  LDL.LU.64 R12, [R1+0x67a0] ;  /* 0x0067a000010c7983 */ /* 0x000ef60000300a00 */
[----:B------:R-:W-:Y:S05]  /*222b0*/  @!UPT UIADD3 URZ, URZ, URZ, URZ ;  /* 0x0000003f3f3ff290 */ /* 0x000fea000fffe03f */
[----:B------:R0:W-:Y:S04]  /*222c0*/  STL.64 [R1+0xe0], R20 ;  /* 0x0000e01401007387 */ /* 0x0001e80000100a00 */
[----:B------:R1:W-:Y:S01]  /*222d0*/  STL.64 [R1+0xe8], R22 ;  /* 0x0000e81601007387 */ /* 0x0003e20000100a00 */
[----:B0-----:R-:W-:Y:S01]  /*222e0*/  IMAD.MOV.U32 R20, RZ, RZ, R9 ;  /* 0x000000ffff147224 */ /* 0x001fe200078e0009 */
[----:B------:R-:W-:Y:S02]  /*222f0*/  MOV R21, R10 ;  /* 0x0000000a00157202 */ /* 0x000fe40000000f00 */
[----:B------:R-:W2:Y:S01]  /*22300*/  LDL.LU R9, [R1+0x6798] ;  /* 0x0067980001097983 */ /* 0x000ea20000300800 */
[----:B-1----:R-:W-:-:S03]  /*22310*/  MOV R22, R11 ;  /* 0x0000000b00167202 */ /* 0x002fc60000000f00 */
[----:B------:R-:W2:Y:S04]  /*22320*/  LDL.LU R10, [R1+0x6794] ;  /* 0x00679400010a7983 */ /* 0x000ea80000300800 */
[----:B------:R-:W2:Y:S01]  /*22330*/  LDL.LU R11, [R1+0x6790] ;  /* 0x00679000010b7983 */ /* 0x000ea20000300800 */
[----:B------:R-:W-:-:S05]  /*22340*/  IMAD.MOV.U32 R23, RZ, RZ, R3 ;  /* 0x000000ffff177224 */ /* 0x000fca00078e0003 */
[----:B------:R-:W-:Y:S04]  /*22350*/  STL.64 [R1+0x6718], R22 ;  /* 0x0067181601007387 */ /* 0x000fe80000100a00 */
[----:B------:R-:W-:Y:S04]  /*22360*/  STL.64 [R1+0x6710], R20 ;  /* 0x0067101401007387 */ /* 0x000fe80000100a00 */
[----:B------:R-:W0:Y:S02]  /*22370*/  LDSM.16.MT88.4 R20, [R2+0x6080] ;  /* 0x006080000214783b */ /* 0x000e240000004200 */
[----:B0-----:R-:W-:-:S02]  /*22380*/  MOV R3, R22 ;  /* 0x0000001600037202 */ /* 0x001fc40000000f00 */
[----:B------:R-:W-:Y:S01]  /*22390*/  STL.64 [R1+0x60], R20 ;  /* 0x0000601401007387 */ /* 0x000fe20000100a00 */
[----:B------:R-:W-:-:S03]  /*223a0*/  MOV R0, R23 ;  /* 0x0000001700007202 */ /* 0x000fc60000000f00 */
[----:B------:R-:W0:Y:S04]  /*223b0*/  LDSM.16.MT88.4 R20, [R2+0x6100] ;  /* 0x006100000214783b */ /* 0x000e280000004200 */
[----:B0-----:R-:W-:Y:S04]  /*223c0*/  STL.64 [R1+0x50], R20 ;  /* 0x0000501401007387 */ /* 0x001fe80000100a00 */
[----:B------:R-:W-:Y:S04]  /*223d0*/  STL.64 [R1+0x58], R22 ;  /* 0x0000581601007387 */ /* 0x000fe80000100a00 */
[----:B------:R-:W0:Y:S04]  /*223e0*/  LDSM.16.MT88.4 R20, [R2+0x6180] ;  /* 0x006180000214783b */ /* 0x000e280000004200 */
[----:B------:R-:W-:Y:S04]  /*223f0*/  STL [R1+0x6698], R2 ;  /* 0x0066980201007387 */ /* 0x000fe80000100800 */
[----:B0-----:R0:W-:Y:S04]  /*22400*/  STL.64 [R1+0x40], R20 ;  /* 0x0000401401007387 */ /* 0x0011e80000100a00 */
[----:B------:R1:W-:Y:S01]  /*22410*/  STL.64 [R1+0x48], R22 ;  /* 0x0000481601007387 */ /* 0x0003e20000100a00 */
[----:B0-----:R-:W-:Y:S01]  /*22420*/  MOV R21, R6 ;  /* 0x0000000600157202 */ /* 0x001fe20000000f00 */
[----:B------:R-:W-:-:S02]  /*22430*/  IMAD.MOV.U32 R20, RZ, RZ, R7 ;  /* 0x000000ffff147224 */ /* 0x000fc400078e0007 */
[----:B-1----:R-:W-:Y:S01]  /*22440*/  IMAD.MOV.U32 R23, RZ, RZ, R4 ;  /* 0x000000ffff177224 */ /* 0x002fe200078e0004 */
[----:B------:R-:W-:Y:S01]  /*22450*/  MOV R22, R5 ;  /* 0x0000000500167202 */ /* 0x000fe20000000f00 */
[----:B--2---:R-:W-:Y:S11]  /*22460*/  HMMA.16816.F32 R8, R8, R24, R16 ;  /* 0x000000180808723c */ /* 0x004ff60000001810 */
[----:B------:R-:W-:Y:S11]  /*22470*/  @!UPT UIADD3 URZ, URZ, URZ, URZ ;  /* 0x0000003f3f3ff290 */ /* 0x000ff6000fffe03f */
[----:B------:R-:W-:Y:S01]  /*22480*/  @!UPT UIADD3 URZ, URZ, URZ, URZ ;  /* 0x0000003f3f3ff290 */ /* 0x000fe2000fffe03f */
[----:B------:R-:W-:Y:S04]  /*22490*/  STL.64 [R1+0xd0], R8 ;  /* 0x0000d00801007387 */ /* 0x000fe80000100a00 */
[----:B------:R-:W-:Y:S04]  /*224a0*/  STL.64 [R1+0xd8], R10 ;  /* 0x0000d80a01007387 */ /* 0x000fe80000100a00 */
[----:B------:R-:W3:Y:S04]  /*224b0*/  LDL.LU R4, [R1+0x1b0] ;  /* 0x0001b00001047983 */ /* 0x000ee80000300800 */
[----:B------:R-:W3:Y:S04]  /*224c0*/  LDL.LU R5, [R1+0x1b4] ;  /* 0x0001b40001057983 */ /* 0x000ee80000300800 */
[----:B------:R-:W3:Y:S04]  /*224d0*/  LDL.LU R6, [R1+0x1b8] ;  /* 0x0001b80001067983 */ /* 0x000ee80000300800 */
[----:B------:R-:W3:Y:S04]  /*224e0*/  LDL.LU R7, [R1+0x1bc] ;  /* 0x0001bc0001077983 */ /* 0x000ee80000300800 */
[----:B------:R-:W2:Y:S04]  /*224f0*/  LDL.LU R16, [R1+0x180] ;  /* 0x0001800001107983 */ /* 0x000ea80000300800 */
[----:B------:R-:W2:Y:S04]  /*22500*/  LDL.LU R17, [R1+0x184] ;  /* 0x0001840001117983 */ /* 0x000ea80000300800 */
[----:B------:R-:W2:Y:S04]  /*22510*/  LDL.LU R18, [R1+0x188] ;  /* 0x0001880001127983 */ /* 0x000ea80000300800 */
[----:B------:R-:W2:Y:S04]  /*22520*/  LDL.LU R19, [R1+0x18c] ;  /* 0x00018c0001137983 */ /* 0x000ea80000300800 */
[----:B------:R-:W-:Y:S04]  /*22530*/  STL.64 [R1+0x6738], R22 ;  /* 0x0067381601007387 */ /* 0x000fe80000100a00 */
[----:B------:R0:W-:Y:S04]  /*22540*/  STL.64 [R1+0x6730], R20 ;  /* 0x0067301401007387 */ /* 0x0001e80000100a00 */
[----:B0-----:R-:W4:Y:S04]  /*22550*/  LDL.LU R20, [R1+0x30] ;  /* 0x0000300001147983 */ /* 0x001f280000300800 */
[----:B------:R-:W4:Y:S04]  /*22560*/  LDL.LU R21, [R1+0x34] ;  /* 0x0000340001157983 */ /* 0x000f280000300800 */
[----:B------:R-:W2:Y:S01]  /*22570*/  LDL.LU R22, [R1+0x38] ;  /* 0x0000380001167983 */ /* 0x000ea20000300800 */
[----:B------:R-:W-:-:S03]  /*22580*/  MOV R23, R28 ;  /* 0x0000001c00177202 */ /* 0x000fc60000000f00 */
[----:B------:R-:W3:Y:S04]  /*22590*/  LDL.LU R28, [R1+0x678c] ;  /* 0x00678c00011c7983 */ /* 0x000ee80000300800 */
[----:B--2---:R-:W-:Y:S04]  /*225a0*/  STL.64 [R1+0x6748], R22 ;  /* 0x0067481601007387 */ /* 0x004fe80000100a00 */
[----:B----4-:R0:W-:Y:S04]  /*225b0*/  STL.64 [R1+0x6740], R20 ;  /* 0x0067401401007387 */ /* 0x0101e80000100a00 */
[----:B0-----:R-:W2:Y:S04]  /*225c0*/  LDL.LU R20, [R1+0x150] ;  /* 0x0001500001147983 */ /* 0x001ea80000300800 */
[----:B------:R-:W2:Y:S04]  /*225d0*/  LDL.LU R21, [R1+0x154] ;  /* 0x0001540001157983 */ /* 0x000ea80000300800 */
[----:B------:R-:W2:Y:S04]  /*225e0*/  LDL.LU R22, [R1+0x158] ;  /* 0x0001580001167983 */ /* 0x000ea80000300800 */
[----:B------:R-:W2:Y:S04]  /*225f0*/  LDL.LU R23, [R1+0x15c] ;  /* 0x00015c0001177983 */ /* 0x000ea80000300800 */
[----:B------:R-:W4:Y:S04]  /*22600*/  LDL.LU R8, [R1+0xa0] ;  /* 0x0000a00001087983 */ /* 0x000f280000300800 */
[----:B------:R-:W4:Y:S04]  /*22610*/  LDL.LU R9, [R1+0xa4] ;  /* 0x0000a40001097983 */ /* 0x000f280000300800 */
[----:B------:R-:W2:Y:S01]  /*22620*/  LDL.LU R10, [R1+0xa8] ;  /* 0x0000a800010a7983 */ /* 0x000ea20000300800 */
[----:B---3--:R-:W-:-:S03]  /*22630*/  MOV R11, R28 ;  /* 0x0000001c000b7202 */ /* 0x008fc60000000f00 */
[----:B------:R-:W3:Y:S04]  /*22640*/  LDL.LU R28, [R1+0x6788] ;  /* 0x00678800011c7983 */ /* 0x000ee80000300800 */
[----:B--2---:R-:W-:Y:S04]  /*22650*/  STL.64 [R1+0x6708], R10 ;  /* 0x0067080a01007387 */ /* 0x004fe80000100a00 */
[----:B----4-:R0:W-:Y:S04]  /*22660*/  STL.64 [R1+0x6700], R8 ;  /* 0x0067000801007387 */ /* 0x0101e80000100a00 */
[----:B0-----:R-:W2:Y:S04]  /*22670*/  LDL.LU R8, [R1+0xf0] ;  /* 0x0000f00001087983 */ /* 0x001ea80000300800 */
[----:B------:R-:W2:Y:S04]  /*22680*/  LDL.LU R9, [R1+0xf4] ;  /* 0x0000f40001097983 */ /* 0x000ea80000300800 */
[----:B------:R-:W4:Y:S04]  /*22690*/  LDL.LU R10, [R1+0xf8] ;  /* 0x0000f800010a7983 */ /* 0x000f280000300800 */
[----:B------:R-:W4:Y:S01]  /*226a0*/  LDL.LU R11, [R1+0xfc] ;  /* 0x0000fc00010b7983 */ /* 0x000f220000300800 */
[----:B------:R-:W-:Y:S03]  /*226b0*/  HMMA.16816.F32 R12, R12, R24, R4 ;  /* 0x000000180c0c723c */ /* 0x000fe60000001804 */
[----:B----4-:R-:W-:Y:S04]  /*226c0*/  STL.64 [R1+0x6728], R10 ;  /* 0x0067280a01007387 */ /* 0x010fe80000100a00 */
[----:B--2---:R0:W-:Y:S04]  /*226d0*/  STL.64 [R1+0x6720], R8 ;  /* 0x0067200801007387 */ /* 0x0041e80000100a00 */
[----:B0-----:R-:W2:Y:S04]  /*226e0*/  LDL.LU R8, [R1+0x110] ;  /* 0x0001100001087983 */ /* 0x001ea80000300800 */
[----:B------:R-:W2:Y:S04]  /*226f0*/  LDL.LU R9, [R1+0x114] ;  /* 0x0001140001097983 */ /* 0x000ea80000300800 */
[----:B------:R-:W2:Y:S04]  /*22700*/  LDL.LU R10, [R1+0x118] ;  /* 0x00011800010a7983 */ /* 0x000ea80000300800 */
[----:B------:R-:W4:Y:S04]  /*22710*/  LDL.LU.64 R6, [R1+0x6780] ;  /* 0x0067800001067983 */ /* 0x000f280000300a00 */
[----:B------:R-:W4:Y:S01]  /*22720*/  LDL.LU.64 R4, [R1+0x6778] ;  /* 0x0067780001047983 */ /* 0x000f220000300a00 */
[----:B---3--:R-:W-:Y:S01]  /*22730*/  IMAD.MOV.U32 R11, RZ, RZ, R28 ;  /* 0x000000ffff0b7224 */ /* 0x008fe200078e001c */
[----:B------:R-:W-:-:S02]  /*22740*/  MOV R28, R15 ;  /* 0x0000000f001c7202 */ /* 0x000fc40000000f00 */
[----:B------:R0:W-:Y:S01]  /*22750*/  STL.64 [R1+0xb0], R12 ;  /* 0x0000b00c01007387 */ /* 0x0001e20000100a00 */
[----:B------:R-:W-:-:S03]  /*22760*/  MOV R15, R26 ;  /* 0x0000001a000f7202 */ /* 0x000fc60000000f00 */
[----:B------:R1:W-:Y:S04]  /*22770*/  STL [R1+0xb8], R14 ;  /* 0x0000b80e01007387 */ /* 0x0003e80000100800 */
[----:B0-----:R-:W3:Y:S01]  /*22780*/  LDL.LU R12, [R1] ;  /* 0x00000000010c7983 */ /* 0x001ee20000300800 */
[----:B------:R-:W-:Y:S01]  /*22790*/  MOV R13, R29 ;  /* 0x0000001d000d7202 */ /* 0x000fe20000000f00 */
[----:B-1----:R-:W-:Y:S02]  /*227a0*/  IMAD.MOV.U32 R14, RZ, RZ, R27 ;  /* 0x000000ffff0e7224 */ /* 0x002fe400078e001b */
[----:B------:R-:W2:Y:S04]  /*227b0*/  LDL.LU R29, [R1+0x6770] ;  /* 0x00677000011d7983 */ /* 0x000ea80000300800 */
[----:B------:R-:W2:Y:S04]  /*227c0*/  LDL.LU R27, [R1+0x676c] ;  /* 0x00676c00011b7983 */ /* 0x000ea80000300800 */
[----:B------:R-:W2:Y:S04]  /*227d0*/  LDL.LU R26, [R1+0x6768] ;  /* 0x00676800011a7983 */ /* 0x000ea80000300800 */
[----:B------:R-:W-:Y:S01]  /*227e0*/  STL [R1+0x669c], R28 ;  /* 0x00669c1c01007387 */ /* 0x000fe20000100800 */
[----:B----4-:R-:W-:Y:S03]  /*227f0*/  HMMA.16816.F32 R4, R4, R24, R16 ;  /* 0x000000180404723c */ /* 0x010fe60000001810 */
[----:B------:R-:W4:Y:S04]  /*22800*/  LDL.LU.64 R18, [R1+0x6760] ;  /* 0x0067600001127983 */ /* 0x000f280000300a00 */
[----:B------:R-:W4:Y:S11]  /*22810*/  LDL.LU.64 R16, [R1+0x6758] ;  /* 0x0067580001107983 */ /* 0x000f360000300a00 */
[----:B------:R-:W-:Y:S05]  /*22820*/  @!UPT UIADD3 URZ, URZ, URZ, URZ ;  /* 0x0000003f3f3ff290 */ /* 0x000fea000fffe03f */
[----:B------:R0:W-:Y:S04]  /*22830*/  STL.64 [R1+0x1e0], R4 ;  /* 0x0001e00401007387 */ /* 0x0001e80000100a00 */
[----:B------:R2:W-:Y:S04]  /*22840*/  STL.64 [R1+0x1e8], R6 ;  /* 0x0001e80601007387 */ /* 0x0005e80000100a00 */
[----:B0-----:R-:W3:Y:S04]  /*22850*/  LDL.LU R4, [R1+0x130] ;  /* 0x0001300001047983 */ /* 0x001ee80000300800 */
[----:B------:R-:W3:Y:S01]  /*22860*/  LDL.LU R5, [R1+0x134] ;  /* 0x0001340001057983 */ /* 0x000ee20000300800 */
[----:B--2---:R-:W-:Y:S01]  /*22870*/  MOV R6, R26 ;  /* 0x0000001a00067202 */ /* 0x004fe20000000f00 */
[----:B------:R-:W-:-:S02]  /*22880*/  IMAD.MOV.U32 R7, RZ, RZ, R27 ;  /* 0x000000ffff077224 */ /* 0x000fc400078e001b */
[----:B------:R-:W3:Y:S04]  /*22890*/  LDL.LU R26, [R1+0x6754] ;  /* 0x00675400011a7983 */ /* 0x000ee80000300800 */
[----:B------:R-:W3:Y:S01]  /*228a0*/  LDL.LU R27, [R1+0x6750] ;  /* 0x00675000011b7983 */ /* 0x000ee20000300800 */
[----:B----4-:R-:W-:Y:S03]  /*228b0*/  HMMA.16816.F32 R16, R16, R24, R20 ;  /* 0x000000181010723c */ /* 0x010fe60000001814 */
[----:B------:R-:W3:Y:S04]  /*228c0*/  LDL.LU.64 R22, [R1+0x6748] ;  /* 0x0067480001167983 */ /* 0x000ee80000300a00 */
[----:B------:R-:W3:Y:S11]  /*228d0*/  LDL.LU.64 R20, [R1+0x6740] ;  /* 0x0067400001147983 */ /* 0x000ef60000300a00 */
[----:B------:R-:W-:Y:S05]  /*228e0*/  @!UPT UIADD3 URZ, URZ, URZ, URZ ;  /* 0x0000003f3f3ff290 */ /* 0x000fea000fffe03f */
[----:B------:R0:W-:Y:S04]  /*228f0*/  STL.64 [R1+0x1c0], R16 ;  /* 0x0001c01001007387 */ /* 0x0001e80000100a00 */
[----:B------:R1:W-:Y:S04]  /*22900*/  STL.64 [R1+0x1c8], R18 ;  /* 0x0001c81201007387 */ /* 0x0003e80000100a00 */
[----:B0-----:R-:W2:Y:S04]  /*22910*/  LDL.LU R16, [R1+0xc0] ;  /* 0x0000c00001107983 */ /* 0x001ea80000300800 */
[----:B------:R-:W2:Y:S04]  /*22920*/  LDL.LU R17, [R1+0xc4] ;  /* 0x0000c40001117983 */ /* 0x000ea80000300800 */
[----:B-1----:R-:W2:Y:S04]  /*22930*/  LDL.LU R18, [R1+0xc8] ;  /* 0x0000c80001127983 */ /* 0x002ea80000300800 */
[----:B------:R-:W2:Y:S01]  /*22940*/  LDL.LU R19, [R1+0xcc] ;  /* 0x0000cc0001137983 */ /* 0x000ea20000300800 */
[----:B---3--:R-:W-:Y:S03]  /*22950*/  HMMA.16816.F32 R4, R20, R26, R4 ;  /* 0x0000001a1404723c */ /* 0x008fe60000001804 */
[----:B------:R-:W0:Y:S11]  /*22960*/  LDSM.16.MT88.4 R20, [R29+0x6000] ;  /* 0x006000001d14783b */ /* 0x000e360000004200 */
[----:B------:R-:W-:Y:S09]  /*22970*/  @!UPT UIADD3 URZ, URZ, URZ, URZ ;  /* 0x0000003f3f3ff290 */ /* 0x000ff2000fffe03f */
[----:B------:R0:W-:Y:S04]  /*22980*/  STL.64 [R1+0x1a0], R4 ;  /* 0x0001a00401007387 */ /* 0x0001e80000100a00 */
[----:B------:R1:W-:Y:S01]  /*22990*/  STL.64 [R1+0x1a8], R6 ;  /* 0x0001a80601007387 */ /* 0x0003e20000100a00 */
[----:B0-----:R-:W-:Y:S01]  /*229a0*/  IMAD.MOV.U32 R5, RZ, RZ, R22 ;  /* 0x000000ffff057224 */ /* 0x001fe200078e0016 */
[----:B------:R-:W-:Y:S02]  /*229b0*/  MOV R4, R23 ;  /* 0x0000001700047202 */ /* 0x000fe40000000f00 */
[----:B-1----:R-:W-:Y:S01]  /*229c0*/  MOV R7, R20 ;  /* 0x0000001400077202 */ /* 0x002fe20000000f00 */
[----:B------:R-:W3:Y:S01]  /*229d0*/  LDL.LU.64 R22, [R1+0x6738] ;  /* 0x0067380001167983 */ /* 0x000ee20000300a00 */
[----:B------:R-:W-:-:S03]  /*229e0*/  MOV R6, R21 ;  /* 0x0000001500067202 */ /* 0x000fc60000000f00 */
[----:B------:R-:W3:Y:S04]  /*229f0*/  LDL.LU.64 R20, [R1+0x6730] ;  /* 0x0067300001147983 */ /* 0x000ee80000300a00 */
[----:B------:R-:W-:Y:S01]  /*22a00*/  STL [R1+0x66a0], R7 ;  /* 0x0066a00701007387 */ /* 0x000fe20000100800 */
[-C--:B---3--:R-:W-:Y:S03]  /*22a10*/  HMMA.16816.F32 R20, R20, R26.reuse, R8 ;  /* 0x0000001a1414723c */ /* 0x088fe60000001808 */
[----:B------:R-:W3:Y:S04]  /*22a20*/  LDL.LU.64 R10, [R1+0x6728] ;  /* 0x00672800010a7983 */ /* 0x000ee80000300a00 */
[----:B------:R-:W3:Y:S11]  /*22a30*/  LDL.LU.64 R8, [R1+0x6720] ;  /* 0x0067200001087983 */ /* 0x000ef60000300a00 */
[----:B------:R-:W-:Y:S05]  /*22a40*/  @!UPT UIADD3 URZ, URZ, URZ, URZ ;  /* 0x0000003f3f3ff290 */ /* 0x000fea000fffe03f */
        /* <DEDUP_REMOVED lines=11> */
[----:B------:R-:W3:Y:S01]  /*22b00*/  LDL.LU.64 R20, [R1+0x66f0] ;  /* 0x0066f00001147983 */ /* 0x000ee20000300a00 */
[-C--:B--2---:R-:W-:Y:S11]  /*22b10*/  HMMA.16816.F32 R16, R12, R26.reuse, R16 ;  /* 0x0000001a0c10723c */ /* 0x084ff60000001810 */
[----:B------:R-:W-:Y:S11]  /*22b20*/  @!UPT UIADD3 URZ, URZ, URZ, URZ ;  /* 0x0000003f3f3ff290 */ /* 0x000ff6000fffe03f */
[----:B------:R-:W-:Y:S01]  /*22b30*/  @!UPT UIADD3 URZ, URZ, URZ, URZ ;  /* 0x0000003f3f3ff290 */ /* 0x000fe2000fffe03f */
[----:B------:R-:W-:Y:S04]  /*22b40*/  STL.64 [R1+0x150], R16 ;  /* 0x0001501001007387 */ /* 0x000fe80000100a00 */
[----:B------:R-:W-:Y:S01]  /*22b50*/  STL.64 [R1+0x158], R18 ;  /* 0x0001581201007387 */ /* 0x000fe20000100a00 */
[----:B---3--:R-:W-:Y:S03]  /*22b60*/  HMMA.16816.F32 R12, R20, R26, R8 ;  /* 0x0000001a140c723c */ /* 0x008fe60000001808 */
[----:B------:R-:W0:Y:S11]  /*22b70*/  LDSM.16.MT88.4 R8, [R29+0x6080] ;  /* 0x006080001d08783b */ /* 0x000e360000004200 */
[----:B------:R-:W-:Y:S09]  /*22b80*/  @!UPT UIADD3 URZ, URZ, URZ, URZ ;  /* 0x0000003f3f3ff290 */ /* 0x000ff2000fffe03f */
[----:B------:R-:W-:Y:S04]  /*22b90*/  STL.64 [R1+0x140], R12 ;  /* 0x0001400c01007387 */ /* 0x000fe80000100a00 */
[----:B------:R-:W-:Y:S01]  /*22ba0*/  STL.64 [R1+0x148], R14 ;  /* 0x0001480e01007387 */ /* 0x000fe20000100a00 */
[----:B0-----:R-:W-:Y:S01]  /*22bb0*/  MOV R19, R8 ;  /* 0x0000000800137202 */ /* 0x001fe20000000f00 */
[----:B------:R-:W-:Y:S01]  /*22bc0*/  IMAD.MOV.U32 R18, RZ, RZ, R9 ;  /* 0x000000ffff127224 */ /* 0x000fe200078e0009 */
[----:B------:R-:W-:Y:S02]  /*22bd0*/  MOV R17, R10 ;  /* 0x0000000a00117202 */ /* 0x000fe40000000f00 */
[----:B------:R-:W-:Y:S02]  /*22be0*/  MOV R16, R11 ;  /* 0x0000000b00107202 */ /* 0x000fe40000000f00 */
[----:B------:R-:W-:Y:S04]  /*22bf0*/  STL.64 [R1+0x66b0], R18 ;  /* 0x0066b01201007387 */ /* 0x000fe80000100a00 */
[----:B------:R0:W-:Y:S04]  /*22c00*/  STL.64 [R1+0x66a8], R16 ;  /* 0x0066a81001007387 */ /* 0x0001e80000100a00 */
[----:B------:R-:W1:Y:S04]  /*22c10*/  LDSM.16.MT88.4 R8, [R29+0x6100] ;  /* 0x006100001d08783b */ /* 0x000e680000004200 */
[----:B0-----:R-:W2:Y:S04]  /*22c20*/  LDL.LU R16, [R1+0x50] ;  /* 0x0000500001107983 */ /* 0x001ea80000300800 */
[----:B------:R-:W2:Y:S04]  /*22c30*/  LDL.LU R17, [R1+0x54] ;  /* 0x0000540001117983 */ /* 0x000ea80000300800 */
[----:B------:R-:W3:Y:S04]  /*22c40*/  LDL.LU R18, [R1+0x58] ;  /* 0x0000580001127983 */ /* 0x000ee80000300800 */
[----:B------:R-:W3:Y:S01]  /*22c50*/  LDL.LU R19, [R1+0x5c] ;  /* 0x00005c0001137983 */ /* 0x000ee20000300800 */
[----:B-1----:R-:W-:Y:S01]  /*22c60*/  MOV R23, R8 ;  /* 0x0000000800177202 */ /* 0x002fe20000000f00 */
[----:B------:R-:W-:Y:S01]  /*22c70*/  IMAD.MOV.U32 R22, RZ, RZ, R9 ;  /* 0x000000ffff167224 */ /* 0x000fe200078e0009 */
[----:B------:R-:W-:-:S02]  /*22c80*/  MOV R21, R10 ;  /* 0x0000000a00157202 */ /* 0x000fc40000000f00 */
[----:B------:R-:W-:Y:S02]  /*22c90*/  MOV R20, R11 ;  /* 0x0000000b00147202 */ /* 0x000fe40000000f00 */
[----:B------:R-:W0:Y:S04]  /*22ca0*/  LDSM.16.MT88.4 R8, [R29+0x6180] ;  /* 0x006180001d08783b */ /* 0x000e280000004200 */
[----:B---3--:R1:W-:Y:S04]  /*22cb0*/  STL.64 [R1+0x66d0], R18 ;  /* 0x0066d01201007387 */ /* 0x0083e80000100a00 */
[----:B--2---:R2:W-:Y:S01]  /*22cc0*/  STL.64 [R1+0x66c8], R16 ;  /* 0x0066c81001007387 */ /* 0x0045e20000100a00 */
[----:B-1----:R-:W-:-:S03]  /*22cd0*/  IMAD.MOV.U32 R18, RZ, RZ, R3 ;  /* 0x000000ffff127224 */ /* 0x002fc600078e0003 */
[----:B--2---:R-:W2:Y:S04]  /*22ce0*/  LDL.LU R16, [R1+0x60] ;  /* 0x0000600001107983 */ /* 0x004ea80000300800 */
[----:B------:R-:W2:Y:S04]  /*22cf0*/  LDL.LU R17, [R1+0x64] ;  /* 0x0000640001117983 */ /* 0x000ea80000300800 */
[----:B------:R-:W3:Y:S04]  /*22d00*/  LDL.LU R3, [R1+0x66e8] ;  /* 0x0066e80001037983 */ /* 0x000ee80000300800 */
[----:B------:R-:W-:Y:S04]  /*22d10*/  STL.64 [R1+0x66c0], R22 ;  /* 0x0066c01601007387 */ /* 0x000fe80000100a00 */
[----:B------:R1:W-:Y:S04]  /*22d20*/  STL.64 [R1+0x66b8], R20 ;  /* 0x0066b81401007387 */ /* 0x0003e80000100a00 */
[----:B-1----:R-:W4:Y:S04]  /*22d30*/  LDL.LU R20, [R1+0x90] ;  /* 0x0000900001147983 */ /* 0x002f280000300800 */
[----:B------:R-:W4:Y:S04]  /*22d40*/  LDL.LU R21, [R1+0x94] ;  /* 0x0000940001157983 */ /* 0x000f280000300800 */
[----:B------:R-:W2:Y:S04]  /*22d50*/  LDL.LU R22, [R1+0x98] ;  /* 0x0000980001167983 */ /* 0x000ea80000300800 */
[----:B------:R-:W2:Y:S01]  /*22d60*/  LDL.LU R23, [R1+0x9c] ;  /* 0x00009c0001177983 */ /* 0x000ea20000300800 */
[----:B------:R-:W-:Y:S01]  /*22d70*/  MOV R19, R0 ;  /* 0x0000000000137202 */ /* 0x000fe20000000f00 */
[----:B0-----:R-:W-:Y:S01]  /*22d80*/  IMAD.MOV.U32 R7, RZ, RZ, R8 ;  /* 0x000000ffff077224 */ /* 0x001fe200078e0008 */
[----:B------:R-:W-:Y:S01]  /*22d90*/  MOV R28, R9 ;  /* 0x00000009001c7202 */ /* 0x000fe20000000f00 */
[----:B------:R-:W-:Y:S01]  /*22da0*/  IMAD.MOV.U32 R0, RZ, RZ, R11 ;  /* 0x000000ffff007224 */ /* 0x000fe200078e000b */
[----:B------:R-:W-:-:S02]  /*22db0*/  MOV R2, R10 ;  /* 0x0000000a00027202 */ /* 0x000fc40000000f00 */
[----:B---3--:R-:W0:Y:S04]  /*22dc0*/  LDSM.16.MT88.4 R8, [R3+0x6000] ;  /* 0x006000000308783b */ /* 0x008e280000004200 */
[----:B------:R-:W1:Y:S04]  /*22dd0*/  LDSM.16.MT88.4 R12, [R3+0x6080] ;  /* 0x00608000030c783b */ /* 0x000e680000004200 */
[----:B--2---:R-:W-:Y:S04]  /*22de0*/  STL.64 [R1+0x66e0], R22 ;  /* 0x0066e01601007387 */ /* 0x004fe80000100a00 */
[----:B----4-:R2:W-:Y:S04]  /*22df0*/  STL.64 [R1+0x66d8], R20 ;  /* 0x0066d81401007387 */ /* 0x0105e80000100a00 */
[----:B--2---:R-:W2:Y:S04]  /*22e00*/  LDL.LU R20, [R1+0x100] ;  /* 0x0001000001147983 */ /* 0x004ea80000300800 */
[----:B------:R-:W2:Y:S04]  /*22e10*/  LDL.LU R21, [R1+0x104] ;  /* 0x0001040001157983 */ /* 0x000ea80000300800 */
[----:B------:R-:W2:Y:S04]  /*22e20*/  LDL.LU R22, [R1+0x108] ;  /* 0x0001080001167983 */ /* 0x000ea80000300800 */
[----:B------:R-:W2:Y:S04]  /*22e30*/  LDL.LU R23, [R1+0x10c] ;  /* 0x00010c0001177983 */ /* 0x000ea80000300800 */
[----:B0-----:R-:W-:Y:S04]  /*22e40*/  STL.64 [R1+0x6608], R10 ;  /* 0x0066080a01007387 */ /* 0x001fe80000100a00 */
[----:B------:R0:W-:Y:S04]  /*22e50*/  STL.64 [R1+0x6600], R8 ;  /* 0x0066000801007387 */ /* 0x0001e80000100a00 */
[----:B0-----:R-:W3:Y:S04]  /*22e60*/  LDL.LU R8, [R1+0x40] ;  /* 0x0000400001087983 */ /* 0x001ee80000300800 */
[----:B------:R-:W3:Y:S04]  /*22e70*/  LDL.LU R9, [R1+0x44] ;  /* 0x0000440001097983 */ /* 0x000ee80000300800 */
[----:B------:R-:W3:Y:S04]  /*22e80*/  LDL.LU R10, [R1+0x48] ;  /* 0x00004800010a7983 */ /* 0x000ee80000300800 */
[----:B------:R-:W3:Y:S04]  /*22e90*/  LDL.LU R11, [R1+0x4c] ;  /* 0x00004c00010b7983 */ /* 0x000ee80000300800 */
[----:B-1----:R-:W-:Y:S04]  /*22ea0*/  STL.64 [R1+0x65f8], R14 ;  /* 0x0065f80e01007387 */ /* 0x002fe80000100a00 */
        /* <DEDUP_REMOVED lines=13> */
[-C--:B---3--:R-:W-:Y:S08]  /*22f80*/  HMMA.16816.F32 R8, R8, R26.reuse, R12 ;  /* 0x0000001a0808723c */ /* 0x088ff0000000180c */
[----:B--2---:R-:W-:Y:S01]  /*22f90*/  HMMA.16816.F32 R16, R16, R26, R20 ;  /* 0x0000001a1010723c */ /* 0x004fe20000001814 */
[----:B------:R-:W2:Y:S04]  /*22fa0*/  LDL.LU.64 R22, [R1+0x66c0] ;  /* 0x0066c00001167983 */ /* 0x000ea80000300a00 */
[----:B------:R-:W3:Y:S11]  /*22fb0*/  LDL.LU.64 R20, [R1+0x66b8] ;  /* 0x0066b80001147983 */ /* 0x000ef60000300a00 */
[----:B------:R-:W-:Y:S07]  /*22fc0*/  @!UPT UIADD3 URZ, URZ, URZ, URZ ;  /* 0x0000003f3f3ff290 */ /* 0x000fee000fffe03f */
[----:B------:R-:W-:Y:S04]  /*22fd0*/  STL.64 [R1+0x1d0], R16 ;  /* 0x0001d01001007387 */ /* 0x000fe80000100a00 */
[----:B------:R0:W-:Y:S04]  /*22fe0*/  STL.64 [R1+0x1d8], R18 ;  /* 0x0001d81201007387 */ /* 0x0001e80000100a00 */
[----:B0-----:R-:W4:Y:S04]  /*22ff0*/  LDL.LU.64 R18, [R1+0x66b0] ;  /* 0x0066b00001127983 */ /* 0x001f280000300a00 */
[----:B------:R-:W2:Y:S04]  /*23000*/  LDL.LU.64 R16, [R1+0x66a8] ;  /* 0x0066a80001107983 */ /* 0x000ea80000300a00 */
[----:B------:R0:W-:Y:S04]  /*23010*/  STL.64 [R1+0x190], R8 ;  /* 0x0001900801007387 */ /* 0x0001e80000100a00 */
[----:B------:R-:W2:Y:S04]  /*23020*/  LDL.LU R12, [R1+0xd0] ;  /* 0x0000d000010c7983 */ /* 0x000ea80000300800 */
[----:B------:R-:W2:Y:S04]  /*23030*/  LDL.LU R13, [R1+0xd4] ;  /* 0x0000d400010d7983 */ /* 0x000ea80000300800 */
[----:B------:R-:W2:Y:S04]  /*23040*/  LDL.LU R14, [R1+0xd8] ;  /* 0x0000d800010e7983 */ /* 0x000ea80000300800 */
[----:B------:R-:W2:Y:S01]  /*23050*/  LDL.LU R15, [R1+0xdc] ;  /* 0x0000dc00010f7983 */ /* 0x000ea20000300800 */
[----:B------:R-:W-:Y:S01]  /*23060*/  MOV R25, R10 ;  /* 0x0000000a00197202 */ /* 0x000fe20000000f00 */
[----:B0-----:R-:W-:Y:S01]  /*23070*/  IMAD.MOV.U32 R8, RZ, RZ, R7 ;  /* 0x000000ffff087224 */ /* 0x001fe200078e0007 */
[----:B------:R-:W-:Y:S01]  /*23080*/  MOV R24, R11 ;  /* 0x0000000b00187202 */ /* 0x000fe20000000f00 */
[----:B------:R-:W-:Y:S01]  /*23090*/  IMAD.MOV.U32 R11, RZ, RZ, R0 ;  /* 0x000000ffff0b7224 */ /* 0x000fe200078e0000 */
[----:B------:R-:W-:-:S02]  /*230a0*/  MOV R10, R2 ;  /* 0x00000002000a7202 */ /* 0x000fc40000000f00 */
[----:B------:R-:W-:Y:S01]  /*230b0*/  MOV R9, R28 ;  /* 0x0000001c00097202 */ /* 0x000fe20000000f00 */
[----:B--2---:R-:W-:Y:S04]  /*230c0*/  STL.64 [R1+0x6618], R14 ;  /* 0x0066180e01007387 */ /* 0x004fe80000100a00 */
[----:B------:R0:W-:Y:S04]  /*230d0*/  STL.64 [R1+0x6610], R12 ;  /* 0x0066100c01007387 */ /* 0x0001e80000100a00 */
[----:B------:R-:W2:Y:S04]  /*230e0*/  LDL.LU R7, [R1+0x66a0] ;  /* 0x0066a00001077983 */ /* 0x000ea80000300800 */
[----:B------:R-:W2:Y:S04]  /*230f0*/  LDL.LU R28, [R1+0x669c] ;  /* 0x00669c00011c7983 */ /* 0x000ea80000300800 */
[----:B------:R-:W2:Y:S04]  /*23100*/  LDL.LU R2, [R1+0x6698] ;  /* 0x0066980001027983 */ /* 0x000ea80000300800 */
[----:B------:R-:W2:Y:S04]  /*23110*/  LDL.LU R0, [R1+0x6694] ;  /* 0x0066940001007983 */ /* 0x000ea80000300800 */
[----:B------:R3:W-:Y:S04]  /*23120*/  STL.64 [R1+0x6628], R10 ;  /* 0x0066280a01007387 */ /* 0x0007e80000100a00 */
[----:B------:R1:W-:Y:S04]  /*23130*/  STL.64 [R1+0x6620], R8 ;  /* 0x0066200801007387 */ /* 0x0003e80000100a00 */
[----:B0-----:R-:W2:Y:S04]  /*23140*/  LDL.LU R12, [R1+0xe0] ;  /* 0x0000e000010c7983 */ /* 0x001ea80000300800 */
[----:B------:R-:W2:Y:S04]  /*23150*/  LDL.LU R13, [R1+0xe4] ;  /* 0x0000e400010d7983 */ /* 0x000ea80000300800 */
[----:B------:R-:W2:Y:S04]  /*23160*/  LDL.LU R14, [R1+0xe8] ;  /* 0x0000e800010e7983 */ /* 0x000ea80000300800 */
[----:B------:R-:W2:Y:S01]  /*23170*/  LDL.LU R15, [R1+0xec] ;  /* 0x0000ec00010f7983 */ /* 0x000ea20000300800 */
[----:B---3--:R-:W-:Y:S01]  /*23180*/  IMAD.MOV.U32 R10, RZ, RZ, R21 ;  /* 0x000000ffff0a7224 */ /* 0x008fe200078e0015 */
[----:B------:R-:W-:-:S02]  /*23190*/  MOV R11, R20 ;  /* 0x00000014000b7202 */ /* 0x000fc40000000f00 */
[----:B-1----:R-:W-:Y:S02]  /*231a0*/  MOV R8, R23 ;  /* 0x0000001700087202 */ /* 0x002fe40000000f00 */
[----:B------:R-:W-:Y:S02]  /*231b0*/  MOV R9, R22 ;  /* 0x0000001600097202 */ /* 0x000fe40000000f00 */
[----:B------:R-:W-:Y:S04]  /*231c0*/  LDSM.16.MT88.4 R20, [R3+0x6180] ;  /* 0x006180000314783b */ /* 0x000fe80000004200 */
[----:B--2---:R-:W-:Y:S04]  /*231d0*/  STL.64 [R1+0x6638], R14 ;  /* 0x0066380e01007387 */ /* 0x004fe80000100a00 */
[----:B------:R0:W-:Y:S04]  /*231e0*/  STL.64 [R1+0x6630], R12 ;  /* 0x0066300c01007387 */ /* 0x0001e80000100a00 */
[----:B------:R1:W-:Y:S04]  /*231f0*/  STL.64 [R1+0x6648], R10 ;  /* 0x0066480a01007387 */ /* 0x0003e80000100a00 */
[----:B------:R4:W-:Y:S04]  /*23200*/  STL.64 [R1+0x6640], R8 ;  /* 0x0066400801007387 */ /* 0x0009e80000100a00 */
[----:B0-----:R-:W2:Y:S04]  /*23210*/  LDL.LU R12, [R1+0x170] ;  /* 0x00017000010c7983 */ /* 0x001ea80000300800 */
[----:B------:R-:W2:Y:S04]  /*23220*/  LDL.LU R13, [R1+0x174] ;  /* 0x00017400010d7983 */ /* 0x000ea80000300800 */
[----:B------:R-:W3:Y:S01]  /*23230*/  LDL.LU R14, [R1+0x178] ;  /* 0x00017800010e7983 */ /* 0x000ee20000300800 */
[----:B------:R-:W-:-:S03]  /*23240*/  MOV R15, R0 ;  /* 0x00000000000f7202 */ /* 0x000fc60000000f00 */
[----:B------:R-:W2:Y:S01]  /*23250*/  LDL.LU R0, [R1+0x6690] ;  /* 0x0066900001007983 */ /* 0x000ea20000300800 */
[----:B-1----:R-:W-:Y:S01]  /*23260*/  MOV R10, R17 ;  /* 0x00000011000a7202 */ /* 0x002fe20000000f00 */
[----:B------:R-:W-:Y:S01]  /*23270*/  IMAD.MOV.U32 R11, RZ, RZ, R16 ;  /* 0x000000ffff0b7224 */ /* 0x000fe200078e0010 */
[----:B----4-:R-:W-:Y:S01]  /*23280*/  MOV R9, R18 ;  /* 0x0000001200097202 */ /* 0x010fe20000000f00 */
[----:B------:R-:W-:Y:S02]  /*23290*/  IMAD.MOV.U32 R8, RZ, RZ, R19 ;  /* 0x000000ffff087224 */ /* 0x000fe400078e0013 */
[----:B------:R-:W0:Y:S04]  /*232a0*/  LDSM.16.MT88.4 R16, [R3+0x6100] ;  /* 0x006100000310783b */ /* 0x000e280000004200 */
[----:B---3--:R-:W-:Y:S04]  /*232b0*/  STL.64 [R1+0x6658], R14 ;  /* 0x0066580e01007387 */ /* 0x008fe80000100a00 */
[----:B--2---:R-:W-:Y:S04]  /*232c0*/  STL.64 [R1+0x6650], R12 ;  /* 0x0066500c01007387 */ /* 0x004fe80000100a00 */
[----:B------:R1:W-:Y:S04]  /*232d0*/  STL.64 [R1+0x6668], R10 ;  /* 0x0066680a01007387 */ /* 0x0003e80000100a00 */
[----:B------:R2:W-:Y:S01]  /*232e0*/  STL.64 [R1+0x6660], R8 ;  /* 0x0066600801007387 */ /* 0x0005e20000100a00 */
[----:B-1----:R-:W-:Y:S01]  /*232f0*/  IMAD.MOV.U32 R10, RZ, RZ, R5 ;  /* 0x000000ffff0a7224 */ /* 0x002fe200078e0005 */
[----:B------:R-:W-:-:S02]  /*23300*/  MOV R11, R4 ;  /* 0x00000004000b7202 */ /* 0x000fc40000000f00 */
[----:B--2---:R-:W-:Y:S02]  /*23310*/  MOV R8, R7 ;  /* 0x0000000700087202 */ /* 0x004fe40000000f00 */
[----:B------:R-:W-:Y:S01]  /*23320*/  MOV R9, R6 ;  /* 0x0000000600097202 */ /* 0x000fe20000000f00 */
[----:B------:R-:W-:Y:S04]  /*23330*/  STL.64 [R1+0x6688], R10 ;  /* 0x0066880a01007387 */ /* 0x000fe80000100a00 */
[----:B------:R-:W-:Y:S04]  /*23340*/  STL.64 [R1+0x6680], R8 ;  /* 0x0066800801007387 */ /* 0x000fe80000100a00 */
[----:B------:R-:W2:Y:S04]  /*23350*/  LDL.LU R12, [R1+0x1f0] ;  /* 0x0001f000010c7983 */ /* 0x000ea80000300800 */
[----:B------:R-:W2:Y:S04]  /*23360*/  LDL.LU R13, [R1+0x1f4] ;  /* 0x0001f400010d7983 */ /* 0x000ea80000300800 */
[----:B------:R-:W3:Y:S04]  /*23370*/  LDL.LU R14, [R1+0x1f8] ;  /* 0x0001f800010e7983 */ /* 0x000ee80000300800 */
[----:B------:R-:W3:Y:S04]  /*23380*/  LDL.LU R15, [R1+0x1fc] ;  /* 0x0001fc00010f7983 */ /* 0x000ee80000300800 */
[----:B------:R-:W1:Y:S04]  /*23390*/  S2R R7, SR_TID.X ;  /* 0x0000000000077919 */ /* 0x000e680000002100 */
[----:B------:R-:W4:Y:S04]  /*233a0*/  S2R R6, SR_TID.X ;  /* 0x0000000000067919 */ /* 0x000f280000002100 */
[----:B------:R-:W0:Y:S01]  /*233b0*/  LDSM.16.MT88.4 R8, [R0+0x8000] ;  /* 0x008000000008783b */ /* 0x000e220000004200 */
[----:B-1----:R-:W-:-:S02]  /*233c0*/  LOP3.LUT R5, R7, 0x7, RZ, 0xc0, !PT ;  /* 0x0000000707057812 */ /* 0x002fc400078ec0ff */
[C---:B----4-:R-:W-:Y:S02]  /*233d0*/  LOP3.LUT R7, R6.reuse, 0xe0, RZ, 0xc0, !PT ;  /* 0x000000e006077812 */ /* 0x050fe400078ec0ff */
[----:B------:R-:W-:Y:S01]  /*233e0*/  SHF.L.U32 R4, R5, 0x4, RZ ;  /* 0x0000000405047819 */ /* 0x000fe200000006ff */
[----:B------:R-:W-:-:S03]  /*233f0*/  IMAD.SHL.U32 R5, R6, 0x2, RZ ;  /* 0x0000000206057824 */ /* 0x000fc600078e00ff */
[----:B------:R-:W-:Y:S02]  /*23400*/  LEA R7, R7, R4, 0x8 ;  /* 0x0000000407077211 */ /* 0x000fe400078e40ff */
[----:B------:R-:W-:Y:S02]  /*23410*/  LOP3.LUT R6, R6, 0x7, RZ, 0xc0, !PT ;  /* 0x0000000706067812 */ /* 0x000fe400078ec0ff */
[----:B------:R-:W-:-:S04]  /*23420*/  LOP3.LUT R7, R7, 0x30, R5, 0x78, !PT ;  /* 0x0000003007077812 */ /* 0x000fc800078e7805 */
[----:B------:R-:W-:-:S06]  /*23430*/  LEA R7, R6, R7, 0xa ;  /* 0x0000000706077211 */ /* 0x000fcc00078e50ff */
[----:B------:R-:W1:Y:S04]  /*23440*/  LDSM.16.M88.4 R4, [R7+0x40080] ;  /* 0x040080000704783b */ /* 0x000e680000000200 */
[----:B---3--:R-:W-:Y:S04]  /*23450*/  STL.64 [R1+0x6678], R14 ;  /* 0x0066780e01007387 */ /* 0x008fe80000100a00 */
[----:B--2---:R2:W-:Y:S04]  /*23460*/  STL.64 [R1+0x6670], R12 ;  /* 0x0066700c01007387 */ /* 0x0045e80000100a00 */
[----:B--2---:R-:W2:Y:S04]  /*23470*/  LDL.LU R12, [R1+0x120] ;  /* 0x00012000010c7983 */ /* 0x004ea80000300800 */
[----:B------:R-:W2:Y:S04]  /*23480*/  LDL.LU R13, [R1+0x124] ;  /* 0x00012400010d7983 */ /* 0x000ea80000300800 */
[----:B------:R-:W2:Y:S04]  /*23490*/  LDL.LU R14, [R1+0x128] ;  /* 0x00012800010e7983 */ /* 0x000ea80000300800 */
[----:B------:R-:W2:Y:S04]  /*234a0*/  LDL.LU R15, [R1+0x12c] ;  /* 0x00012c00010f7983 */ /* 0x000ea80000300800 */
[----:B------:R-:W-:Y:S04]  /*234b0*/  STL [R1+0x6538], R25 ;  /* 0x0065381901007387 */ /* 0x000fe80000100800 */
[----:B------:R-:W-:Y:S04]  /*234c0*/  STL [R1+0x6534], R24 ;  /* 0x0065341801007387 */ /* 0x000fe80000100800 */
[----:B0-----:R0:W-:Y:S04]  /*234d0*/  STL.64 [R1+0x65e8], R18 ;  /* 0x0065e81201007387 */ /* 0x0011e80000100a00 */
[----:B------:R3:W-:Y:S04]  /*234e0*/  STL.64 [R1+0x65e0], R16 ;  /* 0x0065e01001007387 */ /* 0x0007e80000100a00 */
[----:B------:R-:W-:Y:S04]  /*234f0*/  STL.64 [R1+0x65d8], R22 ;  /* 0x0065d81601007387 */ /* 0x000fe80000100a00 */
[----:B------:R-:W-:Y:S01]  /*23500*/  STL.64 [R1+0x65d0], R20 ;  /* 0x0065d01401007387 */ /* 0x000fe20000100a00 */
[----:B0-----:R-:W-:-:S03]  /*23510*/  IMAD.MOV.U32 R18, RZ, RZ, R8 ;  /* 0x000000ffff127224 */ /* 0x001fc600078e0008 */
[----:B------:R0:W-:Y:S01]  /*23520*/  STL [R1+0x653c], R3 ;  /* 0x00653c0301007387 */ /* 0x0001e20000100800 */
[----:B---3--:R-:W-:Y:S02]  /*23530*/  MOV R17, R9 ;  /* 0x0000000900117202 */ /* 0x008fe40000000f00 */
[----:B------:R-:W-:Y:S01]  /*23540*/  MOV R16, R10 ;  /* 0x0000000a00107202 */ /* 0x000fe20000000f00 */
[----:B0-----:R-:W-:Y:S02]  /*23550*/  IMAD.MOV.U32 R3, RZ, RZ, R11 ;  /* 0x000000ffff037224 */ /* 0x001fe400078e000b */
[----:B------:R-:W0:Y:S04]  /*23560*/  LDSM.16.MT88.4 R8, [R0+0x8080] ;  /* 0x008080000008783b */ /* 0x000e280000004200 */
[----:B-1----:R-:W-:Y:S04]  /*23570*/  STL [R1+0x6460], R6 ;  /* 0x0064600601007387 */ /* 0x002fe80000100800 */
[----:B------:R1:W-:Y:S01]  /*23580*/  STL [R1+0x6448], R7 ;  /* 0x0064480701007387 */ /* 0x0003e20000100800 */
[----:B0-----:R-:W-:Y:S01]  /*23590*/  MOV R21, R8 ;  /* 0x0000000800157202 */ /* 0x001fe20000000f00 */
[----:B------:R-:W-:Y:S01]  /*235a0*/  IMAD.MOV.U32 R19, RZ, RZ, R10 ;  /* 0x000000ffff137224 */ /* 0x000fe200078e000a */
[----:B------:R-:W-:-:S02]  /*235b0*/  MOV R20, R9 ;  /* 0x0000000900147202 */ /* 0x000fc40000000f00 */
[----:B-1----:R-:W-:Y:S02]  /*235c0*/  MOV R7, R11 ;  /* 0x0000000b00077202 */ /* 0x002fe40000000f00 */
[----:B------:R-:W0:Y:S02]  /*235d0*/  LDSM.16.MT88.4 R8, [R0+0x8100] ;  /* 0x008100000008783b */ /* 0x000e240000004200 */
[----:B0-----:R-:W-:Y:S01]  /*235e0*/  MOV R23, R10 ;  /* 0x0000000a00177202 */ /* 0x001fe20000000f00 */
[----:B------:R-:W-:Y:S01]  /*235f0*/  IMAD.MOV.U32 R24, RZ, RZ, R9 ;  /* 0x000000ffff187224 */ /* 0x000fe200078e0009 */
[----:B------:R-:W-:Y:S02]  /*23600*/  MOV R22, R11 ;  /* 0x0000000b00167202 */ /* 0x000fe40000000f00 */
[----:B------:R-:W-:Y:S01]  /*23610*/  MOV R25, R8 ;  /* 0x0000000800197202 */ /* 0x000fe20000000f00 */
[----:B------:R-:W2:Y:S04]  /*23620*/  LDL.LU.64 R10, [R1+0x6688] ;  /* 0x00668800010a7983 */ /* 0x000ea80000300a00 */
[----:B------:R-:W2:Y:S02]  /*23630*/  LDL.LU.64 R8, [R1+0x6680] ;  /* 0x0066800001087983 */ /* 0x000ea40000300a00 */
[----:B--2---:R-:W-:Y:S02]  /*23640*/  HMMA.16816.F32 R8, R8, R26, R12 ;  /* 0x0000001a0808723c */ /* 0x004fe4000000180c */
[----:B------:R-:W2:Y:S04]  /*23650*/  LDL.LU.64 R14, [R1+0x6678] ;  /* 0x00667800010e7983 */ /* 0x000ea80000300a00 */
[----:B------:R-:W2:Y:S11]  /*23660*/  LDL.LU.64 R12, [R1+0x6670] ;  /* 0x00667000010c7983 */ /* 0x000eb60000300a00 */
[----:B------:R-:W-:Y:S06]  /*23670*/  @!UPT UIADD3 URZ, URZ, URZ, URZ ;  /* 0x0000003f3f3ff290 */ /* 0x000fec000fffe03f */
[----:B------:R-:W-:Y:S04]  /*23680*/  STL.64 [R1+0x180], R8 ;  /* 0x0001800801007387 */ /* 0x000fe80000100a00 */
[----:B------:R-:W-:Y:S04]  /*23690*/  STL.64 [R1+0x188], R10 ;  /* 0x0001880a01007387 */ /* 0x000fe80000100a00 */
[----:B------:R-:W0:Y:S04]  /*236a0*/  LDSM.16.MT88.4 R8, [R0+0x8180] ;  /* 0x008180000008783b */ /* 0x000e280000004200 */
[----:B0-----:R-:W-:Y:S01]  /*236b0*/  STL.64 [R1+0x70], R8 ;  /* 0x0000700801007387 */ /* 0x001fe20000100a00 */
[----:B------:R-:W-:-:S03]  /*236c0*/  IMAD.MOV.U32 R6, RZ, RZ, R11 ;  /* 0x000000ffff067224 */ /* 0x000fc600078e000b */
[----:B------:R-:W-:Y:S04]  /*236d0*/  STL [R1+0x78], R10 ;  /* 0x0000780a01007387 */ /* 0x000fe80000100800 */
[----:B------:R-:W0:Y:S04]  /*236e0*/  LDSM.16.MT88.4 R8, [R2+0x8000] ;  /* 0x008000000208783b */ /* 0x000e280000004200 */
[----:B------:R-:W-:Y:S04]  /*236f0*/  STL [R1+0x65c8], R6 ;  /* 0x0065c80601007387 */ /* 0x000fe80000100800 */
[----:B------:R0:W-:Y:S04]  /*23700*/  STL.64 [R1+0x65c0], R4 ;  /* 0x0065c00401007387 */ /* 0x0001e80000100a00 */
[----:B------:R1:W-:Y:S01]  /*23710*/  STL [R1+0x6530], R0 ;  /* 0x0065300001007387 */ /* 0x0003e20000100800 */
[----:B0-----:R-:W-:Y:S01]  /*23720*/  IMAD.MOV.U32 R4, RZ, RZ, R10 ;  /* 0x000000ffff047224 */ /* 0x001fe200078e000a */
[----:B-1----:R-:W-:-:S02]  /*23730*/  MOV R0, R11 ;  /* 0x0000000b00007202 */ /* 0x002fc40000000f00 */
[----:B------:R-:W-:Y:S01]  /*23740*/  MOV R6, R8 ;  /* 0x0000000800067202 */ /* 0x000fe20000000f00 */
[----:B------:R-:W2:Y:S01]  /*23750*/  LDL.LU.64 R10, [R1+0x6668] ;  /* 0x00666800010a7983 */ /* 0x000ea20000300a00 */
[----:B------:R-:W-:-:S03]  /*23760*/  MOV R5, R9 ;  /* 0x0000000900057202 */ /* 0x000fc60000000f00 */
[----:B------:R-:W2:Y:S02]  /*23770*/  LDL.LU.64 R8, [R1+0x6660] ;  /* 0x0066600001087983 */ /* 0x000ea40000300a00 */
[-C--:B--2---:R-:W-:Y:S02]  /*23780*/  HMMA.16816.F32 R8, R8, R26.reuse, R12 ;  /* 0x0000001a0808723c */ /* 0x084fe4000000180c */
[----:B------:R-:W2:Y:S04]  /*23790*/  LDL.LU.64 R14, [R1+0x6658] ;  /* 0x00665800010e7983 */ /* 0x000ea80000300a00 */
[----:B------:R-:W2:Y:S11]  /*237a0*/  LDL.LU.64 R12, [R1+0x6650] ;  /* 0x00665000010c7983 */ /* 0x000eb60000300a00 */
[----:B------:R-:W-:Y:S06]  /*237b0*/  @!UPT UIADD3 URZ, URZ, URZ, URZ ;  /* 0x0000003f3f3ff290 */ /* 0x000fec000fffe03f */
[----:B------:R-:W-:Y:S04]  /*237c0*/  STL.64 [R1+0x200], R8 ;  /* 0x0002000801007387 */ /* 0x000fe80000100a00 */
[----:B------:R0:W-:Y:S04]  /*237d0*/  STL.64 [R1+0x208], R10 ;  /* 0x0002080a01007387 */ /* 0x0001e80000100a00 */
[----:B0-----:R-:W2:Y:S04]  /*237e0*/  LDL.LU.64 R10, [R1+0x6648] ;  /* 0x00664800010a7983 */ /* 0x001ea80000300a00 */
        /* <DEDUP_REMOVED lines=21> */
[----:B------:R0:W-:Y:S04]  /*23940*/  STL.64 [R1+0x170], R8 ;  /* 0x0001700801007387 */ /* 0x0001e80000100a00 */
[----:B------:R1:W-:Y:S04]  /*23950*/  STL.64 [R1+0x178], R10 ;  /* 0x0001780a01007387 */ /* 0x0003e80000100a00 */
[----:B0-----:R-:W2:Y:S04]  /*23960*/  LDL.LU R8, [R1+0xb0] ;  /* 0x0000b00001087983 */ /* 0x001ea80000300800 */
[----:B------:R-:W2:Y:S04]  /*23970*/  LDL.LU R9, [R1+0xb4] ;  /* 0x0000b40001097983 */ /* 0x000ea80000300800 */
[----:B-1----:R-:W2:Y:S01]  /*23980*/  LDL.LU R10, [R1+0xb8] ;  /* 0x0000b800010a7983 */ /* 0x002ea20000300800 */
[----:B------:R-:W-:-:S07]  /*23990*/  MOV R11, R28 ;  /* 0x0000001c000b7202 */ /* 0x000fce0000000f00 */
[----:B--2---:R-:W-:Y:S01]  /*239a0*/  HMMA.16816.F32 R12, R12, R26, R8 ;  /* 0x0000001a0c0c723c */ /* 0x004fe20000001808 */
[----:B------:R-:W0:Y:S11]  /*239b0*/  LDSM.16.MT88.4 R8, [R2+0x8080] ;  /* 0x008080000208783b */ /* 0x000e360000004200 */
[----:B------:R-:W-:Y:S11]  /*239c0*/  @!UPT UIADD3 URZ, URZ, URZ, URZ ;  /* 0x0000003f3f3ff290 */ /* 0x000ff6000fffe03f */
[----:B------:R0:W-:Y:S04]  /*239d0*/  STL.64 [R1+0x130], R12 ;  /* 0x0001300c01007387 */ /* 0x0001e80000100a00 */
[----:B------:R1:W-:Y:S01]  /*239e0*/  STL.64 [R1+0x138], R14 ;  /* 0x0001380e01007387 */ /* 0x0003e20000100a00 */
[----:B0-----:R-:W-:Y:S01]  /*239f0*/  MOV R13, R10 ;  /* 0x0000000a000d7202 */ /* 0x001fe20000000f00 */
[----:B------:R-:W-:Y:S01]  /*23a00*/  IMAD.MOV.U32 R12, RZ, RZ, R11 ;  /* 0x000000ffff0c7224 */ /* 0x000fe200078e000b */
[----:B-1----:R-:W-:Y:S01]  /*23a10*/  MOV R14, R9 ;  /* 0x00000009000e7202 */ /* 0x002fe20000000f00 */
[----:B------:R-:W-:Y:S01]  /*23a20*/  IMAD.MOV.U32 R15, RZ, RZ, R8 ;  /* 0x000000ffff0f7224 */ /* 0x000fe200078e0008 */
[----:B------:R-:W-:Y:S01]  /*23a30*/  MOV R11, R0 ;  /* 0x00000000000b7202 */ /* 0x000fe20000000f00 */
[----:B------:R-:W-:Y:S01]  /*23a40*/  IMAD.MOV.U32 R10, RZ, RZ, R4 ;  /* 0x000000ffff0a7224 */ /* 0x000fe200078e0004 */
[----:B------:R-:W-:-:S02]  /*23a50*/  MOV R8, R6 ;  /* 0x0000000600087202 */ /* 0x000fc40000000f00 */
[----:B------:R-:W-:Y:S02]  /*23a60*/  MOV R9, R5 ;  /* 0x0000000500097202 */ /* 0x000fe40000000f00 */
[----:B------:R-:W-:Y:S04]  /*23a70*/  STL.64 [R1+0x6558], R10 ;  /* 0x0065580a01007387 */ /* 0x000fe80000100a00 */
[----:B------:R-:W-:Y:S04]  /*23a80*/  STL.64 [R1+0x6550], R8 ;  /* 0x0065500801007387 */ /* 0x000fe80000100a00 */
[----:B------:R-:W0:Y:S04]  /*23a90*/  LDSM.16.MT88.4 R8, [R2+0x8100] ;  /* 0x008100000208783b */ /* 0x000e280000004200 */
[----:B------:R-:W-:Y:S04]  /*23aa0*/  STL [R1+0x6548], R13 ;  /* 0x0065480d01007387 */ /* 0x000fe80000100800 */
[----:B------:R-:W-:Y:S04]  /*23ab0*/  STL [R1+0x6544], R14 ;  /* 0x0065440e01007387 */ /* 0x000fe80000100800 */
[----:B------:R-:W-:Y:S04]  /*23ac0*/  STL [R1+0x6540], R15 ;  /* 0x0065400f01007387 */ /* 0x000fe80000100800 */
[----:B0-----:R0:W-:Y:S01]  /*23ad0*/  STL.64 [R1+0x90], R8 ;  /* 0x0000900801007387 */ /* 0x0011e20000100a00 */
[----:B------:R-:W-:-:S03]  /*23ae0*/  MOV R28, R11 ;  /* 0x0000000b001c7202 */ /* 0x000fc60000000f00 */
[----:B------:R1:W-:Y:S04]  /*23af0*/  STL [R1+0x98], R10 ;  /* 0x0000980a01007387 */ /* 0x0003e80000100800 */
[----:B0-----:R-:W2:Y:S04]  /*23b00*/  LDL.LU R8, [R1+0x150] ;  /* 0x0001500001087983 */ /* 0x001ea80000300800 */
[----:B------:R-:W2:Y:S04]  /*23b10*/  LDL.LU R9, [R1+0x154] ;  /* 0x0001540001097983 */ /* 0x000ea80000300800 */
[----:B-1----:R-:W3:Y:S04]  /*23b20*/  LDL.LU R10, [R1+0x158] ;  /* 0x00015800010a7983 */ /* 0x002ee80000300800 */
[----:B------:R-:W3:Y:S04]  /*23b30*/  LDL.LU R11, [R1+0x15c] ;  /* 0x00015c00010b7983 */ /* 0x000ee80000300800 */
[----:B---3--:R0:W-:Y:S04]  /*23b40*/  STL.64 [R1+0x6568], R10 ;  /* 0x0065680a01007387 */ /* 0x0081e80000100a00 */
[----:B--2---:R1:W-:Y:S01]  /*23b50*/  STL.64 [R1+0x6560], R8 ;  /* 0x0065600801007387 */ /* 0x0043e20000100a00 */
[----:B0-----:R-:W-:Y:S01]  /*23b60*/  MOV R10, R23 ;  /* 0x00000017000a7202 */ /* 0x001fe20000000f00 */
[----:B------:R-:W-:-:S02]  /*23b70*/  IMAD.MOV.U32 R11, RZ, RZ, R22 ;  /* 0x000000ffff0b7224 */ /* 0x000fc400078e0016 */
[----:B-1----:R-:W-:Y:S01]  /*23b80*/  IMAD.MOV.U32 R8, RZ, RZ, R25 ;  /* 0x000000ffff087224 */ /* 0x002fe200078e0019 */
[----:B------:R-:W-:Y:S02]  /*23b90*/  MOV R9, R24 ;  /* 0x0000001800097202 */ /* 0x000fe40000000f00 */
[----:B------:R0:W-:Y:S04]  /*23ba0*/  STL.64 [R1+0x6588], R10 ;  /* 0x0065880a01007387 */ /* 0x0001e80000100a00 */
[----:B------:R1:W-:Y:S01]  /*23bb0*/  STL.64 [R1+0x6580], R8 ;  /* 0x0065800801007387 */ /* 0x0003e20000100a00 */
[----:B0-----:R-:W-:Y:S01]  /*23bc0*/  IMAD.MOV.U32 R10, RZ, RZ, R19 ;  /* 0x000000ffff0a7224 */ /* 0x001fe200078e0013 */
[----:B------:R-:W-:Y:S02]  /*23bd0*/  MOV R11, R7 ;  /* 0x00000007000b7202 */ /* 0x000fe40000000f00 */
[----:B------:R-:W0:Y:S01]  /*23be0*/  LDSM.16.MT88.4 R4, [R2+0x8180] ;  /* 0x008180000204783b */ /* 0x000e220000004200 */
[----:B-1----:R-:W-:-:S02]  /*23bf0*/  MOV R8, R21 ;  /* 0x0000001500087202 */ /* 0x002fc40000000f00 */
[----:B------:R-:W-:Y:S01]  /*23c00*/  MOV R9, R20 ;  /* 0x0000001400097202 */ /* 0x000fe20000000f00 */
[----:B------:R1:W-:Y:S04]  /*23c10*/  STL.64 [R1+0x65a8], R10 ;  /* 0x0065a80a01007387 */ /* 0x0003e80000100a00 */
[----:B------:R2:W-:Y:S01]  /*23c20*/  STL.64 [R1+0x65a0], R8 ;  /* 0x0065a00801007387 */ /* 0x0005e20000100a00 */
[----:B-1----:R-:W-:Y:S02]  /*23c30*/  MOV R10, R16 ;  /* 0x00000010000a7202 */ /* 0x002fe40000000f00 */
[----:B--2---:R-:W-:Y:S01]  /*23c40*/  MOV R8, R18 ;  /* 0x0000001200087202 */ /* 0x004fe20000000f00 */
[----:B------:R-:W-:Y:S02]  /*23c50*/  IMAD.MOV.U32 R9, RZ, RZ, R17 ;  /* 0x000000ffff097224 */ /* 0x000fe400078e0011 */
[----:B------:R-:W1:Y:S01]  /*23c60*/  LDSM.16.MT88.4 R16, [R29+0x8000] ;  /* 0x008000001d10783b */ /* 0x000e620000004200 */
[----:B------:R-:W-:-:S03]  /*23c70*/  MOV R11, R3 ;  /* 0x00000003000b7202 */ /* 0x000fc60000000f00 */
[----:B0-----:R0:W-:Y:S04]  /*23c80*/  STL [R1+0x80], R4 ;  /* 0x0000800401007387 */ /* 0x0011e80000100800 */
[----:B------:R-:W2:Y:S01]  /*23c90*/  LDL.LU R20, [R1+0x1e0] ;  /* 0x0001e00001147983 */ /* 0x000ea20000300800 */
[----:B------:R-:W-:-:S03]  /*23ca0*/  MOV R25, R5 ;  /* 0x0000000500197202 */ /* 0x000fc60000000f00 */
[----:B------:R-:W2:Y:S01]  /*23cb0*/  LDL.LU R21, [R1+0x1e4] ;  /* 0x0001e40001157983 */ /* 0x000ea20000300800 */
[----:B------:R-:W-:-:S03]  /*23cc0*/  IMAD.MOV.U32 R24, RZ, RZ, R6 ;  /* 0x000000ffff187224 */ /* 0x000fc600078e0006 */
[----:B------:R-:W2:Y:S01]  /*23cd0*/  LDL.LU R22, [R1+0x1e8] ;  /* 0x0001e80001167983 */ /* 0x000ea20000300800 */
[----:B------:R-:W-:-:S03]  /*23ce0*/  MOV R0, R7 ;  /* 0x0000000700007202 */ /* 0x000fc60000000f00 */
[----:B------:R-:W2:Y:S04]  /*23cf0*/  LDL.LU R23, [R1+0x1ec] ;  /* 0x0001ec0001177983 */ /* 0x000ea80000300800 */
[----:B0-----:R-:W3:Y:S01]  /*23d00*/  LDL.LU R4, [R1+0x1c0] ;  /* 0x0001c00001047983 */ /* 0x001ee20000300800 */
[----:B-1----:R-:W-:-:S03]  /*23d10*/  MOV R14, R17 ;  /* 0x00000011000e7202 */ /* 0x002fc60000000f00 */
[----:B------:R-:W3:Y:S01]  /*23d20*/  LDL.LU R5, [R1+0x1c4] ;  /* 0x0001c40001057983 */ /* 0x000ee20000300800 */
[----:B------:R-:W-:Y:S01]  /*23d30*/  MOV R15, R18 ;  /* 0x00000012000f7202 */ /* 0x000fe20000000f00 */
[----:B------:R-:W-:Y:S02]  /*23d40*/  IMAD.MOV.U32 R13, RZ, RZ, R16 ;  /* 0x000000ffff0d7224 */ /* 0x000fe400078e0010 */
[----:B------:R-:W3:Y:S01]  /*23d50*/  LDL.LU R6, [R1+0x1c8] ;  /* 0x0001c80001067983 */ /* 0x000ee20000300800 */
[----:B------:R-:W-:-:S03]  /*23d60*/  IMAD.MOV.U32 R3, RZ, RZ, R19 ;  /* 0x000000ffff037224 */ /* 0x000fc600078e0013 */
[----:B------:R-:W3:Y:S04]  /*23d70*/  LDL.LU R7, [R1+0x1cc] ;  /* 0x0001cc0001077983 */ /* 0x000ee80000300800 */
[----:B------:R-:W-:Y:S04]  /*23d80*/  STL [R1+0x64e0], R2 ;  /* 0x0064e00201007387 */ /* 0x000fe80000100800 */
[----:B------:R-:W2:Y:S04]  /*23d90*/  LDL.LU.64 R18, [R1+0x65e8] ;  /* 0x0065e80001127983 */ /* 0x000ea80000300a00 */
[----:B------:R-:W2:Y:S04]  /*23da0*/  LDL.LU.64 R16, [R1+0x65e0] ;  /* 0x0065e00001107983 */ /* 0x000ea80000300a00 */
[----:B------:R-:W-:Y:S04]  /*23db0*/  STL.64 [R1+0x6578], R14 ;  /* 0x0065780e01007387 */ /* 0x000fe80000100a00 */
[----:B------:R0:W-:Y:S04]  /*23dc0*/  STL.64 [R1+0x6570], R12 ;  /* 0x0065700c01007387 */ /* 0x0001e80000100a00 */
[----:B0-----:R-:W4:Y:S04]  /*23dd0*/  LDL.LU R12, [R1+0x160] ;  /* 0x00016000010c7983 */ /* 0x001f280000300800 */
[----:B------:R-:W4:Y:S04]  /*23de0*/  LDL.LU R13, [R1+0x164] ;  /* 0x00016400010d7983 */ /* 0x000f280000300800 */
[----:B------:R-:W2:Y:S04]  /*23df0*/  LDL.LU R14, [R1+0x168] ;  /* 0x00016800010e7983 */ /* 0x000ea80000300800 */
[----:B------:R-:W2:Y:S04]  /*23e00*/  LDL.LU R15, [R1+0x16c] ;  /* 0x00016c00010f7983 */ /* 0x000ea80000300800 */
        /* <DEDUP_REMOVED lines=12> */
[----:B------:R-:W2:Y:S04]  /*23ed0*/  LDL.LU R15, [R1+0x1ac] ;  /* 0x0001ac00010f7983 */ /* 0x000ea80000300800 */
[----:B------:R-:W3:Y:S04]  /*23ee0*/  LDL.LU.64 R22, [R1+0x65d8] ;  /* 0x0065d80001167983 */ /* 0x000ee80000300a00 */
[----:B------:R-:W3:Y:S01]  /*23ef0*/  LDL.LU.64 R20, [R1+0x65d0] ;  /* 0x0065d00001147983 */ /* 0x000ee20000300a00 */
[----:B------:R-:W-:-:S03]  /*23f00*/  MOV R2, R19 ;  /* 0x0000001300027202 */ /* 0x000fc60000000f00 */
[----:B------:R0:W-:Y:S04]  /*23f10*/  STL.64 [R1+0x120], R16 ;  /* 0x0001201001007387 */ /* 0x0001e80000100a00 */
[----:B------:R1:W-:Y:S04]  /*23f20*/  STL [R1+0x128], R18 ;  /* 0x0001281201007387 */ /* 0x0003e80000100800 */
[----:B0-----:R-:W4:Y:S04]  /*23f30*/  LDL.LU R16, [R1+0x140] ;  /* 0x0001400001107983 */ /* 0x001f280000300800 */
[----:B------:R-:W4:Y:S04]  /*23f40*/  LDL.LU R17, [R1+0x144] ;  /* 0x0001440001117983 */ /* 0x000f280000300800 */
[----:B-1----:R-:W4:Y:S04]  /*23f50*/  LDL.LU R18, [R1+0x148] ;  /* 0x0001480001127983 */ /* 0x002f280000300800 */
[----:B------:R-:W4:Y:S04]  /*23f60*/  LDL.LU R19, [R1+0x14c] ;  /* 0x00014c0001137983 */ /* 0x000f280000300800 */
[----:B------:R-:W-:Y:S01]  /*23f70*/  STL [R1+0x64e4], R2 ;  /* 0x0064e40201007387 */ /* 0x000fe20000100800 */
[----:B---3--:R-:W-:Y:S03]  /*23f80*/  HMMA.16816.F32 R20, R20, R26, R4 ;  /* 0x0000001a1414723c */ /* 0x008fe60000001804 */
[----:B------:R-:W3:Y:S04]  /*23f90*/  LDL.LU R6, [R1+0x65c8] ;  /* 0x0065c80001067983 */ /* 0x000ee80000300800 */
[----:B------:R-:W2:Y:S11]  /*23fa0*/  LDL.LU.64 R4, [R1+0x65c0] ;  /* 0x0065c00001047983 */ /* 0x000eb60000300a00 */
[----:B------:R-:W-:Y:S05]  /*23fb0*/  @!UPT UIADD3 URZ, URZ, URZ, URZ ;  /* 0x0000003f3f3ff290 */ /* 0x000fea000fffe03f */
[----:B------:R0:W-:Y:S01]  /*23fc0*/  STL [R1+0xf4], R21 ;  /* 0x0000f41501007387 */ /* 0x0001e20000100800 */
[----:B------:R-:W-:-:S03]  /*23fd0*/  MOV R7, R20 ;  /* 0x0000001400077202 */ /* 0x000fc60000000f00 */
[----:B------:R1:W-:Y:S04]  /*23fe0*/  STL.64 [R1+0xf8], R22 ;  /* 0x0000f81601007387 */ /* 0x0003e80000100a00 */
[----:B------:R-:W4:Y:S04]  /*23ff0*/  LDL.LU R20, [R1+0x70] ;  /* 0x0000700001147983 */ /* 0x000f280000300800 */
[----:B0-----:R-:W4:Y:S04]  /*24000*/  LDL.LU R21, [R1+0x74] ;  /* 0x0000740001157983 */ /* 0x001f280000300800 */
[----:B-1----:R-:W4:Y:S04]  /*24010*/  LDL.LU R22, [R1+0x78] ;  /* 0x0000780001167983 */ /* 0x002f280000300800 */
[----:B------:R-:W-:Y:S01]  /*24020*/  STL [R1+0x6478], R7 ;  /* 0x0064780701007387 */ /* 0x000fe20000100800 */
[----:B--2---:R-:W-:Y:S03]  /*24030*/  HMMA.16816.F32 R8, R8, R4, R12 ;  /* 0x000000040808723c */ /* 0x004fe6000000180c */
[----:B------:R-:W2:Y:S01]  /*24040*/  LDL.LU.64 R14, [R1+0x65b8] ;  /* 0x0065b800010e7983 */ /* 0x000ea20000300a00 */
[----:B---3--:R-:W-:-:S03]  /*24050*/  IMAD.MOV.U32 R23, RZ, RZ, R6 ;  /* 0x000000ffff177224 */ /* 0x008fc600078e0006 */
        /* <DEDUP_REMOVED lines=18> */
[----:B------:R-:W3:Y:S11]  /*24180*/  LDL.LU.64 R12, [R1+0x6570] ;  /* 0x00657000010c7983 */ /* 0x000ef60000300a00 */
[----:B------:R-:W-:Y:S06]  /*24190*/  @!UPT UIADD3 URZ, URZ, URZ, URZ ;  /* 0x0000003f3f3ff290 */ /* 0x000fec000fffe03f */
[----:B------:R-:W-:Y:S04]  /*241a0*/  STL.64 [R1+0x100], R8 ;  /* 0x0001000801007387 */ /* 0x000fe80000100a00 */
[----:B------:R-:W-:Y:S04]  /*241b0*/  STL.64 [R1+0x108], R10 ;  /* 0x0001080a01007387 */ /* 0x000fe80000100a00 */
[----:B------:R-:W0:Y:S04]  /*241c0*/  LDSM.16.MT88.4 R8, [R29+0x8080] ;  /* 0x008080001d08783b */ /* 0x000e280000004200 */
[----:B0-----:R-:W-:Y:S01]  /*241d0*/  STL.64 [R1+0x10], R8 ;  /* 0x0000100801007387 */ /* 0x001fe20000100a00 */
[----:B------:R-:W-:-:S03]  /*241e0*/  MOV R2, R11 ;  /* 0x0000000b00027202 */ /* 0x000fc60000000f00 */
[----:B------:R0:W-:Y:S04]  /*241f0*/  STL [R1+0x18], R10 ;  /* 0x0000180a01007387 */ /* 0x0001e80000100800 */
[----:B0-----:R-:W4:Y:S04]  /*24200*/  LDL.LU.64 R10, [R1+0x6568] ;  /* 0x00656800010a7983 */ /* 0x001f280000300a00 */
[----:B------:R-:W4:Y:S04]  /*24210*/  LDL.LU.64 R8, [R1+0x6560] ;  /* 0x0065600001087983 */ /* 0x000f280000300a00 */
[----:B------:R-:W-:Y:S01]  /*24220*/  STL [R1+0x64e8], R2 ;  /* 0x0064e80201007387 */ /* 0x000fe20000100800 */
[-C--:B----4-:R-:W-:Y:S03]  /*24230*/  HMMA.16816.F32 R20, R20, R4.reuse, R8 ;  /* 0x000000041414723c */ /* 0x090fe60000001808 */
[----:B------:R-:W4:Y:S04]  /*24240*/  LDL.LU.64 R10, [R1+0x6558] ;  /* 0x00655800010a7983 */ /* 0x000f280000300a00 */
[----:B------:R-:W4:Y:S11]  /*24250*/  LDL.LU.64 R8, [R1+0x6550] ;  /* 0x0065500001087983 */ /* 0x000f360000300a00 */
[----:B------:R-:W-:Y:S05]  /*24260*/  @!UPT UIADD3 URZ, URZ, URZ, URZ ;  /* 0x0000003f3f3ff290 */ /* 0x000fea000fffe03f */
[----:B------:R-:W-:Y:S04]  /*24270*/  STL.64 [R1+0xd0], R20 ;  /* 0x0000d01401007387 */ /* 0x000fe80000100a00 */
[----:B------:R-:W-:Y:S01]  /*24280*/  STL.64 [R1+0xd8], R22 ;  /* 0x0000d81601007387 */ /* 0x000fe20000100a00 */
[----:B----4-:R-:W-:Y:S03]  /*24290*/  HMMA.16816.F32 R16, R8, R4, R16 ;  /* 0x000000040810723c */ /* 0x010fe60000001810 */
[----:B------:R-:W0:Y:S04]  /*242a0*/  LDSM.16.MT88.4 R8, [R29+0x8100] ;  /* 0x008100001d08783b */ /* 0x000e280000004200 */
[----:B0-----:R-:W-:Y:S01]  /*242b0*/  STL.64 [R1], R8 ;  /* 0x0000000801007387 */ /* 0x001fe20000100a00 */
[----:B------:R-:W-:Y:S11]  /*242c0*/  IMAD.MOV.U32 R2, RZ, RZ, R10 ;  /* 0x000000ffff027224 */ /* 0x000ff600078e000a */
[----:B------:R-:W-:Y:S04]  /*242d0*/  @!UPT UIADD3 URZ, URZ, URZ, URZ ;  /* 0x0000003f3f3ff290 */ /* 0x000fe8000fffe03f */
[----:B------:R-:W-:Y:S04]  /*242e0*/  STL.64 [R1+0xb0], R16 ;  /* 0x0000b01001007387 */ /* 0x000fe80000100a00 */
[----:B------:R-:W-:Y:S04]  /*242f0*/  STL.64 [R1+0xb8], R18 ;  /* 0x0000b81201007387 */ /* 0x000fe80000100a00 */
[----:B------:R-:W-:Y:S04]  /*24300*/  STL [R1+0xc], R11 ;  /* 0x00000c0b01007387 */ /* 0x000fe80000100800 */
[----:B------:R-:W0:Y:S04]  /*24310*/  LDSM.16.MT88.4 R8, [R29+0x8180] ;  /* 0x008180001d08783b */ /* 0x000e280000004200 */
[----:B0-----:R2:W-:Y:S04]  /*24320*/  STL.64 [R1+0x6498], R10 ;  /* 0x0064980a01007387 */ /* 0x0015e80000100a00 */
[----:B------:R3:W-:Y:S01]  /*24330*/  STL.64 [R1+0x6490], R8 ;  /* 0x0064900801007387 */ /* 0x0007e20000100a00 */
[----:B--2---:R-:W-:Y:S01]  /*24340*/  IMAD.MOV.U32 R10, RZ, RZ, R15 ;  /* 0x000000ffff0a7224 */ /* 0x004fe200078e000f */
[----:B------:R-:W-:-:S02]  /*24350*/  MOV R11, R3 ;  /* 0x00000003000b7202 */ /* 0x000fc40000000f00 */
[----:B---3--:R-:W-:Y:S02]  /*24360*/  MOV R8, R13 ;  /* 0x0000000d00087202 */ /* 0x008fe40000000f00 */
[----:B------:R-:W2:Y:S01]  /*24370*/  LDL.LU R13, [R1+0x6548] ;  /* 0x00654800010d7983 */ /* 0x000ea20000300800 */
[----:B------:R-:W-:-:S03]  /*24380*/  MOV R9, R14 ;  /* 0x0000000e00097202 */ /* 0x000fc60000000f00 */
[----:B------:R-:W3:Y:S04]  /*24390*/  LDL.LU R14, [R1+0x6544] ;  /* 0x00654400010e7983 */ /* 0x000ee80000300800 */
[----:B------:R-:W4:Y:S04]  /*243a0*/  LDL.LU R15, [R1+0x6540] ;  /* 0x00654000010f7983 */ /* 0x000f280000300800 */
[----:B------:R-:W2:Y:S04]  /*243b0*/  LDL.LU R3, [R1+0x653c] ;  /* 0x00653c0001037983 */ /* 0x000ea80000300800 */
[----:B------:R-:W-:Y:S04]  /*243c0*/  STL.64 [R1+0x64f8], R10 ;  /* 0x0064f80a01007387 */ /* 0x000fe80000100a00 */
[----:B------:R0:W-:Y:S04]  /*243d0*/  STL.64 [R1+0x64f0], R8 ;  /* 0x0064f00801007387 */ /* 0x0001e80000100a00 */
[----:B0-----:R-:W3:Y:S04]  /*243e0*/  LDL.LU R8, [R1+0x1d0] ;  /* 0x0001d00001087983 */ /* 0x001ee80000300800 */
[----:B------:R-:W3:Y:S04]  /*243f0*/  LDL.LU R9, [R1+0x1d4] ;  /* 0x0001d40001097983 */ /* 0x000ee80000300800 */
[----:B------:R-:W3:Y:S04]  /*24400*/  LDL.LU R10, [R1+0x1d8] ;  /* 0x0001d800010a7983 */ /* 0x000ee80000300800 */
[----:B------:R-:W3:Y:S04]  /*24410*/  LDL.LU R11, [R1+0x1dc] ;  /* 0x0001dc00010b7983 */ /* 0x000ee80000300800 */
[----:B--2---:R-:W-:Y:S04]  /*24420*/  LDSM.16.MT88.4 R16, [R3+0x8080] ;  /* 0x008080000310783b */ /* 0x004fe80000004200 */
[----:B------:R-:W-:Y:S04]  /*24430*/  LDSM.16.MT88.4 R20, [R3+0x8100] ;  /* 0x008100000314783b */ /* 0x000fe80000004200 */
[----:B---3--:R0:W-:Y:S04]  /*24440*/  STL.64 [R1+0x6508], R10 ;  /* 0x0065080a01007387 */ /* 0x0081e80000100a00 */
[----:B------:R4:W-:Y:S01]  /*24450*/  STL.64 [R1+0x6500], R8 ;  /* 0x0065000801007387 */ /* 0x0009e20000100a00 */
[----:B0-----:R-:W-:-:S02]  /*24460*/  MOV R10, R13 ;  /* 0x0000000d000a7202 */ /* 0x001fc40000000f00 */
[----:B------:R-:W-:Y:S02]  /*24470*/  MOV R11, R12 ;  /* 0x0000000c000b7202 */ /* 0x000fe40000000f00 */
[----:B----4-:R-:W-:Y:S01]  /*24480*/  MOV R8, R15 ;  /* 0x0000000f00087202 */ /* 0x010fe20000000f00 */
[----:B------:R-:W-:Y:S02]  /*24490*/  IMAD.MOV.U32 R9, RZ, RZ, R14 ;  /* 0x000000ffff097224 */ /* 0x000fe400078e000e */
[----:B------:R-:W0:Y:S04]  /*244a0*/  LDSM.16.MT88.4 R12, [R3+0x8000] ;  /* 0x00800000030c783b */ /* 0x000e280000004200 */
[----:B------:R-:W-:Y:S04]  /*244b0*/  STL.64 [R1+0x6528], R10 ;  /* 0x0065280a01007387 */ /* 0x000fe80000100a00 */
[----:B------:R-:W-:Y:S04]  /*244c0*/  STL.64 [R1+0x6520], R8 ;  /* 0x0065200801007387 */ /* 0x000fe80000100a00 */
[----:B------:R-:W-:Y:S04]  /*244d0*/  STL [R1+0x6420], R29 ;  /* 0x0064201d01007387 */ /* 0x000fe80000100800 */
[----:B0-----:R-:W-:Y:S04]  /*244e0*/  STL.64 [R1+0x6488], R14 ;  /* 0x0064880e01007387 */ /* 0x001fe80000100a00 */
[----:B------:R0:W-:Y:S04]  /*244f0*/  STL.64 [R1+0x6480], R12 ;  /* 0x0064800c01007387 */ /* 0x0001e80000100a00 */
        /* <DEDUP_REMOVED lines=8> */
[----:B------:R-:W2:Y:S04]  /*24580*/  LDL.LU R14, [R1+0x218] ;  /* 0x00021800010e7983 */ /* 0x000ea80000300800 */
[----:B------:R-:W2:Y:S04]  /*24590*/  LDL.LU R15, [R1+0x21c] ;  /* 0x00021c00010f7983 */ /* 0x000ea80000300800 */
[----:B------:R0:W-:Y:S04]  /*245a0*/  STL.64 [R1+0x6470], R18 ;  /* 0x0064701201007387 */ /* 0x0001e80000100a00 */
[----:B------:R1:W-:Y:S01]  /*245b0*/  STL.64 [R1+0x6468], R16 ;  /* 0x0064681001007387 */ /* 0x0003e20000100a00 */
[----:B0-----:R-:W-:-:S03]  /*245c0*/  MOV R18, R24 ;  /* 0x0000001800127202 */ /* 0x001fc60000000f00 */
[----:B-1----:R-:W3:Y:S01]  /*245d0*/  LDL.LU R16, [R1+0x80] ;  /* 0x0000800001107983 */ /* 0x002ee20000300800 */
[----:B------:R-:W-:-:S03]  /*245e0*/  IMAD.MOV.U32 R17, RZ, RZ, R25 ;  /* 0x000000ffff117224 */ /* 0x000fc600078e0019 */
[----:B------:R-:W4:Y:S04]  /*245f0*/  LDL.LU R25, [R1+0x6538] ;  /* 0x0065380001197983 */ /* 0x000f280000300800 */
[----:B------:R-:W2:Y:S01]  /*24600*/  LDL.LU R24, [R1+0x6534] ;  /* 0x0065340001187983 */ /* 0x000ea20000300800 */
[----:B------:R-:W-:-:S03]  /*24610*/  MOV R19, R0 ;  /* 0x0000000000137202 */ /* 0x000fc60000000f00 */
[----:B------:R-:W3:Y:S04]  /*24620*/  LDL.LU R0, [R1+0x6530] ;  /* 0x0065300001007983 */ /* 0x000ee80000300800 */
[----:B------:R-:W-:Y:S04]  /*24630*/  STL.64 [R1+0x6458], R22 ;  /* 0x0064581601007387 */ /* 0x000fe80000100a00 */
[----:B------:R0:W-:Y:S04]  /*24640*/  STL.64 [R1+0x6450], R20 ;  /* 0x0064501401007387 */ /* 0x0001e80000100a00 */
[----:B0-----:R-:W3:Y:S04]  /*24650*/  LDL.LU R20, [R1+0x190] ;  /* 0x0001900001147983 */ /* 0x001ee80000300800 */
[----:B------:R-:W3:Y:S01]  /*24660*/  LDL.LU R21, [R1+0x194] ;  /* 0x0001940001157983 */ /* 0x000ee20000300800 */
[----:B----4-:R-:W-:Y:S01]  /*24670*/  IMAD.MOV.U32 R22, RZ, RZ, R25 ;  /* 0x000000ffff167224 */ /* 0x010fe200078e0019 */
[----:B--2---:R-:W-:-:S02]  /*24680*/  MOV R23, R24 ;  /* 0x0000001800177202 */ /* 0x004fc40000000f00 */
[----:B------:R-:W0:Y:S04]  /*24690*/  LDSM.16.MT88.4 R24, [R3+0x8180] ;  /* 0x008180000318783b */ /* 0x000e280000004200 */
[----:B---3--:R-:W1:Y:S04]  /*246a0*/  LDSM.16.MT88.4 R8, [R0+0xa000] ;  /* 0x00a000000008783b */ /* 0x008e680000004200 */
[----:B0-----:R-:W-:Y:S04]  /*246b0*/  STL.64 [R1+0x6440], R26 ;  /* 0x0064401a01007387 */ /* 0x001fe80000100a00 */
[----:B------:R0:W-:Y:S01]  /*246c0*/  STL.64 [R1+0x6438], R24 ;  /* 0x0064381801007387 */ /* 0x0001e20000100a00 */
[----:B-1----:R-:W-:Y:S01]  /*246d0*/  IMAD.MOV.U32 R6, RZ, RZ, R10 ;  /* 0x000000ffff067224 */ /* 0x002fe200078e000a */
[----:B------:R-:W-:-:S02]  /*246e0*/  MOV R7, R11 ;  /* 0x0000000b00077202 */ /* 0x000fc40000000f00 */
[----:B0-----:R-:W2:Y:S04]  /*246f0*/  LDL.LU R24, [R1+0x90] ;  /* 0x0000900001187983 */ /* 0x001ea80000300800 */
[----:B------:R-:W2:Y:S04]  /*24700*/  LDL.LU R25, [R1+0x94] ;  /* 0x0000940001197983 */ /* 0x000ea80000300800 */
[----:B------:R-:W2:Y:S04]  /*24710*/  LDL.LU R26, [R1+0x98] ;  /* 0x00009800011a7983 */ /* 0x000ea80000300800 */
[----:B------:R-:W-:Y:S04]  /*24720*/  STL [R1+0x6424], R3 ;  /* 0x0064240301007387 */ /* 0x000fe80000100800 */
[----:B------:R0:W-:Y:S04]  /*24730*/  STL.64 [R1+0x60], R8 ;  /* 0x0000600801007387 */ /* 0x0001e80000100a00 */
[----:B------:R-:W3:Y:S04]  /*24740*/  LDL.LU.64 R10, [R1+0x6528] ;  /* 0x00652800010a7983 */ /* 0x000ee80000300a00 */
[----:B0-----:R-:W3:Y:S02]  /*24750*/  LDL.LU.64 R8, [R1+0x6520] ;  /* 0x0065200001087983 */ /* 0x001ee40000300a00 */
[----:B---3--:R-:W-:Y:S02]  /*24760*/  HMMA.16816.F32 R8, R8, R4, R12 ;  /* 0x000000040808723c */ /* 0x008fe4000000180c */
[----:B------:R-:W3:Y:S04]  /*24770*/  LDL.LU.64 R14, [R1+0x6518] ;  /* 0x00651800010e7983 */ /* 0x000ee80000300a00 */
[----:B------:R-:W3:Y:S11]  /*24780*/  LDL.LU.64 R12, [R1+0x6510] ;  /* 0x00651000010c7983 */ /* 0x000ef60000300a00 */
[----:B------:R-:W-:Y:S06]  /*24790*/  @!UPT UIADD3 URZ, URZ, URZ, URZ ;  /* 0x0000003f3f3ff290 */ /* 0x000fec000fffe03f */
[----:B------:R-:W-:Y:S04]  /*247a0*/  STL.64 [R1+0xe0], R8 ;  /* 0x0000e00801007387 */ /* 0x000fe80000100a00 */
[----:B------:R0:W-:Y:S04]  /*247b0*/  STL.64 [R1+0xe8], R10 ;  /* 0x0000e80a01007387 */ /* 0x0001e80000100a00 */
[----:B0-----:R-:W2:Y:S04]  /*247c0*/  LDL.LU.64 R10, [R1+0x6508] ;  /* 0x00650800010a7983 */ /* 0x001ea80000300a00 */
[----:B------:R-:W2:Y:S01]  /*247d0*/  LDL.LU.64 R8, [R1+0x6500] ;  /* 0x0065000001087983 */ /* 0x000ea20000300a00 */
[----:B------:R-:W-:-:S07]  /*247e0*/  MOV R27, R28 ;  /* 0x0000001c001b7202 */ /* 0x000fce0000000f00 */
[-C--:B--2---:R-:W-:Y:S01]  /*247f0*/  HMMA.16816.F32 R24, R24, R4.reuse, R8 ;  /* 0x000000041818723c */ /* 0x084fe20000001808 */
[----:B------:R-:W3:Y:S04]  /*24800*/  LDL.LU.64 R10, [R1+0x64f8] ;  /* 0x0064f800010a7983 */ /* 0x000ee80000300a00 */
[----:B------:R-:W3:Y:S03]  /*24810*/  LDL.LU.64 R8, [R1+0x64f0] ;  /* 0x0064f00001087983 */ /* 0x000ee60000300a00 */
[-C--:B------:R-:W-:Y:S11]  /*24820*/  HMMA.16816.F32 R16, R16, R4.reuse, R20 ;  /* 0x000000041010723c */ /* 0x080ff60000001814 */
[----:B------:R-:W-:Y:S04]  /*24830*/  @!UPT UIADD3 URZ, URZ, URZ, URZ ;  /* 0x0000003f3f3ff290 */ /* 0x000fe8000fffe03f */
[----:B------:R-:W-:Y:S04]  /*24840*/  STL.64 [R1+0x1c0], R24 ;  /* 0x0001c01801007387 */ /* 0x000fe80000100a00 */
[----:B------:R-:W-:Y:S01]  /*24850*/  STL.64 [R1+0x1c8], R26 ;  /* 0x0001c81a01007387 */ /* 0x000fe20000100a00 */
[----:B---3--:R-:W-:Y:S11]  /*24860*/  HMMA.16816.F32 R8, R8, R4, R12 ;  /* 0x000000040808723c */ /* 0x008ff6000000180c */
[----:B------:R-:W-:Y:S11]  /*24870*/  @!UPT UIADD3 URZ, URZ, URZ, URZ ;  /* 0x0000003f3f3ff290 */ /* 0x000ff6000fffe03f */
[----:B------:R-:W-:Y:S01]  /*24880*/  @!UPT UIADD3 URZ, URZ, URZ, URZ ;  /* 0x0000003f3f3ff290 */ /* 0x000fe2000fffe03f */
[----:B------:R-:W-:Y:S04]  /*24890*/  STL [R1+0x164], R9 ;  /* 0x0001640901007387 */ /* 0x000fe80000100800 */
[----:B------:R-:W-:Y:S04]  /*248a0*/  STL.64 [R1+0x1a0], R16 ;  /* 0x0001a01001007387 */ /* 0x000fe80000100a00 */
[----:B------:R-:W-:Y:S04]  /*248b0*/  STL.64 [R1+0x1a8], R18 ;  /* 0x0001a81201007387 */ /* 0x000fe80000100a00 */
[----:B------:R0:W-:Y:S04]  /*248c0*/  STL.64 [R1+0x168], R10 ;  /* 0x0001680a01007387 */ /* 0x0001e80000100a00 */
[----:B------:R-:W-:Y:S04]  /*248d0*/  STL.64 [R1+0x64d8], R6 ;  /* 0x0064d80601007387 */ /* 0x000fe80000100a00 */
[----:B------:R-:W-:Y:S04]  /*248e0*/  STL.64 [R1+0x64d0], R4 ;  /* 0x0064d00401007387 */ /* 0x000fe80000100a00 */
[----:B------:R-:W2:Y:S04]  /*248f0*/  LDL.LU R12, [R1+0x1b0] ;  /* 0x0001b000010c7983 */ /* 0x000ea80000300800 */
[----:B------:R-:W2:Y:S04]  /*24900*/  LDL.LU R13, [R1+0x1b4] ;  /* 0x0001b400010d7983 */ /* 0x000ea80000300800 */
[----:B------:R-:W3:Y:S04]  /*24910*/  LDL.LU R14, [R1+0x1b8] ;  /* 0x0001b800010e7983 */ /* 0x000ee80000300800 */
[----:B------:R-:W3:Y:S01]  /*24920*/  LDL.LU R15, [R1+0x1bc] ;  /* 0x0001bc00010f7983 */ /* 0x000ee20000300800 */
[----:B------:R-:W-:Y:S01]  /*24930*/  MOV R28, R8 ;  /* 0x00000008001c7202 */ /* 0x000fe20000000f00 */
[----:B0-----:R-:W-:-:S02]  /*24940*/  IMAD.MOV.U32 R10, RZ, RZ, R2 ;  /* 0x000000ffff0a7224 */ /* 0x001fc400078e0002 */
[----:B------:R-:W0:Y:S04]  /*24950*/  LDSM.16.MT88.4 R4, [R0+0xa080] ;  /* 0x00a080000004783b */ /* 0x000e280000004200 */
[----:B---3--:R-:W-:Y:S04]  /*24960*/  STL.64 [R1+0x64a8], R14 ;  /* 0x0064a80e01007387 */ /* 0x008fe80000100a00 */
[----:B--2---:R-:W-:Y:S04]  /*24970*/  STL.64 [R1+0x64a0], R12 ;  /* 0x0064a00c01007387 */ /* 0x004fe80000100a00 */
[----:B------:R-:W2:Y:S04]  /*24980*/  LDL.LU R8, [R1] ;  /* 0x0000000001087983 */ /* 0x000ea80000300800 */
[----:B------:R-:W2:Y:S04]  /*24990*/  LDL.LU R9, [R1+0x4] ;  /* 0x0000040001097983 */ /* 0x000ea80000300800 */
[----:B------:R-:W3:Y:S04]  /*249a0*/  LDL.LU R2, [R1+0x64e8] ;  /* 0x0064e80001027983 */ /* 0x000ee80000300800 */
[----:B------:R-:W4:Y:S04]  /*249b0*/  LDL.LU R11, [R1+0xc] ;  /* 0x00000c00010b7983 */ /* 0x000f280000300800 */
[----:B----4-:R3:W-:Y:S04]  /*249c0*/  STL.64 [R1+0x64b8], R10 ;  /* 0x0064b80a01007387 */ /* 0x0107e80000100a00 */
[----:B--2---:R1:W-:Y:S01]  /*249d0*/  STL.64 [R1+0x64b0], R8 ;  /* 0x0064b00801007387 */ /* 0x0043e20000100a00 */
[----:B---3--:R-:W-:-:S03]  /*249e0*/  MOV R11, R2 ;  /* 0x00000002000b7202 */ /* 0x008fc60000000f00 */
[----:B-1----:R-:W2:Y:S04]  /*249f0*/  LDL.LU R8, [R1+0x10] ;  /* 0x0000100001087983 */ /* 0x002ea80000300800 */
[----:B------:R-:W2:Y:S04]  /*24a00*/  LDL.LU R9, [R1+0x14] ;  /* 0x0000140001097983 */ /* 0x000ea80000300800 */
[----:B------:R-:W2:Y:S04]  /*24a10*/  LDL.LU R10, [R1+0x18] ;  /* 0x00001800010a7983 */ /* 0x000ea80000300800 */
[----:B------:R-:W3:Y:S04]  /*24a20*/  LDL.LU R2, [R1+0x64e4] ;  /* 0x0064e40001027983 */ /* 0x000ee80000300800 */
[----:B------:R-:W4:Y:S04]  /*24a30*/  LDL.LU R12, [R1+0x1f0] ;  /* 0x0001f000010c7983 */ /* 0x000f280000300800 */
[----:B------:R-:W4:Y:S04]  /*24a40*/  LDL.LU R13, [R1+0x1f4] ;  /* 0x0001f400010d7983 */ /* 0x000f280000300800 */
[----:B------:R-:W2:Y:S04]  /*24a50*/  LDL.LU R14, [R1+0x1f8] ;  /* 0x0001f800010e7983 */ /* 0x000ea80000300800 */
[----:B------:R-:W2:Y:S01]  /*24a60*/  LDL.LU R15, [R1+0x1fc] ;  /* 0x0001fc00010f7983 */ /* 0x000ea20000300800 */
[----:B0-----:R-:W-:Y:S01]  /*24a70*/  MOV R3, R6 ;  /* 0x0000000600037202 */ /* 0x001fe20000000f00 */
[----:B------:R-:W-:-:S02]  /*24a80*/  IMAD.MOV.U32 R29, RZ, RZ, R7 ;  /* 0x000000ffff1d7224 */ /* 0x000fc400078e0007 */
[----:B--2---:R-:W-:Y:S04]  /*24a90*/  STL.64 [R1+0x64c8], R14 ;  /* 0x0064c80e01007387 */ /* 0x004fe80000100a00 */
[----:B----4-:R0:W-:Y:S04]  /*24aa0*/  STL.64 [R1+0x64c0], R12 ;  /* 0x0064c00c01007387 */ /* 0x0101e80000100a00 */
[----:B0-----:R-:W2:Y:S04]  /*24ab0*/  LDL.LU R12, [R1+0x200] ;  /* 0x00020000010c7983 */ /* 0x001ea80000300800 */
[----:B------:R-:W2:Y:S04]  /*24ac0*/  LDL.LU R13, [R1+0x204] ;  /* 0x00020400010d7983 */ /* 0x000ea80000300800 */
[----:B------:R-:W2:Y:S04]  /*24ad0*/  LDL.LU R14, [R1+0x208] ;  /* 0x00020800010e7983 */ /* 0x000ea80000300800 */
[----:B------:R-:W2:Y:S04]  /*24ae0*/  LDL.LU R15, [R1+0x20c] ;  /* 0x00020c00010f7983 */ /* 0x000ea80000300800 */
[----:B------:R-:W-:Y:S04]  /*24af0*/  STL [R1+0x638c], R28 ;  /* 0x00638c1c01007387 */ /* 0x000fe80000100800 */
[----:B------:R-:W-:Y:S04]  /*24b00*/  STL.64 [R1+0x50], R4 ;  /* 0x0000500401007387 */ /* 0x000fe80000100a00 */
[----:B------:R-:W4:Y:S04]  /*24b10*/  LDL.LU R16, [R1+0x170] ;  /* 0x0001700001107983 */ /* 0x000f280000300800 */
[----:B------:R-:W4:Y:S04]  /*24b20*/  LDL.LU R17, [R1+0x174] ;  /* 0x0001740001117983 */ /* 0x000f280000300800 */
[----:B------:R-:W4:Y:S04]  /*24b30*/  LDL.LU R18, [R1+0x178] ;  /* 0x0001780001127983 */ /* 0x000f280000300800 */
[----:B------:R-:W4:Y:S04]  /*24b40*/  LDL.LU R19, [R1+0x17c] ;  /* 0x00017c0001137983 */ /* 0x000f280000300800 */
[----:B------:R-:W2:Y:S04]  /*24b50*/  LDL.LU R20, [R1+0x130] ;  /* 0x0001300001147983 */ /* 0x000ea80000300800 */
[----:B------:R-:W2:Y:S04]  /*24b60*/  LDL.LU R21, [R1+0x134] ;  /* 0x0001340001157983 */ /* 0x000ea80000300800 */
[----:B------:R-:W2:Y:S01]  /*24b70*/  LDL.LU R22, [R1+0x138] ;  /* 0x0001380001167983 */ /* 0x000ea20000300800 */
[----:B---3--:R-:W-:-:S03]  /*24b80*/  MOV R27, R2 ;  /* 0x00000002001b7202 */ /* 0x008fc60000000f00 */
[----:B------:R-:W3:Y:S04]  /*24b90*/  LDL.LU R23, [R1+0x13c] ;  /* 0x00013c0001177983 */ /* 0x000ee80000300800 */
[----:B------:R-:W2:Y:S04]  /*24ba0*/  LDL.LU R24, [R1+0x120] ;  /* 0x0001200001187983 */ /* 0x000ea80000300800 */
[----:B------:R-:W2:Y:S04]  /*24bb0*/  LDL.LU R25, [R1+0x124] ;  /* 0x0001240001197983 */ /* 0x000ea80000300800 */
[----:B------:R-:W2:Y:S04]  /*24bc0*/  LDL.LU R26, [R1+0x128] ;  /* 0x00012800011a7983 */ /* 0x000ea80000300800 */
[----:B------:R-:W2:Y:S04]  /*24bd0*/  LDL.LU R2, [R1+0x64e0] ;  /* 0x0064e00001027983 */ /* 0x000ea80000300800 */
[----:B------:R-:W0:Y:S04]  /*24be0*/  LDSM.16.MT88.4 R4, [R0+0xa100] ;  /* 0x00a100000004783b */ /* 0x000e280000004200 */
[----:B------:R-:W-:Y:S04]  /*24bf0*/  STL [R1+0x642c], R29 ;  /* 0x00642c1d01007387 */ /* 0x000fe80000100800 */
[----:B------:R-:W-:Y:S04]  /*24c00*/  STL [R1+0x6428], R3 ;  /* 0x0064280301007387 */ /* 0x000fe80000100800 */
[----:B0-----:R-:W-:Y:S04]  /*24c10*/  STL.64 [R1+0x40], R4 ;  /* 0x0000400401007387 */ /* 0x001fe80000100a00 */
[----:B------:R-:W-:Y:S04]  /*24c20*/  STL.64 [R1+0x48], R6 ;  /* 0x0000480601007387 */ /* 0x000fe80000100a00 */
[----:B------:R-:W0:Y:S02]  /*24c30*/  LDSM.16.MT88.4 R4, [R0+0xa180] ;  /* 0x00a180000004783b */ /* 0x000e240000004200 */
[----:B0-----:R-:W-:-:S02]  /*24c40*/  MOV R29, R6 ;  /* 0x00000006001d7202 */ /* 0x001fc40000000f00 */
[----:B------:R-:W-:Y:S01]  /*24c50*/  STL.64 [R1+0x30], R4 ;  /* 0x0000300401007387 */ /* 0x000fe20000100a00 */
[----:B------:R-:W-:-:S05]  /*24c60*/  IMAD.MOV.U32 R3, RZ, RZ, R7 ;  /* 0x000000ffff037224 */ /* 0x000fca00078e0007 */
[----:B------:R-:W-:Y:S04]  /*24c70*/  STL [R1+0x6434], R3 ;  /* 0x0064340301007387 */ /* 0x000fe80000100800 */
[----:B------:R-:W-:Y:S04]  /*24c80*/  STL [R1+0x6430], R29 ;  /* 0x0064301d01007387 */ /* 0x000fe80000100800 */
[----:B------:R-:W-:Y:S04]  /*24c90*/  STL [R1+0x6390], R0 ;  /* 0x0063900001007387 */ /* 0x000fe80000100800 */
[----:B--2---:R-:W0:Y:S04]  /*24ca0*/  LDSM.16.MT88.4 R4, [R2+0xa000] ;  /* 0x00a000000204783b */ /* 0x004e280000004200 */
[----:B0-----:R-:W-:Y:S04]  /*24cb0*/  STL.64 [R1+0x20], R4 ;  /* 0x0000200401007387 */ /* 0x001fe80000100a00 */
        /* <DEDUP_REMOVED lines=8> */
[----:B------:R-:W-:Y:S02]  /*24d40*/  MOV R0, R10 ;  /* 0x0000000a00007202 */ /* 0x000fe40000000f00 */
[----:B------:R-:W-:Y:S02]  /*24d50*/  MOV R28, R11 ;  /* 0x0000000b001c7202 */ /* 0x000fe40000000f00 */
[----:B------:R-:W0:Y:S02]  /*24d60*/  LDSM.16.MT88.4 R8, [R2+0xa080] ;  /* 0x00a080000208783b */ /* 0x000e240000004200 */
[----:B0-----:R-:W-:Y:S02]  /*24d70*/  IMAD.MOV.U32 R3, RZ, RZ, R10 ;  /* 0x000000ffff037224 */ /* 0x001fe400078e000a */
[----:B------:R0:W-:Y:S01]  /*24d80*/  STL.64 [R1+0xa0], R8 ;  /* 0x0000a00801007387 */ /* 0x0001e20000100a00 */
[----:B------:R-:W-:-:S03]  /*24d90*/  MOV R29, R11 ;  /* 0x0000000b001d7202 */ /* 0x000fc60000000f00 */
[----:B------:R-:W2:Y:S04]  /*24da0*/  LDL.LU.64 R10, [R1+0x64b8] ;  /* 0x0064b800010a7983 */ /* 0x000ea80000300a00 */
[----:B0-----:R-:W2:Y:S02]  /*24db0*/  LDL.LU.64 R8, [R1+0x64b0] ;  /* 0x0064b00001087983 */ /* 0x001ea40000300a00 */
        /* <DEDUP_REMOVED lines=9> */
[----:B------:R-:W4:Y:S04]  /*24e50*/  LDL.LU.64 R14, [R1+0x6488] ;  /* 0x00648800010e7983 */ /* 0x000f280000300a00 */
[----:B------:R-:W4:Y:S11]  /*24e60*/  LDL.LU.64 R12, [R1+0x6480] ;  /* 0x00648000010c7983 */ /* 0x000f360000300a00 */
[----:B------:R-:W-:Y:S06]  /*24e70*/  @!UPT UIADD3 URZ, URZ, URZ, URZ ;  /* 0x0000003f3f3ff290 */ /* 0x000fec000fffe03f */
[----:B------:R0:W-:Y:S04]  /*24e80*/  STL.64 [R1+0x1b0], R8 ;  /* 0x0001b00801007387 */ /* 0x0001e80000100a00 */
[----:B------:R1:W-:Y:S04]  /*24e90*/  STL.64 [R1+0x1b8], R10 ;  /* 0x0001b80a01007387 */ /* 0x0003e80000100a00 */
[----:B0-----:R-:W2:Y:S04]  /*24ea0*/  LDL.LU R8, [R1+0x60] ;  /* 0x0000600001087983 */ /* 0x001ea80000300800 */
[----:B------:R-:W2:Y:S01]  /*24eb0*/  LDL.LU R9, [R1+0x64] ;  /* 0x0000640001097983 */ /* 0x000ea20000300800 */
[----:B-1----:R-:W-:Y:S01]  /*24ec0*/  MOV R10, R6 ;  /* 0x00000006000a7202 */ /* 0x002fe20000000f00 */
[----:B------:R-:W-:-:S02]  /*24ed0*/  IMAD.MOV.U32 R11, RZ, RZ, R7 ;  /* 0x000000ffff0b7224 */ /* 0x000fc400078e0007 */
[----:B------:R-:W2:Y:S04]  /*24ee0*/  LDL.LU R6, [R1+0x647c] ;  /* 0x00647c0001067983 */ /* 0x000ea80000300800 */
[----:B------:R-:W3:Y:S01]  /*24ef0*/  LDL.LU R7, [R1+0x6478] ;  /* 0x0064780001077983 */ /* 0x000ee20000300800 */
[----:B----4-:R-:W-:Y:S03]  /*24f00*/  HMMA.16816.F32 R12, R12, R4, R16 ;  /* 0x000000040c0c723c */ /* 0x010fe60000001810 */
[----:B------:R-:W3:Y:S04]  /*24f10*/  LDL.LU.64 R18, [R1+0x6470] ;  /* 0x0064700001127983 */ /* 0x000ee80000300a00 */
[----:B------:R-:W3:Y:S11]  /*24f20*/  LDL.LU.64 R16, [R1+0x6468] ;  /* 0x0064680001107983 */ /* 0x000ef60000300a00 */
[----:B------:R-:W-:Y:S05]  /*24f30*/  @!UPT UIADD3 URZ, URZ, URZ, URZ ;  /* 0x0000003f3f3ff290 */ /* 0x000fea000fffe03f */
[----:B------:R0:W-:Y:S04]  /*24f40*/  STL.64 [R1+0x1f0], R12 ;  /* 0x0001f00c01007387 */ /* 0x0001e80000100a00 */
[----:B------:R2:W-:Y:S04]  /*24f50*/  STL.64 [R1+0x1f8], R14 ;  /* 0x0001f80e01007387 */ /* 0x0005e80000100a00 */
[----:B0-----:R-:W4:Y:S04]  /*24f60*/  LDL.LU R12, [R1+0xc0] ;  /* 0x0000c000010c7983 */ /* 0x001f280000300800 */
[----:B------:R-:W4:Y:S01]  /*24f70*/  LDL.LU R13, [R1+0xc4] ;  /* 0x0000c400010d7983 */ /* 0x000f220000300800 */
[----:B--2---:R-:W-:-:S03]  /*24f80*/  MOV R15, R6 ;  /* 0x00000006000f7202 */ /* 0x004fc60000000f00 */
[----:B------:R-:W4:Y:S04]  /*24f90*/  LDL.LU R14, [R1+0xc8] ;  /* 0x0000c800010e7983 */ /* 0x000f280000300800 */
[----:B------:R-:W4:Y:S01]  /*24fa0*/  LDL.LU R6, [R1+0x6460] ;  /* 0x0064600001067983 */ /* 0x000f220000300800 */
[----:B---3--:R-:W-:Y:S03]  /*24fb0*/  HMMA.16816.F32 R16, R16, R4, R20 ;  /* 0x000000041010723c */ /* 0x008fe60000001814 */
[----:B------:R-:W2:Y:S04]  /*24fc0*/  LDL.LU.64 R22, [R1+0x6458] ;  /* 0x0064580001167983 */ /* 0x000ea80000300a00 */
[----:B------:R-:W2:Y:S11]  /*24fd0*/  LDL.LU.64 R20, [R1+0x6450] ;  /* 0x0064500001147983 */ /* 0x000eb60000300a00 */
[----:B------:R-:W-:Y:S05]  /*24fe0*/  @!UPT UIADD3 URZ, URZ, URZ, URZ ;  /* 0x0000003f3f3ff290 */ /* 0x000fea000fffe03f */
[----:B------:R0:W-:Y:S04]  /*24ff0*/  STL.64 [R1+0x1d0], R16 ;  /* 0x0001d01001007387 */ /* 0x0001e80000100a00 */
[----:B------:R1:W-:Y:S01]  /*25000*/  STL.64 [R1+0x1d8], R18 ;  /* 0x0001d81201007387 */ /* 0x0003e20000100a00 */
[----:B0-----:R-:W-:-:S03]  /*25010*/  MOV R16, R7 ;  /* 0x0000000700107202 */ /* 0x001fc60000000f00 */
[----:B------:R-:W4:Y:S04]  /*25020*/  LDL.LU R7, [R1+0x6448] ;  /* 0x0064480001077983 */ /* 0x000f280000300800 */
[----:B------:R-:W3:Y:S04]  /*25030*/  LDL.LU R17, [R1+0xf4] ;  /* 0x0000f40001117983 */ /* 0x000ee80000300800 */
[----:B-1----:R-:W3:Y:S04]  /*25040*/  LDL.LU R18, [R1+0xf8] ;  /* 0x0000f80001127983 */ /* 0x002ee80000300800 */
[----:B------:R-:W3:Y:S01]  /*25050*/  LDL.LU R19, [R1+0xfc] ;  /* 0x0000fc0001137983 */ /* 0x000ee20000300800 */
[----:B--2---:R-:W-:Y:S03]  /*25060*/  HMMA.16816.F32 R20, R20, R4, R24 ;  /* 0x000000041414723c */ /* 0x004fe60000001818 */
[----:B------:R-:W3:Y:S04]  /*25070*/  LDL.LU.64 R26, [R1+0x6440] ;  /* 0x00644000011a7983 */ /* 0x000ee80000300a00 */
[----:B------:R-:W3:Y:S01]  /*25080*/  LDL.LU.64 R24, [R1+0x6438] ;  /* 0x0064380001187983 */ /* 0x000ee20000300a00 */
[----:B----4-:R-:W-:Y:S11]  /*25090*/  HMMA.16816.F32 R8, R8, R6, R12 ;  /* 0x000000060808723c */ /* 0x010ff6000000180c */
[----:B------:R-:W-:Y:S04]  /*250a0*/  @!UPT UIADD3 URZ, URZ, URZ, URZ ;  /* 0x0000003f3f3ff290 */ /* 0x000fe8000fffe03f */
[----:B------:R-:W-:Y:S04]  /*250b0*/  STL.64 [R1+0x190], R20 ;  /* 0x0001901401007387 */ /* 0x000fe80000100a00 */
[----:B------:R-:W-:Y:S04]  /*250c0*/  STL.64 [R1+0x198], R22 ;  /* 0x0001981601007387 */ /* 0x000fe80000100a00 */
[----:B------:R-:W-:Y:S01]  /*250d0*/  STL.64 [R1+0x6418], R6 ;  /* 0x0064180601007387 */ /* 0x000fe20000100a00 */
[----:B---3--:R-:W-:Y:S01]  /*250e0*/  HMMA.16816.F32 R16, R24, R4, R16 ;  /* 0x000000041810723c */ /* 0x008fe20000001810 */
[----:B------:R-:W-:Y:S01]  /*250f0*/  IMAD.MOV.U32 R14, RZ, RZ, R3 ;  /* 0x000000ffff0e7224 */ /* 0x000fe200078e0003 */
[----:B------:R-:W-:Y:S01]  /*25100*/  MOV R15, R29 ;  /* 0x0000001d000f7202 */ /* 0x000fe20000000f00 */
[----:B------:R-:W0:Y:S11]  /*25110*/  LDSM.16.MT88.4 R4, [R2+0xa100] ;  /* 0x00a100000204783b */ /* 0x000e360000004200 */
[----:B------:R-:W-:Y:S09]  /*25120*/  @!UPT UIADD3 URZ, URZ, URZ, URZ ;  /* 0x0000003f3f3ff290 */ /* 0x000ff2000fffe03f */
[----:B------:R-:W-:Y:S04]  /*25130*/  STL.64 [R1+0x140], R16 ;  /* 0x0001401001007387 */ /* 0x000fe80000100a00 */
[----:B------:R-:W-:Y:S04]  /*25140*/  STL.64 [R1+0x148], R18 ;  /* 0x0001481201007387 */ /* 0x000fe80000100a00 */
[----:B------:R-:W2:Y:S04]  /*25150*/  LDL.LU R12, [R1+0xa0] ;  /* 0x0000a000010c7983 */ /* 0x000ea80000300800 */
[----:B------:R-:W-:Y:S04]  /*25160*/  STL.64 [R1+0x130], R8 ;  /* 0x0001300801007387 */ /* 0x000fe80000100a00 */
[----:B------:R-:W-:Y:S04]  /*25170*/  STL.64 [R1+0x138], R10 ;  /* 0x0001380a01007387 */ /* 0x000fe80000100a00 */
[----:B------:R-:W2:Y:S04]  /*25180*/  LDL.LU R13, [R1+0xa4] ;  /* 0x0000a400010d7983 */ /* 0x000ea80000300800 */
[----:B------:R-:W3:Y:S04]  /*25190*/  LDL.LU R3, [R1+0x6434] ;  /* 0x0064340001037983 */ /* 0x000ee80000300800 */
[----:B------:R-:W4:Y:S04]  /*251a0*/  LDL.LU R29, [R1+0x6430] ;  /* 0x00643000011d7983 */ /* 0x000f280000300800 */
[----:B------:R-:W-:Y:S04]  /*251b0*/  STL.64 [R1+0x63a0], R14 ;  /* 0x0063a00e01007387 */ /* 0x000fe80000100a00 */
[----:B--2---:R1:W-:Y:S04]  /*251c0*/  STL.64 [R1+0x6398], R12 ;  /* 0x0063980c01007387 */ /* 0x0043e80000100a00 */
[----:B-1----:R-:W2:Y:S04]  /*251d0*/  LDL.LU R12, [R1+0x20] ;  /* 0x00002000010c7983 */ /* 0x002ea80000300800 */
[----:B------:R-:W2:Y:S04]  /*251e0*/  LDL.LU R13, [R1+0x24] ;  /* 0x00002400010d7983 */ /* 0x000ea80000300800 */
[----:B------:R-:W2:Y:S04]  /*251f0*/  LDL.LU R14, [R1+0x28] ;  /* 0x00002800010e7983 */ /* 0x000ea80000300800 */
[----:B------:R-:W2:Y:S04]  /*25200*/  LDL.LU R15, [R1+0x2c] ;  /* 0x00002c00010f7983 */ /* 0x000ea80000300800 */
[----:B--2---:R-:W-:Y:S04]  /*25210*/  STL.64 [R1+0x63c0], R14 ;  /* 0x0063c00e01007387 */ /* 0x004fe80000100a00 */
[----:B------:R1:W-:Y:S04]  /*25220*/  STL.64 [R1+0x63b8], R12 ;  /* 0x0063b80c01007387 */ /* 0x0003e80000100a00 */
[----:B-1----:R-:W2:Y:S04]  /*25230*/  LDL.LU R12, [R1+0x30] ;  /* 0x00003000010c7983 */ /* 0x002ea80000300800 */
[----:B------:R-:W2:Y:S01]  /*25240*/  LDL.LU R13, [R1+0x34] ;  /* 0x00003400010d7983 */ /* 0x000ea20000300800 */
[----:B----4-:R-:W-:Y:S01]  /*25250*/  MOV R14, R29 ;  /* 0x0000001d000e7202 */ /* 0x010fe20000000f00 */
[----:B---3--:R-:W-:-:S02]  /*25260*/  IMAD.MOV.U32 R15, RZ, RZ, R3 ;  /* 0x000000ffff0f7224 */ /* 0x008fc400078e0003 */
[----:B------:R-:W3:Y:S04]  /*25270*/  LDL.LU R29, [R1+0x642c] ;  /* 0x00642c00011d7983 */ /* 0x000ee80000300800 */
[----:B------:R-:W4:Y:S04]  /*25280*/  LDL.LU R3, [R1+0x6428] ;  /* 0x0064280001037983 */ /* 0x000f280000300800 */
[----:B------:R-:W-:Y:S04]  /*25290*/  STL.64 [R1+0x63e0], R14 ;  /* 0x0063e00e01007387 */ /* 0x000fe80000100a00 */
[----:B--2---:R1:W-:Y:S04]  /*252a0*/  STL.64 [R1+0x63d8], R12 ;  /* 0x0063d80c01007387 */ /* 0x0043e80000100a00 */
[----:B------:R-:W2:Y:S04]  /*252b0*/  LDL.LU R24, [R1+0xe0] ;  /* 0x0000e00001187983 */ /* 0x000ea80000300800 */
[----:B------:R-:W2:Y:S04]  /*252c0*/  LDL.LU R25, [R1+0xe4] ;  /* 0x0000e40001197983 */ /* 0x000ea80000300800 */
[----:B------:R-:W2:Y:S04]  /*252d0*/  LDL.LU R26, [R1+0xe8] ;  /* 0x0000e800011a7983 */ /* 0x000ea80000300800 */
[----:B------:R-:W2:Y:S04]  /*252e0*/  LDL.LU R27, [R1+0xec] ;  /* 0x0000ec00011b7983 */ /* 0x000ea80000300800 */
[----:B-1----:R-:W2:Y:S04]  /*252f0*/  LDL.LU R12, [R1+0x40] ;  /* 0x00004000010c7983 */ /* 0x002ea80000300800 */
[----:B------:R-:W2:Y:S04]  /*25300*/  LDL.LU R13, [R1+0x44] ;  /* 0x00004400010d7983 */ /* 0x000ea80000300800 */
[----:B------:R-:W2:Y:S04]  /*25310*/  LDL.LU R14, [R1+0x48] ;  /* 0x00004800010e7983 */ /* 0x000ea80000300800 */
[----:B------:R-:W2:Y:S04]  /*25320*/  LDL.LU R15, [R1+0x4c] ;  /* 0x00004c00010f7983 */ /* 0x000ea80000300800 */
[----:B--2---:R4:W-:Y:S04]  /*25330*/  STL.64 [R1+0x6400], R14 ;  /* 0x0064000e01007387 */ /* 0x0049e80000100a00 */
[----:B------:R1:W-:Y:S01]  /*25340*/  STL.64 [R1+0x63f8], R12 ;  /* 0x0063f80c01007387 */ /* 0x0003e20000100a00 */
[----:B----4-:R-:W-:-:S02]  /*25350*/  MOV R14, R3 ;  /* 0x00000003000e7202 */ /* 0x010fc40000000f00 */
[----:B---3--:R-:W-:Y:S01]  /*25360*/  MOV R15, R29 ;  /* 0x0000001d000f7202 */ /* 0x008fe20000000f00 */
[----:B-1----:R-:W2:Y:S04]  /*25370*/  LDL.LU R12, [R1+0x50] ;  /* 0x00005000010c7983 */ /* 0x002ea80000300800 */
[----:B------:R-:W2:Y:S04]  /*25380*/  LDL.LU R13, [R1+0x54] ;  /* 0x00005400010d7983 */ /* 0x000ea80000300800 */
[----:B------:R-:W3:Y:S04]  /*25390*/  LDL.LU R3, [R1+0x6424] ;  /* 0x0064240001037983 */ /* 0x000ee80000300800 */
[----:B------:R-:W4:Y:S04]  /*253a0*/  LDL.LU R29, [R1+0x6420] ;  /* 0x00642000011d7983 */ /* 0x000f280000300800 */
[----:B------:R-:W-:Y:S04]  /*253b0*/  STL.64 [R1+0x63b0], R26 ;  /* 0x0063b01a01007387 */ /* 0x000fe80000100a00 */
[----:B------:R1:W-:Y:S04]  /*253c0*/  STL.64 [R1+0x63a8], R24 ;  /* 0x0063a81801007387 */ /* 0x0003e80000100a00 */
[----:B-1----:R-:W2:Y:S04]  /*253d0*/  LDL.LU R24, [R1+0xb0] ;  /* 0x0000b00001187983 */ /* 0x002ea80000300800 */
[----:B------:R-:W2:Y:S04]  /*253e0*/  LDL.LU R25, [R1+0xb4] ;  /* 0x0000b40001197983 */ /* 0x000ea80000300800 */
[----:B------:R-:W2:Y:S04]  /*253f0*/  LDL.LU R26, [R1+0xb8] ;  /* 0x0000b800011a7983 */ /* 0x000ea80000300800 */
[----:B------:R-:W2:Y:S04]  /*25400*/  LDL.LU R27, [R1+0xbc] ;  /* 0x0000bc00011b7983 */ /* 0x000ea80000300800 */
[----:B--2---:R-:W-:Y:S04]  /*25410*/  STL.64 [R1+0x63d0], R26 ;  /* 0x0063d01a01007387 */ /* 0x004fe80000100a00 */
[----:B------:R1:W-:Y:S04]  /*25420*/  STL.64 [R1+0x63c8], R24 ;  /* 0x0063c81801007387 */ /* 0x0003e80000100a00 */
[----:B-1----:R-:W2:Y:S04]  /*25430*/  LDL.LU R24, [R1+0xd0] ;  /* 0x0000d00001187983 */ /* 0x002ea80000300800 */
[----:B------:R-:W2:Y:S04]  /*25440*/  LDL.LU R25, [R1+0xd4] ;  /* 0x0000d40001197983 */ /* 0x000ea80000300800 */
[----:B------:R-:W2:Y:S04]  /*25450*/  LDL.LU R26, [R1+0xd8] ;  /* 0x0000d800011a7983 */ /* 0x000ea80000300800 */
[----:B------:R-:W2:Y:S01]  /*25460*/  LDL.LU R27, [R1+0xdc] ;  /* 0x0000dc00011b7983 */ /* 0x000ea20000300800 */
[----:B0-----:R-:W-:Y:S01]  /*25470*/  IMAD.MOV.U32 R19, RZ, RZ, R4 ;  /* 0x000000ffff137224 */ /* 0x001fe200078e0004 */
[----:B------:R-:W-:Y:S01]  /*25480*/  MOV R18, R5 ;  /* 0x0000000500127202 */ /* 0x000fe20000000f00 */
[----:B------:R-:W-:Y:S01]  /*25490*/  IMAD.MOV.U32 R16, RZ, RZ, R7 ;  /* 0x000000ffff107224 */ /* 0x000fe200078e0007 */
[----:B------:R-:W-:-:S02]  /*254a0*/  MOV R17, R6 ;  /* 0x0000000600117202 */ /* 0x000fc40000000f00 */
[----:B------:R-:W0:Y:S04]  /*254b0*/  LDSM.16.MT88.4 R4, [R2+0xa180] ;  /* 0x00a180000204783b */ /* 0x000e280000004200 */
[----:B--2---:R-:W-:Y:S04]  /*254c0*/  STL.64 [R1+0x63f0], R26 ;  /* 0x0063f01a01007387 */ /* 0x004fe80000100a00 */
[----:B------:R1:W-:Y:S04]  /*254d0*/  STL.64 [R1+0x63e8], R24 ;  /* 0x0063e81801007387 */ /* 0x0003e80000100a00 */
[----:B-1----:R-:W2:Y:S04]  /*254e0*/  LDL.LU R24, [R1+0x100] ;  /* 0x0001000001187983 */ /* 0x002ea80000300800 */
[----:B------:R-:W2:Y:S04]  /*254f0*/  LDL.LU R25, [R1+0x104] ;  /* 0x0001040001197983 */ /* 0x000ea80000300800 */
[----:B------:R-:W2:Y:S04]  /*25500*/  LDL.LU R26, [R1+0x108] ;  /* 0x00010800011a7983 */ /* 0x000ea80000300800 */
[----:B------:R-:W2:Y:S01]  /*25510*/  LDL.LU R27, [R1+0x10c] ;  /* 0x00010c00011b7983 */ /* 0x000ea20000300800 */
[----:B0-----:R-:W-:-:S03]  /*25520*/  MOV R2, R7 ;  /* 0x0000000700027202 */ /* 0x001fc60000000f00 */
[----:B--2---:R-:W-:Y:S04]  /*25530*/  STL.64 [R1+0x6410], R26 ;  /* 0x0064101a01007387 */ /* 0x004fe80000100a00 */
[----:B------:R0:W-:Y:S04]  /*25540*/  STL.64 [R1+0x6408], R24 ;  /* 0x0064081801007387 */ /* 0x0001e80000100a00 */
[----:B0-----:R-:W2:Y:S04]  /*25550*/  LDL.LU R24, [R1+0x110] ;  /* 0x0001100001187983 */ /* 0x001ea80000300800 */
[----:B------:R-:W2:Y:S04]  /*25560*/  LDL.LU R25, [R1+0x114] ;  /* 0x0001140001197983 */ /* 0x000ea80000300800 */
[----:B------:R-:W2:Y:S04]  /*25570*/  LDL.LU R26, [R1+0x118] ;  /* 0x00011800011a7983 */ /* 0x000ea80000300800 */
[----:B------:R-:W2:Y:S04]  /*25580*/  LDL.LU R27, [R1+0x11c] ;  /* 0x00011c00011b7983 */ /* 0x000ea80000300800 */
[----:B------:R-:W-:Y:S04]  /*25590*/  STL.64 [R1+0x80], R4 ;  /* 0x0000800401007387 */ /* 0x000fe80000100a00 */
[----:B------:R-:W-:Y:S04]  /*255a0*/  STL [R1+0x88], R6 ;  /* 0x0000880601007387 */ /* 0x000fe80000100800 */
[----:B----4-:R-:W0:Y:S02]  /*255b0*/  LDSM.16.MT88.4 R4, [R29+0xa000] ;  /* 0x00a000001d04783b */ /* 0x010e240000004200 */
[----:B0-----:R-:W-:Y:S01]  /*255c0*/  MOV R11, R4 ;  /* 0x00000004000b7202 */ /* 0x001fe20000000f00 */
[----:B------:R-:W-:Y:S01]  /*255d0*/  IMAD.MOV.U32 R10, RZ, RZ, R5 ;  /* 0x000000ffff0a7224 */ /* 0x000fe200078e0005 */
[----:B------:R-:W-:-:S02]  /*255e0*/  MOV R9, R6 ;  /* 0x0000000600097202 */ /* 0x000fc40000000f00 */
[----:B------:R-:W-:Y:S02]  /*255f0*/  MOV R8, R7 ;  /* 0x0000000700087202 */ /* 0x000fe40000000f00 */
[----:B------:R-:W0:Y:S02]  /*25600*/  LDSM.16.MT88.4 R4, [R29+0xa080] ;  /* 0x00a080001d04783b */ /* 0x000e240000004200 */
[----:B0-----:R-:W-:Y:S01]  /*25610*/  MOV R21, R6 ;  /* 0x0000000600157202 */ /* 0x001fe20000000f00 */
[----:B------:R-:W-:Y:S02]  /*25620*/  IMAD.MOV.U32 R20, RZ, RZ, R7 ;  /* 0x000000ffff147224 */ /* 0x000fe400078e0007 */
        /* <DEDUP_REMOVED lines=8> */
[----:B------:R-:W2:Y:S01]  /*256b0*/  LDL.LU.64 R12, [R1+0x63f8] ;  /* 0x0063f800010c7983 */ /* 0x000ea20000300a00 */
[----:B------:R-:W-:Y:S01]  /*256c0*/  IMAD.MOV.U32 R23, RZ, RZ, R4 ;  /* 0x000000ffff177224 */ /* 0x000fe200078e0004 */
[----:B------:R-:W-:Y:S01]  /*256d0*/  MOV R22, R5 ;  /* 0x0000000500167202 */ /* 0x000fe20000000f00 */
[-C--:B--2---:R-:W-:Y:S01]  /*256e0*/  HMMA.16816.F32 R12, R12, R6.reuse, R24 ;  /* 0x000000060c0c723c */ /* 0x084fe20000001818 */
[----:B------:R-:W2:Y:S04]  /*256f0*/  LDL.LU.64 R26, [R1+0x63f0] ;  /* 0x0063f000011a7983 */ /* 0x000ea80000300a00 */
[----:B------:R-:W2:Y:S11]  /*25700*/  LDL.LU.64 R24, [R1+0x63e8] ;  /* 0x0063e80001187983 */ /* 0x000eb60000300a00 */
[----:B------:R-:W-:Y:S07]  /*25710*/  @!UPT UIADD3 URZ, URZ, URZ, URZ ;  /* 0x0000003f3f3ff290 */ /* 0x000fee000fffe03f */
[----:B------:R0:W-:Y:S01]  /*25720*/  STL.64 [R1+0x110], R12 ;  /* 0x0001100c01007387 */ /* 0x0001e20000100a00 */
[----:B------:R-:W-:Y:S02]  /*25730*/  MOV R5, R14 ;  /* 0x0000000e00057202 */ /* 0x000fe40000000f00 */
[----:B------:R-:W-:Y:S02]  /*25740*/  MOV R4, R15 ;  /* 0x0000000f00047202 */ /* 0x000fe40000000f00 */
[----:B------:R-:W2:Y:S04]  /*25750*/  LDL.LU.64 R14, [R1+0x63e0] ;  /* 0x0063e000010e7983 */ /* 0x000ea80000300a00 */
[----:B0-----:R-:W2:Y:S04]  /*25760*/  LDL.LU.64 R12, [R1+0x63d8] ;  /* 0x0063d800010c7983 */ /* 0x001ea80000300a00 */
[----:B------:R-:W-:Y:S04]  /*25770*/  STL [R1+0x628c], R4 ;  /* 0x00628c0401007387 */ /* 0x000fe80000100800 */
        /* <DEDUP_REMOVED lines=14> */
[----:B------:R-:W-:Y:S01]  /*25860*/  IMAD.MOV.U32 R4, RZ, RZ, R14 ;  /* 0x000000ffff047224 */ /* 0x000fe200078e000e */
[----:B------:R-:W-:Y:S02]  /*25870*/  MOV R5, R15 ;  /* 0x0000000f00057202 */ /* 0x000fe40000000f00 */
[----:B------:R-:W0:Y:S04]  /*25880*/  LDSM.16.MT88.4 R12, [R29+0xa100] ;  /* 0x00a100001d0c783b */ /* 0x000e280000004200 */
[----:B------:R-:W-:Y:S04]  /*25890*/  STL [R1+0x6298], R4 ;  /* 0x0062980401007387 */ /* 0x000fe80000100800 */
[----:B------:R0:W-:Y:S02]  /*258a0*/  STL [R1+0x6294], R5 ;  /* 0x0062940501007387 */ /* 0x0001e40000100800 */
[----:B0-----:R-:W-:-:S02]  /*258b0*/  MOV R5, R14 ;  /* 0x0000000e00057202 */ /* 0x001fc40000000f00 */
[----:B------:R-:W-:Y:S01]  /*258c0*/  STL.64 [R1+0x10], R12 ;  /* 0x0000100c01007387 */ /* 0x000fe20000100a00 */
[----:B------:R-:W-:-:S03]  /*258d0*/  IMAD.MOV.U32 R4, RZ, RZ, R15 ;  /* 0x000000ffff047224 */ /* 0x000fc600078e000f */
[----:B------:R-:W0:Y:S04]  /*258e0*/  LDSM.16.MT88.4 R12, [R29+0xa180] ;  /* 0x00a180001d0c783b */ /* 0x000e280000004200 */
[----:B0-----:R-:W-:Y:S04]  /*258f0*/  STL.64 [R1], R12 ;  /* 0x0000000c01007387 */ /* 0x001fe80000100a00 */
[----:B------:R0:W-:Y:S04]  /*25900*/  STL.64 [R1+0x8], R14 ;  /* 0x0000080e01007387 */ /* 0x0001e80000100a00 */
[----:B0-----:R-:W2:Y:S04]  /*25910*/  LDL.LU.64 R14, [R1+0x63a0] ;  /* 0x0063a000010e7983 */ /* 0x001ea80000300a00 */
[----:B------:R-:W2:Y:S04]  /*25920*/  LDL.LU.64 R12, [R1+0x6398] ;  /* 0x00639800010c7983 */ /* 0x000ea80000300a00 */
[----:B------:R-:W-:Y:S04]  /*25930*/  STL [R1+0x62b0], R29 ;  /* 0x0062b01d01007387 */ /* 0x000fe80000100800 */
[----:B------:R-:W-:Y:S04]  /*25940*/  STL.64 [R1+0x6380], R6 ;  /* 0x0063800601007387 */ /* 0x000fe80000100a00 */
[----:B------:R-:W-:Y:S01]  /*25950*/  STL.64 [R1+0x6378], R4 ;  /* 0x0063780401007387 */ /* 0x000fe20000100a00 */
[----:B--2---:R-:W-:Y:S03]  /*25960*/  HMMA.16816.F32 R12, R12, R6, R24 ;  /* 0x000000060c0c723c */ /* 0x004fe60000001818 */
[----:B---3--:R-:W-:Y:S11]  /*25970*/  LDSM.16.MT88.4 R24, [R3+0xa180] ;  /* 0x00a180000318783b */ /* 0x008ff60000004200 */
[----:B------:R-:W-:Y:S09]  /*25980*/  @!UPT UIADD3 URZ, URZ, URZ, URZ ;  /* 0x0000003f3f3ff290 */ /* 0x000ff2000fffe03f */
[----:B------:R-:W-:Y:S04]  /*25990*/  STL.64 [R1+0xc0], R12 ;  /* 0x0000c00c01007387 */ /* 0x000fe80000100a00 */
[----:B------:R-:W-:Y:S04]  /*259a0*/  STL.64 [R1+0xc8], R14 ;  /* 0x0000c80e01007387 */ /* 0x000fe80000100a00 */
[----:B------:R-:W0:Y:S04]  /*259b0*/  LDSM.16.MT88.4 R12, [R3+0xa000] ;  /* 0x00a00000030c783b */ /* 0x000e280000004200 */
[----:B0-----:R0:W-:Y:S04]  /*259c0*/  STL.64 [R1+0x62f0], R14 ;  /* 0x0062f00e01007387 */ /* 0x0011e80000100a00 */
[----:B------:R1:W-:Y:S01]  /*259d0*/  STL.64 [R1+0x62e8], R12 ;  /* 0x0062e80c01007387 */ /* 0x0003e20000100a00 */
[----:B0-----:R-:W-:Y:S01]  /*259e0*/  IMAD.MOV.U32 R14, RZ, RZ, R21 ;  /* 0x000000ffff0e7224 */ /* 0x001fe200078e0015 */
[----:B------:R-:W-:-:S02]  /*259f0*/  MOV R15, R20 ;  /* 0x00000014000f7202 */ /* 0x000fc40000000f00 */
[----:B-1----:R-:W-:Y:S02]  /*25a00*/  MOV R12, R23 ;  /* 0x00000017000c7202 */ /* 0x002fe40000000f00 */
[----:B------:R-:W-:Y:S01]  /*25a10*/  MOV R13, R22 ;  /* 0x00000016000d7202 */ /* 0x000fe20000000f00 */
[----:B------:R-:W-:Y:S04]  /*25a20*/  STL.64 [R1+0x6350], R14 ;  /* 0x0063500e01007387 */ /* 0x000fe80000100a00 */
[----:B------:R0:W-:Y:S04]  /*25a30*/  STL.64 [R1+0x6348], R12 ;  /* 0x0063480c01007387 */ /* 0x0001e80000100a00 */
[----:B------:R-:W-:Y:S04]  /*25a40*/  LDSM.16.MT88.4 R20, [R3+0xa100] ;  /* 0x00a100000314783b */ /* 0x000fe80000004200 */
[----:B0-----:R-:W2:Y:S04]  /*25a50*/  LDL.LU R12, [R1+0x1a0] ;  /* 0x0001a000010c7983 */ /* 0x001ea80000300800 */
[----:B------:R-:W2:Y:S04]  /*25a60*/  LDL.LU R13, [R1+0x1a4] ;  /* 0x0001a400010d7983 */ /* 0x000ea80000300800 */
[----:B------:R-:W3:Y:S04]  /*25a70*/  LDL.LU R14, [R1+0x1a8] ;  /* 0x0001a800010e7983 */ /* 0x000ee80000300800 */
[----:B------:R-:W3:Y:S04]  /*25a80*/  LDL.LU R15, [R1+0x1ac] ;  /* 0x0001ac00010f7983 */ /* 0x000ee80000300800 */
[----:B---3--:R0:W-:Y:S04]  /*25a90*/  STL.64 [R1+0x6360], R14 ;  /* 0x0063600e01007387 */ /* 0x0081e80000100a00 */
[----:B--2---:R1:W-:Y:S01]  /*25aa0*/  STL.64 [R1+0x6358], R12 ;  /* 0x0063580c01007387 */ /* 0x0043e20000100a00 */
[----:B0-----:R-:W-:-:S02]  /*25ab0*/  MOV R14, R17 ;  /* 0x00000011000e7202 */ /* 0x001fc40000000f00 */
[----:B------:R-:W-:Y:S02]  /*25ac0*/  MOV R15, R16 ;  /* 0x00000010000f7202 */ /* 0x000fe40000000f00 */
[----:B-1----:R-:W-:Y:S01]  /*25ad0*/  MOV R12, R19 ;  /* 0x00000013000c7202 */ /* 0x002fe20000000f00 */
[----:B------:R-:W-:Y:S02]  /*25ae0*/  IMAD.MOV.U32 R13, RZ, RZ, R18 ;  /* 0x000000ffff0d7224 */ /* 0x000fe400078e0012 */
[----:B------:R-:W0:Y:S04]  /*25af0*/  LDSM.16.MT88.4 R16, [R3+0xa080] ;  /* 0x00a080000310783b */ /* 0x000e280000004200 */
[----:B0-----:R-:W-:Y:S04]  /*25b00*/  STL.64 [R1+0x62e0], R18 ;  /* 0x0062e01201007387 */ /* 0x001fe80000100a00 */
[----:B------:R0:W-:Y:S04]  /*25b10*/  STL.64 [R1+0x62d8], R16 ;  /* 0x0062d81001007387 */ /* 0x0001e80000100a00 */
[----:B0-----:R-:W2:Y:S04]  /*25b20*/  LDL.LU R16, [R1+0x150] ;  /* 0x0001500001107983 */ /* 0x001ea80000300800 */
[----:B------:R-:W2:Y:S01]  /*25b30*/  LDL.LU R17, [R1+0x154] ;  /* 0x0001540001117983 */ /* 0x000ea20000300800 */
[----:B------:R-:W-:Y:S01]  /*25b40*/  IMAD.MOV.U32 R18, RZ, RZ, R0 ;  /* 0x000000ffff127224 */ /* 0x000fe200078e0000 */
[----:B------:R-:W-:-:S02]  /*25b50*/  MOV R19, R28 ;  /* 0x0000001c00137202 */ /* 0x000fc40000000f00 */
[----:B------:R-:W3:Y:S04]  /*25b60*/  LDL.LU R0, [R1+0x6390] ;  /* 0x0063900001007983 */ /* 0x000ee80000300800 */
[----:B------:R-:W4:Y:S04]  /*25b70*/  LDL.LU R28, [R1+0x638c] ;  /* 0x00638c00011c7983 */ /* 0x000f280000300800 */
[----:B------:R-:W-:Y:S04]  /*25b80*/  STL.64 [R1+0x6370], R18 ;  /* 0x0063701201007387 */ /* 0x000fe80000100a00 */
[----:B--2---:R0:W-:Y:S04]  /*25b90*/  STL.64 [R1+0x6368], R16 ;  /* 0x0063681001007387 */ /* 0x0041e80000100a00 */
[----:B---3--:R-:W1:Y:S04]  /*25ba0*/  LDSM.16.MT88.4 R4, [R0+0xc000] ;  /* 0x00c000000004783b */ /* 0x008e680000004200 */
[----:B0-----:R-:W2:Y:S04]  /*25bb0*/  LDL.LU R16, [R1+0x1c0] ;  /* 0x0001c00001107983 */ /* 0x001ea80000300800 */
[----:B------:R-:W2:Y:S04]  /*25bc0*/  LDL.LU R17, [R1+0x1c4] ;  /* 0x0001c40001117983 */ /* 0x000ea80000300800 */
[----:B------:R-:W2:Y:S04]  /*25bd0*/  LDL.LU R18, [R1+0x1c8] ;  /* 0x0001c80001127983 */ /* 0x000ea80000300800 */
[----:B------:R-:W2:Y:S04]  /*25be0*/  LDL.LU R19, [R1+0x1cc] ;  /* 0x0001cc0001137983 */ /* 0x000ea80000300800 */
[----:B------:R-:W-:Y:S04]  /*25bf0*/  STL.64 [R1+0x62d0], R22 ;  /* 0x0062d01601007387 */ /* 0x000fe80000100a00 */
[----:B------:R-:W-:Y:S04]  /*25c00*/  STL.64 [R1+0x62c8], R20 ;  /* 0x0062c81401007387 */ /* 0x000fe80000100a00 */
[----:B------:R-:W-:Y:S04]  /*25c10*/  STL.64 [R1+0x62c0], R26 ;  /* 0x0062c01a01007387 */ /* 0x000fe80000100a00 */
[----:B------:R4:W-:Y:S02]  /*25c20*/  STL.64 [R1+0x62b8], R24 ;  /* 0x0062b81801007387 */ /* 0x0009e40000100a00 */
[----:B----4-:R-:W-:-:S02]  /*25c30*/  IMAD.MOV.U32 R24, RZ, RZ, R28 ;  /* 0x000000ffff187224 */ /* 0x010fc400078e001c */
[----:B------:R-:W3:Y:S01]  /*25c40*/  LDL.LU R28, [R1+0x6388] ;  /* 0x00638800011c7983 */ /* 0x000ee20000300800 */
[----:B------:R-:W-:Y:S01]  /*25c50*/  MOV R20, R11 ;  /* 0x0000000b00147202 */ /* 0x000fe20000000f00 */
[----:B------:R-:W-:Y:S01]  /*25c60*/  IMAD.MOV.U32 R21, RZ, RZ, R10 ;  /* 0x000000ffff157224 */ /* 0x000fe200078e000a */
[----:B------:R-:W-:Y:S01]  /*25c70*/  MOV R22, R9 ;  /* 0x0000000900167202 */ /* 0x000fe20000000f00 */
[----:B------:R-:W4:Y:S01]  /*25c80*/  LDL.LU R25, [R1+0x164] ;  /* 0x0001640001197983 */ /* 0x000f220000300800 */
[----:B------:R-:W-:-:S03]  /*25c90*/  MOV R23, R8 ;  /* 0x0000000800177202 */ /* 0x000fc60000000f00 */
[----:B------:R-:W4:Y:S01]  /*25ca0*/  LDL.LU R26, [R1+0x168] ;  /* 0x00016800011a7983 */ /* 0x000f220000300800 */
[----:B-1----:R-:W-:-:S03]  /*25cb0*/  MOV R29, R7 ;  /* 0x00000007001d7202 */ /* 0x002fc60000000f00 */
[----:B------:R-:W4:Y:S04]  /*25cc0*/  LDL.LU R27, [R1+0x16c] ;  /* 0x00016c00011b7983 */ /* 0x000f280000300800 */
[----:B------:R-:W-:Y:S04]  /*25cd0*/  STL [R1+0x6290], R3 ;  /* 0x0062900301007387 */ /* 0x000fe80000100800 */
[----:B------:R-:W-:Y:S04]  /*25ce0*/  STL.64 [R1+0x30], R4 ;  /* 0x0000300401007387 */ /* 0x000fe80000100a00 */
[----:B------:R-:W-:Y:S04]  /*25cf0*/  STL [R1+0x38], R6 ;  /* 0x0000380601007387 */ /* 0x000fe80000100800 */
[----:B------:R-:W-:Y:S04]  /*25d00*/  LDSM.16.MT88.4 R4, [R0+0xc080] ;  /* 0x00c080000004783b */ /* 0x000fe80000004200 */
[----:B---3--:R-:W0:Y:S04]  /*25d10*/  LDSM.16.M88.4 R8, [R28+0x40080] ;  /* 0x040080001c08783b */ /* 0x008e280000000200 */
[----:B0-----:R-:W-:Y:S04]  /*25d20*/  STL [R1+0x6134], R10 ;  /* 0x0061340a01007387 */ /* 0x001fe80000100800 */
[----:B------:R-:W-:Y:S04]  /*25d30*/  STL [R1+0x6130], R11 ;  /* 0x0061300b01007387 */ /* 0x000fe80000100800 */
[----:B------:R0:W-:Y:S04]  /*25d40*/  STL.64 [R1+0x62a8], R8 ;  /* 0x0062a80801007387 */ /* 0x0001e80000100a00 */
[----:B0-----:R-:W3:Y:S04]  /*25d50*/  LDL.LU R8, [R1+0x80] ;  /* 0x0000800001087983 */ /* 0x001ee80000300800 */
[----:B------:R-:W3:Y:S04]  /*25d60*/  LDL.LU R9, [R1+0x84] ;  /* 0x0000840001097983 */ /* 0x000ee80000300800 */
[----:B------:R-:W3:Y:S04]  /*25d70*/  LDL.LU R10, [R1+0x88] ;  /* 0x00008800010a7983 */ /* 0x000ee80000300800 */
[----:B------:R-:W-:Y:S04]  /*25d80*/  STL [R1+0x5d90], R28 ;  /* 0x005d901c01007387 */ /* 0x000fe80000100800 */
[----:B------:R-:W-:Y:S04]  /*25d90*/  STL.64 [R1+0x20], R4 ;  /* 0x0000200401007387 */ /* 0x000fe80000100a00 */
[----:B------:R0:W-:Y:S04]  /*25da0*/  STL.64 [R1+0x28], R6 ;  /* 0x0000280601007387 */ /* 0x0001e80000100a00 */
[----:B0-----:R-:W2:Y:S04]  /*25db0*/  LDL.LU.64 R6, [R1+0x6380] ;  /* 0x0063800001067983 */ /* 0x001ea80000300a00 */
[----:B------:R-:W3:Y:S01]  /*25dc0*/  LDL.LU.64 R4, [R1+0x6378] ;  /* 0x0063780001047983 */ /* 0x000ee20000300a00 */
[----:B--2---:R-:W-:Y:S03]  /*25dd0*/  HMMA.16816.F32 R12, R12, R6, R16 ;  /* 0x000000060c0c723c */ /* 0x004fe60000001810 */
[----:B------:R-:W2:Y:S04]  /*25de0*/  LDL.LU.64 R18, [R1+0x6370] ;  /* 0x0063700001127983 */ /* 0x000ea80000300a00 */
[----:B------:R-:W2:Y:S11]  /*25df0*/  LDL.LU.64 R16, [R1+0x6368] ;  /* 0x0063680001107983 */ /* 0x000eb60000300a00 */
[----:B------:R-:W-:Y:S05]  /*25e00*/  @!UPT UIADD3 URZ, URZ, URZ, URZ ;  /* 0x0000003f3f3ff290 */ /* 0x000fea000fffe03f */
[----:B------:R-:W-:Y:S04]  /*25e10*/  STL.64 [R1+0xd0], R12 ;  /* 0x0000d00c01007387 */ /* 0x000fe80000100a00 */
[----:B------:R0:W-:Y:S04]  /*25e20*/  STL.64 [R1+0xd8], R14 ;  /* 0x0000d80e01007387 */ /* 0x0001e80000100a00 */
[----:B0-----:R-:W3:Y:S04]  /*25e30*/  LDL.LU.64 R14, [R1+0x6360] ;  /* 0x00636000010e7983 */ /* 0x001ee80000300a00 */
[----:B------:R-:W3:Y:S01]  /*25e40*/  LDL.LU.64 R12, [R1+0x6358] ;  /* 0x00635800010c7983 */ /* 0x000ee20000300a00 */
[----:B------:R-:W-:-:S07]  /*25e50*/  MOV R11, R2 ;  /* 0x00000002000b7202 */ /* 0x000fce0000000f00 */
[-C--:B---3--:R-:W-:Y:S01]  /*25e60*/  HMMA.16816.F32 R8, R8, R6.reuse, R12 ;  /* 0x000000060808723c */ /* 0x088fe2000000180c */
[----:B------:R-:W2:Y:S04]  /*25e70*/  LDL.LU.64 R14, [R1+0x6350] ;  /* 0x00635000010e7983 */ /* 0x000ea80000300a00 */
[----:B------:R-:W2:Y:S03]  /*25e80*/  LDL.LU.64 R12, [R1+0x6348] ;  /* 0x00634800010c7983 */ /* 0x000ea60000300a00 */
[----:B----4-:R-:W-:Y:S11]  /*25e90*/  HMMA.16816.F32 R20, R20, R6, R24 ;  /* 0x000000061414723c */ /* 0x010ff60000001818 */
[----:B------:R-:W-:Y:S04]  /*25ea0*/  @!UPT UIADD3 URZ, URZ, URZ, URZ ;  /* 0x0000003f3f3ff290 */ /* 0x000fe8000fffe03f */
[----:B------:R2:W-:Y:S01]  /*25eb0*/  STL.64 [R1+0xa0], R8 ;  /* 0x0000a00801007387 */ /* 0x0005e20000100a00 */
[----:B------:R-:W-:Y:S01]  /*25ec0*/  IMAD.MOV.U32 R28, RZ, RZ, R10 ;  /* 0x000000ffff1c7224 */ /* 0x000fe200078e000a */
[----:B------:R-:W-:-:S05]  /*25ed0*/  MOV R2, R11 ;  /* 0x0000000b00027202 */ /* 0x000fca0000000f00 */
[----:B------:R-:W-:Y:S04]  /*25ee0*/  STL [R1+0x6284], R2 ;  /* 0x0062840201007387 */ /* 0x000fe80000100800 */
[----:B------:R-:W-:Y:S01]  /*25ef0*/  STL [R1+0x6280], R28 ;  /* 0x0062801c01007387 */ /* 0x000fe20000100800 */
[----:B--2---:R-:W-:Y:S03]  /*25f00*/  HMMA.16816.F32 R8, R12, R6, R16 ;  /* 0x000000060c08723c */ /* 0x004fe60000001810 */
[----:B------:R-:W2:Y:S04]  /*25f10*/  LDL.LU R16, [R1+0x1f0] ;  /* 0x0001f00001107983 */ /* 0x000ea80000300800 */
[----:B------:R-:W-:Y:S04]  /*25f20*/  STL.64 [R1+0xe0], R20 ;  /* 0x0000e01401007387 */ /* 0x000fe80000100a00 */
[----:B------:R-:W-:Y:S11]  /*25f30*/  STL.64 [R1+0xe8], R22 ;  /* 0x0000e81601007387 */ /* 0x000ff60000100a00 */
[----:B------:R-:W-:Y:S01]  /*25f40*/  @!UPT UIADD3 URZ, URZ, URZ, URZ ;  /* 0x0000003f3f3ff290 */ /* 0x000fe2000fffe03f */
[----:B------:R-:W-:Y:S04]  /*25f50*/  STL.64 [R1+0x180], R8 ;  /* 0x0001800801007387 */ /* 0x000fe80000100a00 */
[----:B------:R-:W-:Y:S04]  /*25f60*/  STL.64 [R1+0x188], R10 ;  /* 0x0001880a01007387 */ /* 0x000fe80000100a00 */
[----:B------:R-:W2:Y:S04]  /*25f70*/  LDL.LU R17, [R1+0x1f4] ;  /* 0x0001f40001117983 */ /* 0x000ea80000300800 */
[----:B------:R-:W3:Y:S04]  /*25f80*/  LDL.LU R18, [R1+0x1f8] ;  /* 0x0001f80001127983 */ /* 0x000ee80000300800 */
[----:B------:R-:W3:Y:S04]  /*25f90*/  LDL.LU R19, [R1+0x1fc] ;  /* 0x0001fc0001137983 */ /* 0x000ee80000300800 */
[----:B------:R-:W0:Y:S04]  /*25fa0*/  LDSM.16.MT88.4 R8, [R0+0xc100] ;  /* 0x00c100000008783b */ /* 0x000e280000004200 */
[----:B---3--:R-:W-:Y:S04]  /*25fb0*/  STL.64 [R1+0x6300], R18 ;  /* 0x0063001201007387 */ /* 0x008fe80000100a00 */
[----:B--2---:R1:W-:Y:S04]  /*25fc0*/  STL.64 [R1+0x62f8], R16 ;  /* 0x0062f81001007387 */ /* 0x0043e80000100a00 */
[----:B-1----:R-:W2:Y:S04]  /*25fd0*/  LDL.LU R16, [R1] ;  /* 0x0000000001107983 */ /* 0x002ea80000300800 */
[----:B------:R-:W2:Y:S04]  /*25fe0*/  LDL.LU R17, [R1+0x4] ;  /* 0x0000040001117983 */ /* 0x000ea80000300800 */
[----:B------:R-:W3:Y:S04]  /*25ff0*/  LDL.LU R18, [R1+0x8] ;  /* 0x0000080001127983 */ /* 0x000ee80000300800 */
[----:B------:R-:W3:Y:S04]  /*26000*/  LDL.LU R19, [R1+0xc] ;  /* 0x00000c0001137983 */ /* 0x000ee80000300800 */
[----:B---3--:R-:W-:Y:S04]  /*26010*/  STL.64 [R1+0x6320], R18 ;  /* 0x0063201201007387 */ /* 0x008fe80000100a00 */
[----:B--2---:R1:W-:Y:S04]  /*26020*/  STL.64 [R1+0x6318], R16 ;  /* 0x0063181001007387 */ /* 0x0043e80000100a00 */
[----:B------:R-:W2:Y:S04]  /*26030*/  LDL.LU R20, [R1+0x1d0] ;  /* 0x0001d00001147983 */ /* 0x000ea80000300800 */
[----:B------:R-:W2:Y:S04]  /*26040*/  LDL.LU R21, [R1+0x1d4] ;  /* 0x0001d40001157983 */ /* 0x000ea80000300800 */
[----:B------:R-:W3:Y:S04]  /*26050*/  LDL.LU R22, [R1+0x1d8] ;  /* 0x0001d80001167983 */ /* 0x000ee80000300800 */
[----:B------:R-:W3:Y:S04]  /*26060*/  LDL.LU R23, [R1+0x1dc] ;  /* 0x0001dc0001177983 */ /* 0x000ee80000300800 */
[----:B-1----:R-:W4:Y:S04]  /*26070*/  LDL.LU R16, [R1+0x10] ;  /* 0x0000100001107983 */ /* 0x002f280000300800 */
[----:B------:R-:W4:Y:S01]  /*26080*/  LDL.LU R17, [R1+0x14] ;  /* 0x0000140001117983 */ /* 0x000f220000300800 */
[----:B------:R-:W-:Y:S01]  /*26090*/  MOV R18, R5 ;  /* 0x0000000500127202 */ /* 0x000fe20000000f00 */
[----:B------:R-:W-:-:S05]  /*260a0*/  IMAD.MOV.U32 R19, RZ, RZ, R4 ;  /* 0x000000ffff137224 */ /* 0x000fca00078e0004 */
[----:B------:R-:W-:Y:S04]  /*260b0*/  STL.64 [R1+0x6340], R18 ;  /* 0x0063401201007387 */ /* 0x000fe80000100a00 */
[----:B------:R-:W1:Y:S04]  /*260c0*/  S2R R15, SR_TID.X ;  /* 0x00000000000f7919 */ /* 0x000e680000002100 */
[----:B------:R-:W0:Y:S04]  /*260d0*/  S2R R13, SR_TID.X ;  /* 0x00000000000d7919 */ /* 0x000e280000002100 */
[----:B----4-:R-:W-:Y:S04]  /*260e0*/  STL.64 [R1+0x6338], R16 ;  /* 0x0063381001007387 */ /* 0x010fe80000100a00 */
[----:B---3--:R-:W-:Y:S04]  /*260f0*/  STL.64 [R1+0x6310], R22 ;  /* 0x0063101601007387 */ /* 0x008fe80000100a00 */
[----:B--2---:R2:W-:Y:S04]  /*26100*/  STL.64 [R1+0x6308], R20 ;  /* 0x0063081401007387 */ /* 0x0045e80000100a00 */
[----:B------:R-:W3:Y:S04]  /*26110*/  LDSM.16.MT88.4 R16, [R0+0xc180] ;  /* 0x00c180000010783b */ /* 0x000ee80000004200 */
[----:B--2---:R-:W2:Y:S04]  /*26120*/  LDL.LU R20, [R1+0x1b0] ;  /* 0x0001b00001147983 */ /* 0x004ea80000300800 */
[----:B------:R-:W2:Y:S04]  /*26130*/  LDL.LU R21, [R1+0x1b4] ;  /* 0x0001b40001157983 */ /* 0x000ea80000300800 */
[----:B------:R-:W4:Y:S04]  /*26140*/  LDL.LU R22, [R1+0x1b8] ;  /* 0x0001b80001167983 */ /* 0x000f280000300800 */
[----:B------:R-:W4:Y:S01]  /*26150*/  LDL.LU R23, [R1+0x1bc] ;  /* 0x0001bc0001177983 */ /* 0x000f220000300800 */
[----:B-1----:R-:W-:-:S02]  /*26160*/  LOP3.LUT R15, R15, 0x7, RZ, 0xc0, !PT ;  /* 0x000000070f0f7812 */ /* 0x002fc400078ec0ff */
[C---:B0-----:R-:W-:Y:S02]  /*26170*/  LOP3.LUT R14, R13.reuse, 0x10, RZ, 0xc0, !PT ;  /* 0x000000100d0e7812 */ /* 0x041fe400078ec0ff */
[----:B------:R-:W-:Y:S01]  /*26180*/  SHF.L.U32 R13, R13, 0x1, RZ ;  /* 0x000000010d0d7819 */ /* 0x000fe200000006ff */
[----:B------:R-:W-:Y:S01]  /*26190*/  IMAD R15, R15, 0x210, RZ ;  /* 0x000002100f0f7824 */ /* 0x000fe200078e02ff */
[----:B------:R-:W-:Y:S01]  /*261a0*/  SHF.L.U32 R14, R14, 0x8, RZ ;  /* 0x000000080e0e7819 */ /* 0x000fe200000006ff */
[----:B------:R-:W-:Y:S01]  /*261b0*/  IMAD.MOV.U32 R3, RZ, RZ, R11 ;  /* 0x000000ffff037224 */ /* 0x000fe200078e000b */
[----:B------:R-:W-:Y:S02]  /*261c0*/  MOV R4, R8 ;  /* 0x0000000800047202 */ /* 0x000fe40000000f00 */
[----:B------:R-:W-:Y:S02]  /*261d0*/  LOP3.LUT R15, R15, 0x10, R13, 0x78, !PT ;  /* 0x000000100f0f7812 */ /* 0x000fe400078e780d */
[----:B------:R-:W-:-:S02]  /*261e0*/  MOV R5, R9 ;  /* 0x0000000900057202 */ /* 0x000fc40000000f00 */
[----:B------:R-:W-:-:S04]  /*261f0*/  LOP3.LUT R15, R15, R14, RZ, 0xfc, !PT ;  /* 0x0000000e0f0f7212 */ /* 0x000fc800078efcff */
[----:B------:R-:W-:Y:S01]  /*26200*/  LOP3.LUT R15, R15, 0x20, RZ, 0x3c, !PT ;  /* 0x000000200f0f7812 */ /* 0x000fe200078e3cff */
[----:B----4-:R-:W-:Y:S04]  /*26210*/  STL.64 [R1+0x6330], R22 ;  /* 0x0063301601007387 */ /* 0x010fe80000100a00 */
[----:B--2---:R0:W-:Y:S04]  /*26220*/  STL.64 [R1+0x6328], R20 ;  /* 0x0063281401007387 */ /* 0x0041e80000100a00 */
[----:B0-----:R-:W2:Y:S04]  /*26230*/  LDL.LU R20, [R1+0x1e0] ;  /* 0x0001e00001147983 */ /* 0x001ea80000300800 */
[----:B------:R-:W2:Y:S04]  /*26240*/  LDL.LU R21, [R1+0x1e4] ;  /* 0x0001e40001157983 */ /* 0x000ea80000300800 */
[----:B------:R-:W2:Y:S04]  /*26250*/  LDL.LU R22, [R1+0x1e8] ;  /* 0x0001e80001167983 */ /* 0x000ea80000300800 */
[----:B------:R-:W2:Y:S04]  /*26260*/  LDL.LU R23, [R1+0x1ec] ;  /* 0x0001ec0001177983 */ /* 0x000ea80000300800 */
[----:B------:R0:W-:Y:S04]  /*26270*/  STL [R1+0x98], R10 ;  /* 0x0000980a01007387 */ /* 0x0001e80000100800 */
[----:B------:R-:W4:Y:S04]  /*26280*/  LDL.LU R24, [R1+0x190] ;  /* 0x0001900001187983 */ /* 0x000f280000300800 */
[----:B------:R-:W4:Y:S04]  /*26290*/  LDL.LU R25, [R1+0x194] ;  /* 0x0001940001197983 */ /* 0x000f280000300800 */
[----:B------:R-:W4:Y:S04]  /*262a0*/  LDL.LU R26, [R1+0x198] ;  /* 0x00019800011a7983 */ /* 0x000f280000300800 */
[----:B------:R-:W4:Y:S04]  /*262b0*/  LDL.LU R27, [R1+0x19c] ;  /* 0x00019c00011b7983 */ /* 0x000f280000300800 */
[----:B------:R-:W2:Y:S04]  /*262c0*/  LDL.LU R8, [R1+0x140] ;  /* 0x0001400001087983 */ /* 0x000ea80000300800 */
[----:B------:R-:W2:Y:S04]  /*262d0*/  LDL.LU R9, [R1+0x144] ;  /* 0x0001440001097983 */ /* 0x000ea80000300800 */
[----:B0-----:R-:W2:Y:S04]  /*262e0*/  LDL.LU R10, [R1+0x148] ;  /* 0x00014800010a7983 */ /* 0x001ea80000300800 */
[----:B------:R-:W2:Y:S04]  /*262f0*/  LDL.LU R11, [R1+0x14c] ;  /* 0x00014c00010b7983 */ /* 0x000ea80000300800 */
[----:B------:R-:W-:Y:S04]  /*26300*/  STL [R1+0x62a4], R3 ;  /* 0x0062a40301007387 */ /* 0x000fe80000100800 */
[----:B------:R-:W-:Y:S04]  /*26310*/  STL [R1+0x62a0], R5 ;  /* 0x0062a00501007387 */ /* 0x000fe80000100800 */
[----:B------:R-:W-:Y:S04]  /*26320*/  STL [R1+0x629c], R4 ;  /* 0x00629c0401007387 */ /* 0x000fe80000100800 */
[----:B------:R-:W-:Y:S04]  /*26330*/  STL [R1+0x6208], R0 ;  /* 0x0062080001007387 */ /* 0x000fe80000100800 */
[----:B---3--:R-:W-:Y:S04]  /*26340*/  STL.64 [R1+0x80], R16 ;  /* 0x0000801001007387 */ /* 0x008fe80000100a00 */
[----:B------:R-:W-:Y:S04]  /*26350*/  STL.64 [R1+0x88], R18 ;  /* 0x0000881201007387 */ /* 0x000fe80000100a00 */
        /* <DEDUP_REMOVED lines=25> */
[----:B------:R-:W1:Y:S04]  /*264f0*/  LDSM.16.MT88.4 R12, [R15+0xc180] ;  /* 0x00c180000f0c783b */ /* 0x000e680000004200 */
[----:B0-----:R-:W-:Y:S04]  /*26500*/  STL.64 [R1+0x50], R16 ;  /* 0x0000501001007387 */ /* 0x001fe80000100a00 */
[----:B------:R0:W-:Y:S01]  /*26510*/  STL.64 [R1+0x58], R18 ;  /* 0x0000581201007387 */ /* 0x0001e20000100a00 */
[----:B-1----:R-:W-:Y:S01]  /*26520*/  MOV R28, R14 ;  /* 0x0000000e001c7202 */ /* 0x002fe20000000f00 */
[----:B------:R-:W-:-:S02]  /*26530*/  IMAD.MOV.U32 R2, RZ, RZ, R13 ;  /* 0x000000ffff027224 */ /* 0x000fc400078e000d */
[----:B0-----:R-:W3:Y:S04]  /*26540*/  LDL.LU.64 R18, [R1+0x6300] ;  /* 0x0063000001127983 */ /* 0x001ee80000300a00 */
[----:B------:R-:W3:Y:S04]  /*26550*/  LDL.LU.64 R16, [R1+0x62f8] ;  /* 0x0062f80001107983 */ /* 0x000ee80000300a00 */
[----:B------:R-:W-:Y:S04]  /*26560*/  STL [R1+0x40], R12 ;  /* 0x0000400c01007387 */ /* 0x000fe80000100800 */
[----:B------:R0:W-:Y:S04]  /*26570*/  STL [R1+0x4c], R15 ;  /* 0x00004c0f01007387 */ /* 0x0001e80000100800 */
[----:B0-----:R-:W3:Y:S04]  /*26580*/  LDL.LU.64 R14, [R1+0x62f0] ;  /* 0x0062f000010e7983 */ /* 0x001ee80000300a00 */
[----:B------:R-:W3:Y:S02]  /*26590*/  LDL.LU.64 R12, [R1+0x62e8] ;  /* 0x0062e800010c7983 */ /* 0x000ee40000300a00 */
[-C--:B---3--:R-:W-:Y:S02]  /*265a0*/  HMMA.16816.F32 R12, R12, R6.reuse, R16 ;  /* 0x000000060c0c723c */ /* 0x088fe40000001810 */
[----:B------:R-:W2:Y:S04]  /*265b0*/  LDL.LU.64 R18, [R1+0x62e0] ;  /* 0x0062e00001127983 */ /* 0x000ea80000300a00 */
[----:B------:R-:W2:Y:S11]  /*265c0*/  LDL.LU.64 R16, [R1+0x62d8] ;  /* 0x0062d80001107983 */ /* 0x000eb60000300a00 */
[----:B------:R-:W-:Y:S06]  /*265d0*/  @!UPT UIADD3 URZ, URZ, URZ, URZ ;  /* 0x0000003f3f3ff290 */ /* 0x000fec000fffe03f */
[----:B------:R0:W-:Y:S04]  /*265e0*/  STL.64 [R1+0x150], R12 ;  /* 0x0001500c01007387 */ /* 0x0001e80000100a00 */
[----:B------:R1:W-:Y:S04]  /*265f0*/  STL.64 [R1+0x158], R14 ;  /* 0x0001580e01007387 */ /* 0x0003e80000100a00 */
[----:B0-----:R-:W3:Y:S04]  /*26600*/  LDL.LU R12, [R1+0x20] ;  /* 0x00002000010c7983 */ /* 0x001ee80000300800 */
[----:B------:R-:W3:Y:S04]  /*26610*/  LDL.LU R13, [R1+0x24] ;  /* 0x00002400010d7983 */ /* 0x000ee80000300800 */
[----:B-1----:R-:W3:Y:S04]  /*26620*/  LDL.LU R14, [R1+0x28] ;  /* 0x00002800010e7983 */ /* 0x002ee80000300800 */
[----:B------:R-:W3:Y:S01]  /*26630*/  LDL.LU R15, [R1+0x2c] ;  /* 0x00002c00010f7983 */ /* 0x000ee20000300800 */
[-C--:B--2---:R-:W-:Y:S03]  /*26640*/  HMMA.16816.F32 R16, R16, R6.reuse, R20 ;  /* 0x000000061010723c */ /* 0x084fe60000001814 */
[----:B------:R-:W4:Y:S04]  /*26650*/  LDL.LU.64 R22, [R1+0x62d0] ;  /* 0x0062d00001167983 */ /* 0x000f280000300a00 */
[----:B------:R-:W4:Y:S11]  /*26660*/  LDL.LU.64 R20, [R1+0x62c8] ;  /* 0x0062c80001147983 */ /* 0x000f360000300a00 */
[----:B------:R-:W-:Y:S05]  /*26670*/  @!UPT UIADD3 URZ, URZ, URZ, URZ ;  /* 0x0000003f3f3ff290 */ /* 0x000fea000fffe03f */
[----:B------:R0:W-:Y:S04]  /*26680*/  STL.64 [R1+0x1d0], R16 ;  /* 0x0001d01001007387 */ /* 0x0001e80000100a00 */
[----:B------:R1:W-:Y:S04]  /*26690*/  STL.64 [R1+0x1d8], R18 ;  /* 0x0001d81201007387 */ /* 0x0003e80000100a00 */
[----:B0-----:R-:W3:Y:S04]  /*266a0*/  LDL.LU R16, [R1+0xf0] ;  /* 0x0000f00001107983 */ /* 0x001ee80000300800 */
[----:B------:R-:W3:Y:S04]  /*266b0*/  LDL.LU R17, [R1+0xf4] ;  /* 0x0000f40001117983 */ /* 0x000ee80000300800 */
[----:B-1----:R-:W3:Y:S04]  /*266c0*/  LDL.LU R18, [R1+0xf8] ;  /* 0x0000f80001127983 */ /* 0x002ee80000300800 */
[----:B------:R-:W3:Y:S01]  /*266d0*/  LDL.LU R19, [R1+0xfc] ;  /* 0x0000fc0001137983 */ /* 0x000ee20000300800 */
[----:B----4-:R-:W-:Y:S03]  /*266e0*/  HMMA.16816.F32 R20, R20, R6, R24 ;  /* 0x000000061414723c */ /* 0x010fe60000001818 */
[----:B------:R-:W2:Y:S04]  /*266f0*/  LDL.LU.64 R26, [R1+0x62c0] ;  /* 0x0062c000011a7983 */ /* 0x000ea80000300a00 */
[----:B------:R-:W2:Y:S11]  /*26700*/  LDL.LU.64 R24, [R1+0x62b8] ;  /* 0x0062b80001187983 */ /* 0x000eb60000300a00 */
[----:B------:R-:W-:Y:S05]  /*26710*/  @!UPT UIADD3 URZ, URZ, URZ, URZ ;  /* 0x0000003f3f3ff290 */ /* 0x000fea000fffe03f */
[----:B------:R0:W-:Y:S04]  /*26720*/  STL.64 [R1+0x1c0], R20 ;  /* 0x0001c01401007387 */ /* 0x0001e80000100a00 */
[----:B------:R1:W-:Y:S04]  /*26730*/  STL.64 [R1+0x1c8], R22 ;  /* 0x0001c81601007387 */ /* 0x0003e80000100a00 */
[----:B0-----:R-:W4:Y:S04]  /*26740*/  LDL.LU R20, [R1+0x30] ;  /* 0x0000300001147983 */ /* 0x001f280000300800 */
[----:B------:R-:W4:Y:S01]  /*26750*/  LDL.LU R21, [R1+0x34] ;  /* 0x0000340001157983 */ /* 0x000f220000300800 */
[----:B-1----:R-:W-:-:S03]  /*26760*/  MOV R23, R29 ;  /* 0x0000001d00177202 */ /* 0x002fc60000000f00 */
[----:B------:R-:W4:Y:S04]  /*26770*/  LDL.LU R22, [R1+0x38] ;  /* 0x0000380001167983 */ /* 0x000f280000300800 */
[----:B------:R-:W3:Y:S01]  /*26780*/  LDL.LU R29, [R1+0x62b0] ;  /* 0x0062b000011d7983 */ /* 0x000ee20000300800 */
[----:B--2---:R-:W-:Y:S03]  /*26790*/  HMMA.16816.F32 R24, R24, R6, R8 ;  /* 0x000000061818723c */ /* 0x004fe60000001808 */
[----:B------:R-:W3:Y:S11]  /*267a0*/  LDL.LU.64 R8, [R1+0x62a8] ;  /* 0x0062a80001087983 */ /* 0x000ef60000300a00 */
[----:B------:R-:W-:Y:S09]  /*267b0*/  @!UPT UIADD3 URZ, URZ, URZ, URZ ;  /* 0x0000003f3f3ff290 */ /* 0x000ff2000fffe03f */
[----:B------:R0:W-:Y:S04]  /*267c0*/  STL.64 [R1+0x1b0], R24 ;  /* 0x0001b01801007387 */ /* 0x0001e80000100a00 */
[----:B------:R1:W-:Y:S04]  /*267d0*/  STL.64 [R1+0x1b8], R26 ;  /* 0x0001b81a01007387 */ /* 0x0003e80000100a00 */
[----:B0-----:R-:W4:Y:S04]  /*267e0*/  LDL.LU R24, [R1+0x130] ;  /* 0x0001300001187983 */ /* 0x001f280000300800 */
[----:B------:R-:W4:Y:S04]  /*267f0*/  LDL.LU R25, [R1+0x134] ;  /* 0x0001340001197983 */ /* 0x000f280000300800 */
[----:B-1----:R-:W4:Y:S04]  /*26800*/  LDL.LU R26, [R1+0x138] ;  /* 0x00013800011a7983 */ /* 0x002f280000300800 */
[----:B------:R-:W4:Y:S01]  /*26810*/  LDL.LU R27, [R1+0x13c] ;  /* 0x00013c00011b7983 */ /* 0x000f220000300800 */
[-C--:B---3--:R-:W-:Y:S03]  /*26820*/  HMMA.16816.F32 R16, R12, R8.reuse, R16 ;  /* 0x000000080c10723c */ /* 0x088fe60000001810 */
[----:B------:R-:W0:Y:S05]  /*26830*/  LDSM.16.MT88.4 R12, [R29+0xc000] ;  /* 0x00c000001d0c783b */ /* 0x000e2a0000004200 */
[----:B----4-:R-:W-:Y:S07]  /*26840*/  HMMA.16816.F32 R20, R20, R8, R24 ;  /* 0x000000081414723c */ /* 0x010fee0000001818 */
[----:B0-----:R-:W-:Y:S01]  /*26850*/  MOV R27, R12 ;  /* 0x0000000c001b7202 */ /* 0x001fe20000000f00 */
[----:B------:R-:W-:Y:S01]  /*26860*/  IMAD.MOV.U32 R26, RZ, RZ, R13 ;  /* 0x000000ffff1a7224 */ /* 0x000fe200078e000d */
[----:B------:R-:W-:-:S02]  /*26870*/  MOV R25, R14 ;  /* 0x0000000e00197202 */ /* 0x000fc40000000f00 */
[----:B------:R-:W-:Y:S02]  /*26880*/  MOV R24, R15 ;  /* 0x0000000f00187202 */ /* 0x000fe40000000f00 */
[----:B------:R-:W0:Y:S11]  /*26890*/  LDSM.16.MT88.4 R12, [R29+0xc080] ;  /* 0x00c080001d0c783b */ /* 0x000e360000004200 */
[----:B------:R-:W-:Y:S01]  /*268a0*/  MOV R11, R23 ;  /* 0x00000017000b7202 */ /* 0x000fe20000000f00 */
[----:B------:R-:W-:Y:S01]  /*268b0*/  IMAD.MOV.U32 R10, RZ, RZ, R22 ;  /* 0x000000ffff0a7224 */ /* 0x000fe200078e0016 */
[----:B------:R-:W-:Y:S04]  /*268c0*/  STL.64 [R1+0x1a0], R20 ;  /* 0x0001a01401007387 */ /* 0x000fe80000100a00 */
[----:B------:R-:W-:Y:S04]  /*268d0*/  STL [R1+0x613c], R11 ;  /* 0x00613c0b01007387 */ /* 0x000fe80000100800 */
[----:B------:R-:W-:Y:S04]  /*268e0*/  STL [R1+0x6138], R10 ;  /* 0x0061380a01007387 */ /* 0x000fe80000100800 */
[----:B------:R1:W-:Y:S04]  /*268f0*/  STL.64 [R1+0x130], R16 ;  /* 0x0001301001007387 */ /* 0x0003e80000100a00 */
[----:B------:R2:W-:Y:S04]  /*26900*/  STL.64 [R1+0x138], R18 ;  /* 0x0001381201007387 */ /* 0x0005e80000100a00 */
[----:B------:R-:W-:Y:S04]  /*26910*/  STL [R1+0x6218], R24 ;  /* 0x0062181801007387 */ /* 0x000fe80000100800 */
[----:B------:R-:W-:Y:S04]  /*26920*/  STL [R1+0x6214], R25 ;  /* 0x0062141901007387 */ /* 0x000fe80000100800 */
[----:B------:R-:W-:Y:S04]  /*26930*/  STL [R1+0x6210], R26 ;  /* 0x0062101a01007387 */ /* 0x000fe80000100800 */
[----:B------:R-:W-:Y:S04]  /*26940*/  STL [R1+0x620c], R27 ;  /* 0x00620c1b01007387 */ /* 0x000fe80000100800 */
[----:B0-----:R-:W-:Y:S04]  /*26950*/  STL.64 [R1+0x10], R12 ;  /* 0x0000100c01007387 */ /* 0x001fe80000100a00 */
[----:B------:R-:W-:Y:S04]  /*26960*/  STL [R1+0x18], R14 ;  /* 0x0000180e01007387 */ /* 0x000fe80000100800 */
[----:B-1----:R-:W3:Y:S04]  /*26970*/  LDL.LU R16, [R1+0x60] ;  /* 0x0000600001107983 */ /* 0x002ee80000300800 */
[----:B------:R-:W3:Y:S04]  /*26980*/  LDL.LU R17, [R1+0x64] ;  /* 0x0000640001117983 */ /* 0x000ee80000300800 */
[----:B--2---:R-:W2:Y:S04]  /*26990*/  LDL.LU R18, [R1+0x68] ;  /* 0x0000680001127983 */ /* 0x004ea80000300800 */
[----:B------:R-:W2:Y:S04]  /*269a0*/  LDL.LU R19, [R1+0x6c] ;  /* 0x00006c0001137983 */ /* 0x000ea80000300800 */
[----:B--2---:R0:W-:Y:S04]  /*269b0*/  STL.64 [R1+0x6228], R18 ;  /* 0x0062281201007387 */ /* 0x0041e80000100a00 */
[----:B---3--:R1:W-:Y:S04]  /*269c0*/  STL.64 [R1+0x6220], R16 ;  /* 0x0062201001007387 */ /* 0x0083e80000100a00 */
[----:B------:R-:W2:Y:S04]  /*269d0*/  LDL.LU R20, [R1+0xc0] ;  /* 0x0000c00001147983 */ /* 0x000ea80000300800 */
[----:B------:R-:W2:Y:S04]  /*269e0*/  LDL.LU R21, [R1+0xc4] ;  /* 0x0000c40001157983 */ /* 0x000ea80000300800 */
[----:B------:R-:W3:Y:S04]  /*269f0*/  LDL.LU R22, [R1+0xc8] ;  /* 0x0000c80001167983 */ /* 0x000ee80000300800 */
[----:B------:R-:W3:Y:S01]  /*26a00*/  LDL.LU R23, [R1+0xcc] ;  /* 0x0000cc0001177983 */ /* 0x000ee20000300800 */
[----:B0-----:R-:W-:Y:S01]  /*26a10*/  MOV R18, R5 ;  /* 0x0000000500127202 */ /* 0x001fe20000000f00 */
[----:B------:R-:W-:Y:S01]  /*26a20*/  IMAD.MOV.U32 R19, RZ, RZ, R4 ;  /* 0x000000ffff137224 */ /* 0x000fe200078e0004 */
[----:B-1----:R-:W-:Y:S01]  /*26a30*/  MOV R17, R3 ;  /* 0x0000000300117202 */ /* 0x002fe20000000f00 */
[----:B---3--:R-:W-:Y:S04]  /*26a40*/  STL.64 [R1+0x6238], R22 ;  /* 0x0062381601007387 */ /* 0x008fe80000100a00 */
[----:B--2---:R-:W-:Y:S04]  /*26a50*/  STL.64 [R1+0x6230], R20 ;  /* 0x0062301401007387 */ /* 0x004fe80000100a00 */
[----:B------:R-:W2:Y:S04]  /*26a60*/  LDL.LU R16, [R1+0x70] ;  /* 0x0000700001107983 */ /* 0x000ea80000300800 */
[----:B------:R-:W3:Y:S04]  /*26a70*/  LDL.LU R3, [R1+0x62a4] ;  /* 0x0062a40001037983 */ /* 0x000ee80000300800 */
[----:B------:R-:W4:Y:S04]  /*26a80*/  LDL.LU R5, [R1+0x62a0] ;  /* 0x0062a00001057983 */ /* 0x000f280000300800 */
[----:B------:R-:W3:Y:S04]  /*26a90*/  LDL.LU R4, [R1+0x629c] ;  /* 0x00629c0001047983 */ /* 0x000ee80000300800 */
[----:B------:R-:W-:Y:S04]  /*26aa0*/  STL.64 [R1+0x6248], R18 ;  /* 0x0062481201007387 */ /* 0x000fe80000100a00 */
[----:B--2---:R0:W-:Y:S04]  /*26ab0*/  STL.64 [R1+0x6240], R16 ;  /* 0x0062401001007387 */ /* 0x0041e80000100a00 */
[----:B0-----:R-:W2:Y:S04]  /*26ac0*/  LDL.LU R16, [R1+0x80] ;  /* 0x0000800001107983 */ /* 0x001ea80000300800 */
[----:B------:R-:W2:Y:S04]  /*26ad0*/  LDL.LU R17, [R1+0x84] ;  /* 0x0000840001117983 */ /* 0x000ea80000300800 */
[----:B------:R-:W2:Y:S04]  /*26ae0*/  LDL.LU R18, [R1+0x88] ;  /* 0x0000880001127983 */ /* 0x000ea80000300800 */
[----:B------:R-:W2:Y:S04]  /*26af0*/  LDL.LU R19, [R1+0x8c] ;  /* 0x00008c0001137983 */ /* 0x000ea80000300800 */
[----:B--2---:R-:W-:Y:S04]  /*26b00*/  STL.64 [R1+0x6268], R18 ;  /* 0x0062681201007387 */ /* 0x004fe80000100a00 */
[----:B------:R3:W-:Y:S02]  /*26b10*/  STL.64 [R1+0x6260], R16 ;  /* 0x0062601001007387 */ /* 0x0007e40000100a00 */
[----:B---3--:R-:W-:-:S02]  /*26b20*/  MOV R16, R4 ;  /* 0x0000000400107202 */ /* 0x008fc40000000f00 */
[----:B------:R-:W2:Y:S01]  /*26b30*/  LDL.LU R4, [R1+0x6298] ;  /* 0x0062980001047983 */ /* 0x000ea20000300800 */
[----:B----4-:R-:W-:-:S03]  /*26b40*/  MOV R17, R5 ;  /* 0x0000000500117202 */ /* 0x010fc60000000f00 */
[----:B------:R-:W3:Y:S01]  /*26b50*/  LDL.LU R5, [R1+0x6294] ;  /* 0x0062940001057983 */ /* 0x000ee20000300800 */
[----:B------:R-:W-:-:S03]  /*26b60*/  IMAD.MOV.U32 R19, RZ, RZ, R3 ;  /* 0x000000ffff137224 */ /* 0x000fc600078e0003 */
[----:B------:R-:W4:Y:S04]  /*26b70*/  LDL.LU R18, [R1+0x98] ;  /* 0x0000980001127983 */ /* 0x000f280000300800 */
[----:B------:R-:W4:Y:S04]  /*26b80*/  LDL.LU R3, [R1+0x6290] ;  /* 0x0062900001037983 */ /* 0x000f280000300800 */
[----:B------:R-:W4:Y:S04]  /*26b90*/  LDL.LU R20, [R1+0x100] ;  /* 0x0001000001147983 */ /* 0x000f280000300800 */
[----:B------:R-:W4:Y:S01]  /*26ba0*/  LDL.LU R21, [R1+0x104] ;  /* 0x0001040001157983 */ /* 0x000f220000300800 */
[----:B--2---:R-:W-:-:S03]  /*26bb0*/  MOV R22, R4 ;  /* 0x0000000400167202 */ /* 0x004fc60000000f00 */
[----:B------:R-:W2:Y:S01]  /*26bc0*/  LDL.LU R4, [R1+0x628c] ;  /* 0x00628c0001047983 */ /* 0x000ea20000300800 */
[----:B---3--:R-:W-:-:S03]  /*26bd0*/  MOV R23, R5 ;  /* 0x0000000500177202 */ /* 0x008fc60000000f00 */
[----:B------:R-:W3:Y:S04]  /*26be0*/  LDL.LU R5, [R1+0x6288] ;  /* 0x0062880001057983 */ /* 0x000ee80000300800 */
[----:B------:R-:W-:Y:S04]  /*26bf0*/  STL.64 [R1+0x6258], R22 ;  /* 0x0062581601007387 */ /* 0x000fe80000100a00 */
[----:B----4-:R0:W-:Y:S04]  /*26c00*/  STL.64 [R1+0x6250], R20 ;  /* 0x0062501401007387 */ /* 0x0101e80000100a00 */
[----:B0-----:R-:W4:Y:S04]  /*26c10*/  LDL.LU R20, [R1+0x120] ;  /* 0x0001200001147983 */ /* 0x001f280000300800 */
[----:B------:R-:W4:Y:S04]  /*26c20*/  LDL.LU R21, [R1+0x124] ;  /* 0x0001240001157983 */ /* 0x000f280000300800 */
[----:B------:R-:W2:Y:S04]  /*26c30*/  LDL.LU R22, [R1+0x128] ;  /* 0x0001280001167983 */ /* 0x000ea80000300800 */
[----:B------:R-:W2:Y:S04]  /*26c40*/  LDL.LU R23, [R1+0x12c] ;  /* 0x00012c0001177983 */ /* 0x000ea80000300800 */
[----:B--2---:R3:W-:Y:S02]  /*26c50*/  STL.64 [R1+0x6278], R22 ;  /* 0x0062781601007387 */ /* 0x0047e40000100a00 */
[----:B---3--:R-:W-:Y:S01]  /*26c60*/  IMAD.MOV.U32 R22, RZ, RZ, R5 ;  /* 0x000000ffff167224 */ /* 0x008fe200078e0005 */
[----:B------:R-:W-:-:S02]  /*26c70*/  MOV R23, R4 ;  /* 0x0000000400177202 */ /* 0x000fc40000000f00 */
[----:B------:R-:W0:Y:S04]  /*26c80*/  LDSM.16.MT88.4 R4, [R29+0xc100] ;  /* 0x00c100001d04783b */ /* 0x000e280000004200 */
[----:B----4-:R1:W-:Y:S04]  /*26c90*/  STL.64 [R1+0x6270], R20 ;  /* 0x0062701401007387 */ /* 0x0103e80000100a00 */
[----:B-1----:R-:W2:Y:S04]  /*26ca0*/  LDL.LU R20, [R1+0x110] ;  /* 0x0001100001147983 */ /* 0x002ea80000300800 */
[----:B------:R-:W2:Y:S01]  /*26cb0*/  LDL.LU R21, [R1+0x114] ;  /* 0x0001140001157983 */ /* 0x000ea20000300800 */
[----:B0-----:R-:W-:Y:S01]  /*26cc0*/  MOV R24, R4 ;  /* 0x0000000400187202 */ /* 0x001fe20000000f00 */
[----:B------:R-:W-:Y:S01]  /*26cd0*/  IMAD.MOV.U32 R25, RZ, RZ, R5 ;  /* 0x000000ffff197224 */ /* 0x000fe200078e0005 */
[----:B------:R-:W-:-:S02]  /*26ce0*/  MOV R26, R6 ;  /* 0x00000006001a7202 */ /* 0x000fc40000000f00 */
[----:B------:R-:W-:Y:S02]  /*26cf0*/  MOV R27, R7 ;  /* 0x00000007001b7202 */ /* 0x000fe40000000f00 */
[----:B------:R-:W0:Y:S04]  /*26d00*/  LDSM.16.MT88.4 R4, [R29+0xc180] ;  /* 0x00c180001d04783b */ /* 0x000e280000004200 */
[----:B0-----:R0:W-:Y:S04]  /*26d10*/  STL.64 [R1+0x61a0], R6 ;  /* 0x0061a00601007387 */ /* 0x0011e80000100a00 */
[----:B------:R1:W-:Y:S01]  /*26d20*/  STL.64 [R1+0x6198], R4 ;  /* 0x0061980401007387 */ /* 0x0003e20000100a00 */
[----:B0-----:R-:W-:-:S03]  /*26d30*/  MOV R6, R28 ;  /* 0x0000001c00067202 */ /* 0x001fc60000000f00 */
[----:B-1----:R-:W3:Y:S01]  /*26d40*/  LDL.LU R4, [R1+0x40] ;  /* 0x0000400001047983 */ /* 0x002ee20000300800 */
[----:B------:R-:W-:-:S03]  /*26d50*/  IMAD.MOV.U32 R5, RZ, RZ, R2 ;  /* 0x000000ffff057224 */ /* 0x000fc600078e0002 */
[----:B------:R-:W4:Y:S04]  /*26d60*/  LDL.LU R2, [R1+0x6284] ;  /* 0x0062840001027983 */ /* 0x000f280000300800 */
[----:B------:R-:W3:Y:S01]  /*26d70*/  LDL.LU R28, [R1+0x6280] ;  /* 0x00628000011c7983 */ /* 0x000ee20000300800 */
[----:B------:R-:W-:-:S03]  /*26d80*/  IMAD.MOV.U32 R0, RZ, RZ, R15 ;  /* 0x000000ffff007224 */ /* 0x000fc600078e000f */
[----:B------:R-:W0:Y:S04]  /*26d90*/  LDSM.16.MT88.4 R12, [R3+0xc000] ;  /* 0x00c00000030c783b */ /* 0x000e280000004200 */
[----:B------:R-:W3:Y:S04]  /*26da0*/  LDL.LU R7, [R1+0x4c] ;  /* 0x00004c0001077983 */ /* 0x000ee80000300800 */
[----:B------:R-:W-:Y:S04]  /*26db0*/  STL [R1+0x6140], R29 ;  /* 0x0061401d01007387 */ /* 0x000fe80000100800 */
[----:B0-----:R-:W-:Y:S04]  /*26dc0*/  STL.64 [R1+0x6190], R14 ;  /* 0x0061900e01007387 */ /* 0x001fe80000100a00 */
[----:B------:R0:W-:Y:S04]  /*26dd0*/  STL.64 [R1+0x6188], R12 ;  /* 0x0061880c01007387 */ /* 0x0001e80000100a00 */
[----:B0-----:R-:W3:Y:S04]  /*26de0*/  LDL.LU R12, [R1+0xa0] ;  /* 0x0000a000010c7983 */ /* 0x001ee80000300800 */
[----:B------:R-:W3:Y:S01]  /*26df0*/  LDL.LU R13, [R1+0xa4] ;  /* 0x0000a400010d7983 */ /* 0x000ee20000300800 */
[-C--:B--2---:R-:W-:Y:S03]  /*26e00*/  HMMA.16816.F32 R16, R16, R8.reuse, R20 ;  /* 0x000000081010723c */ /* 0x084fe60000001814 */
[----:B------:R-:W2:Y:S04]  /*26e10*/  LDL.LU.64 R22, [R1+0x6278] ;  /* 0x0062780001167983 */ /* 0x000ea80000300a00 */
[----:B------:R-:W2:Y:S11]  /*26e20*/  LDL.LU.64 R20, [R1+0x6270] ;  /* 0x0062700001147983 */ /* 0x000eb60000300a00 */
[----:B------:R-:W-:Y:S05]  /*26e30*/  @!UPT UIADD3 URZ, URZ, URZ, URZ ;  /* 0x0000003f3f3ff290 */ /* 0x000fea000fffe03f */
[----:B------:R0:W-:Y:S01]  /*26e40*/  STL.64 [R1+0x110], R16 ;  /* 0x0001101001007387 */ /* 0x0001e20000100a00 */
[----:B----4-:R-:W-:Y:S01]  /*26e50*/  IMAD.MOV.U32 R15, RZ, RZ, R2 ;  /* 0x000000ffff0f7224 */ /* 0x010fe200078e0002 */
[----:B------:R-:W-:Y:S02]  /*26e60*/  MOV R2, R19 ;  /* 0x0000001300027202 */ /* 0x000fe40000000f00 */
[----:B---3--:R-:W-:Y:S02]  /*26e70*/  MOV R14, R28 ;  /* 0x0000001c000e7202 */ /* 0x008fe40000000f00 */
        /* <DEDUP_REMOVED lines=9> */
[----:B------:R0:W-:Y:S01]  /*26f10*/  STL [R1+0xb0], R16 ;  /* 0x0000b01001007387 */ /* 0x0001e20000100800 */
[----:B------:R-:W-:Y:S01]  /*26f20*/  MOV R11, R18 ;  /* 0x00000012000b7202 */ /* 0x000fe20000000f00 */
[----:B------:R-:W-:Y:S01]  /*26f30*/  IMAD.MOV.U32 R29, RZ, RZ, R17 ;  /* 0x000000ffff1d7224 */ /* 0x000fe200078e0011 */
[----:B------:R-:W-:Y:S02]  /*26f40*/  MOV R10, R19 ;  /* 0x00000013000a7202 */ /* 0x000fe40000000f00 */
[----:B------:R-:W2:Y:S04]  /*26f50*/  LDL.LU.64 R18, [R1+0x6248] ;  /* 0x0062480001127983 */ /* 0x000ea80000300a00 */
[----:B0-----:R-:W2:Y:S04]  /*26f60*/  LDL.LU.64 R16, [R1+0x6240] ;  /* 0x0062400001107983 */ /* 0x001ea80000300a00 */
[----:B------:R-:W-:Y:S04]  /*26f70*/  STL [R1+0x6168], R10 ;  /* 0x0061680a01007387 */ /* 0x000fe80000100800 */
        /* <DEDUP_REMOVED lines=10> */
[-C--:B--2---:R-:W-:Y:S02]  /*27020*/  HMMA.16816.F32 R20, R16, R8.reuse, R20 ;  /* 0x000000081014723c */ /* 0x084fe40000001814 */
[----:B------:R-:W0:Y:S04]  /*27030*/  LDSM.16.MT88.4 R16, [R3+0xc080] ;  /* 0x00c080000310783b */ /* 0x000e280000004200 */
[----:B0-----:R0:W-:Y:S11]  /*27040*/  STL [R1+0x6178], R16 ;  /* 0x0061781001007387 */ /* 0x0011f60000100800 */
[----:B------:R-:W-:Y:S06]  /*27050*/  @!UPT UIADD3 URZ, URZ, URZ, URZ ;  /* 0x0000003f3f3ff290 */ /* 0x000fec000fffe03f */
[----:B------:R-:W-:Y:S04]  /*27060*/  STL.64 [R1+0x120], R20 ;  /* 0x0001201401007387 */ /* 0x000fe80000100a00 */
[----:B------:R-:W-:Y:S04]  /*27070*/  STL.64 [R1+0x128], R22 ;  /* 0x0001281601007387 */ /* 0x000fe80000100a00 */
[----:B------:R-:W1:Y:S04]  /*27080*/  LDSM.16.MT88.4 R20, [R3+0xc100] ;  /* 0x00c100000314783b */ /* 0x000e680000004200 */
[----:B------:R2:W-:Y:S04]  /*27090*/  STL [R1+0x6174], R17 ;  /* 0x0061741101007387 */ /* 0x0005e80000100800 */
[----:B------:R3:W-:Y:S04]  /*270a0*/  STL [R1+0x6170], R18 ;  /* 0x0061701201007387 */ /* 0x0007e80000100800 */
[----:B------:R3:W-:Y:S04]  /*270b0*/  STL [R1+0x616c], R19 ;  /* 0x00616c1301007387 */ /* 0x0007e80000100800 */
[----:B0-----:R-:W4:Y:S04]  /*270c0*/  LDL.LU R16, [R1+0x50] ;  /* 0x0000500001107983 */ /* 0x001f280000300800 */
[----:B--2---:R-:W4:Y:S04]  /*270d0*/  LDL.LU R17, [R1+0x54] ;  /* 0x0000540001117983 */ /* 0x004f280000300800 */
[----:B---3--:R-:W4:Y:S04]  /*270e0*/  LDL.LU R18, [R1+0x58] ;  /* 0x0000580001127983 */ /* 0x008f280000300800 */
[----:B------:R-:W4:Y:S04]  /*270f0*/  LDL.LU R19, [R1+0x5c] ;  /* 0x00005c0001137983 */ /* 0x000f280000300800 */
[----:B-1----:R-:W-:Y:S04]  /*27100*/  STL.64 [R1+0x6150], R22 ;  /* 0x0061501601007387 */ /* 0x002fe80000100a00 */
[----:B------:R0:W-:Y:S04]  /*27110*/  STL.64 [R1+0x6148], R20 ;  /* 0x0061481401007387 */ /* 0x0001e80000100a00 */
[----:B0-----:R-:W4:Y:S04]  /*27120*/  LDL.LU R20, [R1+0xd0] ;  /* 0x0000d00001147983 */ /* 0x001f280000300800 */
[----:B------:R-:W4:Y:S04]  /*27130*/  LDL.LU R21, [R1+0xd4] ;  /* 0x0000d40001157983 */ /* 0x000f280000300800 */
[----:B------:R-:W4:Y:S04]  /*27140*/  LDL.LU R22, [R1+0xd8] ;  /* 0x0000d80001167983 */ /* 0x000f280000300800 */
[----:B------:R-:W4:Y:S01]  /*27150*/  LDL.LU R23, [R1+0xdc] ;  /* 0x0000dc0001177983 */ /* 0x000f220000300800 */
[-C--:B------:R-:W-:Y:S08]  /*27160*/  HMMA.16816.F32 R4, R4, R8.reuse, R12 ;  /* 0x000000080404723c */ /* 0x080ff0000000180c */
[----:B----4-:R-:W-:Y:S01]  /*27170*/  HMMA.16816.F32 R16, R16, R8, R20 ;  /* 0x000000081010723c */ /* 0x010fe20000001814 */
[----:B------:R-:W2:Y:S11]  /*27180*/  LDL.LU R20, [R1+0x150] ;  /* 0x0001500001147983 */ /* 0x000eb60000300800 */
[----:B------:R-:W-:Y:S11]  /*27190*/  @!UPT UIADD3 URZ, URZ, URZ, URZ ;  /* 0x0000003f3f3ff290 */ /* 0x000ff6000fffe03f */
[----:B------:R-:W-:Y:S04]  /*271a0*/  STL.64 [R1+0xf0], R16 ;  /* 0x0000f01001007387 */ /* 0x000fe80000100a00 */
[----:B------:R-:W-:Y:S04]  /*271b0*/  STL.64 [R1+0xf8], R18 ;  /* 0x0000f81201007387 */ /* 0x000fe80000100a00 */
[----:B------:R0:W-:Y:S04]  /*271c0*/  STL.64 [R1+0xc0], R4 ;  /* 0x0000c00401007387 */ /* 0x0001e80000100a00 */
[----:B------:R1:W-:Y:S04]  /*271d0*/  STL.64 [R1+0xc8], R6 ;  /* 0x0000c80601007387 */ /* 0x0003e80000100a00 */
[----:B------:R-:W2:Y:S04]  /*271e0*/  LDL.LU R21, [R1+0x154] ;  /* 0x0001540001157983 */ /* 0x000ea80000300800 */
[----:B------:R-:W3:Y:S04]  /*271f0*/  LDL.LU R22, [R1+0x158] ;  /* 0x0001580001167983 */ /* 0x000ee80000300800 */
[----:B------:R-:W3:Y:S04]  /*27200*/  LDL.LU R23, [R1+0x15c] ;  /* 0x00015c0001177983 */ /* 0x000ee80000300800 */
[----:B---3--:R-:W-:Y:S04]  /*27210*/  STL.64 [R1+0x61b0], R22 ;  /* 0x0061b01601007387 */ /* 0x008fe80000100a00 */
[----:B--2---:R2:W-:Y:S04]  /*27220*/  STL.64 [R1+0x61a8], R20 ;  /* 0x0061a81401007387 */ /* 0x0045e80000100a00 */
[----:B------:R-:W3:Y:S04]  /*27230*/  LDL.LU R12, [R1+0x160] ;  /* 0x00016000010c7983 */ /* 0x000ee80000300800 */
[----:B------:R-:W3:Y:S04]  /*27240*/  LDL.LU R13, [R1+0x164] ;  /* 0x00016400010d7983 */ /* 0x000ee80000300800 */
[----:B------:R-:W4:Y:S04]  /*27250*/  LDL.LU R14, [R1+0x168] ;  /* 0x00016800010e7983 */ /* 0x000f280000300800 */
[----:B------:R-:W4:Y:S01]  /*27260*/  LDL.LU R15, [R1+0x16c] ;  /* 0x00016c00010f7983 */ /* 0x000f220000300800 */
[----:B0-----:R-:W-:Y:S01]  /*27270*/  IMAD.MOV.U32 R4, RZ, RZ, R24 ;  /* 0x000000ffff047224 */ /* 0x001fe200078e0018 */
[----:B-1----:R-:W-:Y:S01]  /*27280*/  MOV R6, R26 ;  /* 0x0000001a00067202 */ /* 0x002fe20000000f00 */
[----:B------:R-:W-:Y:S01]  /*27290*/  IMAD.MOV.U32 R7, RZ, RZ, R27 ;  /* 0x000000ffff077224 */ /* 0x000fe200078e001b */
[----:B------:R-:W-:Y:S01]  /*272a0*/  MOV R5, R25 ;  /* 0x0000001900057202 */ /* 0x000fe20000000f00 */
[----:B----4-:R0:W-:Y:S04]  /*272b0*/  STL.64 [R1+0x61c0], R14 ;  /* 0x0061c00e01007387 */ /* 0x0101e80000100a00 */
[----:B---3--:R1:W-:Y:S04]  /*272c0*/  STL.64 [R1+0x61b8], R12 ;  /* 0x0061b80c01007387 */ /* 0x0083e80000100a00 */
[----:B------:R-:W3:Y:S04]  /*272d0*/  LDL.LU R24, [R1+0x6218] ;  /* 0x0062180001187983 */ /* 0x000ee80000300800 */
[----:B------:R-:W4:Y:S04]  /*272e0*/  LDL.LU R25, [R1+0x6214] ;  /* 0x0062140001197983 */ /* 0x000f280000300800 */
[----:B------:R-:W3:Y:S04]  /*272f0*/  LDL.LU R26, [R1+0x6210] ;  /* 0x00621000011a7983 */ /* 0x000ee80000300800 */
[----:B------:R-:W3:Y:S04]  /*27300*/  LDL.LU R27, [R1+0x620c] ;  /* 0x00620c00011b7983 */ /* 0x000ee80000300800 */
[----:B------:R-:W-:Y:S04]  /*27310*/  STL.64 [R1+0x61d0], R6 ;  /* 0x0061d00601007387 */ /* 0x000fe80000100a00 */
[----:B------:R-:W-:Y:S04]  /*27320*/  STL.64 [R1+0x61c8], R4 ;  /* 0x0061c80401007387 */ /* 0x000fe80000100a00 */
[----:B--2---:R-:W2:Y:S04]  /*27330*/  LDL.LU R20, [R1+0x170] ;  /* 0x0001700001147983 */ /* 0x004ea80000300800 */
[----:B------:R-:W2:Y:S04]  /*27340*/  LDL.LU R21, [R1+0x174] ;  /* 0x0001740001157983 */ /* 0x000ea80000300800 */
[----:B------:R-:W2:Y:S04]  /*27350*/  LDL.LU R22, [R1+0x178] ;  /* 0x0001780001167983 */ /* 0x000ea80000300800 */
[----:B------:R-:W2:Y:S01]  /*27360*/  LDL.LU R23, [R1+0x17c] ;  /* 0x00017c0001177983 */ /* 0x000ea20000300800 */
[----:B0-----:R-:W-:-:S03]  /*27370*/  MOV R15, R0 ;  /* 0x00000000000f7202 */ /* 0x001fc60000000f00 */
[----:B--2---:R4:W-:Y:S04]  /*27380*/  STL.64 [R1+0x61e0], R22 ;  /* 0x0061e01601007387 */ /* 0x0049e80000100a00 */
[----:B------:R3:W-:Y:S04]  /*27390*/  STL.64 [R1+0x61d8], R20 ;  /* 0x0061d81401007387 */ /* 0x0007e80000100a00 */
[----:B-1----:R-:W2:Y:S04]  /*273a0*/  LDL.LU R12, [R1+0x10] ;  /* 0x00001000010c7983 */ /* 0x002ea80000300800 */
[----:B------:R-:W2:Y:S04]  /*273b0*/  LDL.LU R13, [R1+0x14] ;  /* 0x00001400010d7983 */ /* 0x000ea80000300800 */
[----:B------:R-:W2:Y:S04]  /*273c0*/  LDL.LU R14, [R1+0x18] ;  /* 0x00001800010e7983 */ /* 0x000ea80000300800 */
[----:B------:R-:W2:Y:S01]  /*273d0*/  LDL.LU R0, [R1+0x6208] ;  /* 0x0062080001007983 */ /* 0x000ea20000300800 */
[----:B----4-:R-:W-:Y:S01]  /*273e0*/  MOV R22, R25 ;  /* 0x0000001900167202 */ /* 0x010fe20000000f00 */
[----:B---3--:R-:W-:Y:S01]  /*273f0*/  IMAD.MOV.U32 R21, RZ, RZ, R26 ;  /* 0x000000ffff157224 */ /* 0x008fe200078e001a */
[----:B------:R-:W-:-:S02]  /*27400*/  MOV R23, R24 ;  /* 0x0000001800177202 */ /* 0x000fc40000000f00 */
[----:B------:R-:W-:Y:S02]  /*27410*/  MOV R20, R27 ;  /* 0x0000001b00147202 */ /* 0x000fe40000000f00 */
[----:B------:R-:W-:Y:S04]  /*27420*/  LDSM.16.MT88.4 R24, [R3+0xc180] ;  /* 0x00c180000318783b */ /* 0x000fe80000004200 */
[----:B--2---:R-:W-:Y:S04]  /*27430*/  STL.64 [R1+0x61f0], R14 ;  /* 0x0061f00e01007387 */ /* 0x004fe80000100a00 */
[----:B------:R0:W-:Y:S04]  /*27440*/  STL.64 [R1+0x61e8], R12 ;  /* 0x0061e80c01007387 */ /* 0x0001e80000100a00 */
[----:B------:R-:W-:Y:S04]  /*27450*/  STL.64 [R1+0x6200], R22 ;  /* 0x0062001601007387 */ /* 0x000fe80000100a00 */
[----:B------:R-:W-:Y:S04]  /*27460*/  STL.64 [R1+0x61f8], R20 ;  /* 0x0061f81401007387 */ /* 0x000fe80000100a00 */
[----:B------:R-:W1:Y:S04]  /*27470*/  LDSM.16.MT88.4 R16, [R0+0xe000] ;  /* 0x00e000000010783b */ /* 0x000e680000004200 */
[----:B------:R-:W2:Y:S04]  /*27480*/  LDSM.16.MT88.4 R20, [R0+0xe080] ;  /* 0x00e080000014783b */ /* 0x000ea80000004200 */
[----:B0-----:R-:W3:Y:S04]  /*27490*/  LDL.LU R12, [R1+0xe0] ;  /* 0x0000e000010c7983 */ /* 0x001ee80000300800 */
[----:B------:R-:W3:Y:S04]  /*274a0*/  LDL.LU R13, [R1+0xe4] ;  /* 0x0000e400010d7983 */ /* 0x000ee80000300800 */
[----:B------:R-:W3:Y:S04]  /*274b0*/  LDL.LU R14, [R1+0xe8] ;  /* 0x0000e800010e7983 */ /* 0x000ee80000300800 */
[----:B------:R-:W3:Y:S04]  /*274c0*/  LDL.LU R15, [R1+0xec] ;  /* 0x0000ec00010f7983 */ /* 0x000ee80000300800 */
[----:B------:R-:W4:Y:S04]  /*274d0*/  LDL.LU R4, [R1+0x180] ;  /* 0x0001800001047983 */ /* 0x000f280000300800 */
[----:B------:R-:W4:Y:S04]  /*274e0*/  LDL.LU R5, [R1+0x184] ;  /* 0x0001840001057983 */ /* 0x000f280000300800 */
[----:B------:R-:W4:Y:S04]  /*274f0*/  LDL.LU R6, [R1+0x188] ;  /* 0x0001880001067983 */ /* 0x000f280000300800 */
[----:B------:R-:W4:Y:S01]  /*27500*/  LDL.LU R7, [R1+0x18c] ;  /* 0x00018c0001077983 */ /* 0x000f220000300800 */
[----:B-1----:R-:W-:Y:S01]  /*27510*/  MOV R29, R17 ;  /* 0x00000011001d7202 */ /* 0x002fe20000000f00 */
[----:B------:R-:W-:Y:S01]  /*27520*/  IMAD.MOV.U32 R28, RZ, RZ, R19 ;  /* 0x000000ffff1c7224 */ /* 0x000fe200078e0013 */
[----:B------:R-:W-:-:S02]  /*27530*/  MOV R2, R18 ;  /* 0x0000001200027202 */ /* 0x000fc40000000f00 */
[----:B--2---:R-:W-:Y:S01]  /*27540*/  MOV R17, R20 ;  /* 0x0000001400117202 */ /* 0x004fe20000000f00 */
[----:B------:R-:W-:Y:S01]  /*27550*/  IMAD.MOV.U32 R19, RZ, RZ, R22 ;  /* 0x000000ffff137224 */ /* 0x000fe200078e0016 */
[----:B------:R-:W-:Y:S02]  /*27560*/  MOV R18, R21 ;  /* 0x0000001500127202 */ /* 0x000fe40000000f00 */
[----:B------:R-:W-:Y:S02]  /*27570*/  MOV R10, R23 ;  /* 0x00000017000a7202 */ /* 0x000fe40000000f00 */
[----:B------:R-:W0:Y:S04]  /*27580*/  LDSM.16.MT88.4 R20, [R0+0xe100] ;  /* 0x00e100000014783b */ /* 0x000e280000004200 */
[----:B------:R-:W-:Y:S04]  /*27590*/  STL [R1+0x617c], R3 ;  /* 0x00617c0301007387 */ /* 0x000fe80000100800 */
[----:B------:R0:W-:Y:S04]  /*275a0*/  STL.64 [R1+0x6128], R26 ;  /* 0x0061281a01007387 */ /* 0x0001e80000100a00 */
[----:B------:R1:W-:Y:S01]  /*275b0*/  STL.64 [R1+0x6120], R24 ;  /* 0x0061201801007387 */ /* 0x0003e20000100a00 */
[----:B0-----:R-:W-:Y:S01]  /*275c0*/  MOV R27, R20 ;  /* 0x00000014001b7202 */ /* 0x001fe20000000f00 */
[----:B------:R-:W-:Y:S01]  /*275d0*/  IMAD.MOV.U32 R26, RZ, RZ, R21 ;  /* 0x000000ffff1a7224 */ /* 0x000fe200078e0015 */
[----:B-1----:R-:W-:-:S02]  /*275e0*/  MOV R25, R22 ;  /* 0x0000001600197202 */ /* 0x002fc40000000f00 */
[----:B------:R-:W-:Y:S02]  /*275f0*/  MOV R24, R23 ;  /* 0x0000001700187202 */ /* 0x000fe40000000f00 */
[----:B------:R-:W0:Y:S01]  /*27600*/  LDSM.16.MT88.4 R20, [R0+0xe180] ;  /* 0x00e180000014783b */ /* 0x000e220000004200 */
[----:B------:R-:W-:-:S03]  /*27610*/  IMAD.MOV.U32 R11, RZ, RZ, R16 ;  /* 0x000000ffff0b7224 */ /* 0x000fc600078e0010 */
[----:B------:R-:W-:Y:S04]  /*27620*/  STL [R1+0x6184], R29 ;  /* 0x0061841d01007387 */ /* 0x000fe80000100800 */
[----:B------:R1:W-:Y:S01]  /*27630*/  STL [R1+0x6180], R11 ;  /* 0x0061800b01007387 */ /* 0x0003e20000100800 */
[----:B0-----:R-:W-:Y:S01]  /*27640*/  MOV R3, R22 ;  /* 0x0000001600037202 */ /* 0x001fe20000000f00 */
[----:B------:R-:W-:Y:S01]  /*27650*/  IMAD.MOV.U32 R16, RZ, RZ, R23 ;  /* 0x000000ffff107224 */ /* 0x000fe200078e0017 */
[----:B-1----:R-:W-:Y:S01]  /*27660*/  MOV R11, R21 ;  /* 0x00000015000b7202 */ /* 0x002fe20000000f00 */
[----:B------:R-:W-:Y:S01]  /*27670*/  IMAD.MOV.U32 R29, RZ, RZ, R20 ;  /* 0x000000ffff1d7224 */ /* 0x000fe200078e0014 */
[----:B------:R-:W3:Y:S04]  /*27680*/  LDL.LU.64 R22, [R1+0x6200] ;  /* 0x0062000001167983 */ /* 0x000ee80000300a00 */
[----:B------:R-:W3:Y:S04]  /*27690*/  LDL.LU.64 R20, [R1+0x61f8] ;  /* 0x0061f80001147983 */ /* 0x000ee80000300a00 */
[----:B------:R0:W-:Y:S01]  /*276a0*/  STL [R1+0x6080], R0 ;  /* 0x0060800001007387 */ /* 0x0001e20000100800 */
[----:B---3--:R-:W-:Y:S03]  /*276b0*/  HMMA.16816.F32 R20, R20, R8, R12 ;  /* 0x000000081414723c */ /* 0x008fe6000000180c */
[----:B------:R-:W4:Y:S04]  /*276c0*/  LDL.LU.64 R14, [R1+0x61f0] ;  /* 0x0061f000010e7983 */ /* 0x000f280000300a00 */
[----:B------:R-:W4:Y:S11]  /*276d0*/  LDL.LU.64 R12, [R1+0x61e8] ;  /* 0x0061e800010c7983 */ /* 0x000f360000300a00 */
[----:B------:R-:W-:Y:S05]  /*276e0*/  @!UPT UIADD3 URZ, URZ, URZ, URZ ;  /* 0x0000003f3f3ff290 */ /* 0x000fea000fffe03f */
[----:B------:R-:W-:Y:S01]  /*276f0*/  STL [R1+0xe0], R20 ;  /* 0x0000e01401007387 */ /* 0x000fe20000100800 */
[----:B0-----:R-:W-:-:S03]  /*27700*/  MOV R0, R21 ;  /* 0x0000001500007202 */ /* 0x001fc60000000f00 */
[----:B------:R0:W-:Y:S04]  /*27710*/  STL.64 [R1+0xe8], R22 ;  /* 0x0000e81601007387 */ /* 0x0001e80000100a00 */
[----:B0-----:R-:W2:Y:S04]  /*27720*/  LDL.LU.64 R22, [R1+0x61e0] ;  /* 0x0061e00001167983 */ /* 0x001ea80000300a00 */
[----:B------:R-:W2:Y:S04]  /*27730*/  LDL.LU.64 R20, [R1+0x61d8] ;  /* 0x0061d80001147983 */ /* 0x000ea80000300a00 */
[----:B------:R-:W-:Y:S01]  /*27740*/  STL [R1+0x60c8], R0 ;  /* 0x0060c80001007387 */ /* 0x000fe20000100800 */
[-C--:B----4-:R-:W-:Y:S03]  /*27750*/  HMMA.16816.F32 R12, R12, R8.reuse, R4 ;  /* 0x000000080c0c723c */ /* 0x090fe60000001804 */
        /* <DEDUP_REMOVED lines=20> */
[----:B------:R2:W-:Y:S02]  /*278a0*/  STL.64 [R1+0x198], R6 ;  /* 0x0001980601007387 */ /* 0x0005e40000100a00 */
[----:B--2---:R-:W-:Y:S02]  /*278b0*/  HMMA.16816.F32 R4, R12, R8, R20 ;  /* 0x000000080c04723c */ /* 0x004fe40000001814 */
[----:B------:R-:W0:Y:S04]  /*278c0*/  S2R R23, SR_TID.X ;  /* 0x0000000000177919 */ /* 0x000e280000002100 */
[----:B------:R-:W2:Y:S11]  /*278d0*/  LDL.LU R20, [R1+0x1d0] ;  /* 0x0001d00001147983 */ /* 0x000eb60000300800 */
[----:B------:R-:W-:Y:S06]  /*278e0*/  @!UPT UIADD3 URZ, URZ, URZ, URZ ;  /* 0x0000003f3f3ff290 */ /* 0x000fec000fffe03f */
[----:B------:R-:W-:Y:S04]  /*278f0*/  STL.64 [R1+0x170], R4 ;  /* 0x0001700401007387 */ /* 0x000fe80000100a00 */
[----:B------:R1:W-:Y:S01]  /*27900*/  STL.64 [R1+0x178], R6 ;  /* 0x0001780601007387 */ /* 0x0003e20000100a00 */
[----:B0-----:R-:W-:Y:S01]  /*27910*/  LOP3.LUT R0, R23, 0x7, RZ, 0xc0, !PT ;  /* 0x0000000717007812 */ /* 0x001fe200078ec0ff */
[----:B------:R-:W-:Y:S02]  /*27920*/  IMAD.MOV.U32 R14, RZ, RZ, R3 ;  /* 0x000000ffff0e7224 */ /* 0x000fe400078e0003 */
[----:B------:R-:W2:Y:S04]  /*27930*/  LDL.LU R21, [R1+0x1d4] ;  /* 0x0001d40001157983 */ /* 0x000ea80000300800 */
[----:B-1----:R-:W0:Y:S01]  /*27940*/  S2R R6, SR_TID.X ;  /* 0x0000000000067919 */ /* 0x002e220000002100 */
[----:B------:R-:W-:Y:S01]  /*27950*/  IMAD R0, R0, 0x210, RZ ;  /* 0x0000021000007824 */ /* 0x000fe200078e02ff */
[----:B------:R-:W-:-:S02]  /*27960*/  MOV R12, R29 ;  /* 0x0000001d000c7202 */ /* 0x000fc40000000f00 */
[----:B------:R-:W2:Y:S01]  /*27970*/  LDL.LU R22, [R1+0x1d8] ;  /* 0x0001d80001167983 */ /* 0x000ea20000300800 */
[----:B------:R-:W-:Y:S02]  /*27980*/  MOV R15, R16 ;  /* 0x00000010000f7202 */ /* 0x000fe40000000f00 */
[----:B------:R-:W-:Y:S01]  /*27990*/  MOV R13, R11 ;  /* 0x0000000b000d7202 */ /* 0x000fe20000000f00 */
[----:B------:R-:W2:Y:S04]  /*279a0*/  LDL.LU R23, [R1+0x1dc] ;  /* 0x0001dc0001177983 */ /* 0x000ea80000300800 */
[----:B------:R-:W3:Y:S04]  /*279b0*/  LDL.LU R29, [R1+0x6184] ;  /* 0x00618400011d7983 */ /* 0x000ee80000300800 */
[----:B------:R-:W4:Y:S04]  /*279c0*/  LDL.LU R11, [R1+0x6180] ;  /* 0x00618000010b7983 */ /* 0x000f280000300800 */
[----:B------:R-:W2:Y:S01]  /*279d0*/  LDL.LU R3, [R1+0x617c] ;  /* 0x00617c0001037983 */ /* 0x000ea20000300800 */
[C---:B0-----:R-:W-:Y:S01]  /*279e0*/  LOP3.LUT R7, R6.reuse, 0x10, RZ, 0xc0, !PT ;  /* 0x0000001006077812 */ /* 0x041fe200078ec0ff */
[----:B------:R-:W-:-:S02]  /*279f0*/  IMAD.SHL.U32 R6, R6, 0x2, RZ ;  /* 0x0000000206067824 */ /* 0x000fc400078e00ff */
[----:B------:R-:W2:Y:S01]  /*27a00*/  LDL.LU R16, [R1+0x6178] ;  /* 0x0061780001107983 */ /* 0x000ea20000300800 */
[----:B------:R-:W-:Y:S02]  /*27a10*/  SHF.L.U32 R7, R7, 0x8, RZ ;  /* 0x0000000807077819 */ /* 0x000fe400000006ff */
[----:B------:R-:W-:-:S04]  /*27a20*/  LOP3.LUT R0, R0, 0x10, R6, 0x78, !PT ;  /* 0x0000001000007812 */ /* 0x000fc800078e7806 */
[----:B------:R-:W-:-:S04]  /*27a30*/  LOP3.LUT R0, R0, R7, RZ, 0xfc, !PT ;  /* 0x0000000700007212 */ /* 0x000fc800078efcff */
[----:B------:R-:W-:-:S05]  /*27a40*/  LOP3.LUT R0, R0, 0x20, RZ, 0x3c, !PT ;  /* 0x0000002000007812 */ /* 0x000fca00078e3cff */
[----:B------:R-:W0:Y:S04]  /*27a50*/  LDSM.16.MT88.4 R4, [R0+0xe000] ;  /* 0x00e000000004783b */ /* 0x000e280000004200 */
[----:B------:R-:W-:Y:S04]  /*27a60*/  STL.64 [R1+0x60d8], R14 ;  /* 0x0060d80e01007387 */ /* 0x000fe80000100a00 */
[----:B------:R-:W-:Y:S04]  /*27a70*/  STL.64 [R1+0x60d0], R12 ;  /* 0x0060d00c01007387 */ /* 0x000fe80000100a00 */
[----:B------:R-:W1:Y:S04]  /*27a80*/  LDSM.16.MT88.4 R12, [R0+0xe080] ;  /* 0x00e08000000c783b */ /* 0x000e680000004200 */
[----:B0-----:R-:W-:Y:S04]  /*27a90*/  STL.64 [R1+0xa0], R4 ;  /* 0x0000a00401007387 */ /* 0x001fe80000100a00 */
[----:B------:R-:W-:Y:S04]  /*27aa0*/  STL.64 [R1+0xa8], R6 ;  /* 0x0000a80601007387 */ /* 0x000fe80000100a00 */
[----:B------:R-:W0:Y:S04]  /*27ab0*/  LDSM.16.MT88.4 R4, [R0+0xe100] ;  /* 0x00e100000004783b */ /* 0x000e280000004200 */
[----:B-1----:R1:W-:Y:S04]  /*27ac0*/  STL.64 [R1+0x90], R12 ;  /* 0x0000900c01007387 */ /* 0x0023e80000100a00 */
[----:B------:R1:W-:Y:S02]  /*27ad0*/  STL.64 [R1+0x98], R14 ;  /* 0x0000980e01007387 */ /* 0x0003e40000100a00 */
[----:B-1----:R-:W-:-:S02]  /*27ae0*/  MOV R12, R17 ;  /* 0x00000011000c7202 */ /* 0x002fc40000000f00 */
[----:B------:R-:W2:Y:S01]  /*27af0*/  LDL.LU R17, [R1+0x6174] ;  /* 0x0061740001117983 */ /* 0x000ea20000300800 */
[----:B------:R-:W-:Y:S01]  /*27b00*/  IMAD.MOV.U32 R13, RZ, RZ, R18 ;  /* 0x000000ffff0d7224 */ /* 0x000fe200078e0012 */
[----:B------:R-:W-:Y:S02]  /*27b10*/  MOV R14, R19 ;  /* 0x00000013000e7202 */ /* 0x000fe40000000f00 */
[----:B0-----:R-:W-:Y:S04]  /*27b20*/  STL.64 [R1+0x80], R4 ;  /* 0x0000800401007387 */ /* 0x001fe80000100a00 */
[----:B------:R-:W-:Y:S04]  /*27b30*/  STL.64 [R1+0x88], R6 ;  /* 0x0000880601007387 */ /* 0x000fe80000100a00 */
[----:B------:R-:W2:Y:S04]  /*27b40*/  LDL.LU R18, [R1+0x6170] ;  /* 0x0061700001127983 */ /* 0x000ea80000300800 */
[----:B------:R-:W2:Y:S04]  /*27b50*/  LDL.LU R19, [R1+0x616c] ;  /* 0x00616c0001137983 */ /* 0x000ea80000300800 */
[----:B------:R-:W0:Y:S01]  /*27b60*/  LDSM.16.MT88.4 R4, [R0+0xe180] ;  /* 0x00e180000004783b */ /* 0x000e220000004200 */
[----:B------:R-:W-:-:S03]  /*27b70*/  MOV R15, R10 ;  /* 0x0000000a000f7202 */ /* 0x000fc60000000f00 */
[----:B------:R-:W2:Y:S04]  /*27b80*/  LDL.LU R10, [R1+0x6168] ;  /* 0x00616800010a7983 */ /* 0x000ea80000300800 */
[----:B------:R1:W-:Y:S04]  /*27b90*/  STL.64 [R1+0x60f8], R14 ;  /* 0x0060f80e01007387 */ /* 0x0003e80000100a00 */
[----:B------:R3:W-:Y:S01]  /*27ba0*/  STL.64 [R1+0x60f0], R12 ;  /* 0x0060f00c01007387 */ /* 0x0007e20000100a00 */
[----:B-1----:R-:W-:Y:S01]  /*27bb0*/  MOV R14, R2 ;  /* 0x00000002000e7202 */ /* 0x002fe20000000f00 */
[----:B------:R-:W-:Y:S01]  /*27bc0*/  IMAD.MOV.U32 R15, RZ, RZ, R28 ;  /* 0x000000ffff0f7224 */ /* 0x000fe200078e001c */
[----:B---3--:R-:W-:Y:S01]  /*27bd0*/  MOV R13, R29 ;  /* 0x0000001d000d7202 */ /* 0x008fe20000000f00 */
[----:B----4-:R-:W-:-:S02]  /*27be0*/  IMAD.MOV.U32 R12, RZ, RZ, R11 ;  /* 0x000000ffff0c7224 */ /* 0x010fc400078e000b */
[----:B------:R-:W3:Y:S04]  /*27bf0*/  LDL.LU R11, [R1+0x6164] ;  /* 0x00616400010b7983 */ /* 0x000ee80000300800 */
[----:B------:R-:W4:Y:S04]  /*27c00*/  LDL.LU R29, [R1+0x6160] ;  /* 0x00616000011d7983 */ /* 0x000f280000300800 */
[----:B------:R-:W4:Y:S04]  /*27c10*/  LDL.LU R2, [R1+0x615c] ;  /* 0x00615c0001027983 */ /* 0x000f280000300800 */
[----:B------:R-:W4:Y:S04]  /*27c20*/  LDL.LU R28, [R1+0x6158] ;  /* 0x00615800011c7983 */ /* 0x000f280000300800 */
[----:B------:R-:W-:Y:S04]  /*27c30*/  STL.64 [R1+0x6118], R14 ;  /* 0x0061180e01007387 */ /* 0x000fe80000100a00 */
[----:B------:R1:W-:Y:S04]  /*27c40*/  STL.64 [R1+0x6110], R12 ;  /* 0x0061100c01007387 */ /* 0x0003e80000100a00 */
[----:B-1----:R-:W4:Y:S04]  /*27c50*/  LDL.LU R12, [R1+0x1b0] ;  /* 0x0001b000010c7983 */ /* 0x002f280000300800 */
[----:B------:R-:W4:Y:S04]  /*27c60*/  LDL.LU R13, [R1+0x1b4] ;  /* 0x0001b400010d7983 */ /* 0x000f280000300800 */
[----:B------:R-:W4:Y:S04]  /*27c70*/  LDL.LU R14, [R1+0x1b8] ;  /* 0x0001b800010e7983 */ /* 0x000f280000300800 */
[----:B------:R-:W4:Y:S04]  /*27c80*/  LDL.LU R15, [R1+0x1bc] ;  /* 0x0001bc00010f7983 */ /* 0x000f280000300800 */
[----:B0-----:R-:W-:Y:S04]  /*27c90*/  STL.64 [R1+0x6068], R6 ;  /* 0x0060680601007387 */ /* 0x001fe80000100a00 */
[----:B------:R0:W-:Y:S04]  /*27ca0*/  STL.64 [R1+0x6060], R4 ;  /* 0x0060600401007387 */ /* 0x0001e80000100a00 */
[----:B0-----:R-:W4:Y:S04]  /*27cb0*/  LDL.LU R4, [R1+0x1c0] ;  /* 0x0001c00001047983 */ /* 0x001f280000300800 */
[----:B------:R-:W4:Y:S04]  /*27cc0*/  LDL.LU R5, [R1+0x1c4] ;  /* 0x0001c40001057983 */ /* 0x000f280000300800 */
[----:B------:R-:W4:Y:S04]  /*27cd0*/  LDL.LU R6, [R1+0x1c8] ;  /* 0x0001c80001067983 */ /* 0x000f280000300800 */
[----:B------:R-:W4:Y:S01]  /*27ce0*/  LDL.LU R7, [R1+0x1cc] ;  /* 0x0001cc0001077983 */ /* 0x000f220000300800 */
[----:B--2---:R-:W-:Y:S03]  /*27cf0*/  HMMA.16816.F32 R16, R16, R8, R20 ;  /* 0x000000081010723c */ /* 0x004fe60000001814 */
[----:B------:R-:W2:Y:S04]  /*27d00*/  LDL.LU.64 R22, [R1+0x6150] ;  /* 0x0061500001167983 */ /* 0x000ea80000300a00 */
[----:B------:R-:W2:Y:S11]  /*27d10*/  LDL.LU.64 R20, [R1+0x6148] ;  /* 0x0061480001147983 */ /* 0x000eb60000300a00 */
[----:B------:R-:W-:Y:S05]  /*27d20*/  @!UPT UIADD3 URZ, URZ, URZ, URZ ;  /* 0x0000003f3f3ff290 */ /* 0x000fea000fffe03f */
[----:B------:R0:W-:Y:S04]  /*27d30*/  STL.64 [R1+0x160], R16 ;  /* 0x0001601001007387 */ /* 0x0001e80000100a00 */
[----:B------:R1:W-:Y:S04]  /*27d40*/  STL.64 [R1+0x168], R18 ;  /* 0x0001681201007387 */ /* 0x0003e80000100a00 */
[----:B0-----:R-:W2:Y:S01]  /*27d50*/  LDL.LU R16, [R1+0xb0] ;  /* 0x0000b00001107983 */ /* 0x001ea20000300800 */
[----:B-1----:R-:W-:Y:S01]  /*27d60*/  IMAD.MOV.U32 R19, RZ, RZ, R10 ;  /* 0x000000ffff137224 */ /* 0x002fe200078e000a */
[----:B---3--:R-:W-:-:S02]  /*27d70*/  MOV R18, R11 ;  /* 0x0000000b00127202 */ /* 0x008fc40000000f00 */
[----:B----4-:R-:W-:Y:S02]  /*27d80*/  MOV R17, R29 ;  /* 0x0000001d00117202 */ /* 0x010fe40000000f00 */
[----:B------:R-:W3:Y:S04]  /*27d90*/  LDL.LU R29, [R1+0x6140] ;  /* 0x00614000011d7983 */ /* 0x000ee80000300800 */
[----:B------:R-:W4:Y:S04]  /*27da0*/  LDL.LU R11, [R1+0x613c] ;  /* 0x00613c00010b7983 */ /* 0x000f280000300800 */
[----:B------:R-:W4:Y:S04]  /*27db0*/  LDL.LU R10, [R1+0x6138] ;  /* 0x00613800010a7983 */ /* 0x000f280000300800 */
[----:B------:R-:W-:Y:S04]  /*27dc0*/  STL.64 [R1+0x60e8], R18 ;  /* 0x0060e81201007387 */ /* 0x000fe80000100a00 */
[----:B--2---:R0:W-:Y:S04]  /*27dd0*/  STL.64 [R1+0x60e0], R16 ;  /* 0x0060e01001007387 */ /* 0x0041e80000100a00 */
[----:B0-----:R-:W2:Y:S04]  /*27de0*/  LDL.LU R16, [R1+0x130] ;  /* 0x0001300001107983 */ /* 0x001ea80000300800 */
[----:B------:R-:W2:Y:S04]  /*27df0*/  LDL.LU R17, [R1+0x134] ;  /* 0x0001340001117983 */ /* 0x000ea80000300800 */
[----:B------:R-:W2:Y:S04]  /*27e00*/  LDL.LU R18, [R1+0x138] ;  /* 0x0001380001127983 */ /* 0x000ea80000300800 */
[----:B------:R-:W2:Y:S01]  /*27e10*/  LDL.LU R19, [R1+0x13c] ;  /* 0x00013c0001137983 */ /* 0x000ea20000300800 */
[----:B------:R-:W-:Y:S07]  /*27e20*/  HMMA.16816.F32 R4, R20, R8, R4 ;  /* 0x000000081404723c */ /* 0x000fee0000001804 */
[----:B------:R-:W-:Y:S01]  /*27e30*/  IMAD.MOV.U32 R20, RZ, RZ, R27 ;  /* 0x000000ffff147224 */ /* 0x000fe200078e001b */
[----:B------:R-:W-:Y:S01]  /*27e40*/  MOV R21, R26 ;  /* 0x0000001a00157202 */ /* 0x000fe20000000f00 */
[----:B------:R-:W-:Y:S01]  /*27e50*/  IMAD.MOV.U32 R23, RZ, RZ, R24 ;  /* 0x000000ffff177224 */ /* 0x000fe200078e0018 */
[----:B------:R-:W-:-:S02]  /*27e60*/  MOV R22, R25 ;  /* 0x0000001900167202 */ /* 0x000fc40000000f00 */
[----:B---3--:R-:W-:Y:S04]  /*27e70*/  LDSM.16.MT88.4 R24, [R29+0xe080] ;  /* 0x00e080001d18783b */ /* 0x008fe80000004200 */
[----:B--2---:R4:W-:Y:S04]  /*27e80*/  STL.64 [R1+0x6108], R18 ;  /* 0x0061081201007387 */ /* 0x0049e80000100a00 */
[----:B------:R0:W-:Y:S01]  /*27e90*/  STL.64 [R1+0x6100], R16 ;  /* 0x0061001001007387 */ /* 0x0001e20000100a00 */
[----:B----4-:R-:W-:Y:S02]  /*27ea0*/  MOV R18, R10 ;  /* 0x0000000a00127202 */ /* 0x010fe40000000f00 */
[----:B------:R-:W-:Y:S01]  /*27eb0*/  MOV R19, R11 ;  /* 0x0000000b00137202 */ /* 0x000fe20000000f00 */
[----:B0-----:R-:W2:Y:S04]  /*27ec0*/  LDL.LU R16, [R1+0x1a0] ;  /* 0x0001a00001107983 */ /* 0x001ea80000300800 */
[----:B------:R-:W2:Y:S04]  /*27ed0*/  LDL.LU R17, [R1+0x1a4] ;  /* 0x0001a40001117983 */ /* 0x000ea80000300800 */
[----:B------:R-:W2:Y:S04]  /*27ee0*/  LDL.LU R10, [R1+0x6134] ;  /* 0x00613400010a7983 */ /* 0x000ea80000300800 */
[----:B------:R-:W2:Y:S04]  /*27ef0*/  LDL.LU R11, [R1+0x6130] ;  /* 0x00613000010b7983 */ /* 0x000ea80000300800 */
[----:B------:R-:W-:Y:S04]  /*27f00*/  STL.64 [R1+0x150], R4 ;  /* 0x0001500401007387 */ /* 0x000fe80000100a00 */
[----:B------:R-:W-:Y:S04]  /*27f10*/  STL.64 [R1+0x158], R6 ;  /* 0x0001580601007387 */ /* 0x000fe80000100a00 */
[----:B------:R-:W0:Y:S04]  /*27f20*/  LDSM.16.MT88.4 R4, [R29+0xe000] ;  /* 0x00e000001d04783b */ /* 0x000e280000004200 */
[----:B0-----:R0:W-:Y:S01]  /*27f30*/  STL [R1+0x34], R5 ;  /* 0x0000340501007387 */ /* 0x0011e20000100800 */
[----:B------:R-:W-:-:S02]  /*27f40*/  MOV R0, R4 ;  /* 0x0000000400007202 */ /* 0x000fc40000000f00 */
[----:B------:R-:W-:Y:S01]  /*27f50*/  MOV R4, R27 ;  /* 0x0000001b00047202 */ /* 0x000fe20000000f00 */
[----:B------:R1:W-:Y:S01]  /*27f60*/  STL.64 [R1+0x38], R6 ;  /* 0x0000380601007387 */ /* 0x0003e20000100a00 */
[----:B0-----:R-:W-:-:S03]  /*27f70*/  MOV R5, R26 ;  /* 0x0000001a00057202 */ /* 0x001fc60000000f00 */
[----:B------:R-:W3:Y:S01]  /*27f80*/  LDL.LU.64 R26, [R1+0x6128] ;  /* 0x00612800011a7983 */ /* 0x000ee20000300a00 */
[----:B-1----:R-:W-:Y:S01]  /*27f90*/  MOV R7, R24 ;  /* 0x0000001800077202 */ /* 0x002fe20000000f00 */
[----:B------:R-:W-:Y:S02]  /*27fa0*/  IMAD.MOV.U32 R6, RZ, RZ, R25 ;  /* 0x000000ffff067224 */ /* 0x000fe400078e0019 */
[----:B------:R-:W3:Y:S02]  /*27fb0*/  LDL.LU.64 R24, [R1+0x6120] ;  /* 0x0061200001187983 */ /* 0x000ee40000300a00 */
[----:B---3--:R-:W-:Y:S02]  /*27fc0*/  HMMA.16816.F32 R24, R24, R8, R12 ;  /* 0x000000081818723c */ /* 0x008fe4000000180c */
[----:B------:R-:W2:Y:S04]  /*27fd0*/  LDL.LU.64 R14, [R1+0x6118] ;  /* 0x00611800010e7983 */ /* 0x000ea80000300a00 */
[----:B------:R-:W2:Y:S11]  /*27fe0*/  LDL.LU.64 R12, [R1+0x6110] ;  /* 0x00611000010c7983 */ /* 0x000eb60000300a00 */
[----:B------:R-:W-:Y:S06]  /*27ff0*/  @!UPT UIADD3 URZ, URZ, URZ, URZ ;  /* 0x0000003f3f3ff290 */ /* 0x000fec000fffe03f */
[----:B------:R0:W-:Y:S04]  /*28000*/  STL.64 [R1+0x100], R24 ;  /* 0x0001001801007387 */ /* 0x0001e80000100a00 */
[----:B------:R-:W-:Y:S04]  /*28010*/  STL.64 [R1+0x108], R26 ;  /* 0x0001081a01007387 */ /* 0x000fe80000100a00 */
[----:B0-----:R-:W3:Y:S04]  /*28020*/  LDL.LU R24, [R1+0x110] ;  /* 0x0001100001187983 */ /* 0x001ee80000300800 */
        /* <DEDUP_REMOVED lines=8> */
[----:B0-----:R-:W2:Y:S04]  /*280b0*/  LDL.LU.64 R14, [R1+0x60f8] ;  /* 0x0060f800010e7983 */ /* 0x001ea80000300a00 */
[----:B------:R-:W2:Y:S01]  /*280c0*/  LDL.LU.64 R12, [R1+0x60f0] ;  /* 0x0060f000010c7983 */ /* 0x000ea20000300a00 */
[----:B------:R-:W-:-:S03]  /*280d0*/  IMAD.MOV.U32 R26, RZ, RZ, R28 ;  /* 0x000000ffff1a7224 */ /* 0x000fc600078e001c */
[----:B------:R-:W-:Y:S01]  /*280e0*/  STL [R1+0x5fc8], R9 ;  /* 0x005fc80901007387 */ /* 0x000fe20000100800 */
[----:B------:R-:W-:-:S03]  /*280f0*/  MOV R27, R2 ;  /* 0x00000002001b7202 */ /* 0x000fc60000000f00 */
[----:B------:R-:W-:Y:S01]  /*28100*/  STL [R1+0x5fc4], R8 ;  /* 0x005fc40801007387 */ /* 0x000fe20000100800 */
[-C--:B--2---:R-:W-:Y:S03]  /*28110*/  HMMA.16816.F32 R12, R12, R10.reuse, R16 ;  /* 0x0000000a0c0c723c */ /* 0x084fe60000001810 */
[----:B------:R-:W2:Y:S04]  /*28120*/  LDL.LU.64 R18, [R1+0x60e8] ;  /* 0x0060e80001127983 */ /* 0x000ea80000300a00 */
[----:B------:R-:W2:Y:S11]  /*28130*/  LDL.LU.64 R16, [R1+0x60e0] ;  /* 0x0060e00001107983 */ /* 0x000eb60000300a00 */
[----:B------:R-:W-:Y:S05]  /*28140*/  @!UPT UIADD3 URZ, URZ, URZ, URZ ;  /* 0x0000003f3f3ff290 */ /* 0x000fea000fffe03f */
[----:B------:R0:W-:Y:S01]  /*28150*/  STL.64 [R1+0x1e0], R12 ;  /* 0x0001e00c01007387 */ /* 0x0001e20000100a00 */
[----:B------:R-:W-:Y:S02]  /*28160*/  MOV R28, R14 ;  /* 0x0000000e001c7202 */ /* 0x000fe40000000f00 */
[----:B------:R-:W-:Y:S02]  /*28170*/  MOV R2, R15 ;  /* 0x0000000f00027202 */ /* 0x000fe40000000f00 */
[----:B------:R-:W2:Y:S04]  /*28180*/  LDL.LU.64 R14, [R1+0x60d8] ;  /* 0x0060d800010e7983 */ /* 0x000ea80000300a00 */
[----:B0-----:R-:W2:Y:S01]  /*28190*/  LDL.LU.64 R12, [R1+0x60d0] ;  /* 0x0060d000010c7983 */ /* 0x001ea20000300a00 */
[-C--:B---3--:R-:W-:Y:S03]  /*281a0*/  HMMA.16816.F32 R20, R20, R10.reuse, R24 ;  /* 0x0000000a1414723c */ /* 0x088fe60000001818 */
[----:B------:R-:W-:Y:S04]  /*281b0*/  STL [R1+0x5fbc], R2 ;  /* 0x005fbc0201007387 */ /* 0x000fe80000100800 */
[----:B------:R-:W-:Y:S04]  /*281c0*/  STL [R1+0x5fb8], R28 ;  /* 0x005fb81c01007387 */ /* 0x000fe80000100800 */
[----:B------:R-:W-:Y:S11]  /*281d0*/  LDSM.16.MT88.4 R24, [R3+0xe180] ;  /* 0x00e180000318783b */ /* 0x000ff60000004200 */
[----:B------:R-:W-:Y:S01]  /*281e0*/  @!UPT UIADD3 URZ, URZ, URZ, URZ ;  /* 0x0000003f3f3ff290 */ /* 0x000fe2000fffe03f */
[----:B------:R-:W-:Y:S04]  /*281f0*/  STL.64 [R1+0x1b0], R20 ;  /* 0x0001b01401007387 */ /* 0x000fe80000100a00 */
[----:B------:R-:W-:Y:S04]  /*28200*/  STL.64 [R1+0x1b8], R22 ;  /* 0x0001b81601007387 */ /* 0x000fe80000100a00 */
[----:B------:R-:W-:Y:S01]  /*28210*/  LDSM.16.MT88.4 R20, [R3+0xe100] ;  /* 0x00e100000314783b */ /* 0x000fe20000004200 */
[----:B--2---:R-:W-:Y:S03]  /*28220*/  HMMA.16816.F32 R16, R12, R10, R16 ;  /* 0x0000000a0c10723c */ /* 0x004fe60000001810 */
[----:B------:R-:W0:Y:S11]  /*28230*/  LDSM.16.MT88.4 R12, [R29+0xe100] ;  /* 0x00e100001d0c783b */ /* 0x000e360000004200 */
[----:B------:R-:W-:Y:S09]  /*28240*/  @!UPT UIADD3 URZ, URZ, URZ, URZ ;  /* 0x0000003f3f3ff290 */ /* 0x000ff2000fffe03f */
[----:B------:R-:W-:Y:S04]  /*28250*/  STL.64 [R1+0x1a0], R16 ;  /* 0x0001a01001007387 */ /* 0x000fe80000100a00 */
[----:B------:R-:W-:Y:S04]  /*28260*/  STL.64 [R1+0x1a8], R18 ;  /* 0x0001a81201007387 */ /* 0x000fe80000100a00 */
[----:B------:R-:W-:Y:S01]  /*28270*/  LDSM.16.MT88.4 R16, [R29+0xe180] ;  /* 0x00e180001d10783b */ /* 0x000fe20000004200 */
[----:B0-----:R-:W-:-:S03]  /*28280*/  IMAD.MOV.U32 R9, RZ, RZ, R14 ;  /* 0x000000ffff097224 */ /* 0x001fc600078e000e */
[----:B------:R-:W-:Y:S01]  /*28290*/  STL.64 [R1+0x10], R12 ;  /* 0x0000100c01007387 */ /* 0x000fe20000100a00 */
[----:B------:R-:W-:-:S03]  /*282a0*/  MOV R8, R15 ;  /* 0x0000000f00087202 */ /* 0x000fc60000000f00 */
[----:B------:R-:W0:Y:S04]  /*282b0*/  LDSM.16.MT88.4 R12, [R3+0xe000] ;  /* 0x00e00000030c783b */ /* 0x000e280000004200 */
[----:B0-----:R0:W-:Y:S04]  /*282c0*/  STL.64 [R1+0x6008], R14 ;  /* 0x0060080e01007387 */ /* 0x0011e80000100a00 */
[----:B------:R-:W-:Y:S04]  /*282d0*/  STL.64 [R1], R16 ;  /* 0x0000001001007387 */ /* 0x000fe80000100a00 */
[----:B------:R-:W-:Y:S04]  /*282e0*/  STL.64 [R1+0x8], R18 ;  /* 0x0000081201007387 */ /* 0x000fe80000100a00 */
[----:B------:R1:W-:Y:S01]  /*282f0*/  STL.64 [R1+0x6000], R12 ;  /* 0x0060000c01007387 */ /* 0x0003e20000100a00 */
[----:B0-----:R-:W-:-:S02]  /*28300*/  MOV R15, R4 ;  /* 0x00000004000f7202 */ /* 0x001fc40000000f00 */
[----:B------:R-:W-:Y:S01]  /*28310*/  MOV R14, R5 ;  /* 0x00000005000e7202 */ /* 0x000fe20000000f00 */
[----:B------:R-:W2:Y:S04]  /*28320*/  LDL.LU R4, [R1+0x80] ;  /* 0x0000800001047983 */ /* 0x000ea80000300800 */
[----:B------:R-:W2:Y:S01]  /*28330*/  LDL.LU R5, [R1+0x84] ;  /* 0x0000840001057983 */ /* 0x000ea20000300800 */
[----:B-1----:R-:W-:Y:S01]  /*28340*/  IMAD.MOV.U32 R13, RZ, RZ, R6 ;  /* 0x000000ffff0d7224 */ /* 0x002fe200078e0006 */
[----:B------:R-:W-:Y:S02]  /*28350*/  MOV R12, R7 ;  /* 0x00000007000c7202 */ /* 0x000fe40000000f00 */
[----:B------:R-:W3:Y:S04]  /*28360*/  LDL.LU R6, [R1+0x88] ;  /* 0x0000880001067983 */ /* 0x000ee80000300800 */
[----:B------:R-:W3:Y:S04]  /*28370*/  LDL.LU R7, [R1+0x8c] ;  /* 0x00008c0001077983 */ /* 0x000ee80000300800 */
[----:B------:R-:W0:Y:S04]  /*28380*/  LDSM.16.MT88.4 R16, [R3+0xe080] ;  /* 0x00e080000310783b */ /* 0x000e280000004200 */
[----:B---3--:R-:W-:Y:S04]  /*28390*/  STL.64 [R1+0x6090], R6 ;  /* 0x0060900601007387 */ /* 0x008fe80000100a00 */
[----:B--2---:R-:W-:Y:S04]  /*283a0*/  STL.64 [R1+0x6088], R4 ;  /* 0x0060880401007387 */ /* 0x004fe80000100a00 */
[----:B------:R-:W-:Y:S04]  /*283b0*/  STL.64 [R1+0x6058], R14 ;  /* 0x0060580e01007387 */ /* 0x000fe80000100a00 */
[----:B------:R1:W-:Y:S04]  /*283c0*/  STL.64 [R1+0x6050], R12 ;  /* 0x0060500c01007387 */ /* 0x0003e80000100a00 */
[----:B-1----:R-:W2:Y:S04]  /*283d0*/  LDL.LU R12, [R1+0xc0] ;  /* 0x0000c000010c7983 */ /* 0x002ea80000300800 */
[----:B------:R-:W2:Y:S04]  /*283e0*/  LDL.LU R13, [R1+0xc4] ;  /* 0x0000c400010d7983 */ /* 0x000ea80000300800 */
[----:B------:R-:W3:Y:S04]  /*283f0*/  LDL.LU R14, [R1+0xc8] ;  /* 0x0000c800010e7983 */ /* 0x000ee80000300800 */
[----:B------:R-:W3:Y:S04]  /*28400*/  LDL.LU R15, [R1+0xcc] ;  /* 0x0000cc00010f7983 */ /* 0x000ee80000300800 */
[----:B------:R-:W4:Y:S04]  /*28410*/  LDL.LU R4, [R1+0x90] ;  /* 0x0000900001047983 */ /* 0x000f280000300800 */
[----:B------:R-:W4:Y:S04]  /*28420*/  LDL.LU R5, [R1+0x94] ;  /* 0x0000940001057983 */ /* 0x000f280000300800 */
[----:B------:R-:W2:Y:S04]  /*28430*/  LDL.LU R6, [R1+0x98] ;  /* 0x0000980001067983 */ /* 0x000ea80000300800 */
[----:B------:R-:W2:Y:S04]  /*28440*/  LDL.LU R7, [R1+0x9c] ;  /* 0x00009c0001077983 */ /* 0x000ea80000300800 */
[----:B--2---:R-:W-:Y:S04]  /*28450*/  STL.64 [R1+0x60b0], R6 ;  /* 0x0060b00601007387 */ /* 0x004fe80000100a00 */
[----:B----4-:R-:W-:Y:S04]  /*28460*/  STL.64 [R1+0x60a8], R4 ;  /* 0x0060a80401007387 */ /* 0x010fe80000100a00 */
[----:B---3--:R-:W-:Y:S04]  /*28470*/  STL.64 [R1+0x6078], R14 ;  /* 0x0060780e01007387 */ /* 0x008fe80000100a00 */
[----:B------:R1:W-:Y:S04]  /*28480*/  STL.64 [R1+0x6070], R12 ;  /* 0x0060700c01007387 */ /* 0x0003e80000100a00 */
[----:B-1----:R-:W2:Y:S04]  /*28490*/  LDL.LU R12, [R1+0xf0] ;  /* 0x0000f000010c7983 */ /* 0x002ea80000300800 */
[----:B------:R-:W2:Y:S04]  /*284a0*/  LDL.LU R13, [R1+0xf4] ;  /* 0x0000f400010d7983 */ /* 0x000ea80000300800 */
[----:B------:R-:W3:Y:S04]  /*284b0*/  LDL.LU R14, [R1+0xf8] ;  /* 0x0000f800010e7983 */ /* 0x000ee80000300800 */
[----:B------:R-:W3:Y:S04]  /*284c0*/  LDL.LU R15, [R1+0xfc] ;  /* 0x0000fc00010f7983 */ /* 0x000ee80000300800 */
[----:B------:R-:W4:Y:S04]  /*284d0*/  LDL.LU R4, [R1+0xa0] ;  /* 0x0000a00001047983 */ /* 0x000f280000300800 */
[----:B------:R-:W4:Y:S04]  /*284e0*/  LDL.LU R5, [R1+0xa4] ;  /* 0x0000a40001057983 */ /* 0x000f280000300800 */
[----:B------:R-:W4:Y:S04]  /*284f0*/  LDL.LU R6, [R1+0xa8] ;  /* 0x0000a80001067983 */ /* 0x000f280000300800 */
[----:B------:R-:W4:Y:S04]  /*28500*/  LDL.LU R7, [R1+0xac] ;  /* 0x0000ac0001077983 */ /* 0x000f280000300800 */
[----:B---3--:R-:W-:Y:S04]  /*28510*/  STL.64 [R1+0x60a0], R14 ;  /* 0x0060a00e01007387 */ /* 0x008fe80000100a00 */
[----:B--2---:R1:W-:Y:S04]  /*28520*/  STL.64 [R1+0x6098], R12 ;  /* 0x0060980c01007387 */ /* 0x0043e80000100a00 */
[----:B-1----:R-:W2:Y:S04]  /*28530*/  LDL.LU R12, [R1+0x120] ;  /* 0x00012000010c7983 */ /* 0x002ea80000300800 */
[----:B------:R-:W2:Y:S04]  /*28540*/  LDL.LU R13, [R1+0x124] ;  /* 0x00012400010d7983 */ /* 0x000ea80000300800 */
[----:B------:R-:W3:Y:S04]  /*28550*/  LDL.LU R14, [R1+0x128] ;  /* 0x00012800010e7983 */ /* 0x000ee80000300800 */
[----:B------:R-:W3:Y:S04]  /*28560*/  LDL.LU R15, [R1+0x12c] ;  /* 0x00012c00010f7983 */ /* 0x000ee80000300800 */
[----:B---3--:R-:W-:Y:S04]  /*28570*/  STL.64 [R1+0x60c0], R14 ;  /* 0x0060c00e01007387 */ /* 0x008fe80000100a00 */
[----:B--2---:R1:W-:Y:S04]  /*28580*/  STL.64 [R1+0x60b8], R12 ;  /* 0x0060b80c01007387 */ /* 0x0043e80000100a00 */
[----:B-1----:R-:W4:Y:S04]  /*28590*/  LDL.LU R12, [R1+0x140] ;  /* 0x00014000010c7983 */ /* 0x002f280000300800 */
[----:B------:R-:W4:Y:S04]  /*285a0*/  LDL.LU R13, [R1+0x144] ;  /* 0x00014400010d7983 */ /* 0x000f280000300800 */
[----:B------:R-:W4:Y:S04]  /*285b0*/  LDL.LU R14, [R1+0x148] ;  /* 0x00014800010e7983 */ /* 0x000f280000300800 */
[----:B------:R-:W4:Y:S04]  /*285c0*/  LDL.LU R15, [R1+0x14c] ;  /* 0x00014c00010f7983 */ /* 0x000f280000300800 */
[----:B0-----:R-:W-:Y:S04]  /*285d0*/  STL.64 [R1+0x5ff8], R18 ;  /* 0x005ff81201007387 */ /* 0x001fe80000100a00 */
[----:B------:R0:W-:Y:S04]  /*285e0*/  STL.64 [R1+0x5ff0], R16 ;  /* 0x005ff01001007387 */ /* 0x0001e80000100a00 */
[----:B0-----:R-:W2:Y:S04]  /*285f0*/  LDL.LU R16, [R1+0xd0] ;  /* 0x0000d00001107983 */ /* 0x001ea80000300800 */
[----:B------:R-:W2:Y:S04]  /*28600*/  LDL.LU R17, [R1+0xd4] ;  /* 0x0000d40001117983 */ /* 0x000ea80000300800 */
[----:B------:R-:W2:Y:S04]  /*28610*/  LDL.LU R18, [R1+0xd8] ;  /* 0x0000d80001127983 */ /* 0x000ea80000300800 */
[----:B------:R-:W2:Y:S04]  /*28620*/  LDL.LU R19, [R1+0xdc] ;  /* 0x0000dc0001137983 */ /* 0x000ea80000300800 */
[----:B------:R-:W-:Y:S04]  /*28630*/  STL.64 [R1+0x5fe8], R22 ;  /* 0x005fe81601007387 */ /* 0x000fe80000100a00 */
[----:B------:R0:W-:Y:S02]  /*28640*/  STL.64 [R1+0x5fe0], R20 ;  /* 0x005fe01401007387 */ /* 0x0001e40000100a00 */
[----:B0-----:R-:W-:-:S02]  /*28650*/  IMAD.MOV.U32 R20, RZ, RZ, R0 ;  /* 0x000000ffff147224 */ /* 0x001fc400078e0000 */
[----:B------:R-:W3:Y:S04]  /*28660*/  LDL.LU R0, [R1+0x60c8] ;  /* 0x0060c80001007983 */ /* 0x000ee80000300800 */
        /* <DEDUP_REMOVED lines=8> */
[----:B------:R-:W-:Y:S01]  /*286f0*/  STL [R1+0x5fc0], R3 ;  /* 0x005fc00301007387 */ /* 0x000fe20000100800 */
[-C--:B----4-:R-:W-:Y:S03]  /*28700*/  HMMA.16816.F32 R4, R4, R10.reuse, R12 ;  /* 0x0000000a0404723c */ /* 0x090fe6000000180c */
[----:B------:R-:W4:Y:S04]  /*28710*/  LDL.LU.64 R14, [R1+0x60c0] ;  /* 0x0060c000010e7983 */ /* 0x000f280000300a00 */
[----:B------:R-:W4:Y:S11]  /*28720*/  LDL.LU.64 R12, [R1+0x60b8] ;  /* 0x0060b800010c7983 */ /* 0x000f360000300a00 */
[----:B------:R-:W-:Y:S05]  /*28730*/  @!UPT UIADD3 URZ, URZ, URZ, URZ ;  /* 0x0000003f3f3ff290 */ /* 0x000fea000fffe03f */
[----:B------:R-:W-:Y:S04]  /*28740*/  STL.64 [R1+0x180], R4 ;  /* 0x0001800401007387 */ /* 0x000fe80000100a00 */
[----:B------:R0:W-:Y:S04]  /*28750*/  STL.64 [R1+0x188], R6 ;  /* 0x0001880601007387 */ /* 0x0001e80000100a00 */
[----:B0-----:R-:W4:Y:S04]  /*28760*/  LDL.LU.64 R6, [R1+0x60b0] ;  /* 0x0060b00001067983 */ /* 0x001f280000300a00 */
[----:B------:R-:W4:Y:S02]  /*28770*/  LDL.LU.64 R4, [R1+0x60a8] ;  /* 0x0060a80001047983 */ /* 0x000f240000300a00 */
[----:B----4-:R-:W-:Y:S02]  /*28780*/  HMMA.16816.F32 R4, R4, R10, R12 ;  /* 0x0000000a0404723c */ /* 0x010fe4000000180c */
[----:B------:R-:W4:Y:S04]  /*28790*/  LDL.LU.64 R14, [R1+0x60a0] ;  /* 0x0060a000010e7983 */ /* 0x000f280000300a00 */
[----:B------:R-:W4:Y:S11]  /*287a0*/  LDL.LU.64 R12, [R1+0x6098] ;  /* 0x00609800010c7983 */ /* 0x000f360000300a00 */
[----:B------:R-:W-:Y:S06]  /*287b0*/  @!UPT UIADD3 URZ, URZ, URZ, URZ ;  /* 0x0000003f3f3ff290 */ /* 0x000fec000fffe03f */
[----:B------:R-:W-:Y:S04]  /*287c0*/  STL.64 [R1+0x130], R4 ;  /* 0x0001300401007387 */ /* 0x000fe80000100a00 */
[----:B------:R0:W-:Y:S04]  /*287d0*/  STL.64 [R1+0x138], R6 ;  /* 0x0001380601007387 */ /* 0x0001e80000100a00 */
[----:B0-----:R-:W4:Y:S04]  /*287e0*/  LDL.LU.64 R6, [R1+0x6090] ;  /* 0x0060900001067983 */ /* 0x001f280000300a00 */
[----:B------:R-:W4:Y:S01]  /*287f0*/  LDL.LU.64 R4, [R1+0x6088] ;  /* 0x0060880001047983 */ /* 0x000f220000300a00 */
[----:B---3--:R-:W-:-:S03]  /*28800*/  MOV R25, R0 ;  /* 0x0000000000197202 */ /* 0x008fc60000000f00 */
[----:B------:R-:W0:Y:S04]  /*28810*/  S2R R0, SR_TID.X ;  /* 0x0000000000007919 */ /* 0x000e280000002100 */
[----:B------:R-:W1:Y:S01]  /*28820*/  S2R R28, SR_TID.X ;  /* 0x00000000001c7919 */ /* 0x000e620000002100 */
[----:B0-----:R-:W-:-:S04]  /*28830*/  LOP3.LUT R0, R0, 0x7, RZ, 0xc0, !PT ;  /* 0x0000000700007812 */ /* 0x001fc800078ec0ff */
[----:B------:R-:W-:Y:S02]  /*28840*/  SHF.L.U32 R0, R0, 0x4, RZ ;  /* 0x0000000400007819 */ /* 0x000fe400000006ff */
[----:B-1----:R-:W-:-:S04]  /*28850*/  LOP3.LUT R2, R28, 0xe0, RZ, 0xc0, !PT ;  /* 0x000000e01c027812 */ /* 0x002fc800078ec0ff */
[----:B------:R-:W-:Y:S02]  /*28860*/  LEA R2, R2, R0, 0x8 ;  /* 0x0000000002027211 */ /* 0x000fe400078e40ff */
[----:B------:R-:W3:Y:S01]  /*28870*/  LDL.LU R0, [R1+0x6080] ;  /* 0x0060800001007983 */ /* 0x000ee20000300800 */
[----:B----4-:R-:W-:Y:S03]  /*28880*/  HMMA.16816.F32 R4, R4, R10, R12 ;  /* 0x0000000a0404723c */ /* 0x010fe6000000180c */
[----:B------:R-:W4:Y:S04]  /*28890*/  LDL.LU.64 R14, [R1+0x6078] ;  /* 0x00607800010e7983 */ /* 0x000f280000300a00 */
[----:B------:R-:W4:Y:S11]  /*288a0*/  LDL.LU.64 R12, [R1+0x6070] ;  /* 0x00607000010c7983 */ /* 0x000f360000300a00 */
[----:B------:R-:W-:Y:S05]  /*288b0*/  @!UPT UIADD3 URZ, URZ, URZ, URZ ;  /* 0x0000003f3f3ff290 */ /* 0x000fea000fffe03f */
[----:B------:R-:W-:Y:S04]  /*288c0*/  STL.64 [R1+0x1c0], R4 ;  /* 0x0001c00401007387 */ /* 0x000fe80000100a00 */
[----:B------:R0:W-:Y:S04]  /*288d0*/  STL.64 [R1+0x1c8], R6 ;  /* 0x0001c80601007387 */ /* 0x0001e80000100a00 */
[----:B0-----:R-:W4:Y:S04]  /*288e0*/  LDL.LU.64 R6, [R1+0x6068] ;  /* 0x0060680001067983 */ /* 0x001f280000300a00 */
[----:B------:R-:W4:Y:S01]  /*288f0*/  LDL.LU.64 R4, [R1+0x6060] ;  /* 0x0060600001047983 */ /* 0x000f220000300a00 */
[C---:B------:R-:W-:Y:S01]  /*28900*/  IMAD.SHL.U32 R3, R28.reuse, 0x2, RZ ;  /* 0x000000021c037824 */ /* 0x040fe200078e00ff */
[----:B------:R-:W-:-:S04]  /*28910*/  LOP3.LUT R28, R28, 0x7, RZ, 0xc0, !PT ;  /* 0x000000071c1c7812 */ /* 0x000fc800078ec0ff */
[----:B------:R-:W-:Y:S01]  /*28920*/  LOP3.LUT R2, R2, 0x30, R3, 0x78, !PT ;  /* 0x0000003002027812 */ /* 0x000fe200078e7803 */
[-C--:B----4-:R-:W-:Y:S01]  /*28930*/  HMMA.16816.F32 R4, R4, R10.reuse, R12 ;  /* 0x0000000a0404723c */ /* 0x090fe2000000180c */
[----:B------:R-:W4:Y:S04]  /*28940*/  LDL.LU.64 R14, [R1+0x6058] ;  /* 0x00605800010e7983 */ /* 0x000f280000300a00 */
[----:B------:R-:W4:Y:S11]  /*28950*/  LDL.LU.64 R12, [R1+0x6050] ;  /* 0x00605000010c7983 */ /* 0x000f360000300a00 */
[----:B------:R-:W-:Y:S07]  /*28960*/  @!UPT UIADD3 URZ, URZ, URZ, URZ ;  /* 0x0000003f3f3ff290 */ /* 0x000fee000fffe03f */
[----:B------:R-:W-:Y:S04]  /*28970*/  STL.64 [R1+0x140], R4 ;  /* 0x0001400401007387 */ /* 0x000fe80000100a00 */
[----:B------:R-:W-:Y:S04]  /*28980*/  STL.64 [R1+0x148], R6 ;  /* 0x0001480601007387 */ /* 0x000fe80000100a00 */
[----:B---3--:R-:W0:Y:S01]  /*28990*/  LDSM.16.MT88.4 R4, [R0+0x10000] ;  /* 0x010000000004783b */ /* 0x008e220000004200 */
[----:B------:R-:W-:Y:S01]  /*289a0*/  LEA R2, R28, R2, 0xa ;  /* 0x000000021c027211 */ /* 0x000fe200078e50ff */
[-C--:B--2---:R-:W-:Y:S02]  /*289b0*/  HMMA.16816.F32 R20, R20, R10.reuse, R24 ;  /* 0x0000000a1414723c */ /* 0x084fe40000001818 */
[----:B0-----:R-:W-:Y:S04]  /*289c0*/  STL.64 [R1+0xa0], R4 ;  /* 0x0000a00401007387 */ /* 0x001fe80000100a00 */
[----:B------:R-:W-:Y:S04]  /*289d0*/  STL.64 [R1+0xa8], R6 ;  /* 0x0000a80601007387 */ /* 0x000fe80000100a00 */
[----:B------:R-:W0:Y:S04]  /*289e0*/  LDSM.16.M88.4 R4, [R2+0x40100] ;  /* 0x040100000204783b */ /* 0x000e280000000200 */
[----:B0-----:R-:W-:Y:S04]  /*289f0*/  STL [R1+0x5e24], R6 ;  /* 0x005e240601007387 */ /* 0x001fe80000100800 */
[----:B------:R-:W-:Y:S05]  /*28a00*/  STL [R1+0x5e20], R7 ;  /* 0x005e200701007387 */ /* 0x000fea0000100800 */
[----:B------:R-:W-:Y:S04]  /*28a10*/  STL.64 [R1+0xf0], R20 ;  /* 0x0000f01401007387 */ /* 0x000fe80000100a00 */
[----:B------:R-:W-:Y:S01]  /*28a20*/  STL.64 [R1+0xf8], R22 ;  /* 0x0000f81601007387 */ /* 0x000fe20000100a00 */
[----:B----4-:R-:W-:Y:S03]  /*28a30*/  HMMA.16816.F32 R16, R12, R10, R16 ;  /* 0x0000000a0c10723c */ /* 0x010fe60000001810 */
[----:B------:R-:W0:Y:S11]  /*28a40*/  LDSM.16.MT88.4 R12, [R0+0x10080] ;  /* 0x01008000000c783b */ /* 0x000e360000004200 */
[----:B------:R-:W-:Y:S09]  /*28a50*/  @!UPT UIADD3 URZ, URZ, URZ, URZ ;  /* 0x0000003f3f3ff290 */ /* 0x000ff2000fffe03f */
[----:B------:R1:W-:Y:S04]  /*28a60*/  STL.64 [R1+0xe0], R16 ;  /* 0x0000e01001007387 */ /* 0x0003e80000100a00 */
[----:B------:R2:W-:Y:S04]  /*28a70*/  STL.64 [R1+0xe8], R18 ;  /* 0x0000e81201007387 */ /* 0x0005e80000100a00 */
[----:B0-----:R-:W-:Y:S04]  /*28a80*/  STL [R1+0x90], R12 ;  /* 0x0000900c01007387 */ /* 0x001fe80000100800 */
[----:B-1----:R-:W3:Y:S04]  /*28a90*/  LDL.LU R16, [R1+0x170] ;  /* 0x0001700001107983 */ /* 0x002ee80000300800 */
[----:B------:R-:W3:Y:S04]  /*28aa0*/  LDL.LU R17, [R1+0x174] ;  /* 0x0001740001117983 */ /* 0x000ee80000300800 */
[----:B--2---:R-:W2:Y:S04]  /*28ab0*/  LDL.LU R18, [R1+0x178] ;  /* 0x0001780001127983 */ /* 0x004ea80000300800 */
[----:B------:R-:W2:Y:S01]  /*28ac0*/  LDL.LU R19, [R1+0x17c] ;  /* 0x00017c0001137983 */ /* 0x000ea20000300800 */
[----:B------:R-:W-:Y:S01]  /*28ad0*/  IMAD.MOV.U32 R26, RZ, RZ, R9 ;  /* 0x000000ffff1a7224 */ /* 0x000fe200078e0009 */
[----:B------:R-:W-:-:S02]  /*28ae0*/  MOV R27, R8 ;  /* 0x00000008001b7202 */ /* 0x000fc40000000f00 */
[----:B--2---:R-:W-:Y:S04]  /*28af0*/  STL.64 [R1+0x6028], R18 ;  /* 0x0060281201007387 */ /* 0x004fe80000100a00 */
[----:B---3--:R-:W-:Y:S04]  /*28b00*/  STL.64 [R1+0x6020], R16 ;  /* 0x0060201001007387 */ /* 0x008fe80000100a00 */
[----:B------:R-:W2:Y:S04]  /*28b10*/  LDL.LU R24, [R1+0x10] ;  /* 0x0000100001187983 */ /* 0x000ea80000300800 */
[----:B------:R-:W2:Y:S04]  /*28b20*/  LDL.LU R25, [R1+0x14] ;  /* 0x0000140001197983 */ /* 0x000ea80000300800 */
[----:B------:R0:W-:Y:S04]  /*28b30*/  STL.64 [R1+0x6038], R26 ;  /* 0x0060381a01007387 */ /* 0x0001e80000100a00 */
[----:B------:R-:W1:Y:S04]  /*28b40*/  S2R R9, SR_TID.X ;  /* 0x0000000000097919 */ /* 0x000e680000002100 */
[----:B0-----:R-:W0:Y:S04]  /*28b50*/  S2R R27, SR_TID.X ;  /* 0x00000000001b7919 */ /* 0x001e280000002100 */
[----:B--2---:R-:W-:Y:S04]  /*28b60*/  STL.64 [R1+0x6030], R24 ;  /* 0x0060301801007387 */ /* 0x004fe80000100a00 */
[----:B------:R-:W2:Y:S04]  /*28b70*/  LDL.LU R16, [R1+0x1f0] ;  /* 0x0001f00001107983 */ /* 0x000ea80000300800 */
[----:B------:R-:W2:Y:S04]  /*28b80*/  LDL.LU R17, [R1+0x1f4] ;  /* 0x0001f40001117983 */ /* 0x000ea80000300800 */
[----:B------:R-:W3:Y:S04]  /*28b90*/  LDL.LU R18, [R1+0x1f8] ;  /* 0x0001f80001127983 */ /* 0x000ee80000300800 */
[----:B------:R-:W3:Y:S01]  /*28ba0*/  LDL.LU R19, [R1+0x1fc] ;  /* 0x0001fc0001137983 */ /* 0x000ee20000300800 */
[----:B-1----:R-:W-:-:S02]  /*28bb0*/  LOP3.LUT R6, R9, 0x7, RZ, 0xc0, !PT ;  /* 0x0000000709067812 */ /* 0x002fc400078ec0ff */
[C---:B0-----:R-:W-:Y:S02]  /*28bc0*/  LOP3.LUT R7, R27.reuse, 0x10, RZ, 0xc0, !PT ;  /* 0x000000101b077812 */ /* 0x041fe400078ec0ff */
[----:B------:R-:W-:Y:S01]  /*28bd0*/  SHF.L.U32 R27, R27, 0x1, RZ ;  /* 0x000000011b1b7819 */ /* 0x000fe200000006ff */
[----:B------:R-:W-:-:S05]  /*28be0*/  IMAD R6, R6, 0x210, RZ ;  /* 0x0000021006067824 */ /* 0x000fca00078e02ff */
[----:B------:R-:W-:Y:S02]  /*28bf0*/  LOP3.LUT R6, R6, 0x10, R27, 0x78, !PT ;  /* 0x0000001006067812 */ /* 0x000fe400078e781b */
[----:B------:R-:W-:Y:S01]  /*28c00*/  LDSM.16.MT88.4 R24, [R0+0x10180] ;  /* 0x010180000018783b */ /* 0x000fe20000004200 */
[----:B------:R-:W-:Y:S01]  /*28c10*/  IMAD.MOV.U32 R3, RZ, RZ, R13 ;  /* 0x000000ffff037224 */ /* 0x000fe200078e000d */
[----:B------:R-:W-:Y:S02]  /*28c20*/  MOV R2, R14 ;  /* 0x0000000e00027202 */ /* 0x000fe40000000f00 */
[----:B------:R-:W-:Y:S02]  /*28c30*/  MOV R28, R15 ;  /* 0x0000000f001c7202 */ /* 0x000fe40000000f00 */
[----:B------:R-:W-:-:S04]  /*28c40*/  SHF.L.U32 R7, R7, 0x8, RZ ;  /* 0x0000000807077819 */ /* 0x000fc800000006ff */
[----:B------:R-:W-:-:S04]  /*28c50*/  LOP3.LUT R6, R6, R7, RZ, 0xfc, !PT ;  /* 0x0000000706067212 */ /* 0x000fc800078efcff */
[----:B------:R-:W-:Y:S01]  /*28c60*/  LOP3.LUT R6, R6, 0x20, RZ, 0x3c, !PT ;  /* 0x0000002006067812 */ /* 0x000fe200078e3cff */
[----:B---3--:R-:W-:Y:S04]  /*28c70*/  STL.64 [R1+0x6048], R18 ;  /* 0x0060481201007387 */ /* 0x008fe80000100a00 */
[----:B--2---:R-:W-:Y:S04]  /*28c80*/  STL.64 [R1+0x6040], R16 ;  /* 0x0060401001007387 */ /* 0x004fe80000100a00 */
[----:B------:R-:W0:Y:S04]  /*28c90*/  LDSM.16.MT88.4 R16, [R0+0x10100] ;  /* 0x010100000010783b */ /* 0x000e280000004200 */
[----:B------:R-:W2:Y:S04]  /*28ca0*/  LDL.LU R12, [R1+0x190] ;  /* 0x00019000010c7983 */ /* 0x000ea80000300800 */
[----:B------:R-:W2:Y:S04]  /*28cb0*/  LDL.LU R13, [R1+0x194] ;  /* 0x00019400010d7983 */ /* 0x000ea80000300800 */
[----:B------:R-:W2:Y:S04]  /*28cc0*/  LDL.LU R14, [R1+0x198] ;  /* 0x00019800010e7983 */ /* 0x000ea80000300800 */
[----:B------:R-:W2:Y:S04]  /*28cd0*/  LDL.LU R15, [R1+0x19c] ;  /* 0x00019c00010f7983 */ /* 0x000ea80000300800 */
[----:B------:R-:W3:Y:S04]  /*28ce0*/  LDL.LU R20, [R1+0x160] ;  /* 0x0001600001147983 */ /* 0x000ee80000300800 */
[----:B------:R-:W3:Y:S04]  /*28cf0*/  LDL.LU R21, [R1+0x164] ;  /* 0x0001640001157983 */ /* 0x000ee80000300800 */
[----:B------:R-:W3:Y:S04]  /*28d00*/  LDL.LU R22, [R1+0x168] ;  /* 0x0001680001167983 */ /* 0x000ee80000300800 */
[----:B------:R-:W3:Y:S04]  /*28d10*/  LDL.LU R23, [R1+0x16c] ;  /* 0x00016c0001177983 */ /* 0x000ee80000300800 */
[----:B------:R1:W-:Y:S04]  /*28d20*/  STL [R1+0x5fd4], R28 ;  /* 0x005fd41c01007387 */ /* 0x0003e80000100800 */
[----:B------:R4:W-:Y:S01]  /*28d30*/  STL [R1+0x5fd0], R2 ;  /* 0x005fd00201007387 */ /* 0x0009e20000100800 */
[----:B0-----:R-:W-:Y:S01]  /*28d40*/  IMAD.MOV.U32 R8, RZ, RZ, R18 ;  /* 0x000000ffff087224 */ /* 0x001fe200078e0012 */
[----:B------:R-:W-:-:S02]  /*28d50*/  MOV R9, R17 ;  /* 0x0000001100097202 */ /* 0x000fc40000000f00 */
[----:B------:R0:W-:Y:S04]  /*28d60*/  STL [R1+0x5fcc], R3 ;  /* 0x005fcc0301007387 */ /* 0x0001e80000100800 */
[----:B------:R-:W-:Y:S04]  /*28d70*/  STL [R1+0x80], R16 ;  /* 0x0000801001007387 */ /* 0x000fe80000100800 */
[----:B------:R0:W-:Y:S01]  /*28d80*/  STL [R1+0x8c], R19 ;  /* 0x00008c1301007387 */ /* 0x0001e20000100800 */
[----:B-1----:R-:W-:Y:S01]  /*28d90*/  IMAD.MOV.U32 R28, RZ, RZ, R25 ;  /* 0x000000ffff1c7224 */ /* 0x002fe200078e0019 */
[----:B----4-:R-:W-:-:S02]  /*28da0*/  MOV R2, R26 ;  /* 0x0000001a00027202 */ /* 0x010fc40000000f00 */
[----:B0-----:R-:W-:Y:S01]  /*28db0*/  MOV R3, R27 ;  /* 0x0000001b00037202 */ /* 0x001fe20000000f00 */
[----:B------:R-:W4:Y:S04]  /*28dc0*/  LDL.LU.64 R18, [R1+0x6048] ;  /* 0x0060480001127983 */ /* 0x000f280000300a00 */
[----:B------:R-:W4:Y:S04]  /*28dd0*/  LDL.LU.64 R16, [R1+0x6040] ;  /* 0x0060400001107983 */ /* 0x000f280000300a00 */
[----:B------:R-:W-:Y:S04]  /*28de0*/  STL [R1+0x5fdc], R8 ;  /* 0x005fdc0801007387 */ /* 0x000fe80000100800 */
[----:B------:R-:W-:Y:S04]  /*28df0*/  STL [R1+0x5fd8], R9 ;  /* 0x005fd80901007387 */ /* 0x000fe80000100800 */
[----:B------:R-:W-:Y:S04]  /*28e00*/  STL [R1+0x70], R24 ;  /* 0x0000701801007387 */ /* 0x000fe80000100800 */
[----:B------:R-:W0:Y:S04]  /*28e10*/  LDSM.16.MT88.4 R24, [R6+0x10000] ;  /* 0x010000000618783b */ /* 0x000e280000004200 */
[----:B------:R-:W-:Y:S01]  /*28e20*/  STL [R1+0x5f10], R0 ;  /* 0x005f100001007387 */ /* 0x000fe20000100800 */
[----:B0-----:R-:W-:-:S03]  /*28e30*/  IMAD.MOV.U32 R8, RZ, RZ, R26 ;  /* 0x000000ffff087224 */ /* 0x001fc600078e001a */
[----:B------:R-:W-:Y:S01]  /*28e40*/  STL.64 [R1+0x60], R24 ;  /* 0x0000601801007387 */ /* 0x000fe20000100a00 */
[----:B------:R-:W-:-:S03]  /*28e50*/  MOV R9, R27 ;  /* 0x0000001b00097202 */ /* 0x000fc60000000f00 */
[----:B------:R-:W0:Y:S02]  /*28e60*/  LDSM.16.MT88.4 R24, [R6+0x10080] ;  /* 0x010080000618783b */ /* 0x000e240000004200 */
[----:B0-----:R-:W-:Y:S02]  /*28e70*/  MOV R7, R26 ;  /* 0x0000001a00077202 */ /* 0x001fe40000000f00 */
[----:B------:R0:W-:Y:S01]  /*28e80*/  STL.64 [R1+0x50], R24 ;  /* 0x0000501801007387 */ /* 0x0001e20000100a00 */
[----:B------:R-:W-:-:S03]  /*28e90*/  IMAD.MOV.U32 R6, RZ, RZ, R27 ;  /* 0x000000ffff067224 */ /* 0x000fc600078e001b */
[----:B------:R-:W4:Y:S04]  /*28ea0*/  LDL.LU.64 R26, [R1+0x6038] ;  /* 0x00603800011a7983 */ /* 0x000f280000300a00 */
[----:B0-----:R-:W4:Y:S04]  /*28eb0*/  LDL.LU.64 R24, [R1+0x6030] ;  /* 0x0060300001187983 */ /* 0x001f280000300a00 */
[----:B------:R-:W-:Y:S04]  /*28ec0*/  STL.64 [R1+0x5fb0], R6 ;  /* 0x005fb00601007387 */ /* 0x000fe80000100a00 */
[----:B------:R0:W-:Y:S04]  /*28ed0*/  STL.64 [R1+0x5fa8], R4 ;  /* 0x005fa80401007387 */ /* 0x0001e80000100a00 */
[----:B0-----:R-:W2:Y:S04]  /*28ee0*/  LDL.LU R4, [R1] ;  /* 0x0000000001047983 */ /* 0x001ea80000300800 */
[----:B------:R-:W2:Y:S04]  /*28ef0*/  LDL.LU R5, [R1+0x4] ;  /* 0x0000040001057983 */ /* 0x000ea80000300800 */
[----:B------:R-:W2:Y:S04]  /*28f00*/  LDL.LU R6, [R1+0x8] ;  /* 0x0000080001067983 */ /* 0x000ea80000300800 */
[----:B------:R-:W2:Y:S01]  /*28f10*/  LDL.LU R7, [R1+0xc] ;  /* 0x00000c0001077983 */ /* 0x000ea20000300800 */
[-C--:B----4-:R-:W-:Y:S03]  /*28f20*/  HMMA.16816.F32 R24, R24, R10.reuse, R16 ;  /* 0x0000000a1818723c */ /* 0x090fe60000001810 */
[----:B------:R-:W4:Y:S04]  /*28f30*/  LDL.LU.64 R18, [R1+0x6028] ;  /* 0x0060280001127983 */ /* 0x000f280000300a00 */
[----:B------:R-:W4:Y:S11]  /*28f40*/  LDL.LU.64 R16, [R1+0x6020] ;  /* 0x0060200001107983 */ /* 0x000f360000300a00 */
[----:B------:R-:W-:Y:S05]  /*28f50*/  @!UPT UIADD3 URZ, URZ, URZ, URZ ;  /* 0x0000003f3f3ff290 */ /* 0x000fea000fffe03f */
[----:B------:R-:W-:Y:S04]  /*28f60*/  STL.64 [R1+0xb0], R24 ;  /* 0x0000b01801007387 */ /* 0x000fe80000100a00 */
[----:B------:R0:W-:Y:S01]  /*28f70*/  STL.64 [R1+0xb8], R26 ;  /* 0x0000b81a01007387 */ /* 0x0001e20000100a00 */
[-C--:B--2---:R-:W-:Y:S03]  /*28f80*/  HMMA.16816.F32 R4, R4, R10.reuse, R12 ;  /* 0x0000000a0404723c */ /* 0x084fe6000000180c */
[----:B0-----:R-:W2:Y:S04]  /*28f90*/  LDL.LU.64 R26, [R1+0x6018] ;  /* 0x00601800011a7983 */ /* 0x001ea80000300a00 */
[----:B------:R-:W2:Y:S04]  /*28fa0*/  LDL.LU.64 R24, [R1+0x6010] ;  /* 0x0060100001187983 */ /* 0x000ea80000300a00 */
[----:B------:R-:W4:Y:S04]  /*28fb0*/  LDL.LU.64 R14, [R1+0x6008] ;  /* 0x00600800010e7983 */ /* 0x000f280000300a00 */
[----:B------:R-:W4:Y:S09]  /*28fc0*/  LDL.LU.64 R12, [R1+0x6000] ;  /* 0x00600000010c7983 */ /* 0x000f320000300a00 */
[----:B------:R-:W-:Y:S01]  /*28fd0*/  MOV R0, R7 ;  /* 0x0000000700007202 */ /* 0x000fe20000000f00 */
[----:B------:R-:W-:Y:S04]  /*28fe0*/  STL.64 [R1+0xd0], R4 ;  /* 0x0000d00401007387 */ /* 0x000fe80000100a00 */
[----:B------:R-:W-:Y:S04]  /*28ff0*/  STL [R1+0xd8], R6 ;  /* 0x0000d80601007387 */ /* 0x000fe80000100800 */
[----:B------:R-:W-:Y:S01]  /*29000*/  STL [R1+0x5f14], R0 ;  /* 0x005f140001007387 */ /* 0x000fe20000100800 */
[-C--:B----4-:R-:W-:Y:S03]  /*29010*/  HMMA.16816.F32 R12, R12, R10.reuse, R16 ;  /* 0x0000000a0c0c723c */ /* 0x090fe60000001810 */
        /* <DEDUP_REMOVED lines=10> */
[----:B------:R-:W3:Y:S04]  /*290c0*/  LDL.LU.64 R22, [R1+0x5fe8] ;  /* 0x005fe80001167983 */ /* 0x000ee80000300a00 */
[----:B------:R-:W3:Y:S11]  /*290d0*/  LDL.LU.64 R20, [R1+0x5fe0] ;  /* 0x005fe00001147983 */ /* 0x000ef60000300a00 */
[----:B------:R-:W-:Y:S05]  /*290e0*/  @!UPT UIADD3 URZ, URZ, URZ, URZ ;  /* 0x0000003f3f3ff290 */ /* 0x000fea000fffe03f */
[----:B------:R0:W-:Y:S04]  /*290f0*/  STL.64 [R1+0x170], R16 ;  /* 0x0001701001007387 */ /* 0x0001e80000100a00 */
[----:B------:R1:W-:Y:S04]  /*29100*/  STL.64 [R1+0x178], R18 ;  /* 0x0001781201007387 */ /* 0x0003e80000100a00 */
[----:B0-----:R-:W3:Y:S04]  /*29110*/  LDL.LU R16, [R1+0x150] ;  /* 0x0001500001107983 */ /* 0x001ee80000300800 */
[----:B------:R-:W3:Y:S04]  /*29120*/  LDL.LU R17, [R1+0x154] ;  /* 0x0001540001117983 */ /* 0x000ee80000300800 */
[----:B-1----:R-:W3:Y:S04]  /*29130*/  LDL.LU R18, [R1+0x158] ;  /* 0x0001580001127983 */ /* 0x002ee80000300800 */
[----:B------:R-:W3:Y:S04]  /*29140*/  LDL.LU R19, [R1+0x15c] ;  /* 0x00015c0001137983 */ /* 0x000ee80000300800 */
[----:B------:R-:W0:Y:S04]  /*29150*/  S2R R7, SR_TID.X ;  /* 0x0000000000077919 */ /* 0x000e280000002100 */
[----:B------:R-:W1:Y:S01]  /*29160*/  S2R R5, SR_TID.X ;  /* 0x0000000000057919 */ /* 0x000e620000002100 */
[----:B0-----:R-:W-:-:S02]  /*29170*/  LOP3.LUT R7, R7, 0x7, RZ, 0xc0, !PT ;  /* 0x0000000707077812 */ /* 0x001fc400078ec0ff */
[----:B-1----:R-:W-:-:S03]  /*29180*/  LOP3.LUT R6, R5, 0x10, RZ, 0xc0, !PT ;  /* 0x0000001005067812 */ /* 0x002fc600078ec0ff */
[----:B------:R-:W-:Y:S01]  /*29190*/  IMAD R7, R7, 0x210, RZ ;  /* 0x0000021007077824 */ /* 0x000fe200078e02ff */
[----:B------:R-:W-:Y:S01]  /*291a0*/  SHF.L.U32 R5, R5, 0x1, RZ ;  /* 0x0000000105057819 */ /* 0x000fe200000006ff */
[----:B------:R-:W-:-:S03]  /*291b0*/  IMAD.SHL.U32 R6, R6, 0x100, RZ ;  /* 0x0000010006067824 */ /* 0x000fc600078e00ff */
[----:B------:R-:W-:-:S04]  /*291c0*/  LOP3.LUT R7, R7, 0x10, R5, 0x78, !PT ;  /* 0x0000001007077812 */ /* 0x000fc800078e7805 */
[----:B------:R-:W-:-:S04]  /*291d0*/  LOP3.LUT R7, R7, R6, RZ, 0xfc, !PT ;  /* 0x0000000607077212 */ /* 0x000fc800078efcff */
[----:B------:R-:W-:Y:S01]  /*291e0*/  LOP3.LUT R7, R7, 0x20, RZ, 0x3c, !PT ;  /* 0x0000002007077812 */ /* 0x000fe200078e3cff */
[-C--:B---3--:R-:W-:Y:S08]  /*291f0*/  HMMA.16816.F32 R16, R20, R10.reuse, R16 ;  /* 0x0000000a1410723c */ /* 0x088ff00000001810 */
[----:B--2---:R-:W-:Y:S01]  /*29200*/  HMMA.16816.F32 R20, R24, R10, R12 ;  /* 0x0000000a1814723c */ /* 0x004fe2000000180c */
[----:B------:R-:W-:Y:S04]  /*29210*/  LDSM.16.MT88.4 R12, [R7+0x10100] ;  /* 0x01010000070c783b */ /* 0x000fe80000004200 */
[----:B------:R-:W0:Y:S10]  /*29220*/  LDSM.16.MT88.4 R4, [R7+0x10180] ;  /* 0x010180000704783b */ /* 0x000e340000004200 */
[----:B------:R-:W-:Y:S04]  /*29230*/  STL.64 [R1+0x160], R16 ;  /* 0x0001601001007387 */ /* 0x000fe80000100a00 */
[----:B------:R-:W-:Y:S04]  /*29240*/  STL.64 [R1+0x168], R18 ;  /* 0x0001681201007387 */ /* 0x000fe80000100a00 */
[----:B------:R-:W-:Y:S04]  /*29250*/  STL.64 [R1+0x120], R20 ;  /* 0x0001201401007387 */ /* 0x000fe80000100a00 */
[----:B------:R0:W-:Y:S02]  /*29260*/  STL.64 [R1+0x128], R22 ;  /* 0x0001281601007387 */ /* 0x0001e40000100a00 */
[----:B0-----:R-:W-:Y:S01]  /*29270*/  MOV R23, R4 ;  /* 0x0000000400177202 */ /* 0x001fe20000000f00 */
[----:B------:R-:W-:Y:S01]  /*29280*/  IMAD.MOV.U32 R22, RZ, RZ, R5 ;  /* 0x000000ffff167224 */ /* 0x000fe200078e0005 */
[----:B------:R-:W-:-:S02]  /*29290*/  MOV R21, R6 ;  /* 0x0000000600157202 */ /* 0x000fc40000000f00 */
[----:B------:R-:W-:Y:S02]  /*292a0*/  MOV R20, R7 ;  /* 0x0000000700147202 */ /* 0x000fe40000000f00 */
[----:B------:R-:W0:Y:S01]  /*292b0*/  LDSM.16.MT88.4 R4, [R29+0x10000] ;  /* 0x010000001d04783b */ /* 0x000e220000004200 */
[----:B------:R-:W-:Y:S01]  /*292c0*/  IMAD.MOV.U32 R17, RZ, RZ, R14 ;  /* 0x000000ffff117224 */ /* 0x000fe200078e000e */
[----:B------:R-:W-:Y:S02]  /*292d0*/  MOV R18, R13 ;  /* 0x0000000d00127202 */ /* 0x000fe40000000f00 */
[----:B------:R-:W-:Y:S02]  /*292e0*/  MOV R19, R12 ;  /* 0x0000000c00137202 */ /* 0x000fe40000000f00 */
[----:B------:R-:W-:Y:S04]  /*292f0*/  STL [R1+0x5f20], R17 ;  /* 0x005f201101007387 */ /* 0x000fe80000100800 */
[----:B------:R-:W-:Y:S04]  /*29300*/  STL [R1+0x5f1c], R18 ;  /* 0x005f1c1201007387 */ /* 0x000fe80000100800 */
[----:B------:R-:W-:Y:S04]  /*29310*/  STL [R1+0x5f18], R19 ;  /* 0x005f181301007387 */ /* 0x000fe80000100800 */
[----:B------:R1:W-:Y:S04]  /*29320*/  STL.64 [R1+0x5f30], R22 ;  /* 0x005f301601007387 */ /* 0x0003e80000100a00 */
[----:B------:R2:W-:Y:S01]  /*29330*/  STL.64 [R1+0x5f28], R20 ;  /* 0x005f281401007387 */ /* 0x0005e20000100a00 */
[----:B0-----:R-:W-:Y:S01]  /*29340*/  IMAD.MOV.U32 R27, RZ, RZ, R4 ;  /* 0x000000ffff1b7224 */ /* 0x001fe200078e0004 */
[----:B------:R-:W-:Y:S01]  /*29350*/  MOV R26, R5 ;  /* 0x00000005001a7202 */ /* 0x000fe20000000f00 */
[----:B------:R-:W-:Y:S01]  /*29360*/  IMAD.MOV.U32 R24, RZ, RZ, R7 ;  /* 0x000000ffff187224 */ /* 0x000fe200078e0007 */
[----:B------:R-:W-:-:S02]  /*29370*/  MOV R25, R6 ;  /* 0x0000000600197202 */ /* 0x000fc40000000f00 */
[----:B-1----:R-:W-:Y:S01]  /*29380*/  MOV R22, R8 ;  /* 0x0000000800167202 */ /* 0x002fe20000000f00 */
[----:B------:R-:W-:Y:S04]  /*29390*/  STL.64 [R1+0x5f40], R26 ;  /* 0x005f401a01007387 */ /* 0x000fe80000100a00 */
[----:B------:R0:W-:Y:S04]  /*293a0*/  STL.64 [R1+0x5f38], R24 ;  /* 0x005f381801007387 */ /* 0x0001e80000100a00 */
[----:B--2---:R-:W2:Y:S04]  /*293b0*/  LDL.LU R20, [R1+0x60] ;  /* 0x0000600001147983 */ /* 0x004ea80000300800 */
[----:B------:R-:W2:Y:S01]  /*293c0*/  LDL.LU R21, [R1+0x64] ;  /* 0x0000640001157983 */ /* 0x000ea20000300800 */
[----:B------:R-:W-:-:S03]  /*293d0*/  MOV R23, R9 ;  /* 0x0000000900177202 */ /* 0x000fc60000000f00 */
[----:B------:R-:W3:Y:S04]  /*293e0*/  LDL.LU R8, [R1+0x5fdc] ;  /* 0x005fdc0001087983 */ /* 0x000ee80000300800 */
[----:B------:R-:W4:Y:S04]  /*293f0*/  LDL.LU R9, [R1+0x5fd8] ;  /* 0x005fd80001097983 */ /* 0x000f280000300800 */
[----:B------:R1:W-:Y:S01]  /*29400*/  STL.64 [R1+0x5f50], R22 ;  /* 0x005f501601007387 */ /* 0x0003e20000100a00 */
[----:B------:R-:W-:-:S03]  /*29410*/  MOV R16, R15 ;  /* 0x0000000f00107202 */ /* 0x000fc60000000f00 */
[----:B------:R-:W0:Y:S04]  /*29420*/  LDSM.16.MT88.4 R4, [R29+0x10080] ;  /* 0x010080001d04783b */ /* 0x000e280000004200 */
[----:B--2---:R2:W-:Y:S04]  /*29430*/  STL.64 [R1+0x5f48], R20 ;  /* 0x005f481401007387 */ /* 0x0045e80000100a00 */
[----:B0-----:R-:W3:Y:S04]  /*29440*/  LDL.LU R24, [R1+0x180] ;  /* 0x0001800001187983 */ /* 0x001ee80000300800 */
[----:B------:R-:W3:Y:S04]  /*29450*/  LDL.LU R25, [R1+0x184] ;  /* 0x0001840001197983 */ /* 0x000ee80000300800 */
[----:B------:R-:W3:Y:S04]  /*29460*/  LDL.LU R26, [R1+0x188] ;  /* 0x00018800011a7983 */ /* 0x000ee80000300800 */
[----:B------:R-:W3:Y:S01]  /*29470*/  LDL.LU R27, [R1+0x18c] ;  /* 0x00018c00011b7983 */ /* 0x000ee20000300800 */
[----:B-1----:R-:W-:Y:S01]  /*29480*/  MOV R22, R2 ;  /* 0x0000000200167202 */ /* 0x002fe20000000f00 */
[----:B--2---:R-:W-:Y:S01]  /*29490*/  IMAD.MOV.U32 R21, RZ, RZ, R28 ;  /* 0x000000ffff157224 */ /* 0x004fe200078e001c */
[----:B------:R-:W-:Y:S01]  /*294a0*/  MOV R23, R3 ;  /* 0x0000000300177202 */ /* 0x000fe20000000f00 */
[----:B---3--:R-:W-:Y:S04]  /*294b0*/  STL.64 [R1+0x5f60], R26 ;  /* 0x005f601a01007387 */ /* 0x008fe80000100a00 */
[----:B------:R-:W-:Y:S04]  /*294c0*/  STL.64 [R1+0x5f58], R24 ;  /* 0x005f581801007387 */ /* 0x000fe80000100a00 */
[----:B------:R-:W2:Y:S04]  /*294d0*/  LDL.LU R20, [R1+0x70] ;  /* 0x0000700001147983 */ /* 0x000ea80000300800 */
[----:B------:R-:W3:Y:S04]  /*294e0*/  LDL.LU R28, [R1+0x5fd4] ;  /* 0x005fd400011c7983 */ /* 0x000ee80000300800 */
[----:B------:R-:W3:Y:S04]  /*294f0*/  LDL.LU R2, [R1+0x5fd0] ;  /* 0x005fd00001027983 */ /* 0x000ee80000300800 */
[----:B------:R-:W3:Y:S04]  /*29500*/  LDL.LU R3, [R1+0x5fcc] ;  /* 0x005fcc0001037983 */ /* 0x000ee80000300800 */
[----:B------:R0:W-:Y:S02]  /*29510*/  STL.64 [R1+0x5f70], R22 ;  /* 0x005f701601007387 */ /* 0x0001e40000100a00 */
[----:B0-----:R-:W-:-:S02]  /*29520*/  MOV R22, R8 ;  /* 0x0000000800167202 */ /* 0x001fc40000000f00 */
[----:B--2---:R0:W-:Y:S04]  /*29530*/  STL.64 [R1+0x5f68], R20 ;  /* 0x005f681401007387 */ /* 0x0041e80000100a00 */
[----:B0-----:R-:W2:Y:S01]  /*29540*/  LDL.LU R20, [R1+0x80] ;  /* 0x0000800001147983 */ /* 0x001ea20000300800 */
[----:B----4-:R-:W-:-:S03]  /*29550*/  IMAD.MOV.U32 R21, RZ, RZ, R9 ;  /* 0x000000ffff157224 */ /* 0x010fc600078e0009 */
[----:B------:R-:W4:Y:S04]  /*29560*/  LDL.LU R9, [R1+0x5fc8] ;  /* 0x005fc80001097983 */ /* 0x000f280000300800 */
[----:B------:R-:W4:Y:S04]  /*29570*/  LDL.LU R8, [R1+0x5fc4] ;  /* 0x005fc40001087983 */ /* 0x000f280000300800 */
[----:B------:R-:W2:Y:S04]  /*29580*/  LDL.LU R23, [R1+0x8c] ;  /* 0x00008c0001177983 */ /* 0x000ea80000300800 */
[----:B------:R-:W4:Y:S04]  /*29590*/  LDL.LU R12, [R1+0xa0] ;  /* 0x0000a000010c7983 */ /* 0x000f280000300800 */
[----:B------:R-:W4:Y:S04]  /*295a0*/  LDL.LU R13, [R1+0xa4] ;  /* 0x0000a400010d7983 */ /* 0x000f280000300800 */
[----:B------:R-:W4:Y:S04]  /*295b0*/  LDL.LU R14, [R1+0xa8] ;  /* 0x0000a800010e7983 */ /* 0x000f280000300800 */
[----:B------:R-:W4:Y:S04]  /*295c0*/  LDL.LU R15, [R1+0xac] ;  /* 0x0000ac00010f7983 */ /* 0x000f280000300800 */
[----:B------:R-:W4:Y:S04]  /*295d0*/  LDL.LU R10, [R1+0x1d8] ;  /* 0x0001d800010a7983 */ /* 0x000f280000300800 */
[----:B------:R-:W4:Y:S04]  /*295e0*/  LDL.LU R11, [R1+0x1dc] ;  /* 0x0001dc00010b7983 */ /* 0x000f280000300800 */
[----:B--2---:R-:W-:Y:S04]  /*295f0*/  STL.64 [R1+0x5f90], R22 ;  /* 0x005f901601007387 */ /* 0x004fe80000100a00 */
[----:B------:R3:W-:Y:S04]  /*29600*/  STL.64 [R1+0x5f88], R20 ;  /* 0x005f881401007387 */ /* 0x0007e80000100a00 */
[----:B------:R-:W2:Y:S04]  /*29610*/  LDL.LU R24, [R1+0x1a0] ;  /* 0x0001a00001187983 */ /* 0x000ea80000300800 */
[----:B------:R-:W2:Y:S04]  /*29620*/  LDL.LU R25, [R1+0x1a4] ;  /* 0x0001a40001197983 */ /* 0x000ea80000300800 */
[----:B------:R-:W2:Y:S04]  /*29630*/  LDL.LU R26, [R1+0x1a8] ;  /* 0x0001a800011a7983 */ /* 0x000ea80000300800 */
[----:B------:R-:W2:Y:S01]  /*29640*/  LDL.LU R27, [R1+0x1ac] ;  /* 0x0001ac00011b7983 */ /* 0x000ea20000300800 */
[----:B---3--:R-:W-:Y:S01]  /*29650*/  MOV R21, R3 ;  /* 0x0000000300157202 */ /* 0x008fe20000000f00 */
[----:B------:R-:W-:-:S02]  /*29660*/  IMAD.MOV.U32 R22, RZ, RZ, R2 ;  /* 0x000000ffff167224 */ /* 0x000fc400078e0002 */
[----:B------:R-:W3:Y:S01]  /*29670*/  LDL.LU R20, [R1+0x90] ;  /* 0x0000900001147983 */ /* 0x000ee20000300800 */
[----:B------:R-:W-:-:S03]  /*29680*/  MOV R23, R28 ;  /* 0x0000001c00177202 */ /* 0x000fc60000000f00 */
[----:B------:R-:W3:Y:S04]  /*29690*/  LDL.LU R3, [R1+0x5fc0] ;  /* 0x005fc00001037983 */ /* 0x000ee80000300800 */
[----:B------:R-:W3:Y:S04]  /*296a0*/  LDL.LU R2, [R1+0x5fbc] ;  /* 0x005fbc0001027983 */ /* 0x000ee80000300800 */
[----:B------:R-:W3:Y:S01]  /*296b0*/  LDL.LU R28, [R1+0x5fb8] ;  /* 0x005fb800011c7983 */ /* 0x000ee20000300800 */
[----:B------:R-:W-:Y:S01]  /*296c0*/  MOV R17, R4 ;  /* 0x0000000400117202 */ /* 0x000fe20000000f00 */
[----:B------:R-:W-:Y:S01]  /*296d0*/  IMAD.MOV.U32 R19, RZ, RZ, R6 ;  /* 0x000000ffff137224 */ /* 0x000fe200078e0006 */
[----:B------:R-:W-:-:S02]  /*296e0*/  MOV R18, R5 ;  /* 0x0000000500127202 */ /* 0x000fc40000000f00 */
[----:B------:R-:W-:Y:S02]  /*296f0*/  MOV R0, R7 ;  /* 0x0000000700007202 */ /* 0x000fe40000000f00 */
[----:B------:R-:W0:Y:S04]  /*29700*/  LDSM.16.MT88.4 R4, [R29+0x10100] ;  /* 0x010100001d04783b */ /* 0x000e280000004200 */
[----:B--2---:R-:W-:Y:S04]  /*29710*/  STL.64 [R1+0x5f80], R26 ;  /* 0x005f801a01007387 */ /* 0x004fe80000100a00 */
[----:B------:R1:W-:Y:S04]  /*29720*/  STL.64 [R1+0x5f78], R24 ;  /* 0x005f781801007387 */ /* 0x0003e80000100a00 */
[----:B-1----:R-:W2:Y:S04]  /*29730*/  LDL.LU R24, [R1+0x1b0] ;  /* 0x0001b00001187983 */ /* 0x002ea80000300800 */
[----:B------:R-:W2:Y:S04]  /*29740*/  LDL.LU R25, [R1+0x1b4] ;  /* 0x0001b40001197983 */ /* 0x000ea80000300800 */
[----:B------:R-:W2:Y:S04]  /*29750*/  LDL.LU R26, [R1+0x1b8] ;  /* 0x0001b800011a7983 */ /* 0x000ea80000300800 */
[----:B------:R-:W2:Y:S04]  /*29760*/  LDL.LU R27, [R1+0x1bc] ;  /* 0x0001bc00011b7983 */ /* 0x000ea80000300800 */
[----:B--2---:R3:W-:Y:S04]  /*29770*/  STL.64 [R1+0x5fa0], R26 ;  /* 0x005fa01a01007387 */ /* 0x0047e80000100a00 */
[----:B------:R1:W-:Y:S01]  /*29780*/  STL.64 [R1+0x5f98], R24 ;  /* 0x005f981801007387 */ /* 0x0003e20000100a00 */
[----:B---3--:R-:W-:Y:S01]  /*29790*/  MOV R26, R28 ;  /* 0x0000001c001a7202 */ /* 0x008fe20000000f00 */
[----:B------:R-:W-:Y:S01]  /*297a0*/  IMAD.MOV.U32 R27, RZ, RZ, R2 ;  /* 0x000000ffff1b7224 */ /* 0x000fe200078e0002 */
[----:B0-----:R-:W-:Y:S01]  /*297b0*/  MOV R28, R6 ;  /* 0x00000006001c7202 */ /* 0x001fe20000000f00 */
[----:B-1----:R-:W2:Y:S01]  /*297c0*/  LDL.LU R24, [R1+0x1e0] ;  /* 0x0001e00001187983 */ /* 0x002ea20000300800 */
[----:B------:R-:W-:-:S03]  /*297d0*/  IMAD.MOV.U32 R2, RZ, RZ, R7 ;  /* 0x000000ffff027224 */ /* 0x000fc600078e0007 */
[----:B------:R-:W2:Y:S04]  /*297e0*/  LDL.LU R25, [R1+0x1e4] ;  /* 0x0001e40001197983 */ /* 0x000ea80000300800 */
[----:B------:R0:W-:Y:S04]  /*297f0*/  STL.64 [R1], R4 ;  /* 0x0000000401007387 */ /* 0x0001e80000100a00 */
[----:B------:R-:W3:Y:S04]  /*29800*/  LDL.LU.64 R6, [R1+0x5fb0] ;  /* 0x005fb00001067983 */ /* 0x000ee80000300a00 */
[----:B0-----:R-:W4:Y:S02]  /*29810*/  LDL.LU.64 R4, [R1+0x5fa8] ;  /* 0x005fa80001047983 */ /* 0x001f240000300a00 */
[-C--:B----4-:R-:W-:Y:S02]  /*29820*/  HMMA.16816.F32 R12, R12, R4.reuse, R8 ;  /* 0x000000040c0c723c */ /* 0x090fe40000001808 */
[----:B------:R-:W0:Y:S06]  /*29830*/  LDSM.16.MT88.4 R8, [R29+0x10180] ;  /* 0x010180001d08783b */ /* 0x000e2c0000004200 */
[----:B--2---:R-:W-:Y:S01]  /*29840*/  HMMA.16816.F32 R20, R20, R4, R24 ;  /* 0x000000041414723c */ /* 0x004fe20000001818 */
[----:B0-----:R3:W-:Y:S11]  /*29850*/  STL.64 [R1+0x5e78], R10 ;  /* 0x005e780a01007387 */ /* 0x0017f60000100a00 */
[----:B------:R-:W-:Y:S03]  /*29860*/  @!UPT UIADD3 URZ, URZ, URZ, URZ ;  /* 0x0000003f3f3ff290 */ /* 0x000fe6000fffe03f */
[----:B------:R-:W-:Y:S04]  /*29870*/  STL.64 [R1+0x110], R12 ;  /* 0x0001100c01007387 */ /* 0x000fe80000100a00 */
[----:B------:R-:W-:Y:S04]  /*29880*/  STL.64 [R1+0x118], R14 ;  /* 0x0001180e01007387 */ /* 0x000fe80000100a00 */
[----:B------:R-:W0:Y:S04]  /*29890*/  LDSM.16.MT88.4 R12, [R3+0x10000] ;  /* 0x01000000030c783b */ /* 0x000e280000004200 */
[----:B------:R1:W-:Y:S01]  /*298a0*/  STL.64 [R1+0x5e70], R8 ;  /* 0x005e700801007387 */ /* 0x0003e20000100a00 */
[----:B---3--:R-:W-:-:S03]  /*298b0*/  MOV R10, R7 ;  /* 0x00000007000a7202 */ /* 0x008fc60000000f00 */
[----:B-1----:R-:W2:Y:S04]  /*298c0*/  LDL.LU R8, [R1+0x50] ;  /* 0x0000500001087983 */ /* 0x002ea80000300800 */
[----:B------:R-:W2:Y:S04]  /*298d0*/  LDL.LU R9, [R1+0x54] ;  /* 0x0000540001097983 */ /* 0x000ea80000300800 */
[----:B------:R-:W-:Y:S01]  /*298e0*/  STL [R1+0x5e08], R29 ;  /* 0x005e081d01007387 */ /* 0x000fe20000100800 */
[----:B------:R-:W-:Y:S01]  /*298f0*/  MOV R11, R6 ;  /* 0x00000006000b7202 */ /* 0x000fe20000000f00 */
[----:B------:R-:W-:Y:S01]  /*29900*/  IMAD.MOV.U32 R6, RZ, RZ, R22 ;  /* 0x000000ffff067224 */ /* 0x000fe200078e0016 */
[----:B------:R-:W-:Y:S01]  /*29910*/  MOV R7, R23 ;  /* 0x0000001700077202 */ /* 0x000fe20000000f00 */
[----:B0-----:R-:W-:Y:S04]  /*29920*/  STL.64 [R1+0x5e88], R14 ;  /* 0x005e880e01007387 */ /* 0x001fe80000100a00 */
[----:B------:R0:W-:Y:S04]  /*29930*/  STL.64 [R1+0x5e80], R12 ;  /* 0x005e800c01007387 */ /* 0x0001e80000100a00 */
[----:B0-----:R-:W2:Y:S04]  /*29940*/  LDL.LU R12, [R1+0x130] ;  /* 0x00013000010c7983 */ /* 0x001ea80000300800 */
[----:B------:R-:W2:Y:S04]  /*29950*/  LDL.LU R13, [R1+0x134] ;  /* 0x00013400010d7983 */ /* 0x000ea80000300800 */
[----:B------:R-:W2:Y:S04]  /*29960*/  LDL.LU R14, [R1+0x138] ;  /* 0x00013800010e7983 */ /* 0x000ea80000300800 */
[----:B------:R-:W2:Y:S04]  /*29970*/  LDL.LU R15, [R1+0x13c] ;  /* 0x00013c00010f7983 */ /* 0x000ea80000300800 */
[----:B------:R-:W3:Y:S04]  /*29980*/  LDL.LU.64 R26, [R1+0x5fa0] ;  /* 0x005fa000011a7983 */ /* 0x000ee80000300a00 */
[----:B------:R-:W3:Y:S04]  /*29990*/  LDL.LU.64 R24, [R1+0x5f98] ;  /* 0x005f980001187983 */ /* 0x000ee80000300a00 */
[----:B------:R0:W-:Y:S04]  /*299a0*/  STL.64 [R1+0x100], R20 ;  /* 0x0001001401007387 */ /* 0x0001e80000100a00 */
[----:B------:R-:W3:Y:S04]  /*299b0*/  LDL.LU.64 R22, [R1+0x5f90] ;  /* 0x005f900001167983 */ /* 0x000ee80000300a00 */
[----:B0-----:R-:W3:Y:S04]  /*299c0*/  LDL.LU.64 R20, [R1+0x5f88] ;  /* 0x005f880001147983 */ /* 0x001ee80000300a00 */
[----:B------:R-:W-:Y:S04]  /*299d0*/  STL [R1+0x5e3c], R7 ;  /* 0x005e3c0701007387 */ /* 0x000fe80000100800 */
        /* <DEDUP_REMOVED lines=17> */
[-C--:B--2---:R-:W-:Y:S08]  /*29af0*/  HMMA.16816.F32 R12, R8, R4.reuse, R12 ;  /* 0x00000004080c723c */ /* 0x084ff0000000180c */
[----:B---3--:R-:W-:Y:S01]  /*29b00*/  HMMA.16816.F32 R20, R20, R4, R24 ;  /* 0x000000041414723c */ /* 0x008fe20000001818 */
[----:B------:R-:W2:Y:S04]  /*29b10*/  LDL.LU.64 R26, [R1+0x5f40] ;  /* 0x005f4000011a7983 */ /* 0x000ea80000300a00 */
[----:B------:R-:W3:Y:S11]  /*29b20*/  LDL.LU.64 R24, [R1+0x5f38] ;  /* 0x005f380001187983 */ /* 0x000ef60000300a00 */
[----:B------:R-:W-:Y:S07]  /*29b30*/  @!UPT UIADD3 URZ, URZ, URZ, URZ ;  /* 0x0000003f3f3ff290 */ /* 0x000fee000fffe03f */
[----:B------:R-:W-:Y:S04]  /*29b40*/  STL.64 [R1+0x1e0], R20 ;  /* 0x0001e01401007387 */ /* 0x000fe80000100a00 */
[----:B------:R0:W-:Y:S04]  /*29b50*/  STL.64 [R1+0x1e8], R22 ;  /* 0x0001e81601007387 */ /* 0x0001e80000100a00 */
[----:B0-----:R-:W4:Y:S04]  /*29b60*/  LDL.LU.64 R22, [R1+0x5f30] ;  /* 0x005f300001167983 */ /* 0x001f280000300a00 */
[----:B------:R-:W2:Y:S04]  /*29b70*/  LDL.LU.64 R20, [R1+0x5f28] ;  /* 0x005f280001147983 */ /* 0x000ea80000300a00 */
[----:B------:R-:W2:Y:S04]  /*29b80*/  LDL.LU R8, [R1+0xb0] ;  /* 0x0000b00001087983 */ /* 0x000ea80000300800 */
[----:B------:R0:W-:Y:S04]  /*29b90*/  STL.64 [R1+0x1b0], R12 ;  /* 0x0001b00c01007387 */ /* 0x0001e80000100a00 */
[----:B------:R1:W-:Y:S04]  /*29ba0*/  STL.64 [R1+0x1b8], R14 ;  /* 0x0001b80e01007387 */ /* 0x0003e80000100a00 */
[----:B------:R-:W2:Y:S04]  /*29bb0*/  LDL.LU R9, [R1+0xb4] ;  /* 0x0000b40001097983 */ /* 0x000ea80000300800 */
[----:B------:R-:W2:Y:S04]  /*29bc0*/  LDL.LU R10, [R1+0xb8] ;  /* 0x0000b800010a7983 */ /* 0x000ea80000300800 */
[----:B------:R-:W2:Y:S01]  /*29bd0*/  LDL.LU R11, [R1+0xbc] ;  /* 0x0000bc00010b7983 */ /* 0x000ea20000300800 */
[----:B0-----:R-:W-:Y:S01]  /*29be0*/  MOV R12, R17 ;  /* 0x00000011000c7202 */ /* 0x001fe20000000f00 */
[----:B------:R-:W-:Y:S01]  /*29bf0*/  IMAD.MOV.U32 R13, RZ, RZ, R18 ;  /* 0x000000ffff0d7224 */ /* 0x000fe200078e0012 */
[----:B-1----:R-:W-:-:S02]  /*29c00*/  MOV R14, R19 ;  /* 0x00000013000e7202 */ /* 0x002fc40000000f00 */
        /* <DEDUP_REMOVED lines=13> */
[----:B---3--:R-:W-:Y:S01]  /*29ce0*/  MOV R14, R25 ;  /* 0x00000019000e7202 */ /* 0x008fe20000000f00 */
[----:B------:R-:W-:Y:S01]  /*29cf0*/  IMAD.MOV.U32 R15, RZ, RZ, R24 ;  /* 0x000000ffff0f7224 */ /* 0x000fe200078e0018 */
[----:B-1----:R-:W-:Y:S01]  /*29d00*/  MOV R13, R26 ;  /* 0x0000001a000d7202 */ /* 0x002fe20000000f00 */
[----:B------:R-:W-:-:S02]  /*29d10*/  IMAD.MOV.U32 R12, RZ, RZ, R27 ;  /* 0x000000ffff0c7224 */ /* 0x000fc400078e001b */
[----:B------:R-:W-:Y:S04]  /*29d20*/  LDSM.16.MT88.4 R24, [R3+0x10180] ;  /* 0x010180000318783b */ /* 0x000fe80000004200 */
[----:B--2---:R-:W-:Y:S04]  /*29d30*/  STL.64 [R1+0x5eb8], R10 ;  /* 0x005eb80a01007387 */ /* 0x004fe80000100a00 */
[----:B------:R-:W-:Y:S04]  /*29d40*/  STL.64 [R1+0x5eb0], R8 ;  /* 0x005eb00801007387 */ /* 0x000fe80000100a00 */
[----:B------:R0:W-:Y:S04]  /*29d50*/  STL.64 [R1+0x5ec8], R14 ;  /* 0x005ec80e01007387 */ /* 0x0001e80000100a00 */
[----:B------:R4:W-:Y:S01]  /*29d60*/  STL.64 [R1+0x5ec0], R12 ;  /* 0x005ec00c01007387 */ /* 0x0009e20000100a00 */
[----:B0-----:R-:W-:Y:S01]  /*29d70*/  IMAD.MOV.U32 R14, RZ, RZ, R21 ;  /* 0x000000ffff0e7224 */ /* 0x001fe200078e0015 */
[----:B------:R-:W-:-:S02]  /*29d80*/  MOV R15, R20 ;  /* 0x00000014000f7202 */ /* 0x000fc40000000f00 */
[----:B----4-:R-:W-:Y:S02]  /*29d90*/  MOV R12, R23 ;  /* 0x00000017000c7202 */ /* 0x010fe40000000f00 */
[----:B------:R-:W-:Y:S01]  /*29da0*/  MOV R13, R22 ;  /* 0x00000016000d7202 */ /* 0x000fe20000000f00 */
[----:B------:R0:W-:Y:S04]  /*29db0*/  STL.64 [R1+0x5ee8], R14 ;  /* 0x005ee80e01007387 */ /* 0x0001e80000100a00 */
[----:B------:R1:W-:Y:S04]  /*29dc0*/  STL.64 [R1+0x5ee0], R12 ;  /* 0x005ee00c01007387 */ /* 0x0003e80000100a00 */
[----:B------:R-:W2:Y:S04]  /*29dd0*/  LDL.LU R8, [R1+0xf0] ;  /* 0x0000f00001087983 */ /* 0x000ea80000300800 */
[----:B------:R-:W2:Y:S04]  /*29de0*/  LDL.LU R9, [R1+0xf4] ;  /* 0x0000f40001097983 */ /* 0x000ea80000300800 */
[----:B------:R-:W3:Y:S04]  /*29df0*/  LDL.LU R10, [R1+0xf8] ;  /* 0x0000f800010a7983 */ /* 0x000ee80000300800 */
[----:B------:R-:W3:Y:S01]  /*29e00*/  LDL.LU R11, [R1+0xfc] ;  /* 0x0000fc00010b7983 */ /* 0x000ee20000300800 */
[----:B0-----:R-:W-:Y:S01]  /*29e10*/  MOV R14, R17 ;  /* 0x00000011000e7202 */ /* 0x001fe20000000f00 */
[----:B-1----:R-:W-:Y:S01]  /*29e20*/  IMAD.MOV.U32 R13, RZ, RZ, R18 ;  /* 0x000000ffff0d7224 */ /* 0x002fe200078e0012 */
[----:B------:R-:W-:Y:S01]  /*29e30*/  MOV R15, R16 ;  /* 0x00000010000f7202 */ /* 0x000fe20000000f00 */
[----:B------:R-:W-:Y:S01]  /*29e40*/  LDSM.16.MT88.4 R20, [R3+0x10100] ;  /* 0x010100000314783b */ /* 0x000fe20000004200 */
[----:B------:R-:W-:-:S03]  /*29e50*/  MOV R12, R19 ;  /* 0x00000013000c7202 */ /* 0x000fc60000000f00 */
[----:B------:R-:W-:Y:S04]  /*29e60*/  STL.64 [R1+0x5f08], R14 ;  /* 0x005f080e01007387 */ /* 0x000fe80000100a00 */
[----:B------:R-:W-:Y:S04]  /*29e70*/  STL.64 [R1+0x5f00], R12 ;  /* 0x005f000c01007387 */ /* 0x000fe80000100a00 */
[----:B------:R-:W0:Y:S04]  /*29e80*/  LDSM.16.MT88.4 R16, [R3+0x10080] ;  /* 0x010080000310783b */ /* 0x000e280000004200 */
        /* <DEDUP_REMOVED lines=8> */
[----:B-1----:R-:W2:Y:S04]  /*29f10*/  LDL.LU R8, [R1+0x1c0] ;  /* 0x0001c00001087983 */ /* 0x002ea80000300800 */
        /* <DEDUP_REMOVED lines=9> */
[----:B------:R0:W-:Y:S04]  /*29fb0*/  STL.64 [R1+0x5e48], R22 ;  /* 0x005e481601007387 */ /* 0x0001e80000100a00 */
[----:B------:R1:W-:Y:S01]  /*29fc0*/  STL.64 [R1+0x5e40], R20 ;  /* 0x005e401401007387 */ /* 0x0003e20000100a00 */
[----:B0-----:R-:W-:-:S03]  /*29fd0*/  IMAD.MOV.U32 R23, RZ, RZ, R0 ;  /* 0x000000ffff177224 */ /* 0x001fc600078e0000 */
[----:B-1----:R-:W4:Y:S04]  /*29fe0*/  LDL.LU R20, [R1+0xd0] ;  /* 0x0000d00001147983 */ /* 0x002f280000300800 */
[----:B------:R-:W4:Y:S04]  /*29ff0*/  LDL.LU R21, [R1+0xd4] ;  /* 0x0000d40001157983 */ /* 0x000f280000300800 */
[----:B------:R-:W4:Y:S04]  /*2a000*/  LDL.LU R22, [R1+0xd8] ;  /* 0x0000d80001167983 */ /* 0x000f280000300800 */
[----:B------:R-:W2:Y:S04]  /*2a010*/  LDL.LU R0, [R1+0x5f10] ;  /* 0x005f100001007983 */ /* 0x000ea80000300800 */
[----:B------:R-:W-:Y:S04]  /*2a020*/  STL.64 [R1+0x5e30], R26 ;  /* 0x005e301a01007387 */ /* 0x000fe80000100a00 */
[----:B------:R0:W-:Y:S04]  /*2a030*/  STL.64 [R1+0x5e28], R24 ;  /* 0x005e281801007387 */ /* 0x0001e80000100a00 */
[----:B0-----:R-:W3:Y:S04]  /*2a040*/  LDL.LU R24, [R1] ;  /* 0x0000000001187983 */ /* 0x001ee80000300800 */
[----:B------:R-:W3:Y:S04]  /*2a050*/  LDL.LU R25, [R1+0x4] ;  /* 0x0000040001197983 */ /* 0x000ee80000300800 */
[----:B------:R-:W-:Y:S01]  /*2a060*/  STL [R1+0x5df0], R3 ;  /* 0x005df00301007387 */ /* 0x000fe20000100800 */
[----:B------:R-:W-:-:S03]  /*2a070*/  MOV R27, R2 ;  /* 0x00000002001b7202 */ /* 0x000fc60000000f00 */
[----:B--2---:R-:W0:Y:S04]  /*2a080*/  LDSM.16.MT88.4 R12, [R0+0x12000] ;  /* 0x01200000000c783b */ /* 0x004e280000004200 */
[----:B0-----:R-:W-:Y:S01]  /*2a090*/  STL [R1+0x64], R13 ;  /* 0x0000640d01007387 */ /* 0x001fe20000100800 */
[----:B------:R-:W-:-:S03]  /*2a0a0*/  IMAD.MOV.U32 R29, RZ, RZ, R12 ;  /* 0x000000ffff1d7224 */ /* 0x000fc600078e000c */
[----:B------:R-:W-:Y:S04]  /*2a0b0*/  STL.64 [R1+0x68], R14 ;  /* 0x0000680e01007387 */ /* 0x000fe80000100a00 */
[----:B------:R-:W0:Y:S02]  /*2a0c0*/  LDSM.16.MT88.4 R12, [R0+0x12080] ;  /* 0x01208000000c783b */ /* 0x000e240000004200 */
[----:B0-----:R-:W-:Y:S02]  /*2a0d0*/  MOV R6, R14 ;  /* 0x0000000e00067202 */ /* 0x001fe40000000f00 */
[----:B------:R0:W-:Y:S01]  /*2a0e0*/  STL [R1+0x50], R12 ;  /* 0x0000500c01007387 */ /* 0x0001e20000100800 */
[----:B------:R-:W-:Y:S01]  /*2a0f0*/  IMAD.MOV.U32 R2, RZ, RZ, R15 ;  /* 0x000000ffff027224 */ /* 0x000fe200078e000f */
[----:B------:R-:W-:-:S02]  /*2a100*/  MOV R7, R13 ;  /* 0x0000000d00077202 */ /* 0x000fc40000000f00 */
        /* <DEDUP_REMOVED lines=18> */
[----:B------:R-:W-:Y:S01]  /*2a230*/  MOV R26, R28 ;  /* 0x0000001c001a7202 */ /* 0x000fe20000000f00 */
[----:B--2---:R-:W-:Y:S02]  /*2a240*/  HMMA.16816.F32 R12, R12, R4, R8 ;  /* 0x000000040c0c723c */ /* 0x004fe40000001808 */
[----:B------:R-:W2:Y:S04]  /*2a250*/  LDL.LU.64 R10, [R1+0x5eb8] ;  /* 0x005eb800010a7983 */ /* 0x000ea80000300a00 */
[----:B------:R-:W2:Y:S11]  /*2a260*/  LDL.LU.64 R8, [R1+0x5eb0] ;  /* 0x005eb00001087983 */ /* 0x000eb60000300a00 */
[----:B------:R-:W-:Y:S06]  /*2a270*/  @!UPT UIADD3 URZ, URZ, URZ, URZ ;  /* 0x0000003f3f3ff290 */ /* 0x000fec000fffe03f */
[----:B------:R-:W-:Y:S01]  /*2a280*/  STL.64 [R1+0x200], R12 ;  /* 0x0002000c01007387 */ /* 0x000fe20000100a00 */
[----:B------:R-:W-:-:S03]  /*2a290*/  MOV R28, R15 ;  /* 0x0000000f001c7202 */ /* 0x000fc60000000f00 */
[----:B------:R0:W-:Y:S04]  /*2a2a0*/  STL [R1+0x208], R14 ;  /* 0x0002080e01007387 */ /* 0x0001e80000100800 */
[----:B0-----:R-:W2:Y:S04]  /*2a2b0*/  LDL.LU.64 R14, [R1+0x5ea8] ;  /* 0x005ea800010e7983 */ /* 0x001ea80000300a00 */
[----:B------:R-:W2:Y:S04]  /*2a2c0*/  LDL.LU.64 R12, [R1+0x5ea0] ;  /* 0x005ea000010c7983 */ /* 0x000ea80000300a00 */
[----:B------:R-:W-:Y:S01]  /*2a2d0*/  STL [R1+0x5d94], R28 ;  /* 0x005d941c01007387 */ /* 0x000fe20000100800 */
[-C--:B--2---:R-:W-:Y:S03]  /*2a2e0*/  HMMA.16816.F32 R12, R12, R4.reuse, R8 ;  /* 0x000000040c0c723c */ /* 0x084fe60000001808 */
[----:B------:R-:W3:Y:S04]  /*2a2f0*/  LDL.LU.64 R10, [R1+0x5e98] ;  /* 0x005e9800010a7983 */ /* 0x000ee80000300a00 */
[----:B------:R-:W3:Y:S11]  /*2a300*/  LDL.LU.64 R8, [R1+0x5e90] ;  /* 0x005e900001087983 */ /* 0x000ef60000300a00 */
[----:B------:R-:W-:Y:S05]  /*2a310*/  @!UPT UIADD3 URZ, URZ, URZ, URZ ;  /* 0x0000003f3f3ff290 */ /* 0x000fea000fffe03f */
[----:B------:R-:W-:Y:S04]  /*2a320*/  STL.64 [R1+0x1a0], R12 ;  /* 0x0001a00c01007387 */ /* 0x000fe80000100a00 */
[----:B------:R0:W-:Y:S04]  /*2a330*/  STL.64 [R1+0x1a8], R14 ;  /* 0x0001a80e01007387 */ /* 0x0001e80000100a00 */
[----:B0-----:R-:W2:Y:S04]  /*2a340*/  LDL.LU.64 R14, [R1+0x5e88] ;  /* 0x005e8800010e7983 */ /* 0x001ea80000300a00 */
[----:B------:R-:W2:Y:S01]  /*2a350*/  LDL.LU.64 R12, [R1+0x5e80] ;  /* 0x005e8000010c7983 */ /* 0x000ea20000300a00 */
[----:B---3--:R-:W-:Y:S03]  /*2a360*/  HMMA.16816.F32 R24, R24, R4, R8 ;  /* 0x000000041818723c */ /* 0x008fe60000001808 */
[----:B------:R-:W4:Y:S04]  /*2a370*/  LDL.LU.64 R10, [R1+0x5e78] ;  /* 0x005e7800010a7983 */ /* 0x000f280000300a00 */
[----:B------:R-:W4:Y:S11]  /*2a380*/  LDL.LU.64 R8, [R1+0x5e70] ;  /* 0x005e700001087983 */ /* 0x000f360000300a00 */
[----:B------:R-:W-:Y:S05]  /*2a390*/  @!UPT UIADD3 URZ, URZ, URZ, URZ ;  /* 0x0000003f3f3ff290 */ /* 0x000fea000fffe03f */
[----:B------:R-:W-:Y:S04]  /*2a3a0*/  STL.64 [R1+0x150], R24 ;  /* 0x0001501801007387 */ /* 0x000fe80000100a00 */
[----:B------:R-:W-:Y:S04]  /*2a3b0*/  STL.64 [R1+0x158], R26 ;  /* 0x0001581a01007387 */ /* 0x000fe80000100a00 */
[----:B------:R-:W0:Y:S02]  /*2a3c0*/  LDSM.16.MT88.4 R24, [R0+0x12100] ;  /* 0x012100000018783b */ /* 0x000e240000004200 */
[----:B0-----:R-:W-:-:S02]  /*2a3d0*/  MOV R3, R27 ;  /* 0x0000001b00037202 */ /* 0x001fc40000000f00 */
[----:B------:R-:W-:Y:S04]  /*2a3e0*/  STL.64 [R1+0xb0], R24 ;  /* 0x0000b01801007387 */ /* 0x000fe80000100a00 */
[----:B------:R-:W-:Y:S04]  /*2a3f0*/  STL [R1+0xb8], R26 ;  /* 0x0000b81a01007387 */ /* 0x000fe80000100800 */
[----:B------:R-:W-:Y:S04]  /*2a400*/  STL [R1+0x5df4], R3 ;  /* 0x005df40301007387 */ /* 0x000fe80000100800 */
[----:B------:R-:W-:Y:S01]  /*2a410*/  STL.64 [R1+0x5e68], R6 ;  /* 0x005e680601007387 */ /* 0x000fe20000100a00 */
[-C--:B----4-:R-:W-:Y:S08]  /*2a420*/  HMMA.16816.F32 R20, R8, R4.reuse, R20 ;  /* 0x000000040814723c */ /* 0x090ff00000001814 */
[----:B--2---:R-:W-:Y:S11]  /*2a430*/  HMMA.16816.F32 R8, R12, R4, R16 ;  /* 0x000000040c08723c */ /* 0x004ff60000001810 */
[----:B------:R-:W-:Y:S04]  /*2a440*/  @!UPT UIADD3 URZ, URZ, URZ, URZ ;  /* 0x0000003f3f3ff290 */ /* 0x000fe8000fffe03f */
[----:B------:R0:W-:Y:S04]  /*2a450*/  STL.64 [R1+0x130], R20 ;  /* 0x0001301401007387 */ /* 0x0001e80000100a00 */
[----:B------:R1:W-:Y:S04]  /*2a460*/  STL.64 [R1+0x138], R22 ;  /* 0x0001381601007387 */ /* 0x0003e80000100a00 */
[----:B------:R-:W-:Y:S04]  /*2a470*/  STL.64 [R1+0x5e60], R4 ;  /* 0x005e600401007387 */ /* 0x000fe80000100a00 */
[----:B------:R-:W2:Y:S04]  /*2a480*/  LDSM.16.MT88.4 R4, [R0+0x12180] ;  /* 0x012180000004783b */ /* 0x000ea80000004200 */
[----:B------:R-:W-:Y:S04]  /*2a490*/  STL.64 [R1+0xf0], R8 ;  /* 0x0000f00801007387 */ /* 0x000fe80000100a00 */
[----:B------:R2:W-:Y:S04]  /*2a4a0*/  STL.64 [R1+0xf8], R10 ;  /* 0x0000f80a01007387 */ /* 0x0005e80000100a00 */
[----:B0-----:R-:W3:Y:S04]  /*2a4b0*/  LDL.LU R20, [R1+0x170] ;  /* 0x0001700001147983 */ /* 0x001ee80000300800 */
[----:B------:R-:W3:Y:S04]  /*2a4c0*/  LDL.LU R21, [R1+0x174] ;  /* 0x0001740001157983 */ /* 0x000ee80000300800 */
[----:B-1----:R-:W3:Y:S04]  /*2a4d0*/  LDL.LU R22, [R1+0x178] ;  /* 0x0001780001167983 */ /* 0x002ee80000300800 */
[----:B------:R-:W3:Y:S04]  /*2a4e0*/  LDL.LU R23, [R1+0x17c] ;  /* 0x00017c0001177983 */ /* 0x000ee80000300800 */
[----:B------:R-:W4:Y:S04]  /*2a4f0*/  LDL.LU R24, [R1+0x160] ;  /* 0x0001600001187983 */ /* 0x000f280000300800 */
[----:B------:R-:W4:Y:S04]  /*2a500*/  LDL.LU R25, [R1+0x164] ;  /* 0x0001640001197983 */ /* 0x000f280000300800 */
[----:B------:R-:W4:Y:S01]  /*2a510*/  LDL.LU R26, [R1+0x168] ;  /* 0x00016800011a7983 */ /* 0x000f220000300800 */
[----:B--2---:R-:W-:Y:S01]  /*2a520*/  IMAD.MOV.U32 R11, RZ, RZ, R4 ;  /* 0x000000ffff0b7224 */ /* 0x004fe200078e0004 */
[----:B------:R-:W-:Y:S01]  /*2a530*/  MOV R10, R5 ;  /* 0x00000005000a7202 */ /* 0x000fe20000000f00 */
[----:B------:R-:W-:Y:S01]  /*2a540*/  IMAD.MOV.U32 R8, RZ, RZ, R7 ;  /* 0x000000ffff087224 */ /* 0x000fe200078e0007 */
[----:B------:R-:W-:Y:S01]  /*2a550*/  MOV R9, R6 ;  /* 0x0000000600097202 */ /* 0x000fe20000000f00 */
[----:B------:R-:W4:Y:S04]  /*2a560*/  LDL.LU R27, [R1+0x16c] ;  /* 0x00016c00011b7983 */ /* 0x000f280000300800 */
[----:B------:R-:W-:Y:S04]  /*2a570*/  STL.64 [R1+0x5e00], R10 ;  /* 0x005e000a01007387 */ /* 0x000fe80000100a00 */
[----:B------:R0:W-:Y:S04]  /*2a580*/  STL.64 [R1+0x5df8], R8 ;  /* 0x005df80801007387 */ /* 0x0001e80000100a00 */
[----:B0-----:R-:W2:Y:S04]  /*2a590*/  LDL.LU R8, [R1+0x110] ;  /* 0x0001100001087983 */ /* 0x001ea80000300800 */
[----:B------:R-:W2:Y:S04]  /*2a5a0*/  LDL.LU R9, [R1+0x114] ;  /* 0x0001140001097983 */ /* 0x000ea80000300800 */
[----:B------:R-:W2:Y:S04]  /*2a5b0*/  LDL.LU R10, [R1+0x118] ;  /* 0x00011800010a7983 */ /* 0x000ea80000300800 */
[----:B------:R-:W2:Y:S04]  /*2a5c0*/  LDL.LU R11, [R1+0x11c] ;  /* 0x00011c00010b7983 */ /* 0x000ea80000300800 */
[----:B------:R-:W0:Y:S04]  /*2a5d0*/  S2R R19, SR_TID.X ;  /* 0x0000000000137919 */ /* 0x000e280000002100 */
[----:B------:R-:W1:Y:S01]  /*2a5e0*/  S2R R17, SR_TID.X ;  /* 0x0000000000117919 */ /* 0x000e620000002100 */
[----:B0-----:R-:W-:-:S02]  /*2a5f0*/  LOP3.LUT R19, R19, 0x7, RZ, 0xc0, !PT ;  /* 0x0000000713137812 */ /* 0x001fc400078ec0ff */
[----:B-1----:R-:W-:-:S03]  /*2a600*/  LOP3.LUT R18, R17, 0x10, RZ, 0xc0, !PT ;  /* 0x0000001011127812 */ /* 0x002fc600078ec0ff */
[----:B------:R-:W-:Y:S01]  /*2a610*/  IMAD R19, R19, 0x210, RZ ;  /* 0x0000021013137824 */ /* 0x000fe200078e02ff */
[----:B------:R-:W-:Y:S02]  /*2a620*/  SHF.L.U32 R17, R17, 0x1, RZ ;  /* 0x0000000111117819 */ /* 0x000fe400000006ff */
[----:B------:R-:W-:Y:S02]  /*2a630*/  SHF.L.U32 R18, R18, 0x8, RZ ;  /* 0x0000000812127819 */ /* 0x000fe400000006ff */
[----:B------:R-:W-:-:S04]  /*2a640*/  LOP3.LUT R19, R19, 0x10, R17, 0x78, !PT ;  /* 0x0000001013137812 */ /* 0x000fc800078e7811 */
[----:B------:R-:W-:-:S04]  /*2a650*/  LOP3.LUT R19, R19, R18, RZ, 0xfc, !PT ;  /* 0x0000001213137212 */ /* 0x000fc800078efcff */
[----:B------:R-:W-:-:S05]  /*2a660*/  LOP3.LUT R19, R19, 0x20, RZ, 0x3c, !PT ;  /* 0x0000002013137812 */ /* 0x000fca00078e3cff */
[----:B------:R-:W0:Y:S04]  /*2a670*/  LDSM.16.MT88.4 R4, [R19+0x12000] ;  /* 0x012000001304783b */ /* 0x000e280000004200 */
[----:B------:R-:W1:Y:S01]  /*2a680*/  LDSM.16.MT88.4 R12, [R19+0x12080] ;  /* 0x01208000130c783b */ /* 0x000e620000004200 */
[----:B0-----:R-:W-:-:S03]  /*2a690*/  IMAD.MOV.U32 R3, RZ, RZ, R5 ;  /* 0x000000ffff037224 */ /* 0x001fc600078e0005 */
[----:B--2---:R-:W-:Y:S04]  /*2a6a0*/  STL.64 [R1+0x5e18], R10 ;  /* 0x005e180a01007387 */ /* 0x004fe80000100a00 */
[----:B------:R0:W-:Y:S04]  /*2a6b0*/  STL.64 [R1+0x5e10], R8 ;  /* 0x005e100801007387 */ /* 0x0001e80000100a00 */
[----:B0-----:R-:W2:Y:S04]  /*2a6c0*/  LDL.LU R8, [R1+0x120] ;  /* 0x0001200001087983 */ /* 0x001ea80000300800 */
[----:B------:R-:W2:Y:S04]  /*2a6d0*/  LDL.LU R9, [R1+0x124] ;  /* 0x0001240001097983 */ /* 0x000ea80000300800 */
[----:B------:R-:W2:Y:S04]  /*2a6e0*/  LDL.LU R10, [R1+0x128] ;  /* 0x00012800010a7983 */ /* 0x000ea80000300800 */
[----:B------:R-:W2:Y:S04]  /*2a6f0*/  LDL.LU R11, [R1+0x12c] ;  /* 0x00012c00010b7983 */ /* 0x000ea80000300800 */
[----:B------:R-:W-:Y:S04]  /*2a700*/  STL [R1+0x5d98], R0 ;  /* 0x005d980001007387 */ /* 0x000fe80000100800 */
[----:B------:R-:W-:Y:S04]  /*2a710*/  STL [R1+0x90], R4 ;  /* 0x0000900401007387 */ /* 0x000fe80000100800 */
[----:B------:R-:W-:Y:S04]  /*2a720*/  STL.64 [R1+0x98], R6 ;  /* 0x0000980601007387 */ /* 0x000fe80000100a00 */
[----:B------:R-:W0:Y:S04]  /*2a730*/  LDSM.16.MT88.4 R4, [R19+0x12100] ;  /* 0x012100001304783b */ /* 0x000e280000004200 */
[----:B------:R-:W3:Y:S04]  /*2a740*/  LDSM.16.MT88.4 R16, [R19+0x12180] ;  /* 0x012180001310783b */ /* 0x000ee80000004200 */
[----:B-1----:R0:W-:Y:S04]  /*2a750*/  STL.64 [R1+0x80], R12 ;  /* 0x0000800c01007387 */ /* 0x0021e80000100a00 */
[----:B------:R1:W-:Y:S01]  /*2a760*/  STL.64 [R1+0x88], R14 ;  /* 0x0000880e01007387 */ /* 0x0003e20000100a00 */
[----:B0-----:R-:W-:Y:S01]  /*2a770*/  IMAD.MOV.U32 R13, RZ, RZ, R6 ;  /* 0x000000ffff0d7224 */ /* 0x001fe200078e0006 */
[----:B------:R-:W-:-:S02]  /*2a780*/  MOV R12, R7 ;  /* 0x00000007000c7202 */ /* 0x000fc40000000f00 */
[----:B-1----:R-:W-:Y:S01]  /*2a790*/  MOV R15, R4 ;  /* 0x00000004000f7202 */ /* 0x002fe20000000f00 */
[----:B------:R-:W2:Y:S01]  /*2a7a0*/  LDL.LU.64 R6, [R1+0x5e68] ;  /* 0x005e680001067983 */ /* 0x000ea20000300a00 */
[----:B------:R-:W-:-:S03]  /*2a7b0*/  MOV R14, R5 ;  /* 0x00000005000e7202 */ /* 0x000fc60000000f00 */
[----:B------:R-:W2:Y:S04]  /*2a7c0*/  LDL.LU.64 R4, [R1+0x5e60] ;  /* 0x005e600001047983 */ /* 0x000ea80000300a00 */
[----:B---3--:R-:W-:Y:S04]  /*2a7d0*/  STL.64 [R1+0x40], R16 ;  /* 0x0000401001007387 */ /* 0x008fe80000100a00 */
        /* <DEDUP_REMOVED lines=9> */
[----:B0-----:R-:W2:Y:S01]  /*2a870*/  LDL.LU R16, [R1+0x50] ;  /* 0x0000500001107983 */ /* 0x001ea20000300800 */
[----:B------:R-:W-:-:S03]  /*2a880*/  MOV R17, R7 ;  /* 0x0000000700117202 */ /* 0x000fc60000000f00 */
[----:B------:R-:W3:Y:S01]  /*2a890*/  LDL.LU R7, [R1+0x5e3c] ;  /* 0x005e3c0001077983 */ /* 0x000ee20000300800 */
[----:B-1----:R-:W-:-:S03]  /*2a8a0*/  IMAD.MOV.U32 R18, RZ, RZ, R6 ;  /* 0x000000ffff127224 */ /* 0x002fc600078e0006 */
[----:B------:R-:W2:Y:S01]  /*2a8b0*/  LDL.LU R6, [R1+0x5e38] ;  /* 0x005e380001067983 */ /* 0x000ea20000300800 */
[----:B----4-:R-:W-:Y:S03]  /*2a8c0*/  HMMA.16816.F32 R20, R20, R4, R24 ;  /* 0x000000041414723c */ /* 0x010fe60000001818 */
[----:B------:R-:W4:Y:S04]  /*2a8d0*/  LDL.LU.64 R26, [R1+0x5e30] ;  /* 0x005e3000011a7983 */ /* 0x000f280000300a00 */
[----:B------:R-:W4:Y:S01]  /*2a8e0*/  LDL.LU.64 R24, [R1+0x5e28] ;  /* 0x005e280001187983 */ /* 0x000f220000300a00 */
[----:B------:R-:W-:Y:S11]  /*2a8f0*/  MOV R19, R2 ;  /* 0x0000000200137202 */ /* 0x000ff60000000f00 */
[----:B------:R-:W-:Y:S04]  /*2a900*/  @!UPT UIADD3 URZ, URZ, URZ, URZ ;  /* 0x0000003f3f3ff290 */ /* 0x000fe8000fffe03f */
[----:B------:R0:W-:Y:S01]  /*2a910*/  STL.64 [R1+0xd0], R20 ;  /* 0x0000d01401007387 */ /* 0x0001e20000100a00 */
[----:B------:R-:W-:-:S03]  /*2a920*/  MOV R2, R23 ;  /* 0x0000001700027202 */ /* 0x000fc60000000f00 */
[----:B------:R2:W-:Y:S04]  /*2a930*/  STL [R1+0xd8], R22 ;  /* 0x0000d81601007387 */ /* 0x0005e80000100800 */
[----:B0-----:R-:W4:Y:S01]  /*2a940*/  LDL.LU R20, [R1+0x100] ;  /* 0x0001000001147983 */ /* 0x001f220000300800 */
[----:B---3--:R-:W-:Y:S01]  /*2a950*/  MOV R23, R7 ;  /* 0x0000000700177202 */ /* 0x008fe20000000f00 */
[----:B--2---:R-:W-:Y:S02]  /*2a960*/  IMAD.MOV.U32 R22, RZ, RZ, R6 ;  /* 0x000000ffff167224 */ /* 0x004fe400078e0006 */
[----:B------:R-:W2:Y:S04]  /*2a970*/  LDL.LU R21, [R1+0x104] ;  /* 0x0001040001157983 */ /* 0x000ea80000300800 */
[----:B------:R-:W2:Y:S04]  /*2a980*/  LDL.LU R6, [R1+0x5e24] ;  /* 0x005e240001067983 */ /* 0x000ea80000300800 */
[----:B------:R-:W2:Y:S04]  /*2a990*/  LDL.LU R7, [R1+0x5e20] ;  /* 0x005e200001077983 */ /* 0x000ea80000300800 */
[----:B------:R-:W-:Y:S01]  /*2a9a0*/  STL [R1+0x5d9c], R2 ;  /* 0x005d9c0201007387 */ /* 0x000fe20000100800 */
[----:B----4-:R-:W-:Y:S03]  /*2a9b0*/  HMMA.16816.F32 R24, R24, R4, R8 ;  /* 0x000000041818723c */ /* 0x010fe60000001808 */
[----:B------:R-:W3:Y:S04]  /*2a9c0*/  LDL.LU.64 R10, [R1+0x5e18] ;  /* 0x005e1800010a7983 */ /* 0x000ee80000300a00 */
[----:B------:R-:W3:Y:S11]  /*2a9d0*/  LDL.LU.64 R8, [R1+0x5e10] ;  /* 0x005e100001087983 */ /* 0x000ef60000300a00 */
        /* <DEDUP_REMOVED lines=8> */
[-C--:B--2---:R-:W-:Y:S03]  /*2aa60*/  HMMA.16816.F32 R20, R16, R6.reuse, R20 ;  /* 0x000000061014723c */ /* 0x084fe60000001814 */
[----:B----4-:R-:W0:Y:S05]  /*2aa70*/  LDSM.16.MT88.4 R16, [R29+0x12000] ;  /* 0x012000001d10783b */ /* 0x010e2a0000004200 */
[----:B---3--:R-:W-:Y:S01]  /*2aa80*/  HMMA.16816.F32 R24, R24, R6, R8 ;  /* 0x000000061818723c */ /* 0x008fe20000001808 */
[----:B------:R-:W2:Y:S04]  /*2aa90*/  LDL.LU.64 R10, [R1+0x5e00] ;  /* 0x005e0000010a7983 */ /* 0x000ea80000300a00 */
[----:B------:R-:W3:Y:S01]  /*2aaa0*/  LDL.LU.64 R8, [R1+0x5df8] ;  /* 0x005df80001087983 */ /* 0x000ee20000300a00 */
[----:B0-----:R-:W-:Y:S01]  /*2aab0*/  IMAD.MOV.U32 R0, RZ, RZ, R16 ;  /* 0x000000ffff007224 */ /* 0x001fe200078e0010 */
[----:B------:R-:W-:Y:S01]  /*2aac0*/  MOV R28, R17 ;  /* 0x00000011001c7202 */ /* 0x000fe20000000f00 */
[----:B------:R-:W-:Y:S01]  /*2aad0*/  IMAD.MOV.U32 R4, RZ, RZ, R19 ;  /* 0x000000ffff047224 */ /* 0x000fe200078e0013 */
[----:B------:R-:W-:-:S02]  /*2aae0*/  MOV R5, R18 ;  /* 0x0000001200057202 */ /* 0x000fc40000000f00 */
[----:B------:R-:W0:Y:S11]  /*2aaf0*/  LDSM.16.MT88.4 R16, [R29+0x12080] ;  /* 0x012080001d10783b */ /* 0x000e360000004200 */
[----:B------:R-:W-:Y:S01]  /*2ab00*/  @!UPT UIADD3 URZ, URZ, URZ, URZ ;  /* 0x0000003f3f3ff290 */ /* 0x000fe2000fffe03f */
[----:B------:R-:W-:Y:S04]  /*2ab10*/  STL.64 [R1+0x190], R24 ;  /* 0x0001901801007387 */ /* 0x000fe80000100a00 */
[----:B------:R-:W-:Y:S04]  /*2ab20*/  STL.64 [R1+0x198], R26 ;  /* 0x0001981a01007387 */ /* 0x000fe80000100a00 */
[----:B------:R-:W-:Y:S04]  /*2ab30*/  STL.64 [R1+0x170], R20 ;  /* 0x0001701401007387 */ /* 0x000fe80000100a00 */
[----:B------:R-:W-:Y:S04]  /*2ab40*/  STL.64 [R1+0x178], R22 ;  /* 0x0001781601007387 */ /* 0x000fe80000100a00 */
[----:B------:R-:W-:Y:S04]  /*2ab50*/  STL [R1+0x5dac], R4 ;  /* 0x005dac0401007387 */ /* 0x000fe80000100800 */
[----:B------:R-:W-:Y:S04]  /*2ab60*/  STL [R1+0x5da8], R5 ;  /* 0x005da80501007387 */ /* 0x000fe80000100800 */
[----:B------:R-:W-:Y:S04]  /*2ab70*/  STL [R1+0x5da4], R28 ;  /* 0x005da41c01007387 */ /* 0x000fe80000100800 */
[----:B------:R-:W-:Y:S04]  /*2ab80*/  STL [R1+0x5da0], R0 ;  /* 0x005da00001007387 */ /* 0x000fe80000100800 */
[----:B0-----:R-:W-:Y:S01]  /*2ab90*/  STL.64 [R1+0x20], R16 ;  /* 0x0000201001007387 */ /* 0x001fe20000100a00 */
[----:B------:R-:W-:-:S03]  /*2aba0*/  MOV R2, R19 ;  /* 0x0000001300027202 */ /* 0x000fc60000000f00 */
[----:B------:R-:W-:Y:S04]  /*2abb0*/  STL [R1+0x28], R18 ;  /* 0x0000281201007387 */ /* 0x000fe80000100800 */
[----:B------:R-:W0:Y:S02]  /*2abc0*/  LDSM.16.MT88.4 R16, [R29+0x12100] ;  /* 0x012100001d10783b */ /* 0x000e240000004200 */
[----:B0-----:R-:W-:Y:S01]  /*2abd0*/  MOV R27, R16 ;  /* 0x00000010001b7202 */ /* 0x001fe20000000f00 */
[----:B------:R-:W-:Y:S01]  /*2abe0*/  IMAD.MOV.U32 R26, RZ, RZ, R17 ;  /* 0x000000ffff1a7224 */ /* 0x000fe200078e0011 */
[----:B------:R-:W-:Y:S02]  /*2abf0*/  MOV R25, R18 ;  /* 0x0000001200197202 */ /* 0x000fe40000000f00 */
[----:B------:R-:W-:-:S02]  /*2ac00*/  MOV R24, R19 ;  /* 0x0000001300187202 */ /* 0x000fc40000000f00 */
[----:B------:R-:W-:Y:S04]  /*2ac10*/  STL.64 [R1+0x5db8], R26 ;  /* 0x005db81a01007387 */ /* 0x000fe80000100a00 */
[----:B------:R0:W-:Y:S04]  /*2ac20*/  STL.64 [R1+0x5db0], R24 ;  /* 0x005db01801007387 */ /* 0x0001e80000100a00 */
[----:B------:R-:W1:Y:S04]  /*2ac30*/  LDSM.16.MT88.4 R16, [R29+0x12180] ;  /* 0x012180001d10783b */ /* 0x000e680000004200 */
[----:B0-----:R-:W4:Y:S01]  /*2ac40*/  LDL.LU R24, [R1+0x90] ;  /* 0x0000900001187983 */ /* 0x001f220000300800 */
[----:B------:R-:W-:-:S03]  /*2ac50*/  MOV R25, R3 ;  /* 0x0000000300197202 */ /* 0x000fc60000000f00 */
[----:B------:R-:W2:Y:S04]  /*2ac60*/  LDL.LU R3, [R1+0x5df4] ;  /* 0x005df40001037983 */ /* 0x000ea80000300800 */
[----:B------:R-:W3:Y:S04]  /*2ac70*/  LDL.LU R26, [R1+0x98] ;  /* 0x00009800011a7983 */ /* 0x000ee80000300800 */
[----:B------:R-:W3:Y:S01]  /*2ac80*/  LDL.LU R27, [R1+0x9c] ;  /* 0x00009c00011b7983 */ /* 0x000ee20000300800 */
[----:B-1----:R-:W-:Y:S01]  /*2ac90*/  IMAD.MOV.U32 R4, RZ, RZ, R16 ;  /* 0x000000ffff047224 */ /* 0x002fe200078e0010 */
[----:B------:R-:W-:-:S02]  /*2aca0*/  MOV R5, R17 ;  /* 0x0000001100057202 */ /* 0x000fc40000000f00 */
[----:B------:R-:W4:Y:S01]  /*2acb0*/  LDL.LU R16, [R1+0xb0] ;  /* 0x0000b00001107983 */ /* 0x000f220000300800 */
[----:B------:R-:W-:Y:S01]  /*2acc0*/  MOV R28, R18 ;  /* 0x00000012001c7202 */ /* 0x000fe20000000f00 */
[----:B------:R-:W-:Y:S02]  /*2acd0*/  IMAD.MOV.U32 R0, RZ, RZ, R19 ;  /* 0x000000ffff007224 */ /* 0x000fe400078e0013 */
[----:B------:R-:W4:Y:S04]  /*2ace0*/  LDL.LU R17, [R1+0xb4] ;  /* 0x0000b40001117983 */ /* 0x000f280000300800 */
[----:B------:R-:W4:Y:S01]  /*2acf0*/  LDL.LU R18, [R1+0xb8] ;  /* 0x0000b80001127983 */ /* 0x000f220000300800 */
[----:B--2---:R-:W-:-:S03]  /*2ad00*/  MOV R19, R3 ;  /* 0x0000000300137202 */ /* 0x004fc60000000f00 */
[----:B------:R-:W2:Y:S04]  /*2ad10*/  LDL.LU R3, [R1+0x5df0] ;  /* 0x005df00001037983 */ /* 0x000ea80000300800 */
[----:B------:R-:W2:Y:S04]  /*2ad20*/  LDL.LU R20, [R1+0x1d0] ;  /* 0x0001d00001147983 */ /* 0x000ea80000300800 */
[----:B------:R-:W2:Y:S04]  /*2ad30*/  LDL.LU R21, [R1+0x1d4] ;  /* 0x0001d40001157983 */ /* 0x000ea80000300800 */
[----:B------:R-:W2:Y:S04]  /*2ad40*/  LDL.LU R22, [R1+0x1d8] ;  /* 0x0001d80001167983 */ /* 0x000ea80000300800 */
[----:B------:R-:W2:Y:S04]  /*2ad50*/  LDL.LU R23, [R1+0x1dc] ;  /* 0x0001dc0001177983 */ /* 0x000ea80000300800 */
[----:B---3--:R0:W-:Y:S04]  /*2ad60*/  STL.64 [R1+0x5dd8], R26 ;  /* 0x005dd81a01007387 */ /* 0x0081e80000100a00 */
[----:B----4-:R1:W-:Y:S01]  /*2ad70*/  STL.64 [R1+0x5dd0], R24 ;  /* 0x005dd01801007387 */ /* 0x0103e20000100a00 */
[----:B0-----:R-:W-:Y:S01]  /*2ad80*/  MOV R26, R9 ;  /* 0x00000009001a7202 */ /* 0x001fe20000000f00 */
[----:B------:R-:W-:-:S02]  /*2ad90*/  IMAD.MOV.U32 R27, RZ, RZ, R8 ;  /* 0x000000ffff1b7224 */ /* 0x000fc400078e0008 */
[----:B-1----:R-:W-:Y:S01]  /*2ada0*/  IMAD.MOV.U32 R24, RZ, RZ, R11 ;  /* 0x000000ffff187224 */ /* 0x002fe200078e000b */
[----:B------:R-:W-:Y:S01]  /*2adb0*/  MOV R25, R10 ;  /* 0x0000000a00197202 */ /* 0x000fe20000000f00 */
[----:B------:R-:W-:Y:S04]  /*2adc0*/  STL [R1+0x5cc8], R29 ;  /* 0x005cc81d01007387 */ /* 0x000fe80000100800 */
[----:B--2---:R-:W0:Y:S04]  /*2add0*/  LDSM.16.MT88.4 R8, [R3+0x12000] ;  /* 0x012000000308783b */ /* 0x004e280000004200 */
        /* <DEDUP_REMOVED lines=8> */
[----:B------:R-:W1:Y:S04]  /*2ae60*/  LDSM.16.MT88.4 R12, [R3+0x12080] ;  /* 0x01208000030c783b */ /* 0x000e680000004200 */
[----:B0-----:R-:W2:Y:S04]  /*2ae70*/  LDL.LU R8, [R1+0x1e0] ;  /* 0x0001e00001087983 */ /* 0x001ea80000300800 */
[----:B------:R-:W2:Y:S04]  /*2ae80*/  LDL.LU R9, [R1+0x1e4] ;  /* 0x0001e40001097983 */ /* 0x000ea80000300800 */
[----:B------:R-:W3:Y:S04]  /*2ae90*/  LDL.LU R10, [R1+0x1e8] ;  /* 0x0001e800010a7983 */ /* 0x000ee80000300800 */
[----:B------:R-:W3:Y:S01]  /*2aea0*/  LDL.LU R11, [R1+0x1ec] ;  /* 0x0001ec00010b7983 */ /* 0x000ee20000300800 */
[-C--:B------:R-:W-:Y:S03]  /*2aeb0*/  HMMA.16816.F32 R20, R16, R6.reuse, R20 ;  /* 0x000000061014723c */ /* 0x080fe60000001814 */
[----:B------:R-:W0:Y:S04]  /*2aec0*/  LDSM.16.MT88.4 R16, [R3+0x12100] ;  /* 0x012100000310783b */ /* 0x000e280000004200 */
[----:B---3--:R-:W-:Y:S04]  /*2aed0*/  STL.64 [R1+0x5de8], R10 ;  /* 0x005de80a01007387 */ /* 0x008fe80000100a00 */
[----:B--2---:R2:W-:Y:S04]  /*2aee0*/  STL.64 [R1+0x5de0], R8 ;  /* 0x005de00801007387 */ /* 0x0045e80000100a00 */
[----:B--2---:R-:W2:Y:S04]  /*2aef0*/  LDL.LU R8, [R1+0x1f0] ;  /* 0x0001f00001087983 */ /* 0x004ea80000300800 */
[----:B------:R-:W2:Y:S04]  /*2af00*/  LDL.LU R9, [R1+0x1f4] ;  /* 0x0001f40001097983 */ /* 0x000ea80000300800 */
[----:B------:R-:W2:Y:S04]  /*2af10*/  LDL.LU R10, [R1+0x1f8] ;  /* 0x0001f800010a7983 */ /* 0x000ea80000300800 */
[----:B------:R-:W2:Y:S04]  /*2af20*/  LDL.LU R11, [R1+0x1fc] ;  /* 0x0001fc00010b7983 */ /* 0x000ea80000300800 */
[----:B-1----:R-:W-:Y:S04]  /*2af30*/  STL.64 [R1+0x5d18], R14 ;  /* 0x005d180e01007387 */ /* 0x002fe80000100a00 */
[----:B------:R1:W-:Y:S04]  /*2af40*/  STL.64 [R1+0x5d10], R12 ;  /* 0x005d100c01007387 */ /* 0x0003e80000100a00 */
[----:B-1----:R-:W3:Y:S04]  /*2af50*/  LDL.LU R12, [R1+0x180] ;  /* 0x00018000010c7983 */ /* 0x002ee80000300800 */
[----:B------:R-:W3:Y:S04]  /*2af60*/  LDL.LU R13, [R1+0x184] ;  /* 0x00018400010d7983 */ /* 0x000ee80000300800 */
[----:B------:R-:W3:Y:S04]  /*2af70*/  LDL.LU R14, [R1+0x188] ;  /* 0x00018800010e7983 */ /* 0x000ee80000300800 */
[----:B------:R-:W3:Y:S04]  /*2af80*/  LDL.LU R15, [R1+0x18c] ;  /* 0x00018c00010f7983 */ /* 0x000ee80000300800 */
[----:B0-----:R-:W-:Y:S04]  /*2af90*/  STL.64 [R1+0x5cf8], R18 ;  /* 0x005cf81201007387 */ /* 0x001fe80000100a00 */
[----:B------:R-:W-:Y:S04]  /*2afa0*/  STL.64 [R1+0x160], R20 ;  /* 0x0001601401007387 */ /* 0x000fe80000100a00 */
[----:B------:R-:W-:Y:S04]  /*2afb0*/  STL.64 [R1+0x168], R22 ;  /* 0x0001681601007387 */ /* 0x000fe80000100a00 */
[----:B------:R-:W0:Y:S04]  /*2afc0*/  LDSM.16.MT88.4 R20, [R3+0x12180] ;  /* 0x012180000314783b */ /* 0x000e280000004200 */
        /* <DEDUP_REMOVED lines=10> */
[----:B------:R-:W4:Y:S04]  /*2b070*/  LDL.LU R23, [R1+0x1bc] ;  /* 0x0001bc0001177983 */ /* 0x000f280000300800 */
        /* <DEDUP_REMOVED lines=10> */
[----:B------:R-:W3:Y:S04]  /*2b120*/  LDL.LU.64 R10, [R1+0x5dc8] ;  /* 0x005dc800010a7983 */ /* 0x000ee80000300a00 */
[----:B------:R-:W3:Y:S02]  /*2b130*/  LDL.LU.64 R8, [R1+0x5dc0] ;  /* 0x005dc00001087983 */ /* 0x000ee40000300a00 */
[-C--:B----4-:R-:W-:Y:S11]  /*2b140*/  HMMA.16816.F32 R16, R16, R6.reuse, R20 ;  /* 0x000000061010723c */ /* 0x090ff60000001814 */
[----:B------:R-:W-:Y:S04]  /*2b150*/  @!UPT UIADD3 URZ, URZ, URZ, URZ ;  /* 0x0000003f3f3ff290 */ /* 0x000fe8000fffe03f */
[----:B------:R-:W-:Y:S04]  /*2b160*/  STL.64 [R1+0x1d0], R24 ;  /* 0x0001d01801007387 */ /* 0x000fe80000100a00 */
[----:B------:R0:W-:Y:S04]  /*2b170*/  STL.64 [R1+0x1d8], R26 ;  /* 0x0001d81a01007387 */ /* 0x0001e80000100a00 */
[----:B0-----:R-:W2:Y:S04]  /*2b180*/  LDL.LU.64 R26, [R1+0x5db8] ;  /* 0x005db800011a7983 */ /* 0x001ea80000300a00 */
[----:B------:R-:W4:Y:S04]  /*2b190*/  LDL.LU.64 R24, [R1+0x5db0] ;  /* 0x005db00001187983 */ /* 0x000f280000300a00 */
[----:B------:R-:W-:Y:S04]  /*2b1a0*/  STL.64 [R1+0x1c0], R16 ;  /* 0x0001c01001007387 */ /* 0x000fe80000100a00 */
[----:B------:R-:W-:Y:S01]  /*2b1b0*/  STL.64 [R1+0x1c8], R18 ;  /* 0x0001c81201007387 */ /* 0x000fe20000100a00 */
[----:B---3--:R-:W-:Y:S07]  /*2b1c0*/  HMMA.16816.F32 R12, R8, R6, R12 ;  /* 0x00000006080c723c */ /* 0x008fee000000180c */
[----:B------:R-:W-:-:S02]  /*2b1d0*/  MOV R8, R4 ;  /* 0x0000000400087202 */ /* 0x000fc40000000f00 */
[----:B------:R-:W3:Y:S01]  /*2b1e0*/  LDL.LU R4, [R1+0x5dac] ;  /* 0x005dac0001047983 */ /* 0x000ee20000300800 */
[----:B------:R-:W-:Y:S01]  /*2b1f0*/  MOV R10, R28 ;  /* 0x0000001c000a7202 */ /* 0x000fe20000000f00 */
[----:B------:R-:W-:Y:S01]  /*2b200*/  IMAD.MOV.U32 R9, RZ, RZ, R5 ;  /* 0x000000ffff097224 */ /* 0x000fe200078e0005 */
[----:B------:R-:W-:-:S11]  /*2b210*/  MOV R11, R0 ;  /* 0x00000000000b7202 */ /* 0x000fd60000000f00 */
[----:B------:R0:W-:Y:S04]  /*2b220*/  STL.64 [R1+0x1b0], R12 ;  /* 0x0001b00c01007387 */ /* 0x0001e80000100a00 */
[----:B------:R1:W-:Y:S04]  /*2b230*/  STL.64 [R1+0x1b8], R14 ;  /* 0x0001b80e01007387 */ /* 0x0003e80000100a00 */
[----:B------:R-:W3:Y:S04]  /*2b240*/  LDL.LU R5, [R1+0x5da8] ;  /* 0x005da80001057983 */ /* 0x000ee80000300800 */
[----:B------:R-:W3:Y:S04]  /*2b250*/  LDL.LU R28, [R1+0x5da4] ;  /* 0x005da400011c7983 */ /* 0x000ee80000300800 */
[----:B------:R-:W3:Y:S04]  /*2b260*/  LDL.LU R0, [R1+0x5da0] ;  /* 0x005da00001007983 */ /* 0x000ee80000300800 */
[----:B------:R4:W-:Y:S04]  /*2b270*/  STL.64 [R1+0x5d28], R10 ;  /* 0x005d280a01007387 */ /* 0x0009e80000100a00 */
[----:B------:R2:W-:Y:S04]  /*2b280*/  STL.64 [R1+0x5d20], R8 ;  /* 0x005d200801007387 */ /* 0x0005e80000100a00 */
[----:B0-----:R-:W3:Y:S04]  /*2b290*/  LDL.LU R12, [R1+0x130] ;  /* 0x00013000010c7983 */ /* 0x001ee80000300800 */
[----:B------:R-:W3:Y:S04]  /*2b2a0*/  LDL.LU R13, [R1+0x134] ;  /* 0x00013400010d7983 */ /* 0x000ee80000300800 */
[----:B-1----:R-:W3:Y:S04]  /*2b2b0*/  LDL.LU R14, [R1+0x138] ;  /* 0x00013800010e7983 */ /* 0x002ee80000300800 */
[----:B------:R-:W3:Y:S01]  /*2b2c0*/  LDL.LU R15, [R1+0x13c] ;  /* 0x00013c00010f7983 */ /* 0x000ee20000300800 */
[----:B----4-:R-:W-:Y:S01]  /*2b2d0*/  IMAD.MOV.U32 R11, RZ, RZ, R24 ;  /* 0x000000ffff0b7224 */ /* 0x010fe200078e0018 */
[----:B------:R-:W-:Y:S01]  /*2b2e0*/  MOV R10, R25 ;  /* 0x00000019000a7202 */ /* 0x000fe20000000f00 */
[----:B--2---:R-:W-:Y:S01]  /*2b2f0*/  IMAD.MOV.U32 R8, RZ, RZ, R27 ;  /* 0x000000ffff087224 */ /* 0x004fe200078e001b */
[----:B------:R-:W-:Y:S01]  /*2b300*/  MOV R9, R26 ;  /* 0x0000001a00097202 */ /* 0x000fe20000000f00 */
[----:B---3--:R-:W-:Y:S04]  /*2b310*/  STL.64 [R1+0x5d38], R14 ;  /* 0x005d380e01007387 */ /* 0x008fe80000100a00 */
[----:B------:R0:W-:Y:S04]  /*2b320*/  STL.64 [R1+0x5d30], R12 ;  /* 0x005d300c01007387 */ /* 0x0001e80000100a00 */
        /* <DEDUP_REMOVED lines=8> */
[----:B------:R1:W-:Y:S04]  /*2b3b0*/  STL.64 [R1+0x5d48], R10 ;  /* 0x005d480a01007387 */ /* 0x0003e80000100a00 */
[----:B------:R3:W-:Y:S04]  /*2b3c0*/  STL.64 [R1+0x5d40], R8 ;  /* 0x005d400801007387 */ /* 0x0007e80000100a00 */
[----:B0-----:R-:W4:Y:S04]  /*2b3d0*/  LDL.LU R12, [R1+0x150] ;  /* 0x00015000010c7983 */ /* 0x001f280000300800 */
[----:B------:R-:W4:Y:S04]  /*2b3e0*/  LDL.LU R13, [R1+0x154] ;  /* 0x00015400010d7983 */ /* 0x000f280000300800 */
[----:B------:R-:W2:Y:S04]  /*2b3f0*/  LDL.LU R14, [R1+0x158] ;  /* 0x00015800010e7983 */ /* 0x000ea80000300800 */
[----:B------:R-:W2:Y:S01]  /*2b400*/  LDL.LU R15, [R1+0x15c] ;  /* 0x00015c00010f7983 */ /* 0x000ea20000300800 */
[----:B-1----:R-:W-:-:S03]  /*2b410*/  MOV R11, R2 ;  /* 0x00000002000b7202 */ /* 0x002fc60000000f00 */
[----:B--2---:R-:W-:Y:S04]  /*2b420*/  STL.64 [R1+0x5d58], R14 ;  /* 0x005d580e01007387 */ /* 0x004fe80000100a00 */
[----:B----4-:R0:W-:Y:S04]  /*2b430*/  STL.64 [R1+0x5d50], R12 ;  /* 0x005d500c01007387 */ /* 0x0101e80000100a00 */
[----:B---3--:R-:W2:Y:S04]  /*2b440*/  LDL.LU R8, [R1+0x20] ;  /* 0x0000200001087983 */ /* 0x008ea80000300800 */
[----:B------:R-:W2:Y:S04]  /*2b450*/  LDL.LU R9, [R1+0x24] ;  /* 0x0000240001097983 */ /* 0x000ea80000300800 */
[----:B------:R-:W3:Y:S04]  /*2b460*/  LDL.LU R10, [R1+0x28] ;  /* 0x00002800010a7983 */ /* 0x000ee80000300800 */
[----:B------:R-:W4:Y:S04]  /*2b470*/  LDL.LU R2, [R1+0x5d9c] ;  /* 0x005d9c0001027983 */ /* 0x000f280000300800 */
[----:B---3--:R-:W-:Y:S04]  /*2b480*/  STL.64 [R1+0x5d68], R10 ;  /* 0x005d680a01007387 */ /* 0x008fe80000100a00 */
[----:B--2---:R1:W-:Y:S04]  /*2b490*/  STL.64 [R1+0x5d60], R8 ;  /* 0x005d600801007387 */ /* 0x0043e80000100a00 */
[----:B0-----:R-:W2:Y:S04]  /*2b4a0*/  LDL.LU R12, [R1+0x1a0] ;  /* 0x0001a000010c7983 */ /* 0x001ea80000300800 */
[----:B------:R-:W2:Y:S04]  /*2b4b0*/  LDL.LU R13, [R1+0x1a4] ;  /* 0x0001a400010d7983 */ /* 0x000ea80000300800 */
[----:B------:R-:W3:Y:S04]  /*2b4c0*/  LDL.LU R14, [R1+0x1a8] ;  /* 0x0001a800010e7983 */ /* 0x000ee80000300800 */
[----:B------:R-:W3:Y:S01]  /*2b4d0*/  LDL.LU R15, [R1+0x1ac] ;  /* 0x0001ac00010f7983 */ /* 0x000ee20000300800 */
[----:B-1----:R-:W-:Y:S01]  /*2b4e0*/  MOV R8, R0 ;  /* 0x0000000000087202 */ /* 0x002fe20000000f00 */
[----:B------:R-:W-:Y:S01]  /*2b4f0*/  IMAD.MOV.U32 R9, RZ, RZ, R28 ;  /* 0x000000ffff097224 */ /* 0x000fe200078e001c */
[----:B------:R-:W-:-:S02]  /*2b500*/  MOV R10, R5 ;  /* 0x00000005000a7202 */ /* 0x000fc40000000f00 */
[----:B------:R-:W-:Y:S01]  /*2b510*/  MOV R11, R4 ;  /* 0x00000004000b7202 */ /* 0x000fe20000000f00 */
[----:B---3--:R-:W-:Y:S04]  /*2b520*/  STL.64 [R1+0x5d78], R14 ;  /* 0x005d780e01007387 */ /* 0x008fe80000100a00 */
[----:B--2---:R0:W-:Y:S04]  /*2b530*/  STL.64 [R1+0x5d70], R12 ;  /* 0x005d700c01007387 */ /* 0x0041e80000100a00 */
[----:B------:R-:W2:Y:S04]  /*2b540*/  LDL.LU R0, [R1+0x5d98] ;  /* 0x005d980001007983 */ /* 0x000ea80000300800 */
[----:B------:R-:W3:Y:S04]  /*2b550*/  LDL.LU R28, [R1+0x5d94] ;  /* 0x005d9400011c7983 */ /* 0x000ee80000300800 */
[----:B------:R-:W-:Y:S04]  /*2b560*/  STL.64 [R1+0x5d88], R10 ;  /* 0x005d880a01007387 */ /* 0x000fe80000100a00 */
[----:B------:R-:W-:Y:S04]  /*2b570*/  STL.64 [R1+0x5d80], R8 ;  /* 0x005d800801007387 */ /* 0x000fe80000100a00 */
[----:B0-----:R-:W4:Y:S04]  /*2b580*/  LDL.LU R12, [R1+0x200] ;  /* 0x00020000010c7983 */ /* 0x001f280000300800 */
[----:B------:R-:W4:Y:S04]  /*2b590*/  LDL.LU R13, [R1+0x204] ;  /* 0x00020400010d7983 */ /* 0x000f280000300800 */
[----:B------:R-:W4:Y:S01]  /*2b5a0*/  LDL.LU R14, [R1+0x208] ;  /* 0x00020800010e7983 */ /* 0x000f220000300800 */
[----:B------:R-:W-:Y:S03]  /*2b5b0*/  HMMA.16816.F32 R20, R24, R6, R20 ;  /* 0x000000061814723c */ /* 0x000fe60000001814 */
[----:B--2---:R-:W-:Y:S01]  /*2b5c0*/  LDSM.16.MT88.4 R8, [R0+0x14000] ;  /* 0x014000000008783b */ /* 0x004fe20000004200 */
[----:B---3--:R-:W-:-:S03]  /*2b5d0*/  IMAD.MOV.U32 R15, RZ, RZ, R28 ;  /* 0x000000ffff0f7224 */ /* 0x008fc600078e001c */
[----:B------:R-:W2:Y:S04]  /*2b5e0*/  LDL.LU R28, [R1+0x5d90] ;  /* 0x005d9000011c7983 */ /* 0x000ea80000300800 */
[----:B------:R-:W3:Y:S04]  /*2b5f0*/  LDL.LU R16, [R1+0xf0] ;  /* 0x0000f00001107983 */ /* 0x000ee80000300800 */
[----:B------:R-:W3:Y:S04]  /*2b600*/  LDL.LU R17, [R1+0xf4] ;  /* 0x0000f40001117983 */ /* 0x000ee80000300800 */
[----:B------:R-:W3:Y:S04]  /*2b610*/  LDL.LU R18, [R1+0xf8] ;  /* 0x0000f80001127983 */ /* 0x000ee80000300800 */
[----:B------:R-:W3:Y:S04]  /*2b620*/  LDL.LU R19, [R1+0xfc] ;  /* 0x0000fc0001137983 */ /* 0x000ee80000300800 */
[----:B------:R-:W-:Y:S04]  /*2b630*/  STL.64 [R1+0x180], R20 ;  /* 0x0001801401007387 */ /* 0x000fe80000100a00 */
[----:B------:R-:W-:Y:S04]  /*2b640*/  STL.64 [R1+0x188], R22 ;  /* 0x0001881601007387 */ /* 0x000fe80000100a00 */
[----:B--2---:R-:W0:Y:S04]  /*2b650*/  LDSM.16.M88.4 R24, [R28+0x40100] ;  /* 0x040100001c18783b */ /* 0x004e280000000200 */
[----:B0-----:R-:W-:Y:S04]  /*2b660*/  STL [R1+0x5cd4], R24 ;  /* 0x005cd41801007387 */ /* 0x001fe80000100800 */
[----:B------:R-:W-:Y:S04]  /*2b670*/  STL.64 [R1+0xa0], R8 ;  /* 0x0000a00801007387 */ /* 0x000fe80000100a00 */
[----:B------:R-:W-:Y:S04]  /*2b680*/  STL.64 [R1+0xa8], R10 ;  /* 0x0000a80a01007387 */ /* 0x000fe80000100a00 */
[----:B------:R-:W0:Y:S04]  /*2b690*/  LDSM.16.MT88.4 R8, [R0+0x14080] ;  /* 0x014080000008783b */ /* 0x000e280000004200 */
[----:B------:R-:W-:Y:S04]  /*2b6a0*/  STL [R1+0x5cd0], R25 ;  /* 0x005cd01901007387 */ /* 0x000fe80000100800 */
[----:B------:R-:W-:Y:S04]  /*2b6b0*/  STL [R1+0x5b38], R26 ;  /* 0x005b381a01007387 */ /* 0x000fe80000100800 */
[----:B------:R-:W-:Y:S04]  /*2b6c0*/  STL [R1+0x5b34], R27 ;  /* 0x005b341b01007387 */ /* 0x000fe80000100800 */
[----:B------:R-:W-:Y:S01]  /*2b6d0*/  STL [R1+0x5768], R28 ;  /* 0x0057681c01007387 */ /* 0x000fe20000100800 */
[----:B0-----:R-:W-:-:S03]  /*2b6e0*/  MOV R3, R10 ;  /* 0x0000000a00037202 */ /* 0x001fc60000000f00 */
[----:B------:R-:W-:Y:S01]  /*2b6f0*/  STL.64 [R1+0x90], R8 ;  /* 0x0000900801007387 */ /* 0x000fe20000100a00 */
[----:B------:R-:W-:-:S03]  /*2b700*/  MOV R29, R11 ;  /* 0x0000000b001d7202 */ /* 0x000fc60000000f00 */
[----:B------:R-:W0:Y:S04]  /*2b710*/  LDSM.16.MT88.4 R8, [R0+0x14100] ;  /* 0x014100000008783b */ /* 0x000e280000004200 */
[----:B------:R-:W-:Y:S04]  /*2b720*/  STL [R1+0x5cdc], R29 ;  /* 0x005cdc1d01007387 */ /* 0x000fe80000100800 */
[----:B------:R-:W-:Y:S01]  /*2b730*/  STL [R1+0x5cd8], R3 ;  /* 0x005cd80301007387 */ /* 0x000fe20000100800 */
[----:B0-----:R-:W-:-:S03]  /*2b740*/  IMAD.MOV.U32 R24, RZ, RZ, R10 ;  /* 0x000000ffff187224 */ /* 0x001fc600078e000a */
[----:B------:R-:W-:Y:S01]  /*2b750*/  STL.64 [R1+0x80], R8 ;  /* 0x0000800801007387 */ /* 0x000fe20000100a00 */
[----:B------:R-:W-:-:S03]  /*2b760*/  MOV R25, R11 ;  /* 0x0000000b00197202 */ /* 0x000fc60000000f00 */
[----:B------:R-:W0:Y:S04]  /*2b770*/  LDSM.16.MT88.4 R8, [R0+0x14180] ;  /* 0x014180000008783b */ /* 0x000e280000004200 */
[----:B------:R-:W2:Y:S04]  /*2b780*/  LDL.LU R20, [R1+0xd0] ;  /* 0x0000d00001147983 */ /* 0x000ea80000300800 */
[----:B------:R-:W2:Y:S04]  /*2b790*/  LDL.LU R21, [R1+0xd4] ;  /* 0x0000d40001157983 */ /* 0x000ea80000300800 */
[----:B------:R-:W2:Y:S01]  /*2b7a0*/  LDL.LU R22, [R1+0xd8] ;  /* 0x0000d80001167983 */ /* 0x000ea20000300800 */
[----:B0-----:R-:W-:Y:S01]  /*2b7b0*/  MOV R29, R10 ;  /* 0x0000000a001d7202 */ /* 0x001fe20000000f00 */
[----:B------:R-:W-:Y:S01]  /*2b7c0*/  IMAD.MOV.U32 R3, RZ, RZ, R11 ;  /* 0x000000ffff037224 */ /* 0x000fe200078e000b */
[----:B------:R-:W-:Y:S01]  /*2b7d0*/  MOV R5, R9 ;  /* 0x0000000900057202 */ /* 0x000fe20000000f00 */
[----:B------:R-:W-:Y:S01]  /*2b7e0*/  IMAD.MOV.U32 R4, RZ, RZ, R8 ;  /* 0x000000ffff047224 */ /* 0x000fe200078e0008 */
[----:B------:R-:W4:Y:S04]  /*2b7f0*/  LDL.LU.64 R10, [R1+0x5d88] ;  /* 0x005d8800010a7983 */ /* 0x000f280000300a00 */
[----:B------:R-:W4:Y:S04]  /*2b800*/  LDL.LU.64 R8, [R1+0x5d80] ;  /* 0x005d800001087983 */ /* 0x000f280000300a00 */
        /* <DEDUP_REMOVED lines=9> */
[-C--:B----4-:R-:W-:Y:S02]  /*2b8a0*/  HMMA.16816.F32 R8, R8, R6.reuse, R12 ;  /* 0x000000060808723c */ /* 0x090fe4000000180c */
[----:B------:R-:W4:Y:S04]  /*2b8b0*/  LDL.LU.64 R14, [R1+0x5d58] ;  /* 0x005d5800010e7983 */ /* 0x000f280000300a00 */
[----:B------:R-:W4:Y:S11]  /*2b8c0*/  LDL.LU.64 R12, [R1+0x5d50] ;  /* 0x005d5000010c7983 */ /* 0x000f360000300a00 */
[----:B------:R-:W-:Y:S06]  /*2b8d0*/  @!UPT UIADD3 URZ, URZ, URZ, URZ ;  /* 0x0000003f3f3ff290 */ /* 0x000fec000fffe03f */
        /* <DEDUP_REMOVED lines=18> */
[----:B0-----:R-:W3:Y:S04]  /*2ba00*/  LDL.LU.64 R10, [R1+0x5d08] ;  /* 0x005d0800010a7983 */ /* 0x001ee80000300a00 */
[----:B------:R-:W3:Y:S01]  /*2ba10*/  LDL.LU.64 R8, [R1+0x5d00] ;  /* 0x005d000001087983 */ /* 0x000ee20000300a00 */
[----:B------:R-:W-:Y:S01]  /*2ba20*/  MOV R23, R2 ;  /* 0x0000000200177202 */ /* 0x000fe20000000f00 */
[----:B---3--:R-:W-:Y:S11]  /*2ba30*/  HMMA.16816.F32 R8, R8, R6, R16 ;  /* 0x000000060808723c */ /* 0x008ff60000001810 */
[----:B------:R-:W-:Y:S11]  /*2ba40*/  @!UPT UIADD3 URZ, URZ, URZ, URZ ;  /* 0x0000003f3f3ff290 */ /* 0x000ff6000fffe03f */
[----:B------:R-:W-:Y:S01]  /*2ba50*/  @!UPT UIADD3 URZ, URZ, URZ, URZ ;  /* 0x0000003f3f3ff290 */ /* 0x000fe2000fffe03f */
[----:B------:R0:W-:Y:S01]  /*2ba60*/  STL.64 [R1+0xf0], R8 ;  /* 0x0000f00801007387 */ /* 0x0001e20000100a00 */
[----:B------:R-:W-:Y:S02]  /*2ba70*/  MOV R28, R10 ;  /* 0x0000000a001c7202 */ /* 0x000fe40000000f00 */
[----:B------:R-:W-:Y:S01]  /*2ba80*/  MOV R2, R11 ;  /* 0x0000000b00027202 */ /* 0x000fe20000000f00 */
[----:B0-----:R-:W4:Y:S04]  /*2ba90*/  LDL.LU R8, [R1+0xe0] ;  /* 0x0000e00001087983 */ /* 0x001f280000300800 */
[----:B------:R-:W4:Y:S04]  /*2baa0*/  LDL.LU R9, [R1+0xe4] ;  /* 0x0000e40001097983 */ /* 0x000f280000300800 */
[----:B------:R-:W4:Y:S04]  /*2bab0*/  LDL.LU R10, [R1+0xe8] ;  /* 0x0000e800010a7983 */ /* 0x000f280000300800 */
[----:B------:R-:W4:Y:S04]  /*2bac0*/  LDL.LU R11, [R1+0xec] ;  /* 0x0000ec00010b7983 */ /* 0x000f280000300800 */
[----:B------:R-:W0:Y:S04]  /*2bad0*/  S2R R19, SR_TID.X ;  /* 0x0000000000137919 */ /* 0x000e280000002100 */
[----:B------:R-:W1:Y:S01]  /*2bae0*/  S2R R17, SR_TID.X ;  /* 0x0000000000117919 */ /* 0x000e620000002100 */
[----:B0-----:R-:W-:-:S02]  /*2baf0*/  LOP3.LUT R18, R19, 0x7, RZ, 0xc0, !PT ;  /* 0x0000000713127812 */ /* 0x001fc400078ec0ff */
[----:B-1----:R-:W-:-:S03]  /*2bb00*/  LOP3.LUT R19, R17, 0x10, RZ, 0xc0, !PT ;  /* 0x0000001011137812 */ /* 0x002fc600078ec0ff */
[----:B------:R-:W-:Y:S02]  /*2bb10*/  IMAD R18, R18, 0x210, RZ ;  /* 0x0000021012127824 */ /* 0x000fe400078e02ff */
[----:B------:R-:W-:Y:S01]  /*2bb20*/  IMAD.SHL.U32 R17, R17, 0x2, RZ ;  /* 0x0000000211117824 */ /* 0x000fe200078e00ff */
[----:B------:R-:W-:Y:S01]  /*2bb30*/  SHF.L.U32 R19, R19, 0x8, RZ ;  /* 0x0000000813137819 */ /* 0x000fe200000006ff */
[----:B------:R-:W-:Y:S04]  /*2bb40*/  STL [R1+0x5c1c], R2 ;  /* 0x005c1c0201007387 */ /* 0x000fe80000100800 */
[----:B------:R-:W-:Y:S01]  /*2bb50*/  STL [R1+0x5c18], R28 ;  /* 0x005c181c01007387 */ /* 0x000fe20000100800 */
[----:B----4-:R-:W-:Y:S07]  /*2bb60*/  HMMA.16816.F32 R8, R12, R6, R8 ;  /* 0x000000060c08723c */ /* 0x010fee0000001808 */
[----:B------:R-:W-:-:S04]  /*2bb70*/  LOP3.LUT R15, R18, 0x10, R17, 0x78, !PT ;  /* 0x00000010120f7812 */ /* 0x000fc800078e7811 */
[----:B------:R-:W-:-:S04]  /*2bb80*/  LOP3.LUT R15, R15, R19, RZ, 0xfc, !PT ;  /* 0x000000130f0f7212 */ /* 0x000fc800078efcff */
[----:B------:R-:W-:-:S05]  /*2bb90*/  LOP3.LUT R15, R15, 0x20, RZ, 0x3c, !PT ;  /* 0x000000200f0f7812 */ /* 0x000fca00078e3cff */
[----:B------:R-:W0:Y:S04]  /*2bba0*/  LDSM.16.MT88.4 R16, [R15+0x14000] ;  /* 0x014000000f10783b */ /* 0x000e280000004200 */
[----:B------:R0:W-:Y:S04]  /*2bbb0*/  STL.64 [R1+0xb0], R8 ;  /* 0x0000b00801007387 */ /* 0x0001e80000100a00 */
[----:B------:R1:W-:Y:S01]  /*2bbc0*/  STL.64 [R1+0xb8], R10 ;  /* 0x0000b80a01007387 */ /* 0x0003e20000100a00 */
[----:B0-----:R-:W-:Y:S01]  /*2bbd0*/  MOV R9, R18 ;  /* 0x0000001200097202 */ /* 0x001fe20000000f00 */
[----:B-1----:R-:W-:Y:S01]  /*2bbe0*/  IMAD.MOV.U32 R10, RZ, RZ, R17 ;  /* 0x000000ffff0a7224 */ /* 0x002fe200078e0011 */
[----:B------:R-:W-:-:S02]  /*2bbf0*/  MOV R8, R19 ;  /* 0x0000001300087202 */ /* 0x000fc40000000f00 */
[----:B------:R-:W-:Y:S01]  /*2bc00*/  MOV R11, R16 ;  /* 0x00000010000b7202 */ /* 0x000fe20000000f00 */
[----:B------:R-:W2:Y:S04]  /*2bc10*/  LDL.LU.64 R18, [R1+0x5cf8] ;  /* 0x005cf80001127983 */ /* 0x000ea80000300a00 */
[----:B------:R-:W2:Y:S04]  /*2bc20*/  LDL.LU.64 R16, [R1+0x5cf0] ;  /* 0x005cf00001107983 */ /* 0x000ea80000300a00 */
[----:B------:R-:W-:Y:S04]  /*2bc30*/  STL.64 [R1+0x5c60], R10 ;  /* 0x005c600a01007387 */ /* 0x000fe80000100a00 */
[----:B------:R0:W-:Y:S04]  /*2bc40*/  STL.64 [R1+0x5c58], R8 ;  /* 0x005c580801007387 */ /* 0x0001e80000100a00 */
[----:B0-----:R-:W3:Y:S04]  /*2bc50*/  LDL.LU R8, [R1+0xc0] ;  /* 0x0000c00001087983 */ /* 0x001ee80000300800 */
[----:B------:R-:W3:Y:S04]  /*2bc60*/  LDL.LU R9, [R1+0xc4] ;  /* 0x0000c40001097983 */ /* 0x000ee80000300800 */
[----:B------:R-:W3:Y:S04]  /*2bc70*/  LDL.LU R10, [R1+0xc8] ;  /* 0x0000c800010a7983 */ /* 0x000ee80000300800 */
[----:B------:R-:W3:Y:S01]  /*2bc80*/  LDL.LU R11, [R1+0xcc] ;  /* 0x0000cc00010b7983 */ /* 0x000ee20000300800 */
[-C--:B--2---:R-:W-:Y:S03]  /*2bc90*/  HMMA.16816.F32 R16, R16, R6.reuse, R20 ;  /* 0x000000061010723c */ /* 0x084fe60000001814 */
[----:B------:R-:W3:Y:S04]  /*2bca0*/  LDL.LU.64 R22, [R1+0x5ce8] ;  /* 0x005ce80001167983 */ /* 0x000ee80000300a00 */
[----:B------:R-:W3:Y:S11]  /*2bcb0*/  LDL.LU.64 R20, [R1+0x5ce0] ;  /* 0x005ce00001147983 */ /* 0x000ef60000300a00 */
[----:B------:R-:W-:Y:S06]  /*2bcc0*/  @!UPT UIADD3 URZ, URZ, URZ, URZ ;  /* 0x0000003f3f3ff290 */ /* 0x000fec000fffe03f */
[----:B------:R-:W-:Y:S01]  /*2bcd0*/  MOV R28, R19 ;  /* 0x00000013001c7202 */ /* 0x000fe20000000f00 */
[----:B------:R-:W-:Y:S01]  /*2bce0*/  IMAD.MOV.U32 R2, RZ, RZ, R18 ;  /* 0x000000ffff027224 */ /* 0x000fe200078e0012 */
[----:B------:R-:W-:Y:S04]  /*2bcf0*/  STL.64 [R1+0xd0], R16 ;  /* 0x0000d01001007387 */ /* 0x000fe80000100a00 */
[----:B------:R-:W-:Y:S04]  /*2bd00*/  STL [R1+0x5c48], R28 ;  /* 0x005c481c01007387 */ /* 0x000fe80000100800 */
[----:B------:R-:W-:Y:S04]  /*2bd10*/  STL [R1+0x5c44], R2 ;  /* 0x005c440201007387 */ /* 0x000fe80000100800 */
[----:B------:R-:W-:Y:S01]  /*2bd20*/  LDSM.16.MT88.4 R16, [R15+0x14100] ;  /* 0x014100000f10783b */ /* 0x000fe20000004200 */
[----:B---3--:R-:W-:Y:S07]  /*2bd30*/  HMMA.16816.F32 R8, R20, R6, R8 ;  /* 0x000000061408723c */ /* 0x008fee0000001808 */
[----:B------:R-:W-:-:S02]  /*2bd40*/  MOV R6, R29 ;  /* 0x0000001d00067202 */ /* 0x000fc40000000f00 */
[----:B------:R-:W-:Y:S11]  /*2bd50*/  MOV R7, R3 ;  /* 0x0000000300077202 */ /* 0x000ff60000000f00 */
[----:B------:R-:W-:Y:S03]  /*2bd60*/  @!UPT UIADD3 URZ, URZ, URZ, URZ ;  /* 0x0000003f3f3ff290 */ /* 0x000fe6000fffe03f */
[----:B------:R0:W-:Y:S04]  /*2bd70*/  STL.64 [R1+0xc0], R8 ;  /* 0x0000c00801007387 */ /* 0x0001e80000100a00 */
[----:B------:R-:W2:Y:S04]  /*2bd80*/  LDL.LU R29, [R1+0x5cdc] ;  /* 0x005cdc00011d7983 */ /* 0x000ea80000300800 */
[----:B------:R-:W3:Y:S04]  /*2bd90*/  LDL.LU R3, [R1+0x5cd8] ;  /* 0x005cd80001037983 */ /* 0x000ee80000300800 */
[----:B------:R-:W-:Y:S04]  /*2bda0*/  STL.64 [R1+0x5c70], R6 ;  /* 0x005c700601007387 */ /* 0x000fe80000100a00 */
[----:B------:R1:W-:Y:S04]  /*2bdb0*/  STL.64 [R1+0x5c68], R4 ;  /* 0x005c680401007387 */ /* 0x0003e80000100a00 */
[----:B------:R-:W4:Y:S04]  /*2bdc0*/  LDL.LU R20, [R1+0x110] ;  /* 0x0001100001147983 */ /* 0x000f280000300800 */
[----:B------:R-:W4:Y:S04]  /*2bdd0*/  LDL.LU R21, [R1+0x114] ;  /* 0x0001140001157983 */ /* 0x000f280000300800 */
[----:B------:R-:W2:Y:S04]  /*2bde0*/  LDL.LU R22, [R1+0x118] ;  /* 0x0001180001167983 */ /* 0x000ea80000300800 */
[----:B------:R-:W2:Y:S01]  /*2bdf0*/  LDL.LU R23, [R1+0x11c] ;  /* 0x00011c0001177983 */ /* 0x000ea20000300800 */
[----:B------:R-:W-:Y:S01]  /*2be00*/  MOV R26, R10 ;  /* 0x0000000a001a7202 */ /* 0x000fe20000000f00 */
[----:B------:R-:W-:Y:S01]  /*2be10*/  IMAD.MOV.U32 R27, RZ, RZ, R11 ;  /* 0x000000ffff1b7224 */ /* 0x000fe200078e000b */
[----:B------:R-:W-:Y:S01]  /*2be20*/  MOV R11, R25 ;  /* 0x00000019000b7202 */ /* 0x000fe20000000f00 */
[----:B--2---:R-:W-:Y:S04]  /*2be30*/  STL.64 [R1+0x5c80], R22 ;  /* 0x005c801601007387 */ /* 0x004fe80000100a00 */
[----:B----4-:R-:W-:Y:S04]  /*2be40*/  STL.64 [R1+0x5c78], R20 ;  /* 0x005c781401007387 */ /* 0x010fe80000100a00 */
[----:B0-----:R-:W2:Y:S04]  /*2be50*/  LDL.LU R8, [R1+0x80] ;  /* 0x0000800001087983 */ /* 0x001ea80000300800 */
[----:B------:R-:W2:Y:S01]  /*2be60*/  LDL.LU R9, [R1+0x84] ;  /* 0x0000840001097983 */ /* 0x000ea20000300800 */
[----:B------:R-:W-:-:S03]  /*2be70*/  IMAD.MOV.U32 R10, RZ, RZ, R24 ;  /* 0x000000ffff0a7224 */ /* 0x000fc600078e0018 */
[----:B------:R-:W4:Y:S04]  /*2be80*/  LDL.LU R24, [R1+0x5cd4] ;  /* 0x005cd40001187983 */ /* 0x000f280000300800 */
[----:B------:R-:W4:Y:S04]  /*2be90*/  LDL.LU R25, [R1+0x5cd0] ;  /* 0x005cd00001197983 */ /* 0x000f280000300800 */
[----:B------:R-:W-:Y:S04]  /*2bea0*/  STL.64 [R1+0x5c90], R10 ;  /* 0x005c900a01007387 */ /* 0x000fe80000100a00 */
[----:B--2---:R-:W-:Y:S04]  /*2beb0*/  STL.64 [R1+0x5c88], R8 ;  /* 0x005c880801007387 */ /* 0x004fe80000100a00 */
[----:B-1----:R-:W2:Y:S04]  /*2bec0*/  LDL.LU R4, [R1+0x160] ;  /* 0x0001600001047983 */ /* 0x002ea80000300800 */
[----:B------:R-:W2:Y:S04]  /*2bed0*/  LDL.LU R5, [R1+0x164] ;  /* 0x0001640001057983 */ /* 0x000ea80000300800 */
[----:B------:R-:W2:Y:S04]  /*2bee0*/  LDL.LU R6, [R1+0x168] ;  /* 0x0001680001067983 */ /* 0x000ea80000300800 */
[----:B------:R-:W2:Y:S04]  /*2bef0*/  LDL.LU R7, [R1+0x16c] ;  /* 0x00016c0001077983 */ /* 0x000ea80000300800 */
[----:B--2---:R-:W-:Y:S04]  /*2bf00*/  STL.64 [R1+0x5ca0], R6 ;  /* 0x005ca00601007387 */ /* 0x004fe80000100a00 */
[----:B------:R0:W-:Y:S04]  /*2bf10*/  STL.64 [R1+0x5c98], R4 ;  /* 0x005c980401007387 */ /* 0x0001e80000100a00 */
[----:B0-----:R-:W2:Y:S04]  /*2bf20*/  LDL.LU R4, [R1+0xa0] ;  /* 0x0000a00001047983 */ /* 0x001ea80000300800 */
[----:B------:R-:W2:Y:S04]  /*2bf30*/  LDL.LU R5, [R1+0xa4] ;  /* 0x0000a40001057983 */ /* 0x000ea80000300800 */
[----:B------:R-:W2:Y:S04]  /*2bf40*/  LDL.LU R6, [R1+0xa8] ;  /* 0x0000a80001067983 */ /* 0x000ea80000300800 */
[----:B------:R-:W2:Y:S01]  /*2bf50*/  LDL.LU R7, [R1+0xac] ;  /* 0x0000ac0001077983 */ /* 0x000ea20000300800 */
[----:B---3--:R-:W-:Y:S01]  /*2bf60*/  MOV R22, R3 ;  /* 0x0000000300167202 */ /* 0x008fe20000000f00 */
[----:B------:R-:W-:-:S02]  /*2bf70*/  IMAD.MOV.U32 R23, RZ, RZ, R29 ;  /* 0x000000ffff177224 */ /* 0x000fc400078e001d */
[----:B--2---:R-:W-:Y:S04]  /*2bf80*/  STL.64 [R1+0x5cc0], R6 ;  /* 0x005cc00601007387 */ /* 0x004fe80000100a00 */
[----:B------:R-:W-:Y:S04]  /*2bf90*/  STL.64 [R1+0x5cb8], R4 ;  /* 0x005cb80401007387 */ /* 0x000fe80000100a00 */
[----:B------:R-:W2:Y:S04]  /*2bfa0*/  LDL.LU R20, [R1+0x90] ;  /* 0x0000900001147983 */ /* 0x000ea80000300800 */
[----:B------:R-:W2:Y:S04]  /*2bfb0*/  LDL.LU R21, [R1+0x94] ;  /* 0x0000940001157983 */ /* 0x000ea80000300800 */
[----:B------:R-:W3:Y:S04]  /*2bfc0*/  LDL.LU R3, [R1+0x5ccc] ;  /* 0x005ccc0001037983 */ /* 0x000ee80000300800 */
[----:B------:R-:W3:Y:S04]  /*2bfd0*/  LDL.LU R29, [R1+0x5cc8] ;  /* 0x005cc800011d7983 */ /* 0x000ee80000300800 */
[----:B------:R-:W0:Y:S04]  /*2bfe0*/  LDSM.16.MT88.4 R4, [R15+0x14080] ;  /* 0x014080000f04783b */ /* 0x000e280000004200 */
[----:B------:R-:W-:Y:S01]  /*2bff0*/  STL.64 [R1+0x5cb0], R22 ;  /* 0x005cb01601007387 */ /* 0x000fe20000100a00 */
[----:B0-----:R-:W-:Y:S01]  /*2c000*/  MOV R28, R5 ;  /* 0x00000005001c7202 */ /* 0x001fe20000000f00 */
[----:B------:R-:W-:Y:S01]  /*2c010*/  IMAD.MOV.U32 R0, RZ, RZ, R7 ;  /* 0x000000ffff007224 */ /* 0x000fe200078e0007 */
[----:B------:R-:W-:Y:S01]  /*2c020*/  MOV R2, R6 ;  /* 0x0000000600027202 */ /* 0x000fe20000000f00 */
[----:B--2---:R0:W-:Y:S04]  /*2c030*/  STL.64 [R1+0x5ca8], R20 ;  /* 0x005ca81401007387 */ /* 0x0041e80000100a00 */
[----:B0-----:R-:W4:Y:S04]  /*2c040*/  LDL.LU R20, [R1+0x190] ;  /* 0x0001900001147983 */ /* 0x001f280000300800 */
[----:B------:R-:W4:Y:S04]  /*2c050*/  LDL.LU R21, [R1+0x194] ;  /* 0x0001940001157983 */ /* 0x000f280000300800 */
[----:B------:R-:W4:Y:S04]  /*2c060*/  LDL.LU R22, [R1+0x198] ;  /* 0x0001980001167983 */ /* 0x000f280000300800 */
[----:B------:R-:W4:Y:S04]  /*2c070*/  LDL.LU R23, [R1+0x19c] ;  /* 0x00019c0001177983 */ /* 0x000f280000300800 */
[----:B------:R-:W2:Y:S04]  /*2c080*/  LDL.LU R8, [R1+0x170] ;  /* 0x0001700001087983 */ /* 0x000ea80000300800 */
[----:B------:R-:W2:Y:S04]  /*2c090*/  LDL.LU R9, [R1+0x174] ;  /* 0x0001740001097983 */ /* 0x000ea80000300800 */
[----:B------:R-:W2:Y:S04]  /*2c0a0*/  LDL.LU R10, [R1+0x178] ;  /* 0x00017800010a7983 */ /* 0x000ea80000300800 */
[----:B------:R-:W2:Y:S04]  /*2c0b0*/  LDL.LU R11, [R1+0x17c] ;  /* 0x00017c00010b7983 */ /* 0x000ea80000300800 */
[----:B------:R-:W-:Y:S04]  /*2c0c0*/  STL [R1+0x5b54], R26 ;  /* 0x005b541a01007387 */ /* 0x000fe80000100800 */
[----:B------:R-:W-:Y:S04]  /*2c0d0*/  STL [R1+0x5b50], R27 ;  /* 0x005b501b01007387 */ /* 0x000fe80000100800 */
[----:B------:R-:W-:Y:S04]  /*2c0e0*/  STL [R1+0x50], R4 ;  /* 0x0000500401007387 */ /* 0x000fe80000100800 */
[----:B------:R-:W0:Y:S04]  /*2c0f0*/  LDSM.16.MT88.4 R4, [R15+0x14180] ;  /* 0x014180000f04783b */ /* 0x000e280000004200 */
[----:B------:R0:W-:Y:S04]  /*2c100*/  STL [R1+0x5c54], R0 ;  /* 0x005c540001007387 */ /* 0x0001e80000100800 */
[----:B------:R1:W-:Y:S04]  /*2c110*/  STL [R1+0x5c50], R2 ;  /* 0x005c500201007387 */ /* 0x0003e80000100800 */
[----:B------:R0:W-:Y:S04]  /*2c120*/  STL [R1+0x5c4c], R28 ;  /* 0x005c4c1c01007387 */ /* 0x0001e80000100800 */
[----:B------:R-:W-:Y:S04]  /*2c130*/  STL.64 [R1+0x40], R16 ;  /* 0x0000401001007387 */ /* 0x000fe80000100a00 */
[----:B------:R-:W-:Y:S04]  /*2c140*/  STL.64 [R1+0x48], R18 ;  /* 0x0000481201007387 */ /* 0x000fe80000100a00 */
[----:B---3--:R-:W-:Y:S01]  /*2c150*/  LDSM.16.MT88.4 R16, [R29+0x14000] ;  /* 0x014000001d10783b */ /* 0x008fe20000004200 */
[----:B0-----:R-:W-:-:S03]  /*2c160*/  MOV R0, R5 ;  /* 0x0000000500007202 */ /* 0x001fc60000000f00 */
[----:B------:R-:W-:Y:S01]  /*2c170*/  STL [R1+0x30], R4 ;  /* 0x0000300401007387 */ /* 0x000fe20000100800 */
[----:B-1----:R-:W-:Y:S01]  /*2c180*/  MOV R2, R6 ;  /* 0x0000000600027202 */ /* 0x002fe20000000f00 */
[----:B------:R-:W-:Y:S02]  /*2c190*/  IMAD.MOV.U32 R28, RZ, RZ, R7 ;  /* 0x000000ffff1c7224 */ /* 0x000fe400078e0007 */
[----:B------:R-:W0:Y:S02]  /*2c1a0*/  LDSM.16.MT88.4 R4, [R29+0x14080] ;  /* 0x014080001d04783b */ /* 0x000e240000004200 */
[----:B0-----:R-:W-:Y:S01]  /*2c1b0*/  MOV R15, R4 ;  /* 0x00000004000f7202 */ /* 0x001fe20000000f00 */
[----:B------:R-:W-:Y:S01]  /*2c1c0*/  IMAD.MOV.U32 R13, RZ, RZ, R6 ;  /* 0x000000ffff0d7224 */ /* 0x000fe200078e0006 */
[----:B------:R-:W-:Y:S02]  /*2c1d0*/  MOV R14, R5 ;  /* 0x00000005000e7202 */ /* 0x000fe40000000f00 */
[----:B------:R-:W-:-:S02]  /*2c1e0*/  MOV R12, R7 ;  /* 0x00000007000c7202 */ /* 0x000fc40000000f00 */
[----:B------:R-:W0:Y:S04]  /*2c1f0*/  LDSM.16.MT88.4 R4, [R29+0x14100] ;  /* 0x014100001d04783b */ /* 0x000e280000004200 */
[----:B------:R0:W-:Y:S04]  /*2c200*/  STL.64 [R1+0x20], R16 ;  /* 0x0000201001007387 */ /* 0x0001e80000100a00 */
[----:B------:R1:W-:Y:S01]  /*2c210*/  STL.64 [R1+0x28], R18 ;  /* 0x0000281201007387 */ /* 0x0003e20000100a00 */
[----:B0-----:R-:W-:Y:S01]  /*2c220*/  MOV R17, R6 ;  /* 0x0000000600117202 */ /* 0x001fe20000000f00 */
[----:B-1----:R-:W-:Y:S01]  /*2c230*/  IMAD.MOV.U32 R18, RZ, RZ, R5 ;  /* 0x000000ffff127224 */ /* 0x002fe200078e0005 */
[----:B------:R-:W-:-:S02]  /*2c240*/  MOV R16, R7 ;  /* 0x0000000700107202 */ /* 0x000fc40000000f00 */
[----:B------:R-:W-:Y:S01]  /*2c250*/  MOV R19, R4 ;  /* 0x0000000400137202 */ /* 0x000fe20000000f00 */
[----:B------:R-:W4:Y:S04]  /*2c260*/  LDL.LU.64 R6, [R1+0x5cc0] ;  /* 0x005cc00001067983 */ /* 0x000f280000300a00 */
[----:B------:R-:W4:Y:S02]  /*2c270*/  LDL.LU.64 R4, [R1+0x5cb8] ;  /* 0x005cb80001047983 */ /* 0x000f240000300a00 */
[-C--:B----4-:R-:W-:Y:S02]  /*2c280*/  HMMA.16816.F32 R4, R4, R24.reuse, R20 ;  /* 0x000000180404723c */ /* 0x090fe40000001814 */
[----:B------:R-:W2:Y:S04]  /*2c290*/  LDL.LU.64 R22, [R1+0x5cb0] ;  /* 0x005cb00001167983 */ /* 0x000ea80000300a00 */
[----:B------:R-:W2:Y:S11]  /*2c2a0*/  LDL.LU.64 R20, [R1+0x5ca8] ;  /* 0x005ca80001147983 */ /* 0x000eb60000300a00 */
[----:B------:R-:W-:Y:S07]  /*2c2b0*/  @!UPT UIADD3 URZ, URZ, URZ, URZ ;  /* 0x0000003f3f3ff290 */ /* 0x000fee000fffe03f */
[----:B------:R-:W-:Y:S01]  /*2c2c0*/  MOV R27, R7 ;  /* 0x00000007001b7202 */ /* 0x000fe20000000f00 */
[----:B------:R-:W-:Y:S01]  /*2c2d0*/  IMAD.MOV.U32 R26, RZ, RZ, R6 ;  /* 0x000000ffff1a7224 */ /* 0x000fe200078e0006 */
[----:B------:R0:W-:Y:S04]  /*2c2e0*/  STL.64 [R1+0xa0], R4 ;  /* 0x0000a00401007387 */ /* 0x0001e80000100a00 */
[----:B------:R-:W3:Y:S04]  /*2c2f0*/  LDL.LU.64 R6, [R1+0x5ca0] ;  /* 0x005ca00001067983 */ /* 0x000ee80000300a00 */
[----:B0-----:R-:W3:Y:S04]  /*2c300*/  LDL.LU.64 R4, [R1+0x5c98] ;  /* 0x005c980001047983 */ /* 0x001ee80000300a00 */
[----:B------:R-:W-:Y:S04]  /*2c310*/  STL [R1+0x5b6c], R27 ;  /* 0x005b6c1b01007387 */ /* 0x000fe80000100800 */
        /* <DEDUP_REMOVED lines=9> */
[-C--:B---3--:R-:W-:Y:S03]  /*2c3b0*/  HMMA.16816.F32 R8, R8, R24.reuse, R4 ;  /* 0x000000180808723c */ /* 0x088fe60000001804 */
[----:B------:R-:W2:Y:S04]  /*2c3c0*/  LDL.LU.64 R6, [R1+0x5c70] ;  /* 0x005c700001067983 */ /* 0x000ea80000300a00 */
[----:B------:R-:W2:Y:S11]  /*2c3d0*/  LDL.LU.64 R4, [R1+0x5c68] ;  /* 0x005c680001047983 */ /* 0x000eb60000300a00 */
[----:B------:R-:W-:Y:S05]  /*2c3e0*/  @!UPT UIADD3 URZ, URZ, URZ, URZ ;  /* 0x0000003f3f3ff290 */ /* 0x000fea000fffe03f */
[----:B------:R-:W-:Y:S04]  /*2c3f0*/  STL.64 [R1+0x190], R8 ;  /* 0x0001900801007387 */ /* 0x000fe80000100a00 */
[----:B------:R0:W-:Y:S04]  /*2c400*/  STL.64 [R1+0x198], R10 ;  /* 0x0001980a01007387 */ /* 0x0001e80000100a00 */
[----:B0-----:R-:W3:Y:S04]  /*2c410*/  LDL.LU.64 R10, [R1+0x5c60] ;  /* 0x005c6000010a7983 */ /* 0x001ee80000300a00 */
[----:B------:R-:W4:Y:S01]  /*2c420*/  LDL.LU.64 R8, [R1+0x5c58] ;  /* 0x005c580001087983 */ /* 0x000f220000300a00 */
[----:B--2---:R-:W-:Y:S03]  /*2c430*/  HMMA.16816.F32 R20, R4, R24, R20 ;  /* 0x000000180414723c */ /* 0x004fe60000001814 */
[----:B------:R-:W0:Y:S04]  /*2c440*/  LDSM.16.MT88.4 R4, [R29+0x14180] ;  /* 0x014180001d04783b */ /* 0x000e280000004200 */
[----:B0-----:R4:W-:Y:S11]  /*2c450*/  STL.64 [R1+0x5b90], R6 ;  /* 0x005b900601007387 */ /* 0x0019f60000100a00 */
[----:B------:R-:W-:Y:S05]  /*2c460*/  @!UPT UIADD3 URZ, URZ, URZ, URZ ;  /* 0x0000003f3f3ff290 */ /* 0x000fea000fffe03f */
[----:B------:R-:W-:Y:S04]  /*2c470*/  STL.64 [R1+0xe0], R20 ;  /* 0x0000e01401007387 */ /* 0x000fe80000100a00 */
[----:B------:R-:W-:Y:S04]  /*2c480*/  STL.64 [R1+0xe8], R22 ;  /* 0x0000e81601007387 */ /* 0x000fe80000100a00 */
[----:B------:R3:W-:Y:S01]  /*2c490*/  STL.64 [R1+0x5b88], R4 ;  /* 0x005b880401007387 */ /* 0x0007e20000100a00 */
[----:B----4-:R-:W-:Y:S02]  /*2c4a0*/  MOV R6, R9 ;  /* 0x0000000900067202 */ /* 0x010fe40000000f00 */
[----:B------:R-:W-:Y:S01]  /*2c4b0*/  MOV R7, R8 ;  /* 0x0000000800077202 */ /* 0x000fe20000000f00 */
[----:B------:R-:W-:Y:S01]  /*2c4c0*/  LDSM.16.MT88.4 R20, [R3+0x14180] ;  /* 0x014180000314783b */ /* 0x000fe20000004200 */
[----:B---3--:R-:W-:Y:S01]  /*2c4d0*/  MOV R4, R11 ;  /* 0x0000000b00047202 */ /* 0x008fe20000000f00 */
[----:B------:R-:W-:-:S02]  /*2c4e0*/  IMAD.MOV.U32 R5, RZ, RZ, R10 ;  /* 0x000000ffff057224 */ /* 0x000fc400078e000a */
[----:B------:R-:W0:Y:S04]  /*2c4f0*/  LDSM.16.MT88.4 R8, [R3+0x14000] ;  /* 0x014000000308783b */ /* 0x000e280000004200 */
[----:B------:R-:W-:Y:S04]  /*2c500*/  STL [R1+0x5b70], R29 ;  /* 0x005b701d01007387 */ /* 0x000fe80000100800 */
[----:B0-----:R-:W-:Y:S04]  /*2c510*/  STL.64 [R1+0x5b80], R10 ;  /* 0x005b800a01007387 */ /* 0x001fe80000100a00 */
[----:B------:R0:W-:Y:S04]  /*2c520*/  STL.64 [R1+0x5b78], R8 ;  /* 0x005b780801007387 */ /* 0x0001e80000100a00 */
[----:B0-----:R-:W2:Y:S04]  /*2c530*/  LDL.LU R8, [R1+0x130] ;  /* 0x0001300001087983 */ /* 0x001ea80000300800 */
[----:B------:R-:W2:Y:S04]  /*2c540*/  LDL.LU R9, [R1+0x134] ;  /* 0x0001340001097983 */ /* 0x000ea80000300800 */
[----:B------:R-:W3:Y:S04]  /*2c550*/  LDL.LU R10, [R1+0x138] ;  /* 0x00013800010a7983 */ /* 0x000ee80000300800 */
        /* <DEDUP_REMOVED lines=8> */
[----:B------:R1:W-:Y:S04]  /*2c5e0*/  STL.64 [R1+0x5bb8], R8 ;  /* 0x005bb80801007387 */ /* 0x0003e80000100a00 */
[----:B------:R-:W-:Y:S01]  /*2c5f0*/  LDSM.16.MT88.4 R16, [R3+0x14100] ;  /* 0x014100000310783b */ /* 0x000fe20000004200 */
        /* <DEDUP_REMOVED lines=9> */
[----:B------:R-:W2:Y:S04]  /*2c690*/  LDL.LU R10, [R1+0x1d8] ;  /* 0x0001d800010a7983 */ /* 0x000ea80000300800 */
[----:B------:R-:W2:Y:S04]  /*2c6a0*/  LDL.LU R11, [R1+0x1dc] ;  /* 0x0001dc00010b7983 */ /* 0x000ea80000300800 */
[----:B-1----:R-:W-:Y:S04]  /*2c6b0*/  STL [R1+0x5b74], R15 ;  /* 0x005b740f01007387 */ /* 0x002fe80000100800 */
[----:B------:R-:W-:Y:S04]  /*2c6c0*/  STL.64 [R1+0x5b60], R18 ;  /* 0x005b601201007387 */ /* 0x000fe80000100a00 */
[----:B------:R-:W-:Y:S04]  /*2c6d0*/  STL.64 [R1+0x5b58], R16 ;  /* 0x005b581001007387 */ /* 0x000fe80000100a00 */
[----:B------:R-:W-:Y:S04]  /*2c6e0*/  STL.64 [R1+0x5b48], R22 ;  /* 0x005b481601007387 */ /* 0x000fe80000100a00 */
[----:B------:R-:W-:Y:S04]  /*2c6f0*/  STL.64 [R1+0x5b40], R20 ;  /* 0x005b401401007387 */ /* 0x000fe80000100a00 */
[----:B------:R-:W-:Y:S01]  /*2c700*/  STL [R1+0x5b30], R3 ;  /* 0x005b300301007387 */ /* 0x000fe20000100800 */
[----:B--2---:R-:W-:Y:S03]  /*2c710*/  HMMA.16816.F32 R4, R4, R24, R8 ;  /* 0x000000180404723c */ /* 0x004fe60000001808 */
[----:B------:R-:W2:Y:S11]  /*2c720*/  LDL.LU R8, [R1+0x20] ;  /* 0x0000200001087983 */ /* 0x000eb60000300800 */
[----:B------:R-:W-:Y:S09]  /*2c730*/  @!UPT UIADD3 URZ, URZ, URZ, URZ ;  /* 0x0000003f3f3ff290 */ /* 0x000ff2000fffe03f */
        /* <DEDUP_REMOVED lines=12> */
[----:B------:R-:W4:Y:S04]  /*2c800*/  LDL.LU R2, [R1+0x5c50] ;  /* 0x005c500001027983 */ /* 0x000f280000300800 */
[----:B------:R-:W3:Y:S04]  /*2c810*/  LDL.LU R28, [R1+0x5c4c] ;  /* 0x005c4c00011c7983 */ /* 0x000ee80000300800 */
[----:B------:R-:W-:Y:S04]  /*2c820*/  STL.64 [R1+0x5c28], R10 ;  /* 0x005c280a01007387 */ /* 0x000fe80000100a00 */
[----:B--2---:R0:W-:Y:S04]  /*2c830*/  STL.64 [R1+0x5c20], R8 ;  /* 0x005c200801007387 */ /* 0x0041e80000100a00 */
[----:B------:R-:W2:Y:S04]  /*2c840*/  LDL.LU R4, [R1+0x40] ;  /* 0x0000400001047983 */ /* 0x000ea80000300800 */
[----:B------:R-:W2:Y:S04]  /*2c850*/  LDL.LU R5, [R1+0x44] ;  /* 0x0000440001057983 */ /* 0x000ea80000300800 */
[----:B------:R-:W2:Y:S04]  /*2c860*/  LDL.LU R6, [R1+0x48] ;  /* 0x0000480001067983 */ /* 0x000ea80000300800 */
[----:B------:R-:W2:Y:S01]  /*2c870*/  LDL.LU R7, [R1+0x4c] ;  /* 0x00004c0001077983 */ /* 0x000ea20000300800 */
[----:B---3--:R-:W-:Y:S01]  /*2c880*/  MOV R17, R28 ;  /* 0x0000001c00117202 */ /* 0x008fe20000000f00 */
[----:B----4-:R-:W-:Y:S01]  /*2c890*/  IMAD.MOV.U32 R18, RZ, RZ, R2 ;  /* 0x000000ffff127224 */ /* 0x010fe200078e0002 */
[----:B------:R-:W-:Y:S01]  /*2c8a0*/  MOV R19, R0 ;  /* 0x0000000000137202 */ /* 0x000fe20000000f00 */
[----:B--2---:R-:W-:Y:S04]  /*2c8b0*/  STL.64 [R1+0x5c38], R6 ;  /* 0x005c380601007387 */ /* 0x004fe80000100a00 */
[----:B------:R-:W-:Y:S04]  /*2c8c0*/  STL.64 [R1+0x5c30], R4 ;  /* 0x005c300401007387 */ /* 0x000fe80000100a00 */
[----:B------:R-:W2:Y:S04]  /*2c8d0*/  LDL.LU R16, [R1+0x50] ;  /* 0x0000500001107983 */ /* 0x000ea80000300800 */
[----:B------:R-:W3:Y:S04]  /*2c8e0*/  LDL.LU R28, [R1+0x5c48] ;  /* 0x005c4800011c7983 */ /* 0x000ee80000300800 */
[----:B------:R-:W4:Y:S04]  /*2c8f0*/  LDL.LU R2, [R1+0x5c44] ;  /* 0x005c440001027983 */ /* 0x000f280000300800 */
[----:B------:R-:W2:Y:S04]  /*2c900*/  LDL.LU R0, [R1+0x5c40] ;  /* 0x005c400001007983 */ /* 0x000ea80000300800 */
[----:B0-----:R-:W3:Y:S04]  /*2c910*/  LDL.LU R8, [R1+0x1c0] ;  /* 0x0001c00001087983 */ /* 0x001ee80000300800 */
[----:B------:R-:W3:Y:S04]  /*2c920*/  LDL.LU R9, [R1+0x1c4] ;  /* 0x0001c40001097983 */ /* 0x000ee80000300800 */
[----:B------:R-:W3:Y:S04]  /*2c930*/  LDL.LU R10, [R1+0x1c8] ;  /* 0x0001c800010a7983 */ /* 0x000ee80000300800 */
[----:B------:R-:W3:Y:S04]  /*2c940*/  LDL.LU R11, [R1+0x1cc] ;  /* 0x0001cc00010b7983 */ /* 0x000ee80000300800 */
[----:B------:R-:W3:Y:S04]  /*2c950*/  LDL.LU R20, [R1+0x1b0] ;  /* 0x0001b00001147983 */ /* 0x000ee80000300800 */
[----:B------:R-:W3:Y:S04]  /*2c960*/  LDL.LU R21, [R1+0x1b4] ;  /* 0x0001b40001157983 */ /* 0x000ee80000300800 */
[----:B------:R-:W3:Y:S04]  /*2c970*/  LDL.LU R22, [R1+0x1b8] ;  /* 0x0001b80001167983 */ /* 0x000ee80000300800 */
[----:B------:R-:W3:Y:S04]  /*2c980*/  LDL.LU R23, [R1+0x1bc] ;  /* 0x0001bc0001177983 */ /* 0x000ee80000300800 */
[----:B--2---:R-:W0:Y:S02]  /*2c990*/  LDSM.16.MT88.4 R4, [R0+0x16000] ;  /* 0x016000000004783b */ /* 0x004e240000004200 */
[----:B0-----:R-:W-:Y:S01]  /*2c9a0*/  MOV R15, R4 ;  /* 0x00000004000f7202 */ /* 0x001fe20000000f00 */
[----:B------:R-:W-:Y:S01]  /*2c9b0*/  IMAD.MOV.U32 R29, RZ, RZ, R5 ;  /* 0x000000ffff1d7224 */ /* 0x000fe200078e0005 */
[----:B------:R-:W-:-:S02]  /*2c9c0*/  MOV R27, R6 ;  /* 0x00000006001b7202 */ /* 0x000fc40000000f00 */
[----:B------:R-:W-:Y:S02]  /*2c9d0*/  MOV R26, R7 ;  /* 0x00000007001a7202 */ /* 0x000fe40000000f00 */
[----:B------:R-:W2:Y:S04]  /*2c9e0*/  LDL.LU.64 R6, [R1+0x5c38] ;  /* 0x005c380001067983 */ /* 0x000ea80000300a00 */
[----:B------:R-:W2:Y:S04]  /*2c9f0*/  LDL.LU.64 R4, [R1+0x5c30] ;  /* 0x005c300001047983 */ /* 0x000ea80000300a00 */
[----:B------:R-:W-:Y:S04]  /*2ca00*/  STL.64 [R1+0x5bb0], R14 ;  /* 0x005bb00e01007387 */ /* 0x000fe80000100a00 */
[----:B------:R0:W-:Y:S04]  /*2ca10*/  STL.64 [R1+0x5ba8], R12 ;  /* 0x005ba80c01007387 */ /* 0x0001e80000100a00 */
[----:B0-----:R-:W2:Y:S04]  /*2ca20*/  LDL.LU R12, [R1+0x100] ;  /* 0x00010000010c7983 */ /* 0x001ea80000300800 */
        /* <DEDUP_REMOVED lines=22> */
[----:B------:R-:W2:Y:S04]  /*2cb90*/  LDL.LU.64 R10, [R1+0x5c28] ;  /* 0x005c2800010a7983 */ /* 0x000ea80000300a00 */
[----:B------:R-:W2:Y:S01]  /*2cba0*/  LDL.LU.64 R8, [R1+0x5c20] ;  /* 0x005c200001087983 */ /* 0x000ea20000300a00 */
[----:B------:R-:W-:Y:S03]  /*2cbb0*/  HMMA.16816.F32 R4, R4, R24, R20 ;  /* 0x000000180404723c */ /* 0x000fe60000001814 */
[----:B------:R0:W-:Y:S04]  /*2cbc0*/  STL.64 [R1+0x1c0], R16 ;  /* 0x0001c01001007387 */ /* 0x0001e80000100a00 */
[----:B------:R1:W-:Y:S01]  /*2cbd0*/  STL.64 [R1+0x1c8], R18 ;  /* 0x0001c81201007387 */ /* 0x0003e20000100a00 */
[----:B----4-:R-:W-:-:S03]  /*2cbe0*/  IMAD.MOV.U32 R22, RZ, RZ, R2 ;  /* 0x000000ffff167224 */ /* 0x010fc600078e0002 */
[----:B0-----:R-:W3:Y:S04]  /*2cbf0*/  LDL.LU R16, [R1+0xb0] ;  /* 0x0000b00001107983 */ /* 0x001ee80000300800 */
[----:B------:R-:W3:Y:S04]  /*2cc00*/  LDL.LU R17, [R1+0xb4] ;  /* 0x0000b40001117983 */ /* 0x000ee80000300800 */
[----:B-1----:R-:W3:Y:S04]  /*2cc10*/  LDL.LU R18, [R1+0xb8] ;  /* 0x0000b80001127983 */ /* 0x002ee80000300800 */
[----:B------:R-:W3:Y:S04]  /*2cc20*/  LDL.LU R19, [R1+0xbc] ;  /* 0x0000bc0001137983 */ /* 0x000ee80000300800 */
[----:B------:R-:W4:Y:S01]  /*2cc30*/  LDL.LU R20, [R1+0xd0] ;  /* 0x0000d00001147983 */ /* 0x000f220000300800 */
[----:B------:R-:W-:-:S03]  /*2cc40*/  MOV R23, R28 ;  /* 0x0000001c00177202 */ /* 0x000fc60000000f00 */
[----:B------:R-:W-:Y:S04]  /*2cc50*/  STL.64 [R1+0x1b0], R4 ;  /* 0x0001b00401007387 */ /* 0x000fe80000100a00 */
[----:B------:R-:W-:Y:S04]  /*2cc60*/  STL.64 [R1+0x1b8], R6 ;  /* 0x0001b80601007387 */ /* 0x000fe80000100a00 */
[----:B------:R-:W4:Y:S04]  /*2cc70*/  LDL.LU R21, [R1+0xd4] ;  /* 0x0000d40001157983 */ /* 0x000f280000300800 */
        /* <DEDUP_REMOVED lines=23> */
[----:B------:R0:W-:Y:S04]  /*2cdf0*/  STL.64 [R1+0x178], R10 ;  /* 0x0001780a01007387 */ /* 0x0001e80000100a00 */
[----:B0-----:R-:W2:Y:S04]  /*2ce00*/  LDL.LU.64 R10, [R1+0x5bc0] ;  /* 0x005bc000010a7983 */ /* 0x001ea80000300a00 */
[----:B------:R-:W2:Y:S04]  /*2ce10*/  LDL.LU.64 R8, [R1+0x5bb8] ;  /* 0x005bb80001087983 */ /* 0x000ea80000300a00 */
        /* <DEDUP_REMOVED lines=9> */
[----:B------:R-:W-:-:S06]  /*2ceb0*/  LOP3.LUT R7, R7, 0x20, RZ, 0x3c, !PT ;  /* 0x0000002007077812 */ /* 0x000fcc00078e3cff */
[----:B------:R-:W-:Y:S01]  /*2cec0*/  LDSM.16.MT88.4 R4, [R7+0x16000] ;  /* 0x016000000704783b */ /* 0x000fe20000004200 */
[----:B--2---:R-:W-:Y:S03]  /*2ced0*/  HMMA.16816.F32 R8, R8, R24, R12 ;  /* 0x000000180808723c */ /* 0x004fe6000000180c */
[----:B------:R-:W2:Y:S04]  /*2cee0*/  LDL.LU.64 R14, [R1+0x5bb0] ;  /* 0x005bb000010e7983 */ /* 0x000ea80000300a00 */
[----:B------:R-:W2:Y:S11]  /*2cef0*/  LDL.LU.64 R12, [R1+0x5ba8] ;  /* 0x005ba800010c7983 */ /* 0x000eb60000300a00 */
[----:B------:R-:W-:Y:S05]  /*2cf00*/  @!UPT UIADD3 URZ, URZ, URZ, URZ ;  /* 0x0000003f3f3ff290 */ /* 0x000fea000fffe03f */
[----:B------:R-:W-:Y:S04]  /*2cf10*/  STL.64 [R1+0x160], R8 ;  /* 0x0001600801007387 */ /* 0x000fe80000100a00 */
[----:B------:R-:W-:Y:S04]  /*2cf20*/  STL.64 [R1+0x168], R10 ;  /* 0x0001680a01007387 */ /* 0x000fe80000100a00 */
[----:B------:R-:W0:Y:S04]  /*2cf30*/  LDSM.16.MT88.4 R8, [R0+0x16080] ;  /* 0x016080000008783b */ /* 0x000e280000004200 */
[----:B0-----:R-:W-:Y:S04]  /*2cf40*/  STL.64 [R1+0x90], R8 ;  /* 0x0000900801007387 */ /* 0x001fe80000100a00 */
[----:B------:R-:W-:Y:S04]  /*2cf50*/  STL.64 [R1+0x98], R10 ;  /* 0x0000980a01007387 */ /* 0x000fe80000100a00 */
[----:B------:R-:W0:Y:S04]  /*2cf60*/  LDSM.16.MT88.4 R8, [R0+0x16100] ;  /* 0x016100000008783b */ /* 0x000e280000004200 */
[----:B0-----:R-:W-:Y:S04]  /*2cf70*/  STL.64 [R1+0x80], R8 ;  /* 0x0000800801007387 */ /* 0x001fe80000100a00 */
[----:B------:R-:W-:Y:S04]  /*2cf80*/  STL.64 [R1+0x88], R10 ;  /* 0x0000880a01007387 */ /* 0x000fe80000100a00 */
[----:B------:R-:W0:Y:S04]  /*2cf90*/  LDSM.16.MT88.4 R8, [R0+0x16180] ;  /* 0x016180000008783b */ /* 0x000e280000004200 */
[----:B0-----:R-:W-:Y:S01]  /*2cfa0*/  STL.64 [R1+0x70], R8 ;  /* 0x0000700801007387 */ /* 0x001fe20000100a00 */
[----:B------:R-:W-:-:S03]  /*2cfb0*/  MOV R3, R11 ;  /* 0x0000000b00037202 */ /* 0x000fc60000000f00 */
[----:B------:R0:W-:Y:S04]  /*2cfc0*/  STL [R1+0x78], R10 ;  /* 0x0000780a01007387 */ /* 0x0001e80000100800 */
[----:B0-----:R-:W2:Y:S04]  /*2cfd0*/  LDL.LU.64 R10, [R1+0x5ba0] ;  /* 0x005ba000010a7983 */ /* 0x001ea80000300a00 */
[----:B------:R-:W2:Y:S04]  /*2cfe0*/  LDL.LU.64 R8, [R1+0x5b98] ;  /* 0x005b980001087983 */ /* 0x000ea80000300a00 */
[----:B------:R-:W-:Y:S04]  /*2cff0*/  STL [R1+0x5ad0], R0 ;  /* 0x005ad00001007387 */ /* 0x000fe80000100800 */
        /* <DEDUP_REMOVED lines=9> */
[----:B------:R3:W-:Y:S04]  /*2d090*/  STL [R1+0x148], R6 ;  /* 0x0001480601007387 */ /* 0x0007e80000100800 */
[----:B0-----:R-:W2:Y:S04]  /*2d0a0*/  LDL.LU R4, [R1+0xf0] ;  /* 0x0000f00001047983 */ /* 0x001ea80000300800 */
[----:B------:R-:W2:Y:S01]  /*2d0b0*/  LDL.LU R5, [R1+0xf4] ;  /* 0x0000f40001057983 */ /* 0x000ea20000300800 */
[----:B------:R-:W-:Y:S01]  /*2d0c0*/  MOV R0, R7 ;  /* 0x0000000700007202 */ /* 0x000fe20000000f00 */
[----:B---3--:R-:W-:Y:S01]  /*2d0d0*/  IMAD.MOV.U32 R6, RZ, RZ, R28 ;  /* 0x000000ffff067224 */ /* 0x008fe200078e001c */
[----:B------:R-:W-:-:S03]  /*2d0e0*/  MOV R7, R2 ;  /* 0x0000000200077202 */ /* 0x000fc60000000f00 */
[----:B------:R-:W-:Y:S04]  /*2d0f0*/  STL [R1+0x5ad4], R0 ;  /* 0x005ad40001007387 */ /* 0x000fe80000100800 */
[----:B--2---:R-:W-:Y:S07]  /*2d100*/  HMMA.16816.F32 R4, R8, R24, R4 ;  /* 0x000000180804723c */ /* 0x004fee0000001804 */
[----:B------:R-:W-:Y:S11]  /*2d110*/  MOV R8, R15 ;  /* 0x0000000f00087202 */ /* 0x000ff60000000f00 */
[----:B------:R-:W-:Y:S05]  /*2d120*/  @!UPT UIADD3 URZ, URZ, URZ, URZ ;  /* 0x0000003f3f3ff290 */ /* 0x000fea000fffe03f */
[----:B------:R-:W-:Y:S04]  /*2d130*/  STL.64 [R1+0x120], R4 ;  /* 0x0001200401007387 */ /* 0x000fe80000100a00 */
[----:B------:R-:W2:Y:S01]  /*2d140*/  LDL.LU R15, [R1+0x5b74] ;  /* 0x005b7400010f7983 */ /* 0x000ea20000300800 */
[----:B------:R-:W-:Y:S01]  /*2d150*/  MOV R9, R29 ;  /* 0x0000001d00097202 */ /* 0x000fe20000000f00 */
[----:B------:R-:W-:Y:S01]  /*2d160*/  IMAD.MOV.U32 R10, RZ, RZ, R27 ;  /* 0x000000ffff0a7224 */ /* 0x000fe200078e001b */
[----:B------:R-:W-:Y:S01]  /*2d170*/  MOV R11, R26 ;  /* 0x0000001a000b7202 */ /* 0x000fe20000000f00 */
[----:B------:R-:W3:Y:S04]  /*2d180*/  LDL.LU R29, [R1+0x5b70] ;  /* 0x005b7000011d7983 */ /* 0x000ee80000300800 */
[----:B------:R-:W3:Y:S04]  /*2d190*/  LDL.LU R27, [R1+0x5b6c] ;  /* 0x005b6c00011b7983 */ /* 0x000ee80000300800 */
[----:B------:R-:W3:Y:S01]  /*2d1a0*/  LDL.LU R26, [R1+0x5b68] ;  /* 0x005b6800011a7983 */ /* 0x000ee20000300800 */
[----:B------:R-:W-:Y:S01]  /*2d1b0*/  IMAD.MOV.U32 R2, RZ, RZ, R7 ;  /* 0x000000ffff027224 */ /* 0x000fe200078e0007 */
[----:B------:R-:W-:-:S04]  /*2d1c0*/  MOV R28, R6 ;  /* 0x00000006001c7202 */ /* 0x000fc80000000f00 */
[----:B------:R-:W-:Y:S04]  /*2d1d0*/  STL [R1+0x5adc], R2 ;  /* 0x005adc0201007387 */ /* 0x000fe80000100800 */
[----:B------:R-:W-:Y:S01]  /*2d1e0*/  STL [R1+0x5ad8], R28 ;  /* 0x005ad81c01007387 */ /* 0x000fe20000100800 */
[-C--:B--2---:R-:W-:Y:S03]  /*2d1f0*/  HMMA.16816.F32 R12, R12, R24.reuse, R16 ;  /* 0x000000180c0c723c */ /* 0x084fe60000001810 */
[----:B------:R-:W4:Y:S01]  /*2d200*/  LDL.LU.64 R18, [R1+0x5b60] ;  /* 0x005b600001127983 */ /* 0x000f220000300a00 */
[----:B------:R-:W4:Y:S11]  /*2d210*/  LDL.LU.64 R16, [R1+0x5b58] ;  /* 0x005b580001107983 */ /* 0x000f360000300a00 */
[----:B------:R-:W-:Y:S08]  /*2d220*/  @!UPT UIADD3 URZ, URZ, URZ, URZ ;  /* 0x0000003f3f3ff290 */ /* 0x000ff0000fffe03f */
[----:B------:R0:W-:Y:S01]  /*2d230*/  STL.64 [R1+0xb0], R12 ;  /* 0x0000b00c01007387 */ /* 0x0001e20000100a00 */
[----:B------:R3:W-:Y:S03]  /*2d240*/  STL.64 [R1+0xb8], R14 ;  /* 0x0000b80e01007387 */ /* 0x0007e60000100a00 */
[----:B0-----:R-:W2:Y:S01]  /*2d250*/  LDL.LU R12, [R1+0xa0] ;  /* 0x0000a000010c7983 */ /* 0x001ea20000300800 */
[----:B------:R-:W2:Y:S01]  /*2d260*/  LDL.LU R13, [R1+0xa4] ;  /* 0x0000a400010d7983 */ /* 0x000ea20000300800 */
[----:B---3--:R-:W-:Y:S02]  /*2d270*/  MOV R14, R26 ;  /* 0x0000001a000e7202 */ /* 0x008fe40000000f00 */
[----:B------:R-:W-:Y:S01]  /*2d280*/  MOV R15, R27 ;  /* 0x0000001b000f7202 */ /* 0x000fe20000000f00 */
[----:B------:R-:W3:Y:S01]  /*2d290*/  LDL.LU R26, [R1+0x5b54] ;  /* 0x005b5400011a7983 */ /* 0x000ee20000300800 */
[----:B------:R-:W2:Y:S01]  /*2d2a0*/  LDL.LU R27, [R1+0x5b50] ;  /* 0x005b5000011b7983 */ /* 0x000ea20000300800 */
[----:B----4-:R-:W-:Y:S02]  /*2d2b0*/  HMMA.16816.F32 R16, R16, R24, R20 ;  /* 0x000000181010723c */ /* 0x010fe40000001814 */
[----:B------:R-:W4:Y:S01]  /*2d2c0*/  LDL.LU.64 R22, [R1+0x5b48] ;  /* 0x005b480001167983 */ /* 0x000f220000300a00 */
[----:B------:R-:W4:Y:S11]  /*2d2d0*/  LDL.LU.64 R20, [R1+0x5b40] ;  /* 0x005b400001147983 */ /* 0x000f360000300a00 */
[----:B------:R-:W-:Y:S09]  /*2d2e0*/  @!UPT UIADD3 URZ, URZ, URZ, URZ ;  /* 0x0000003f3f3ff290 */ /* 0x000ff2000fffe03f */
[----:B------:R0:W-:Y:S01]  /*2d2f0*/  STL.64 [R1+0x150], R16 ;  /* 0x0001501001007387 */ /* 0x0001e20000100a00 */
[----:B------:R3:W-:Y:S03]  /*2d300*/  STL.64 [R1+0x158], R18 ;  /* 0x0001581201007387 */ /* 0x0007e60000100a00 */
[----:B0-----:R-:W4:Y:S01]  /*2d310*/  LDL.LU R16, [R1+0xc0] ;  /* 0x0000c00001107983 */ /* 0x001f220000300800 */
[----:B------:R-:W4:Y:S02]  /*2d320*/  LDL.LU R17, [R1+0xc4] ;  /* 0x0000c40001117983 */ /* 0x000f240000300800 */
[----:B---3--:R-:W-:Y:S01]  /*2d330*/  IMAD.MOV.U32 R18, RZ, RZ, R26 ;  /* 0x000000ffff127224 */ /* 0x008fe200078e001a */
[----:B--2---:R-:W-:Y:S01]  /*2d340*/  MOV R19, R27 ;  /* 0x0000001b00137202 */ /* 0x004fe20000000f00 */
[----:B------:R-:W2:Y:S01]  /*2d350*/  LDL.LU R26, [R1+0x5b38] ;  /* 0x005b3800011a7983 */ /* 0x000ea20000300800 */
[----:B------:R-:W2:Y:S03]  /*2d360*/  LDL.LU R27, [R1+0x5b34] ;  /* 0x005b3400011b7983 */ /* 0x000ea60000300800 */
[----:B------:R-:W0:Y:S04]  /*2d370*/  S2R R7, SR_TID.X ;  /* 0x0000000000077919 */ /* 0x000e280000002100 */
[----:B------:R-:W1:Y:S01]  /*2d380*/  S2R R5, SR_TID.X ;  /* 0x0000000000057919 */ /* 0x000e620000002100 */
[----:B0-----:R-:W-:-:S02]  /*2d390*/  LOP3.LUT R7, R7, 0x7, RZ, 0xc0, !PT ;  /* 0x0000000707077812 */ /* 0x001fc400078ec0ff */
[C---:B-1----:R-:W-:Y:S01]  /*2d3a0*/  LOP3.LUT R6, R5.reuse, 0x10, RZ, 0xc0, !PT ;  /* 0x0000001005067812 */ /* 0x042fe200078ec0ff */
[----:B------:R-:W-:Y:S02]  /*2d3b0*/  SHF.L.U32 R5, R5, 0x1, RZ ;  /* 0x0000000105057819 */ /* 0x000fe400000006ff */
[----:B------:R-:W-:Y:S02]  /*2d3c0*/  IMAD R7, R7, 0x210, RZ ;  /* 0x0000021007077824 */ /* 0x000fe400078e02ff */
[----:B------:R-:W-:-:S03]  /*2d3d0*/  IMAD.SHL.U32 R6, R6, 0x100, RZ ;  /* 0x0000010006067824 */ /* 0x000fc600078e00ff */
[----:B------:R-:W-:-:S04]  /*2d3e0*/  LOP3.LUT R7, R7, 0x10, R5, 0x78, !PT ;  /* 0x0000001007077812 */ /* 0x000fc800078e7805 */
[----:B------:R-:W-:-:S04]  /*2d3f0*/  LOP3.LUT R7, R7, R6, RZ, 0xfc, !PT ;  /* 0x0000000607077212 */ /* 0x000fc800078efcff */
[----:B------:R-:W-:Y:S01]  /*2d400*/  LOP3.LUT R7, R7, 0x20, RZ, 0x3c, !PT ;  /* 0x0000002007077812 */ /* 0x000fe200078e3cff */
[----:B----4-:R-:W-:Y:S04]  /*2d410*/  HMMA.16816.F32 R20, R20, R24, R16 ;  /* 0x000000181414723c */ /* 0x010fe80000001810 */
[----:B------:R-:W0:Y:S02]  /*2d420*/  LDSM.16.MT88.4 R16, [R7+0x16080] ;  /* 0x016080000710783b */ /* 0x000e240000004200 */
[----:B0-----:R-:W-:Y:S01]  /*2d430*/  MOV R28, R16 ;  /* 0x00000010001c7202 */ /* 0x001fe20000000f00 */
[----:B------:R-:W-:Y:S01]  /*2d440*/  IMAD.MOV.U32 R0, RZ, RZ, R17 ;  /* 0x000000ffff007224 */ /* 0x000fe200078e0011 */
[----:B------:R-:W-:Y:S02]  /*2d450*/  MOV R25, R18 ;  /* 0x0000001200197202 */ /* 0x000fe40000000f00 */
[----:B------:R-:W-:-:S02]  /*2d460*/  MOV R24, R19 ;  /* 0x0000001300187202 */ /* 0x000fc40000000f00 */
[----:B------:R-:W-:Y:S02]  /*2d470*/  LDSM.16.MT88.4 R16, [R7+0x16100] ;  /* 0x016100000710783b */ /* 0x000fe40000004200 */
[----:B------:R-:W0:Y:S09]  /*2d480*/  LDSM.16.MT88.4 R4, [R7+0x16180] ;  /* 0x016180000704783b */ /* 0x000e320000004200 */
[----:B------:R-:W-:Y:S01]  /*2d490*/  STL.64 [R1+0x100], R20 ;  /* 0x0001001401007387 */ /* 0x000fe20000100a00 */
[----:B------:R-:W-:Y:S02]  /*2d4a0*/  STL.64 [R1+0x108], R22 ;  /* 0x0001081601007387 */ /* 0x000fe40000100a00 */
[----:B------:R-:W-:Y:S02]  /*2d4b0*/  STL [R1+0x5aec], R24 ;  /* 0x005aec1801007387 */ /* 0x000fe40000100800 */
[----:B------:R0:W-:Y:S01]  /*2d4c0*/  STL [R1+0x5ae8], R25 ;  /* 0x005ae81901007387 */ /* 0x0001e20000100800 */
[----:B------:R1:W-:Y:S01]  /*2d4d0*/  STL [R1+0x5ae4], R0 ;  /* 0x005ae40001007387 */ /* 0x0003e20000100800 */
[----:B------:R3:W-:Y:S01]  /*2d4e0*/  STL [R1+0x5ae0], R28 ;  /* 0x005ae01c01007387 */ /* 0x0007e20000100800 */
[----:B0-----:R-:W-:-:S02]  /*2d4f0*/  MOV R25, R4 ;  /* 0x0000000400197202 */ /* 0x001fc40000000f00 */
[----:B-1----:R-:W-:Y:S01]  /*2d500*/  MOV R0, R5 ;  /* 0x0000000500007202 */ /* 0x002fe20000000f00 */
[----:B---3--:R-:W-:Y:S01]  /*2d510*/  IMAD.MOV.U32 R28, RZ, RZ, R6 ;  /* 0x000000ffff1c7224 */ /* 0x008fe200078e0006 */
[----:B------:R-:W-:Y:S02]  /*2d520*/  MOV R2, R7 ;  /* 0x0000000700027202 */ /* 0x000fe40000000f00 */
[----:B------:R-:W0:Y:S01]  /*2d530*/  LDSM.16.MT88.4 R4, [R29+0x16000] ;  /* 0x016000001d04783b */ /* 0x000e220000004200 */
[----:B------:R-:W-:Y:S01]  /*2d540*/  IMAD.MOV.U32 R20, RZ, RZ, R19 ;  /* 0x000000ffff147224 */ /* 0x000fe200078e0013 */
[----:B------:R-:W-:Y:S02]  /*2d550*/  MOV R21, R18 ;  /* 0x0000001200157202 */ /* 0x000fe40000000f00 */
[----:B------:R-:W-:Y:S01]  /*2d560*/  MOV R22, R17 ;  /* 0x0000001100167202 */ /* 0x000fe20000000f00 */
[----:B------:R-:W-:Y:S01]  /*2d570*/  IMAD.MOV.U32 R23, RZ, RZ, R16 ;  /* 0x000000ffff177224 */ /* 0x000fe200078e0010 */
[----:B------:R-:W-:Y:S01]  /*2d580*/  STL [R1+0x5afc], R20 ;  /* 0x005afc1401007387 */ /* 0x000fe20000100800 */
[----:B------:R0:W-:Y:S02]  /*2d590*/  STL [R1+0x5af8], R21 ;  /* 0x005af81501007387 */ /* 0x0001e40000100800 */
[----:B------:R1:W-:Y:S02]  /*2d5a0*/  STL [R1+0x5af4], R22 ;  /* 0x005af41601007387 */ /* 0x0003e40000100800 */
[----:B------:R3:W-:Y:S01]  /*2d5b0*/  STL [R1+0x5af0], R23 ;  /* 0x005af01701007387 */ /* 0x0007e20000100800 */
[----:B--2---:R-:W-:Y:S01]  /*2d5c0*/  HMMA.16816.F32 R8, R8, R26, R12 ;  /* 0x0000001a0808723c */ /* 0x004fe2000000180c */
[----:B0-----:R-:W-:Y:S01]  /*2d5d0*/  MOV R21, R4 ;  /* 0x0000000400157202 */ /* 0x001fe20000000f00 */
[----:B-1----:R-:W-:Y:S01]  /*2d5e0*/  IMAD.MOV.U32 R22, RZ, RZ, R5 ;  /* 0x000000ffff167224 */ /* 0x002fe200078e0005 */
[----:B---3--:R-:W-:-:S02]  /*2d5f0*/  MOV R23, R6 ;  /* 0x0000000600177202 */ /* 0x008fc40000000f00 */
[----:B------:R-:W-:Y:S02]  /*2d600*/  MOV R24, R7 ;  /* 0x0000000700187202 */ /* 0x000fe40000000f00 */
[----:B------:R-:W0:Y:S11]  /*2d610*/  LDSM.16.MT88.4 R4, [R29+0x16080] ;  /* 0x016080001d04783b */ /* 0x000e360000004200 */
[----:B------:R-:W-:Y:S05]  /*2d620*/  @!UPT UIADD3 URZ, URZ, URZ, URZ ;  /* 0x0000003f3f3ff290 */ /* 0x000fea000fffe03f */
[----:B------:R-:W-:Y:S01]  /*2d630*/  STL.64 [R1+0xc0], R8 ;  /* 0x0000c00801007387 */ /* 0x000fe20000100a00 */
[----:B------:R-:W-:Y:S02]  /*2d640*/  STL.64 [R1+0xc8], R10 ;  /* 0x0000c80a01007387 */ /* 0x000fe40000100a00 */
[----:B------:R0:W-:Y:S02]  /*2d650*/  STL [R1+0x5b08], R28 ;  /* 0x005b081c01007387 */ /* 0x0001e40000100800 */
[----:B------:R1:W-:Y:S01]  /*2d660*/  STL [R1+0x5b04], R0 ;  /* 0x005b040001007387 */ /* 0x0003e20000100800 */
[----:B------:R2:W-:Y:S04]  /*2d670*/  STL [R1+0x5b00], R25 ;  /* 0x005b001901007387 */ /* 0x0005e80000100800 */
[----:B------:R-:W-:Y:S01]  /*2d680*/  LDSM.16.MT88.4 R8, [R29+0x16180] ;  /* 0x016180001d08783b */ /* 0x000fe20000004200 */
[----:B0-----:R-:W-:Y:S01]  /*2d690*/  IMAD.MOV.U32 R28, RZ, RZ, R4 ;  /* 0x000000ffff1c7224 */ /* 0x001fe200078e0004 */
[----:B-1----:R-:W-:-:S02]  /*2d6a0*/  MOV R0, R5 ;  /* 0x0000000500007202 */ /* 0x002fc40000000f00 */
[----:B--2---:R-:W-:Y:S01]  /*2d6b0*/  MOV R25, R6 ;  /* 0x0000000600197202 */ /* 0x004fe20000000f00 */
[----:B------:R-:W-:Y:S02]  /*2d6c0*/  IMAD.MOV.U32 R20, RZ, RZ, R7 ;  /* 0x000000ffff147224 */ /* 0x000fe400078e0007 */
[----:B------:R-:W0:Y:S04]  /*2d6d0*/  LDSM.16.MT88.4 R4, [R29+0x16100] ;  /* 0x016100001d04783b */ /* 0x000e280000004200 */
[----:B------:R-:W-:Y:S01]  /*2d6e0*/  STL.64 [R1+0x5b18], R22 ;  /* 0x005b181601007387 */ /* 0x000fe20000100a00 */
[----:B------:R1:W-:Y:S03]  /*2d6f0*/  STL.64 [R1+0x5b10], R20 ;  /* 0x005b101401007387 */ /* 0x0003e60000100a00 */
[----:B-1----:R-:W2:Y:S01]  /*2d700*/  LDL.LU R20, [R1+0x90] ;  /* 0x0000900001147983 */ /* 0x002ea20000300800 */
[----:B------:R-:W2:Y:S02]  /*2d710*/  LDL.LU R21, [R1+0x94] ;  /* 0x0000940001157983 */ /* 0x000ea40000300800 */
[----:B------:R-:W2:Y:S02]  /*2d720*/  LDL.LU R22, [R1+0x98] ;  /* 0x0000980001167983 */ /* 0x000ea40000300800 */
[----:B------:R-:W2:Y:S01]  /*2d730*/  LDL.LU R23, [R1+0x9c] ;  /* 0x00009c0001177983 */ /* 0x000ea20000300800 */
[----:B0-----:R-:W-:Y:S01]  /*2d740*/  STL.64 [R1+0x5a28], R6 ;  /* 0x005a280601007387 */ /* 0x001fe20000100a00 */
[----:B------:R0:W-:Y:S03]  /*2d750*/  STL.64 [R1+0x5a20], R4 ;  /* 0x005a200401007387 */ /* 0x0001e60000100a00 */
[----:B0-----:R-:W3:Y:S01]  /*2d760*/  LDL.LU R4, [R1+0x70] ;  /* 0x0000700001047983 */ /* 0x001ee20000300800 */
[----:B------:R-:W3:Y:S02]  /*2d770*/  LDL.LU R5, [R1+0x74] ;  /* 0x0000740001057983 */ /* 0x000ee40000300800 */
[----:B------:R-:W4:Y:S01]  /*2d780*/  LDL.LU R6, [R1+0x78] ;  /* 0x0000780001067983 */ /* 0x000f220000300800 */
[----:B------:R-:W-:-:S02]  /*2d790*/  MOV R7, R3 ;  /* 0x0000000300077202 */ /* 0x000fc40000000f00 */
[----:B------:R-:W2:Y:S04]  /*2d7a0*/  LDL.LU R3, [R1+0x5b30] ;  /* 0x005b300001037983 */ /* 0x000ea80000300800 */
[----:B----4-:R-:W-:Y:S01]  /*2d7b0*/  STL.64 [R1+0x5b28], R6 ;  /* 0x005b280601007387 */ /* 0x010fe20000100a00 */
[----:B---3--:R0:W-:Y:S03]  /*2d7c0*/  STL.64 [R1+0x5b20], R4 ;  /* 0x005b200401007387 */ /* 0x0081e60000100a00 */
[----:B--2---:R-:W1:Y:S04]  /*2d7d0*/  LDSM.16.MT88.4 R12, [R3+0x16000] ;  /* 0x01600000030c783b */ /* 0x004e680000004200 */
[----:B------:R-:W2:Y:S04]  /*2d7e0*/  LDSM.16.MT88.4 R16, [R3+0x16080] ;  /* 0x016080000310783b */ /* 0x000ea80000004200 */
[----:B0-----:R-:W3:Y:S01]  /*2d7f0*/  LDL.LU R4, [R1+0x1e0] ;  /* 0x0001e00001047983 */ /* 0x001ee20000300800 */
[----:B------:R-:W3:Y:S02]  /*2d800*/  LDL.LU R5, [R1+0x1e4] ;  /* 0x0001e40001057983 */ /* 0x000ee40000300800 */
[----:B------:R-:W3:Y:S02]  /*2d810*/  LDL.LU R6, [R1+0x1e8] ;  /* 0x0001e80001067983 */ /* 0x000ee40000300800 */
[----:B------:R-:W3:Y:S01]  /*2d820*/  LDL.LU R7, [R1+0x1ec] ;  /* 0x0001ec0001077983 */ /* 0x000ee20000300800 */
[----:B------:R-:W-:Y:S01]  /*2d830*/  STL.64 [R1+0x5a18], R10 ;  /* 0x005a180a01007387 */ /* 0x000fe20000100a00 */
[----:B------:R0:W-:Y:S03]  /*2d840*/  STL.64 [R1+0x5a10], R8 ;  /* 0x005a100801007387 */ /* 0x0001e60000100a00 */
[----:B0-----:R-:W4:Y:S01]  /*2d850*/  LDL.LU R8, [R1+0xe0] ;  /* 0x0000e00001087983 */ /* 0x001f220000300800 */
[----:B------:R-:W4:Y:S02]  /*2d860*/  LDL.LU R9, [R1+0xe4] ;  /* 0x0000e40001097983 */ /* 0x000f240000300800 */
[----:B------:R-:W4:Y:S02]  /*2d870*/  LDL.LU R10, [R1+0xe8] ;  /* 0x0000e800010a7983 */ /* 0x000f240000300800 */
[----:B------:R-:W4:Y:S01]  /*2d880*/  LDL.LU R11, [R1+0xec] ;  /* 0x0000ec00010b7983 */ /* 0x000f220000300800 */
[----:B------:R-:W-:Y:S04]  /*2d890*/  STL [R1+0x59f8], R29 ;  /* 0x0059f81d01007387 */ /* 0x000fe80000100800 */
[----:B-1----:R-:W-:Y:S01]  /*2d8a0*/  STL.64 [R1+0x5a08], R14 ;  /* 0x005a080e01007387 */ /* 0x002fe20000100a00 */
[----:B------:R0:W-:Y:S03]  /*2d8b0*/  STL.64 [R1+0x5a00], R12 ;  /* 0x005a000c01007387 */ /* 0x0001e60000100a00 */
[----:B0-----:R-:W4:Y:S01]  /*2d8c0*/  LDL.LU R12, [R1+0x80] ;  /* 0x00008000010c7983 */ /* 0x001f220000300800 */
[----:B------:R-:W4:Y:S02]  /*2d8d0*/  LDL.LU R13, [R1+0x84] ;  /* 0x00008400010d7983 */ /* 0x000f240000300800 */
[----:B------:R-:W4:Y:S02]  /*2d8e0*/  LDL.LU R14, [R1+0x88] ;  /* 0x00008800010e7983 */ /* 0x000f240000300800 */
[----:B------:R-:W4:Y:S01]  /*2d8f0*/  LDL.LU R15, [R1+0x8c] ;  /* 0x00008c00010f7983 */ /* 0x000f220000300800 */
[----:B--2---:R-:W-:Y:S01]  /*2d900*/  STL.64 [R1+0x5a38], R18 ;  /* 0x005a381201007387 */ /* 0x004fe20000100a00 */
[----:B------:R0:W-:Y:S03]  /*2d910*/  STL.64 [R1+0x5a30], R16 ;  /* 0x005a301001007387 */ /* 0x0001e60000100a00 */
[----:B0-----:R-:W4:Y:S01]  /*2d920*/  LDL.LU R16, [R1+0x190] ;  /* 0x0001900001107983 */ /* 0x001f220000300800 */
[----:B------:R-:W4:Y:S02]  /*2d930*/  LDL.LU R17, [R1+0x194] ;  /* 0x0001940001117983 */ /* 0x000f240000300800 */
[----:B------:R-:W4:Y:S02]  /*2d940*/  LDL.LU R18, [R1+0x198] ;  /* 0x0001980001127983 */ /* 0x000f240000300800 */
[----:B------:R-:W4:Y:S01]  /*2d950*/  LDL.LU R19, [R1+0x19c] ;  /* 0x00019c0001137983 */ /* 0x000f220000300800 */
[-C--:B---3--:R-:W-:Y:S01]  /*2d960*/  HMMA.16816.F32 R20, R20, R26.reuse, R4 ;  /* 0x0000001a1414723c */ /* 0x088fe20000001804 */
[----:B------:R-:W2:Y:S01]  /*2d970*/  LDL.LU.64 R6, [R1+0x5b28] ;  /* 0x005b280001067983 */ /* 0x000ea20000300a00 */
[----:B------:R-:W2:Y:S11]  /*2d980*/  LDL.LU.64 R4, [R1+0x5b20] ;  /* 0x005b200001047983 */ /* 0x000eb60000300a00 */
[----:B------:R-:W-:Y:S10]  /*2d990*/  @!UPT UIADD3 URZ, URZ, URZ, URZ ;  /* 0x0000003f3f3ff290 */ /* 0x000ff4000fffe03f */
[----:B------:R-:W-:Y:S01]  /*2d9a0*/  STL.64 [R1+0xf0], R20 ;  /* 0x0000f01401007387 */ /* 0x000fe20000100a00 */
[----:B------:R0:W-:Y:S03]  /*2d9b0*/  STL.64 [R1+0xf8], R22 ;  /* 0x0000f81601007387 */ /* 0x0001e60000100a00 */
[----:B0-----:R-:W3:Y:S01]  /*2d9c0*/  LDL.LU.64 R22, [R1+0x5b18] ;  /* 0x005b180001167983 */ /* 0x001ee20000300a00 */
[----:B------:R-:W3:Y:S01]  /*2d9d0*/  LDL.LU.64 R20, [R1+0x5b10] ;  /* 0x005b100001147983 */ /* 0x000ee20000300a00 */
[-C--:B----4-:R-:W-:Y:S11]  /*2d9e0*/  HMMA.16816.F32 R12, R12, R26.reuse, R16 ;  /* 0x0000001a0c0c723c */ /* 0x090ff60000001810 */
[----:B------:R-:W-:Y:S11]  /*2d9f0*/  @!UPT UIADD3 URZ, URZ, URZ, URZ ;  /* 0x0000003f3f3ff290 */ /* 0x000ff6000fffe03f */
[----:B------:R-:W-:Y:S01]  /*2da00*/  @!UPT UIADD3 URZ, URZ, URZ, URZ ;  /* 0x0000003f3f3ff290 */ /* 0x000fe2000fffe03f */
[----:B------:R-:W-:Y:S01]  /*2da10*/  STL.64 [R1+0x1e0], R12 ;  /* 0x0001e00c01007387 */ /* 0x000fe20000100a00 */
[----:B------:R-:W-:Y:S01]  /*2da20*/  STL.64 [R1+0x1e8], R14 ;  /* 0x0001e80e01007387 */ /* 0x000fe20000100a00 */
[----:B--2---:R-:W-:Y:S07]  /*2da30*/  HMMA.16816.F32 R8, R4, R26, R8 ;  /* 0x0000001a0408723c */ /* 0x004fee0000001808 */
[----:B------:R-:W-:Y:S02]  /*2da40*/  MOV R4, R28 ;  /* 0x0000001c00047202 */ /* 0x000fe40000000f00 */
[----:B------:R-:W-:Y:S01]  /*2da50*/  MOV R6, R25 ;  /* 0x0000001900067202 */ /* 0x000fe20000000f00 */
[----:B------:R-:W2:Y:S01]  /*2da60*/  LDL.LU R28, [R1+0x5b08] ;  /* 0x005b0800011c7983 */ /* 0x000ea20000300800 */
[----:B------:R-:W-:Y:S11]  /*2da70*/  IMAD.MOV.U32 R5, RZ, RZ, R0 ;  /* 0x000000ffff057224 */ /* 0x000ff600078e0000 */
[----:B------:R-:W-:Y:S01]  /*2da80*/  @!UPT UIADD3 URZ, URZ, URZ, URZ ;  /* 0x0000003f3f3ff290 */ /* 0x000fe2000fffe03f */
[----:B------:R-:W-:Y:S01]  /*2da90*/  STL.64 [R1+0x130], R8 ;  /* 0x0001300801007387 */ /* 0x000fe20000100a00 */
[----:B------:R-:W-:Y:S02]  /*2daa0*/  STL.64 [R1+0x138], R10 ;  /* 0x0001380a01007387 */ /* 0x000fe40000100a00 */
[----:B------:R-:W4:Y:S02]  /*2dab0*/  LDL.LU R0, [R1+0x5b04] ;  /* 0x005b040001007983 */ /* 0x000f240000300800 */
[----:B------:R-:W2:Y:S01]  /*2dac0*/  LDL.LU R25, [R1+0x5b00] ;  /* 0x005b000001197983 */ /* 0x000ea20000300800 */
[----:B---3--:R-:W-:Y:S02]  /*2dad0*/  MOV R7, R20 ;  /* 0x0000001400077202 */ /* 0x008fe40000000f00 */
[----:B------:R-:W3:Y:S03]  /*2dae0*/  LDL.LU R20, [R1+0x5afc] ;  /* 0x005afc0001147983 */ /* 0x000ee60000300800 */
[----:B------:R0:W-:Y:S02]  /*2daf0*/  STL.64 [R1+0x5a48], R6 ;  /* 0x005a480601007387 */ /* 0x0001e40000100a00 */
[----:B------:R1:W-:Y:S02]  /*2db00*/  STL.64 [R1+0x5a40], R4 ;  /* 0x005a400401007387 */ /* 0x0003e40000100a00 */
[----:B------:R-:W2:Y:S01]  /*2db10*/  LDL.LU R16, [R1+0x170] ;  /* 0x0001700001107983 */ /* 0x000ea20000300800 */
[----:B------:R-:W2:Y:S01]  /*2db20*/  LDL.LU R17, [R1+0x174] ;  /* 0x0001740001117983 */ /* 0x000ea20000300800 */
[----:B------:R-:W2:Y:S02]  /*2db30*/  LDL.LU R18, [R1+0x178] ;  /* 0x0001780001127983 */ /* 0x000ea40000300800 */
[----:B------:R-:W2:Y:S01]  /*2db40*/  LDL.LU R19, [R1+0x17c] ;  /* 0x00017c0001137983 */ /* 0x000ea20000300800 */
[----:B0-----:R-:W-:Y:S01]  /*2db50*/  MOV R6, R23 ;  /* 0x0000001700067202 */ /* 0x001fe20000000f00 */
[----:B-1----:R-:W-:-:S02]  /*2db60*/  IMAD.MOV.U32 R4, RZ, RZ, R21 ;  /* 0x000000ffff047224 */ /* 0x002fc400078e0015 */
[----:B------:R-:W-:Y:S01]  /*2db70*/  IMAD.MOV.U32 R7, RZ, RZ, R24 ;  /* 0x000000ffff077224 */ /* 0x000fe200078e0018 */
[----:B------:R-:W-:Y:S01]  /*2db80*/  MOV R5, R22 ;  /* 0x0000001600057202 */ /* 0x000fe20000000f00 */
[----:B--2---:R-:W-:Y:S01]  /*2db90*/  STL.64 [R1+0x5a58], R18 ;  /* 0x005a581201007387 */ /* 0x004fe20000100a00 */
[----:B------:R-:W-:Y:S02]  /*2dba0*/  STL.64 [R1+0x5a50], R16 ;  /* 0x005a501001007387 */ /* 0x000fe40000100a00 */
[----:B------:R-:W2:Y:S02]  /*2dbb0*/  LDL.LU R21, [R1+0x5af8] ;  /* 0x005af80001157983 */ /* 0x000ea40000300800 */
[----:B------:R-:W2:Y:S01]  /*2dbc0*/  LDL.LU R22, [R1+0x5af4] ;  /* 0x005af40001167983 */ /* 0x000ea20000300800 */
[----:B------:R-:W2:Y:S01]  /*2dbd0*/  LDL.LU R23, [R1+0x5af0] ;  /* 0x005af00001177983 */ /* 0x000ea20000300800 */
[----:B------:R-:W2:Y:S02]  /*2dbe0*/  LDL.LU R24, [R1+0x5aec] ;  /* 0x005aec0001187983 */ /* 0x000ea40000300800 */
[----:B------:R0:W-:Y:S02]  /*2dbf0*/  STL.64 [R1+0x5a68], R6 ;  /* 0x005a680601007387 */ /* 0x0001e40000100a00 */
[----:B------:R1:W-:Y:S02]  /*2dc00*/  STL.64 [R1+0x5a60], R4 ;  /* 0x005a600401007387 */ /* 0x0003e40000100a00 */
[----:B0-----:R-:W-:Y:S01]  /*2dc10*/  IMAD.MOV.U32 R6, RZ, RZ, R28 ;  /* 0x000000ffff067224 */ /* 0x001fe200078e001c */
[----:B-1----:R-:W-:-:S02]  /*2dc20*/  MOV R4, R25 ;  /* 0x0000001900047202 */ /* 0x002fc40000000f00 */
[----:B------:R-:W-:Y:S01]  /*2dc30*/  MOV R7, R2 ;  /* 0x0000000200077202 */ /* 0x000fe20000000f00 */
[----:B------:R-:W2:Y:S01]  /*2dc40*/  LDL.LU R25, [R1+0x5ae8] ;  /* 0x005ae80001197983 */ /* 0x000ea20000300800 */
[----:B----4-:R-:W-:Y:S02]  /*2dc50*/  MOV R5, R0 ;  /* 0x0000000000057202 */ /* 0x010fe40000000f00 */
[----:B------:R-:W4:Y:S02]  /*2dc60*/  LDL.LU R0, [R1+0x5ae4] ;  /* 0x005ae40001007983 */ /* 0x000f240000300800 */
[----:B------:R-:W4:Y:S01]  /*2dc70*/  LDL.LU R28, [R1+0x5ae0] ;  /* 0x005ae000011c7983 */ /* 0x000f220000300800 */
[----:B------:R-:W4:Y:S01]  /*2dc80*/  LDL.LU R2, [R1+0x5adc] ;  /* 0x005adc0001027983 */ /* 0x000f220000300800 */
[----:B------:R3:W-:Y:S02]  /*2dc90*/  STL.64 [R1+0x5a88], R6 ;  /* 0x005a880601007387 */ /* 0x0007e40000100a00 */
[----:B------:R0:W-:Y:S02]  /*2dca0*/  STL.64 [R1+0x5a80], R4 ;  /* 0x005a800401007387 */ /* 0x0001e40000100a00 */
[----:B------:R-:W4:Y:S01]  /*2dcb0*/  LDL.LU R16, [R1+0x180] ;  /* 0x0001800001107983 */ /* 0x000f220000300800 */
[----:B------:R-:W4:Y:S01]  /*2dcc0*/  LDL.LU R17, [R1+0x184] ;  /* 0x0001840001117983 */ /* 0x000f220000300800 */
[----:B------:R-:W4:Y:S02]  /*2dcd0*/  LDL.LU R18, [R1+0x188] ;  /* 0x0001880001127983 */ /* 0x000f240000300800 */
[----:B------:R-:W4:Y:S01]  /*2dce0*/  LDL.LU R19, [R1+0x18c] ;  /* 0x00018c0001137983 */ /* 0x000f220000300800 */
[----:B---3--:R-:W-:-:S02]  /*2dcf0*/  MOV R7, R20 ;  /* 0x0000001400077202 */ /* 0x008fc40000000f00 */
[----:B------:R-:W3:Y:S01]  /*2dd00*/  LDL.LU R20, [R1+0x50] ;  /* 0x0000500001147983 */ /* 0x000ee20000300800 */
[----:B--2---:R-:W-:Y:S01]  /*2dd10*/  MOV R6, R21 ;  /* 0x0000001500067202 */ /* 0x004fe20000000f00 */
[----:B0-----:R-:W-:Y:S02]  /*2dd20*/  IMAD.MOV.U32 R5, RZ, RZ, R22 ;  /* 0x000000ffff057224 */ /* 0x001fe400078e0016 */
[----:B------:R-:W3:Y:S01]  /*2dd30*/  LDL.LU R21, [R1+0x54] ;  /* 0x0000540001157983 */ /* 0x000ee20000300800 */
[----:B------:R-:W-:Y:S01]  /*2dd40*/  MOV R4, R23 ;  /* 0x0000001700047202 */ /* 0x000fe20000000f00 */
[----:B------:R-:W3:Y:S02]  /*2dd50*/  LDL.LU R22, [R1+0x58] ;  /* 0x0000580001167983 */ /* 0x000ee40000300800 */
[----:B------:R-:W3:Y:S01]  /*2dd60*/  LDL.LU R23, [R1+0x5c] ;  /* 0x00005c0001177983 */ /* 0x000ee20000300800 */
[----:B------:R-:W3:Y:S01]  /*2dd70*/  LDL.LU R12, [R1+0x110] ;  /* 0x00011000010c7983 */ /* 0x000ee20000300800 */
[----:B------:R-:W3:Y:S02]  /*2dd80*/  LDL.LU R13, [R1+0x114] ;  /* 0x00011400010d7983 */ /* 0x000ee40000300800 */
[----:B------:R-:W3:Y:S02]  /*2dd90*/  LDL.LU R14, [R1+0x118] ;  /* 0x00011800010e7983 */ /* 0x000ee40000300800 */
[----:B------:R-:W3:Y:S01]  /*2dda0*/  LDL.LU R15, [R1+0x11c] ;  /* 0x00011c00010f7983 */ /* 0x000ee20000300800 */
[----:B------:R-:W-:Y:S01]  /*2ddb0*/  STL.64 [R1+0x5aa8], R6 ;  /* 0x005aa80601007387 */ /* 0x000fe20000100a00 */
[----:B------:R-:W-:Y:S03]  /*2ddc0*/  STL.64 [R1+0x5aa0], R4 ;  /* 0x005aa00401007387 */ /* 0x000fe60000100a00 */
[----:B----4-:R-:W-:Y:S01]  /*2ddd0*/  STL.64 [R1+0x5a78], R18 ;  /* 0x005a781201007387 */ /* 0x010fe20000100a00 */
[----:B------:R0:W-:Y:S03]  /*2dde0*/  STL.64 [R1+0x5a70], R16 ;  /* 0x005a701001007387 */ /* 0x0001e60000100a00 */
[----:B0-----:R-:W2:Y:S01]  /*2ddf0*/  LDL.LU R16, [R1+0x1a0] ;  /* 0x0001a00001107983 */ /* 0x001ea20000300800 */
[----:B------:R-:W2:Y:S02]  /*2de00*/  LDL.LU R17, [R1+0x1a4] ;  /* 0x0001a40001117983 */ /* 0x000ea40000300800 */
[----:B------:R-:W4:Y:S02]  /*2de10*/  LDL.LU R18, [R1+0x1a8] ;  /* 0x0001a80001127983 */ /* 0x000f240000300800 */
[----:B------:R-:W4:Y:S01]  /*2de20*/  LDL.LU R19, [R1+0x1ac] ;  /* 0x0001ac0001137983 */ /* 0x000f220000300800 */
[----:B------:R-:W-:Y:S01]  /*2de30*/  MOV R6, R25 ;  /* 0x0000001900067202 */ /* 0x000fe20000000f00 */
[----:B------:R-:W-:-:S02]  /*2de40*/  IMAD.MOV.U32 R7, RZ, RZ, R24 ;  /* 0x000000ffff077224 */ /* 0x000fc400078e0018 */
[----:B------:R-:W-:Y:S01]  /*2de50*/  IMAD.MOV.U32 R4, RZ, RZ, R28 ;  /* 0x000000ffff047224 */ /* 0x000fe200078e001c */
[----:B------:R-:W-:Y:S01]  /*2de60*/  MOV R5, R0 ;  /* 0x0000000000057202 */ /* 0x000fe20000000f00 */
[----:B------:R-:W3:Y:S01]  /*2de70*/  LDL.LU R28, [R1+0x5ad8] ;  /* 0x005ad800011c7983 */ /* 0x000ee20000300800 */
[----:B------:R-:W3:Y:S02]  /*2de80*/  LDL.LU R0, [R1+0x5ad4] ;  /* 0x005ad40001007983 */ /* 0x000ee40000300800 */
[----:B------:R-:W-:Y:S01]  /*2de90*/  STL.64 [R1+0x5ac8], R6 ;  /* 0x005ac80601007387 */ /* 0x000fe20000100a00 */
[----:B------:R-:W-:Y:S04]  /*2dea0*/  STL.64 [R1+0x5ac0], R4 ;  /* 0x005ac00401007387 */ /* 0x000fe80000100a00 */
[----:B----4-:R-:W-:Y:S01]  /*2deb0*/  STL.64 [R1+0x5a98], R18 ;  /* 0x005a981201007387 */ /* 0x010fe20000100a00 */
[----:B--2---:R0:W-:Y:S03]  /*2dec0*/  STL.64 [R1+0x5a90], R16 ;  /* 0x005a901001007387 */ /* 0x0041e60000100a00 */
[----:B0-----:R-:W2:Y:S01]  /*2ded0*/  LDL.LU R16, [R1+0x1b0] ;  /* 0x0001b00001107983 */ /* 0x001ea20000300800 */
[----:B------:R-:W2:Y:S02]  /*2dee0*/  LDL.LU R17, [R1+0x1b4] ;  /* 0x0001b40001117983 */ /* 0x000ea40000300800 */
[----:B------:R-:W4:Y:S02]  /*2def0*/  LDL.LU R18, [R1+0x1b8] ;  /* 0x0001b80001127983 */ /* 0x000f240000300800 */
[----:B------:R-:W4:Y:S01]  /*2df00*/  LDL.LU R19, [R1+0x1bc] ;  /* 0x0001bc0001137983 */ /* 0x000f220000300800 */
[----:B---3--:R-:W-:Y:S07]  /*2df10*/  HMMA.16816.F32 R4, R20, R26, R12 ;  /* 0x0000001a1404723c */ /* 0x008fee000000180c */
[----:B------:R-:W-:Y:S01]  /*2df20*/  MOV R15, R0 ;  /* 0x00000000000f7202 */ /* 0x000fe20000000f00 */
[----:B------:R-:W0:Y:S04]  /*2df30*/  S2R R25, SR_TID.X ;  /* 0x0000000000197919 */ /* 0x000e280000002100 */
[----:B----4-:R-:W-:Y:S01]  /*2df40*/  STL.64 [R1+0x5ab8], R18 ;  /* 0x005ab81201007387 */ /* 0x010fe20000100a00 */
[----:B--2---:R1:W-:Y:S03]  /*2df50*/  STL.64 [R1+0x5ab0], R16 ;  /* 0x005ab01001007387 */ /* 0x0043e60000100a00 */
[----:B-1----:R-:W2:Y:S01]  /*2df60*/  LDL.LU R16, [R1+0x1c0] ;  /* 0x0001c00001107983 */ /* 0x002ea20000300800 */
[----:B------:R-:W2:Y:S02]  /*2df70*/  LDL.LU R17, [R1+0x1c4] ;  /* 0x0001c40001117983 */ /* 0x000ea40000300800 */
[----:B------:R-:W2:Y:S02]  /*2df80*/  LDL.LU R18, [R1+0x1c8] ;  /* 0x0001c80001127983 */ /* 0x000ea40000300800 */
[----:B------:R-:W2:Y:S01]  /*2df90*/  LDL.LU R19, [R1+0x1cc] ;  /* 0x0001cc0001137983 */ /* 0x000ea20000300800 */
[----:B------:R-:W3:Y:S01]  /*2dfa0*/  LDL.LU R8, [R1+0x160] ;  /* 0x0001600001087983 */ /* 0x000ee20000300800 */
[----:B------:R-:W3:Y:S02]  /*2dfb0*/  LDL.LU R9, [R1+0x164] ;  /* 0x0001640001097983 */ /* 0x000ee40000300800 */
[----:B------:R-:W3:Y:S02]  /*2dfc0*/  LDL.LU R10, [R1+0x168] ;  /* 0x00016800010a7983 */ /* 0x000ee40000300800 */
[----:B------:R-:W3:Y:S01]  /*2dfd0*/  LDL.LU R11, [R1+0x16c] ;  /* 0x00016c00010b7983 */ /* 0x000ee20000300800 */
[----:B------:R-:W4:Y:S01]  /*2dfe0*/  LDL.LU R12, [R1+0x140] ;  /* 0x00014000010c7983 */ /* 0x000f220000300800 */
[----:B------:R-:W-:Y:S02]  /*2dff0*/  STL.64 [R1+0x110], R4 ;  /* 0x0001100401007387 */ /* 0x000fe40000100a00 */
[----:B------:R-:W-:Y:S02]  /*2e000*/  STL.64 [R1+0x118], R6 ;  /* 0x0001180601007387 */ /* 0x000fe40000100a00 */
[----:B------:R-:W1:Y:S04]  /*2e010*/  LDSM.16.MT88.4 R4, [R3+0x16100] ;  /* 0x016100000304783b */ /* 0x000e680000004200 */
[----:B------:R-:W4:Y:S01]  /*2e020*/  LDL.LU R13, [R1+0x144] ;  /* 0x00014400010d7983 */ /* 0x000f220000300800 */
[----:B------:R-:W4:Y:S02]  /*2e030*/  LDL.LU R14, [R1+0x148] ;  /* 0x00014800010e7983 */ /* 0x000f240000300800 */
[----:B------:R-:W2:Y:S01]  /*2e040*/  LDL.LU R0, [R1+0x5ad0] ;  /* 0x005ad00001007983 */ /* 0x000ea20000300800 */
[----:B-1----:R-:W-:Y:S01]  /*2e050*/  STL.64 [R1+0x80], R4 ;  /* 0x0000800401007387 */ /* 0x002fe20000100a00 */
[----:B------:R-:W-:Y:S01]  /*2e060*/  STL [R1+0x88], R6 ;  /* 0x0000880601007387 */ /* 0x000fe20000100800 */
[----:B------:R-:W-:-:S02]  /*2e070*/  MOV R29, R7 ;  /* 0x00000007001d7202 */ /* 0x000fc40000000f00 */
[----:B------:R-:W1:Y:S04]  /*2e080*/  LDSM.16.MT88.4 R4, [R3+0x16180] ;  /* 0x016180000304783b */ /* 0x000e680000004200 */
[----:B------:R-:W-:Y:S04]  /*2e090*/  STL [R1+0x59fc], R29 ;  /* 0x0059fc1d01007387 */ /* 0x000fe80000100800 */
[----:B-1----:R-:W-:Y:S01]  /*2e0a0*/  STL.64 [R1+0x70], R4 ;  /* 0x0000700401007387 */ /* 0x002fe20000100a00 */
[----:B------:R1:W-:Y:S03]  /*2e0b0*/  STL.64 [R1+0x78], R6 ;  /* 0x0000780601007387 */ /* 0x0003e60000100a00 */
[----:B-1----:R-:W3:Y:S01]  /*2e0c0*/  LDL.LU.64 R6, [R1+0x5ac8] ;  /* 0x005ac80001067983 */ /* 0x002ee20000300a00 */
[----:B------:R-:W3:Y:S03]  /*2e0d0*/  LDL.LU.64 R4, [R1+0x5ac0] ;  /* 0x005ac00001047983 */ /* 0x000ee60000300a00 */
[----:B------:R-:W1:Y:S01]  /*2e0e0*/  S2R R24, SR_TID.X ;  /* 0x0000000000187919 */ /* 0x000e620000002100 */
[----:B0-----:R-:W-:-:S05]  /*2e0f0*/  LOP3.LUT R23, R25, 0x7, RZ, 0xc0, !PT ;  /* 0x0000000719177812 */ /* 0x001fca00078ec0ff */
[----:B------:R-:W-:Y:S01]  /*2e100*/  IMAD.SHL.U32 R22, R23, 0x10, RZ ;  /* 0x0000001017167824 */ /* 0x000fe200078e00ff */
[C---:B-1----:R-:W-:Y:S02]  /*2e110*/  LOP3.LUT R25, R24.reuse, 0xe0, RZ, 0xc0, !PT ;  /* 0x000000e018197812 */ /* 0x042fe400078ec0ff */
[----:B------:R-:W-:Y:S02]  /*2e120*/  SHF.L.U32 R23, R24, 0x1, RZ ;  /* 0x0000000118177819 */ /* 0x000fe400000006ff */
[----:B------:R-:W-:-:S04]  /*2e130*/  LEA R25, R25, R22, 0x8 ;  /* 0x0000001619197211 */ /* 0x000fc800078e40ff */
[----:B------:R-:W-:Y:S01]  /*2e140*/  LOP3.LUT R25, R25, 0x30, R23, 0x78, !PT ;  /* 0x0000003019197812 */ /* 0x000fe200078e7817 */
[----:B------:R-:W-:Y:S01]  /*2e150*/  LOP3.LUT R24, R24, 0x7, RZ, 0xc0, !PT ;  /* 0x0000000718187812 */ /* 0x000fe200078ec0ff */
[----:B------:R-:W-:Y:S04]  /*2e160*/  STL [R1+0x5968], R3 ;  /* 0x0059680301007387 */ /* 0x000fe80000100800 */
[----:B------:R-:W-:Y:S01]  /*2e170*/  IMAD R25, R24, 0x400, R25 ;  /* 0x0000040018197824 */ /* 0x000fe200078e0219 */
[----:B--2---:R-:W0:Y:S04]  /*2e180*/  LDSM.16.MT88.4 R20, [R0+0x18000] ;  /* 0x018000000014783b */ /* 0x004e280000004200 */
[----:B0-----:R-:W-:Y:S01]  /*2e190*/  STL.64 [R1+0x90], R20 ;  /* 0x0000901401007387 */ /* 0x001fe20000100a00 */
[----:B------:R-:W-:Y:S01]  /*2e1a0*/  STL [R1+0x98], R22 ;  /* 0x0000981601007387 */ /* 0x000fe20000100800 */
[----:B------:R-:W-:-:S02]  /*2e1b0*/  MOV R29, R23 ;  /* 0x00000017001d7202 */ /* 0x000fc40000000f00 */
[----:B------:R-:W0:Y:S01]  /*2e1c0*/  LDSM.16.M88.4 R20, [R25+0x40180] ;  /* 0x040180001914783b */ /* 0x000e220000000200 */
[----:B---3--:R-:W-:Y:S03]  /*2e1d0*/  HMMA.16816.F32 R4, R4, R26, R16 ;  /* 0x0000001a0404723c */ /* 0x008fe60000001810 */
[----:B0-----:R-:W-:Y:S01]  /*2e1e0*/  STL [R1+0x585c], R22 ;  /* 0x00585c1601007387 */ /* 0x001fe20000100800 */
[----:B------:R-:W-:Y:S02]  /*2e1f0*/  STL [R1+0x5858], R23 ;  /* 0x0058581701007387 */ /* 0x000fe40000100800 */
[----:B------:R0:W-:Y:S02]  /*2e200*/  STL.64 [R1+0x59c0], R20 ;  /* 0x0059c01401007387 */ /* 0x0001e40000100a00 */
[----:B0-----:R-:W2:Y:S01]  /*2e210*/  LDL.LU R20, [R1+0xb0] ;  /* 0x0000b00001147983 */ /* 0x001ea20000300800 */
[----:B------:R-:W2:Y:S02]  /*2e220*/  LDL.LU R21, [R1+0xb4] ;  /* 0x0000b40001157983 */ /* 0x000ea40000300800 */
[----:B------:R-:W2:Y:S02]  /*2e230*/  LDL.LU R22, [R1+0xb8] ;  /* 0x0000b80001167983 */ /* 0x000ea40000300800 */
[----:B------:R-:W2:Y:S01]  /*2e240*/  LDL.LU R23, [R1+0xbc] ;  /* 0x0000bc0001177983 */ /* 0x000ea20000300800 */
[----:B------:R-:W3:Y:S01]  /*2e250*/  LDL.LU.64 R18, [R1+0x5ab8] ;  /* 0x005ab80001127983 */ /* 0x000ee20000300a00 */
[----:B------:R-:W3:Y:S08]  /*2e260*/  LDL.LU.64 R16, [R1+0x5ab0] ;  /* 0x005ab00001107983 */ /* 0x000ef00000300a00 */
[----:B------:R-:W-:Y:S01]  /*2e270*/  STL.64 [R1+0xe0], R4 ;  /* 0x0000e00401007387 */ /* 0x000fe20000100a00 */
[----:B------:R0:W-:Y:S01]  /*2e280*/  STL [R1+0xe8], R6 ;  /* 0x0000e80601007387 */ /* 0x0001e20000100800 */
[----:B------:R-:W-:-:S02]  /*2e290*/  MOV R3, R7 ;  /* 0x0000000700037202 */ /* 0x000fc40000000f00 */
[----:B0-----:R-:W3:Y:S01]  /*2e2a0*/  LDL.LU.64 R6, [R1+0x5aa8] ;  /* 0x005aa80001067983 */ /* 0x001ee20000300a00 */
[----:B------:R-:W3:Y:S02]  /*2e2b0*/  LDL.LU.64 R4, [R1+0x5aa0] ;  /* 0x005aa00001047983 */ /* 0x000ee40000300a00 */
[----:B------:R-:W-:Y:S01]  /*2e2c0*/  STL [R1+0x596c], R3 ;  /* 0x00596c0301007387 */ /* 0x000fe20000100800 */
[-C--:B---3--:R-:W-:Y:S01]  /*2e2d0*/  HMMA.16816.F32 R4, R4, R26.reuse, R16 ;  /* 0x0000001a0404723c */ /* 0x088fe20000001810 */
[----:B------:R-:W3:Y:S01]  /*2e2e0*/  LDL.LU.64 R18, [R1+0x5a98] ;  /* 0x005a980001127983 */ /* 0x000ee20000300a00 */
[----:B------:R-:W3:Y:S11]  /*2e2f0*/  LDL.LU.64 R16, [R1+0x5a90] ;  /* 0x005a900001107983 */ /* 0x000ef60000300a00 */
[----:B------:R-:W-:Y:S10]  /*2e300*/  @!UPT UIADD3 URZ, URZ, URZ, URZ ;  /* 0x0000003f3f3ff290 */ /* 0x000ff4000fffe03f */
[----:B------:R-:W-:Y:S01]  /*2e310*/  STL.64 [R1+0xd0], R4 ;  /* 0x0000d00401007387 */ /* 0x000fe20000100a00 */
[----:B------:R-:W-:Y:S02]  /*2e320*/  STL.64 [R1+0xd8], R6 ;  /* 0x0000d80601007387 */ /* 0x000fe40000100a00 */
[----:B------:R-:W0:Y:S02]  /*2e330*/  LDSM.16.MT88.4 R4, [R0+0x18080] ;  /* 0x018080000004783b */ /* 0x000e240000004200 */
[----:B0-----:R-:W-:Y:S02]  /*2e340*/  STL.64 [R1+0xa0], R4 ;  /* 0x0000a00401007387 */ /* 0x001fe40000100a00 */
[----:B------:R0:W-:Y:S02]  /*2e350*/  STL.64 [R1+0xa8], R6 ;  /* 0x0000a80601007387 */ /* 0x0001e40000100a00 */
[----:B0-----:R-:W3:Y:S01]  /*2e360*/  LDL.LU.64 R6, [R1+0x5a88] ;  /* 0x005a880001067983 */ /* 0x001ee20000300a00 */
[----:B------:R-:W3:Y:S02]  /*2e370*/  LDL.LU.64 R4, [R1+0x5a80] ;  /* 0x005a800001047983 */ /* 0x000ee40000300a00 */
[-C--:B---3--:R-:W-:Y:S01]  /*2e380*/  HMMA.16816.F32 R4, R4, R26.reuse, R16 ;  /* 0x0000001a0404723c */ /* 0x088fe20000001810 */
[----:B------:R-:W3:Y:S01]  /*2e390*/  LDL.LU.64 R18, [R1+0x5a78] ;  /* 0x005a780001127983 */ /* 0x000ee20000300a00 */
[----:B------:R-:W3:Y:S11]  /*2e3a0*/  LDL.LU.64 R16, [R1+0x5a70] ;  /* 0x005a700001107983 */ /* 0x000ef60000300a00 */
[----:B------:R-:W-:Y:S10]  /*2e3b0*/  @!UPT UIADD3 URZ, URZ, URZ, URZ ;  /* 0x0000003f3f3ff290 */ /* 0x000ff4000fffe03f */
[----:B------:R-:W-:Y:S01]  /*2e3c0*/  STL.64 [R1+0x1c0], R4 ;  /* 0x0001c00401007387 */ /* 0x000fe20000100a00 */
[----:B------:R0:W-:Y:S02]  /*2e3d0*/  STL [R1+0x1c8], R6 ;  /* 0x0001c80601007387 */ /* 0x0001e40000100800 */
[----:B------:R-:W-:Y:S02]  /*2e3e0*/  IMAD.MOV.U32 R3, RZ, RZ, R7 ;  /* 0x000000ffff037224 */ /* 0x000fe400078e0007 */
        /* <DEDUP_REMOVED lines=8> */
[----:B------:R0:W-:Y:S03]  /*2e470*/  STL.64 [R1+0x198], R6 ;  /* 0x0001980601007387 */ /* 0x0001e60000100a00 */
[----:B0-----:R-:W3:Y:S01]  /*2e480*/  LDL.LU.64 R6, [R1+0x5a48] ;  /* 0x005a480001067983 */ /* 0x001ee20000300a00 */
[----:B------:R-:W3:Y:S02]  /*2e490*/  LDL.LU.64 R4, [R1+0x5a40] ;  /* 0x005a400001047983 */ /* 0x000ee40000300a00 */
[-C--:B---3--:R-:W-:Y:S01]  /*2e4a0*/  HMMA.16816.F32 R4, R4, R26.reuse, R16 ;  /* 0x0000001a0404723c */ /* 0x088fe20000001810 */
[----:B------:R-:W2:Y:S01]  /*2e4b0*/  LDL.LU.64 R18, [R1+0x5a38] ;  /* 0x005a380001127983 */ /* 0x000ea20000300a00 */
[----:B------:R-:W2:Y:S11]  /*2e4c0*/  LDL.LU.64 R16, [R1+0x5a30] ;  /* 0x005a300001107983 */ /* 0x000eb60000300a00 */
[----:B------:R-:W-:Y:S10]  /*2e4d0*/  @!UPT UIADD3 URZ, URZ, URZ, URZ ;  /* 0x0000003f3f3ff290 */ /* 0x000ff4000fffe03f */
[----:B------:R-:W-:Y:S01]  /*2e4e0*/  STL.64 [R1+0x180], R4 ;  /* 0x0001800401007387 */ /* 0x000fe20000100a00 */
[----:B------:R0:W-:Y:S03]  /*2e4f0*/  STL.64 [R1+0x188], R6 ;  /* 0x0001880601007387 */ /* 0x0001e60000100a00 */
[----:B0-----:R-:W3:Y:S01]  /*2e500*/  LDL.LU.64 R6, [R1+0x5a28] ;  /* 0x005a280001067983 */ /* 0x001ee20000300a00 */
[----:B------:R-:W3:Y:S02]  /*2e510*/  LDL.LU.64 R4, [R1+0x5a20] ;  /* 0x005a200001047983 */ /* 0x000ee40000300a00 */
[-C--:B---3--:R-:W-:Y:S01]  /*2e520*/  HMMA.16816.F32 R4, R4, R26.reuse, R8 ;  /* 0x0000001a0404723c */ /* 0x088fe20000001808 */
[----:B------:R-:W4:Y:S01]  /*2e530*/  LDL.LU.64 R10, [R1+0x5a18] ;  /* 0x005a1800010a7983 */ /* 0x000f220000300a00 */
[----:B------:R-:W4:Y:S11]  /*2e540*/  LDL.LU.64 R8, [R1+0x5a10] ;  /* 0x005a100001087983 */ /* 0x000f360000300a00 */
[----:B------:R-:W-:Y:S10]  /*2e550*/  @!UPT UIADD3 URZ, URZ, URZ, URZ ;  /* 0x0000003f3f3ff290 */ /* 0x000ff4000fffe03f */
[----:B------:R0:W-:Y:S01]  /*2e560*/  STL.64 [R1+0x170], R4 ;  /* 0x0001700401007387 */ /* 0x0001e20000100a00 */
[----:B------:R1:W-:Y:S03]  /*2e570*/  STL.64 [R1+0x178], R6 ;  /* 0x0001780601007387 */ /* 0x0003e60000100a00 */
[----:B0-----:R-:W3:Y:S01]  /*2e580*/  LDL.LU R4, [R1+0x120] ;  /* 0x0001200001047983 */ /* 0x001ee20000300800 */
[----:B------:R-:W3:Y:S01]  /*2e590*/  LDL.LU R5, [R1+0x124] ;  /* 0x0001240001057983 */ /* 0x000ee20000300800 */
[----:B----4-:R-:W-:Y:S02]  /*2e5a0*/  HMMA.16816.F32 R8, R8, R26, R12 ;  /* 0x0000001a0808723c */ /* 0x010fe4000000180c */
[----:B------:R-:W3:Y:S01]  /*2e5b0*/  LDL.LU.64 R14, [R1+0x5a08] ;  /* 0x005a0800010e7983 */ /* 0x000ee20000300a00 */
[----:B------:R-:W3:Y:S01]  /*2e5c0*/  LDL.LU.64 R12, [R1+0x5a00] ;  /* 0x005a0000010c7983 */ /* 0x000ee20000300a00 */
[----:B-1----:R-:W-:-:S02]  /*2e5d0*/  MOV R6, R28 ;  /* 0x0000001c00067202 */ /* 0x002fc40000000f00 */
[----:B------:R-:W-:Y:S11]  /*2e5e0*/  MOV R7, R2 ;  /* 0x0000000200077202 */ /* 0x000ff60000000f00 */
[----:B------:R-:W-:Y:S07]  /*2e5f0*/  @!UPT UIADD3 URZ, URZ, URZ, URZ ;  /* 0x0000003f3f3ff290 */ /* 0x000fee000fffe03f */
[----:B------:R-:W-:Y:S01]  /*2e600*/  MOV R2, R11 ;  /* 0x0000000b00027202 */ /* 0x000fe20000000f00 */
[----:B------:R-:W-:Y:S01]  /*2e610*/  IMAD.MOV.U32 R28, RZ, RZ, R10 ;  /* 0x000000ffff1c7224 */ /* 0x000fe200078e000a */
[----:B------:R2:W-:Y:S03]  /*2e620*/  STL.64 [R1+0x160], R8 ;  /* 0x0001600801007387 */ /* 0x0005e60000100a00 */
[----:B------:R-:W-:Y:S01]  /*2e630*/  STL [R1+0x5964], R2 ;  /* 0x0059640201007387 */ /* 0x000fe20000100800 */
[----:B------:R-:W-:Y:S04]  /*2e640*/  STL [R1+0x5960], R28 ;  /* 0x0059601c01007387 */ /* 0x000fe80000100800 */
[----:B------:R-:W0:Y:S01]  /*2e650*/  S2R R25, SR_TID.X ;  /* 0x0000000000197919 */ /* 0x000e220000002100 */
[-C--:B--2---:R-:W-:Y:S07]  /*2e660*/  HMMA.16816.F32 R8, R16, R26.reuse, R20 ;  /* 0x0000001a1008723c */ /* 0x084fee0000001814 */
[----:B0-----:R-:W-:Y:S01]  /*2e670*/  LOP3.LUT R23, R25, 0x7, RZ, 0xc0, !PT ;  /* 0x0000000719177812 */ /* 0x001fe200078ec0ff */
[----:B---3--:R-:W-:Y:S01]  /*2e680*/  HMMA.16816.F32 R12, R12, R26, R4 ;  /* 0x0000001a0c0c723c */ /* 0x008fe20000001804 */
[----:B------:R-:W0:Y:S11]  /*2e690*/  LDSM.16.MT88.4 R4, [R0+0x18100] ;  /* 0x018100000004783b */ /* 0x000e360000004200 */
[----:B------:R-:W-:Y:S11]  /*2e6a0*/  @!UPT UIADD3 URZ, URZ, URZ, URZ ;  /* 0x0000003f3f3ff290 */ /* 0x000ff6000fffe03f */
[----:B------:R-:W-:Y:S01]  /*2e6b0*/  STL.64 [R1+0x140], R12 ;  /* 0x0001400c01007387 */ /* 0x000fe20000100a00 */
[----:B------:R0:W-:Y:S02]  /*2e6c0*/  STL.64 [R1+0x148], R14 ;  /* 0x0001480e01007387 */ /* 0x0001e40000100a00 */
[----:B0-----:R-:W-:Y:S01]  /*2e6d0*/  MOV R15, R4 ;  /* 0x00000004000f7202 */ /* 0x001fe20000000f00 */
[----:B------:R-:W-:Y:S01]  /*2e6e0*/  IMAD.MOV.U32 R14, RZ, RZ, R5 ;  /* 0x000000ffff0e7224 */ /* 0x000fe200078e0005 */
[----:B------:R-:W-:Y:S02]  /*2e6f0*/  MOV R13, R6 ;  /* 0x00000006000d7202 */ /* 0x000fe40000000f00 */
[----:B------:R-:W-:Y:S02]  /*2e700*/  MOV R12, R7 ;  /* 0x00000007000c7202 */ /* 0x000fe40000000f00 */
[----:B------:R-:W0:Y:S04]  /*2e710*/  LDSM.16.MT88.4 R4, [R0+0x18180] ;  /* 0x018180000004783b */ /* 0x000e280000004200 */
[----:B------:R1:W-:Y:S01]  /*2e720*/  STL.64 [R1+0x120], R8 ;  /* 0x0001200801007387 */ /* 0x0003e20000100a00 */
[----:B------:R2:W-:Y:S02]  /*2e730*/  STL.64 [R1+0x128], R10 ;  /* 0x0001280a01007387 */ /* 0x0005e40000100a00 */
[----:B------:R-:W-:Y:S02]  /*2e740*/  STL [R1+0x5980], R12 ;  /* 0x0059800c01007387 */ /* 0x000fe40000100800 */
[----:B------:R-:W-:Y:S01]  /*2e750*/  STL [R1+0x597c], R13 ;  /* 0x00597c0d01007387 */ /* 0x000fe20000100800 */
[----:B------:R-:W-:Y:S01]  /*2e760*/  STL [R1+0x5978], R14 ;  /* 0x0059780e01007387 */ /* 0x000fe20000100800 */
[----:B------:R-:W-:Y:S02]  /*2e770*/  STL [R1+0x5974], R15 ;  /* 0x0059740f01007387 */ /* 0x000fe40000100800 */
[----:B------:R-:W-:Y:S01]  /*2e780*/  STL.64 [R1+0x59f0], R26 ;  /* 0x0059f01a01007387 */ /* 0x000fe20000100a00 */
[----:B0-----:R-:W-:Y:S01]  /*2e790*/  MOV R25, R6 ;  /* 0x0000000600197202 */ /* 0x001fe20000000f00 */
[----:B------:R-:W-:-:S05]  /*2e7a0*/  IMAD.MOV.U32 R24, RZ, RZ, R7 ;  /* 0x000000ffff187224 */ /* 0x000fca00078e0007 */
[----:B------:R-:W-:Y:S01]  /*2e7b0*/  STL.64 [R1+0x59e8], R24 ;  /* 0x0059e81801007387 */ /* 0x000fe20000100a00 */
[----:B-1----:R-:W3:Y:S02]  /*2e7c0*/  LDL.LU R8, [R1+0x90] ;  /* 0x0000900001087983 */ /* 0x002ee40000300800 */
[----:B------:R-:W3:Y:S02]  /*2e7d0*/  LDL.LU R9, [R1+0x94] ;  /* 0x0000940001097983 */ /* 0x000ee40000300800 */
[----:B--2---:R-:W2:Y:S02]  /*2e7e0*/  LDL.LU R10, [R1+0x98] ;  /* 0x00009800010a7983 */ /* 0x004ea40000300800 */
[----:B------:R-:W-:Y:S02]  /*2e7f0*/  IMAD.MOV.U32 R11, RZ, RZ, R29 ;  /* 0x000000ffff0b7224 */ /* 0x000fe400078e001d */
[----:B------:R-:W4:Y:S04]  /*2e800*/  LDL.LU R29, [R1+0x59fc] ;  /* 0x0059fc00011d7983 */ /* 0x000f280000300800 */
[----:B------:R-:W0:Y:S04]  /*2e810*/  S2R R21, SR_TID.X ;  /* 0x0000000000157919 */ /* 0x000e280000002100 */
[----:B--2---:R-:W-:Y:S01]  /*2e820*/  STL.64 [R1+0x59b8], R10 ;  /* 0x0059b80a01007387 */ /* 0x004fe20000100a00 */
[----:B---3--:R1:W-:Y:S03]  /*2e830*/  STL.64 [R1+0x59b0], R8 ;  /* 0x0059b00801007387 */ /* 0x0083e60000100a00 */
[----:B-1----:R-:W2:Y:S01]  /*2e840*/  LDL.LU R8, [R1+0x70] ;  /* 0x0000700001087983 */ /* 0x002ea20000300800 */
[----:B------:R-:W2:Y:S02]  /*2e850*/  LDL.LU R9, [R1+0x74] ;  /* 0x0000740001097983 */ /* 0x000ea40000300800 */
[----:B------:R-:W3:Y:S02]  /*2e860*/  LDL.LU R10, [R1+0x78] ;  /* 0x00007800010a7983 */ /* 0x000ee40000300800 */
[----:B------:R-:W3:Y:S01]  /*2e870*/  LDL.LU R11, [R1+0x7c] ;  /* 0x00007c00010b7983 */ /* 0x000ee20000300800 */
[----:B0-----:R-:W-:Y:S01]  /*2e880*/  LOP3.LUT R22, R21, 0x10, RZ, 0xc0, !PT ;  /* 0x0000001015167812 */ /* 0x001fe200078ec0ff */
[----:B------:R-:W-:Y:S01]  /*2e890*/  IMAD R23, R23, 0x210, RZ ;  /* 0x0000021017177824 */ /* 0x000fe200078e02ff */
[----:B------:R-:W-:-:S02]  /*2e8a0*/  SHF.L.U32 R21, R21, 0x1, RZ ;  /* 0x0000000115157819 */ /* 0x000fc400000006ff */
[----:B------:R-:W-:Y:S02]  /*2e8b0*/  SHF.L.U32 R22, R22, 0x8, RZ ;  /* 0x0000000816167819 */ /* 0x000fe400000006ff */
[----:B------:R-:W-:-:S04]  /*2e8c0*/  LOP3.LUT R7, R23, 0x10, R21, 0x78, !PT ;  /* 0x0000001017077812 */ /* 0x000fc800078e7815 */
[----:B------:R-:W-:-:S04]  /*2e8d0*/  LOP3.LUT R7, R7, R22, RZ, 0xfc, !PT ;  /* 0x0000001607077212 */ /* 0x000fc800078efcff */
[----:B------:R-:W-:-:S05]  /*2e8e0*/  LOP3.LUT R7, R7, 0x20, RZ, 0x3c, !PT ;  /* 0x0000002007077812 */ /* 0x000fca00078e3cff */
[----:B------:R-:W0:Y:S01]  /*2e8f0*/  LDSM.16.MT88.4 R12, [R7+0x18000] ;  /* 0x01800000070c783b */ /* 0x000e220000004200 */
[----:B------:R-:W-:Y:S01]  /*2e900*/  MOV R28, R5 ;  /* 0x00000005001c7202 */ /* 0x000fe20000000f00 */
[----:B------:R-:W-:Y:S02]  /*2e910*/  IMAD.MOV.U32 R2, RZ, RZ, R4 ;  /* 0x000000ffff027224 */ /* 0x000fe400078e0004 */
[----:B------:R-:W1:Y:S04]  /*2e920*/  LDSM.16.MT88.4 R24, [R7+0x18080] ;  /* 0x018080000718783b */ /* 0x000e680000004200 */
[----:B---3--:R4:W-:Y:S01]  /*2e930*/  STL.64 [R1+0x59d0], R10 ;  /* 0x0059d00a01007387 */ /* 0x0089e20000100a00 */
[----:B--2---:R2:W-:Y:S02]  /*2e940*/  STL.64 [R1+0x59c8], R8 ;  /* 0x0059c80801007387 */ /* 0x0045e40000100a00 */
[----:B------:R-:W3:Y:S02]  /*2e950*/  LDL.LU R20, [R1+0x100] ;  /* 0x0001000001147983 */ /* 0x000ee40000300800 */
[----:B------:R-:W3:Y:S01]  /*2e960*/  LDL.LU R21, [R1+0x104] ;  /* 0x0001040001157983 */ /* 0x000ee20000300800 */
[----:B------:R-:W2:Y:S01]  /*2e970*/  LDL.LU R22, [R1+0x108] ;  /* 0x0001080001167983 */ /* 0x000ea20000300800 */
[----:B------:R-:W2:Y:S01]  /*2e980*/  LDL.LU R23, [R1+0x10c] ;  /* 0x00010c0001177983 */ /* 0x000ea20000300800 */
[----:B0-----:R-:W-:Y:S01]  /*2e990*/  MOV R19, R12 ;  /* 0x0000000c00137202 */ /* 0x001fe20000000f00 */
[----:B------:R-:W-:Y:S01]  /*2e9a0*/  IMAD.MOV.U32 R18, RZ, RZ, R13 ;  /* 0x000000ffff127224 */ /* 0x000fe200078e000d */
[----:B----4-:R-:W-:-:S02]  /*2e9b0*/  MOV R11, R29 ;  /* 0x0000001d000b7202 */ /* 0x010fc40000000f00 */
[----:B------:R-:W-:Y:S02]  /*2e9c0*/  MOV R17, R14 ;  /* 0x0000000e00117202 */ /* 0x000fe40000000f00 */
[----:B------:R-:W-:Y:S01]  /*2e9d0*/  MOV R16, R15 ;  /* 0x0000000f00107202 */ /* 0x000fe20000000f00 */
[----:B-1----:R-:W-:Y:S01]  /*2e9e0*/  IMAD.MOV.U32 R13, RZ, RZ, R24 ;  /* 0x000000ffff0d7224 */ /* 0x002fe200078e0018 */
[----:B------:R-:W-:Y:S02]  /*2e9f0*/  MOV R14, R25 ;  /* 0x00000019000e7202 */ /* 0x000fe40000000f00 */
[----:B------:R-:W-:Y:S01]  /*2ea00*/  MOV R15, R26 ;  /* 0x0000001a000f7202 */ /* 0x000fe20000000f00 */
[----:B------:R-:W-:Y:S02]  /*2ea10*/  IMAD.MOV.U32 R3, RZ, RZ, R27 ;  /* 0x000000ffff037224 */ /* 0x000fe400078e001b */
[----:B------:R-:W0:Y:S02]  /*2ea20*/  LDSM.16.MT88.4 R24, [R7+0x18100] ;  /* 0x018100000718783b */ /* 0x000e240000004200 */
[----:B------:R-:W1:Y:S02]  /*2ea30*/  LDSM.16.MT88.4 R4, [R7+0x18180] ;  /* 0x018180000704783b */ /* 0x000e640000004200 */
[----:B--2---:R-:W-:Y:S02]  /*2ea40*/  STL.64 [R1+0x59e0], R22 ;  /* 0x0059e01601007387 */ /* 0x004fe40000100a00 */
[----:B---3--:R2:W-:Y:S02]  /*2ea50*/  STL.64 [R1+0x59d8], R20 ;  /* 0x0059d81401007387 */ /* 0x0085e40000100a00 */
[----:B------:R-:W3:Y:S02]  /*2ea60*/  LDL.LU R8, [R1+0x80] ;  /* 0x0000800001087983 */ /* 0x000ee40000300800 */
[----:B------:R-:W3:Y:S01]  /*2ea70*/  LDL.LU R9, [R1+0x84] ;  /* 0x0000840001097983 */ /* 0x000ee20000300800 */
[----:B------:R-:W3:Y:S01]  /*2ea80*/  LDL.LU R10, [R1+0x88] ;  /* 0x00008800010a7983 */ /* 0x000ee20000300800 */
[----:B------:R-:W4:Y:S03]  /*2ea90*/  LDL.LU R29, [R1+0x59f8] ;  /* 0x0059f800011d7983 */ /* 0x000f260000300800 */
[----:B--2---:R-:W3:Y:S01]  /*2eaa0*/  LDL.LU R20, [R1+0x150] ;  /* 0x0001500001147983 */ /* 0x004ee20000300800 */
[----:B------:R-:W3:Y:S02]  /*2eab0*/  LDL.LU R21, [R1+0x154] ;  /* 0x0001540001157983 */ /* 0x000ee40000300800 */
[----:B------:R-:W3:Y:S02]  /*2eac0*/  LDL.LU R22, [R1+0x158] ;  /* 0x0001580001167983 */ /* 0x000ee40000300800 */
[----:B------:R-:W3:Y:S01]  /*2ead0*/  LDL.LU R23, [R1+0x15c] ;  /* 0x00015c0001177983 */ /* 0x000ee20000300800 */
[----:B------:R-:W-:Y:S01]  /*2eae0*/  STL [R1+0x598c], R28 ;  /* 0x00598c1c01007387 */ /* 0x000fe20000100800 */
[----:B------:R-:W-:Y:S02]  /*2eaf0*/  STL [R1+0x5988], R2 ;  /* 0x0059880201007387 */ /* 0x000fe40000100800 */
[----:B------:R-:W-:Y:S02]  /*2eb00*/  STL [R1+0x5984], R0 ;  /* 0x0059840001007387 */ /* 0x000fe40000100800 */
[----:B------:R-:W-:Y:S01]  /*2eb10*/  STL.64 [R1+0x5998], R18 ;  /* 0x0059981201007387 */ /* 0x000fe20000100a00 */
[----:B------:R2:W-:Y:S04]  /*2eb20*/  STL.64 [R1+0x5990], R16 ;  /* 0x0059901001007387 */ /* 0x0005e80000100a00 */
[----:B--2---:R-:W2:Y:S01]  /*2eb30*/  LDL.LU R16, [R1+0xf0] ;  /* 0x0000f00001107983 */ /* 0x004ea20000300800 */
[----:B------:R-:W2:Y:S02]  /*2eb40*/  LDL.LU R17, [R1+0xf4] ;  /* 0x0000f40001117983 */ /* 0x000ea40000300800 */
[----:B------:R-:W2:Y:S02]  /*2eb50*/  LDL.LU R18, [R1+0xf8] ;  /* 0x0000f80001127983 */ /* 0x000ea40000300800 */
[----:B------:R-:W2:Y:S02]  /*2eb60*/  LDL.LU R19, [R1+0xfc] ;  /* 0x0000fc0001137983 */ /* 0x000ea40000300800 */
[----:B0-----:R-:W-:Y:S01]  /*2eb70*/  IMAD.MOV.U32 R0, RZ, RZ, R26 ;  /* 0x000000ffff007224 */ /* 0x001fe200078e001a */
[----:B------:R-:W-:Y:S01]  /*2eb80*/  MOV R12, R27 ;  /* 0x0000001b000c7202 */ /* 0x000fe20000000f00 */
[----:B--2---:R-:W-:Y:S01]  /*2eb90*/  STL.64 [R1+0x59a8], R18 ;  /* 0x0059a81201007387 */ /* 0x004fe20000100a00 */
[----:B------:R0:W-:Y:S03]  /*2eba0*/  STL.64 [R1+0x59a0], R16 ;  /* 0x0059a01001007387 */ /* 0x0001e60000100a00 */
[----:B0-----:R-:W2:Y:S01]  /*2ebb0*/  LDL.LU R16, [R1+0xc0] ;  /* 0x0000c00001107983 */ /* 0x001ea20000300800 */
[----:B------:R-:W2:Y:S02]  /*2ebc0*/  LDL.LU R17, [R1+0xc4] ;  /* 0x0000c40001117983 */ /* 0x000ea40000300800 */
[----:B------:R-:W2:Y:S02]  /*2ebd0*/  LDL.LU R18, [R1+0xc8] ;  /* 0x0000c80001127983 */ /* 0x000ea40000300800 */
[----:B------:R-:W2:Y:S01]  /*2ebe0*/  LDL.LU R19, [R1+0xcc] ;  /* 0x0000cc0001137983 */ /* 0x000ea20000300800 */
[----:B------:R-:W3:Y:S01]  /*2ebf0*/  LDL.LU.64 R26, [R1+0x59f0] ;  /* 0x0059f000011a7983 */ /* 0x000ee20000300a00 */
[----:B------:R-:W-:-:S02]  /*2ec00*/  MOV R28, R24 ;  /* 0x00000018001c7202 */ /* 0x000fc40000000f00 */
[----:B------:R-:W-:Y:S02]  /*2ec10*/  MOV R2, R25 ;  /* 0x0000001900027202 */ /* 0x000fe40000000f00 */
[----:B------:R-:W2:Y:S01]  /*2ec20*/  LDL.LU.64 R24, [R1+0x59e8] ;  /* 0x0059e80001187983 */ /* 0x000ea20000300a00 */
[-C--:B---3--:R-:W-:Y:S03]  /*2ec30*/  HMMA.16816.F32 R8, R8, R26.reuse, R20 ;  /* 0x0000001a0808723c */ /* 0x088fe60000001814 */
[----:B------:R-:W3:Y:S01]  /*2ec40*/  LDL.LU.64 R22, [R1+0x59e0] ;  /* 0x0059e00001167983 */ /* 0x000ee20000300a00 */
[----:B------:R-:W3:Y:S11]  /*2ec50*/  LDL.LU.64 R20, [R1+0x59d8] ;  /* 0x0059d80001147983 */ /* 0x000ef60000300a00 */
[----:B------:R-:W-:Y:S08]  /*2ec60*/  @!UPT UIADD3 URZ, URZ, URZ, URZ ;  /* 0x0000003f3f3ff290 */ /* 0x000ff0000fffe03f */
[----:B------:R-:W-:Y:S01]  /*2ec70*/  STL.64 [R1+0x1d0], R8 ;  /* 0x0001d00801007387 */ /* 0x000fe20000100a00 */
[----:B------:R0:W-:Y:S03]  /*2ec80*/  STL.64 [R1+0x1d8], R10 ;  /* 0x0001d80a01007387 */ /* 0x0001e60000100a00 */
[----:B0-----:R-:W3:Y:S01]  /*2ec90*/  LDL.LU.64 R10, [R1+0x59d0] ;  /* 0x0059d000010a7983 */ /* 0x001ee20000300a00 */
[----:B------:R-:W3:Y:S02]  /*2eca0*/  LDL.LU.64 R8, [R1+0x59c8] ;  /* 0x0059c80001087983 */ /* 0x000ee40000300a00 */
[----:B---3--:R-:W-:Y:S01]  /*2ecb0*/  HMMA.16816.F32 R8, R8, R26, R20 ;  /* 0x0000001a0808723c */ /* 0x008fe20000001814 */
[----:B------:R-:W2:Y:S11]  /*2ecc0*/  LDL.LU.64 R20, [R1+0x59c0] ;  /* 0x0059c00001147983 */ /* 0x000eb60000300a00 */
[----:B------:R-:W-:Y:S11]  /*2ecd0*/  @!UPT UIADD3 URZ, URZ, URZ, URZ ;  /* 0x0000003f3f3ff290 */ /* 0x000ff6000fffe03f */
[----:B------:R0:W-:Y:S01]  /*2ece0*/  STL.64 [R1+0x1b0], R8 ;  /* 0x0001b00801007387 */ /* 0x0001e20000100a00 */
[----:B------:R-:W-:Y:S01]  /*2ecf0*/  MOV R22, R10 ;  /* 0x0000000a00167202 */ /* 0x000fe20000000f00 */
[----:B------:R-:W-:Y:S02]  /*2ed00*/  IMAD.MOV.U32 R23, RZ, RZ, R11 ;  /* 0x000000ffff177224 */ /* 0x000fe400078e000b */
[----:B------:R-:W2:Y:S04]  /*2ed10*/  LDL.LU.64 R10, [R1+0x59b8] ;  /* 0x0059b800010a7983 */ /* 0x000ea80000300a00 */
[----:B0-----:R-:W2:Y:S01]  /*2ed20*/  LDL.LU.64 R8, [R1+0x59b0] ;  /* 0x0059b00001087983 */ /* 0x001ea20000300a00 */
[----:B------:R0:W-:Y:S02]  /*2ed30*/  STL [R1+0x5864], R22 ;  /* 0x0058641601007387 */ /* 0x0001e40000100800 */
[----:B------:R3:W-:Y:S01]  /*2ed40*/  STL [R1+0x5860], R23 ;  /* 0x0058601701007387 */ /* 0x0007e20000100800 */
[----:B-1----:R-:W-:-:S02]  /*2ed50*/  MOV R27, R4 ;  /* 0x00000004001b7202 */ /* 0x002fc40000000f00 */
[----:B------:R-:W-:Y:S02]  /*2ed60*/  MOV R26, R5 ;  /* 0x00000005001a7202 */ /* 0x000fe40000000f00 */
[----:B0-----:R-:W-:Y:S01]  /*2ed70*/  MOV R22, R7 ;  /* 0x0000000700167202 */ /* 0x001fe20000000f00 */
[----:B---3--:R-:W-:Y:S02]  /*2ed80*/  IMAD.MOV.U32 R23, RZ, RZ, R6 ;  /* 0x000000ffff177224 */ /* 0x008fe400078e0006 */
[----:B----4-:R-:W0:Y:S01]  /*2ed90*/  LDSM.16.MT88.4 R4, [R29+0x18000] ;  /* 0x018000001d04783b */ /* 0x010e220000004200 */
[-C--:B--2---:R-:W-:Y:S03]  /*2eda0*/  HMMA.16816.F32 R8, R8, R20.reuse, R16 ;  /* 0x000000140808723c */ /* 0x084fe60000001810 */
[----:B------:R-:W2:Y:S01]  /*2edb0*/  LDL.LU.64 R18, [R1+0x59a8] ;  /* 0x0059a80001127983 */ /* 0x000ea20000300a00 */
[----:B------:R-:W2:Y:S11]  /*2edc0*/  LDL.LU.64 R16, [R1+0x59a0] ;  /* 0x0059a00001107983 */ /* 0x000eb60000300a00 */
[----:B------:R-:W-:Y:S08]  /*2edd0*/  @!UPT UIADD3 URZ, URZ, URZ, URZ ;  /* 0x0000003f3f3ff290 */ /* 0x000ff0000fffe03f */
[----:B------:R0:W-:Y:S01]  /*2ede0*/  STL.64 [R1+0x70], R8 ;  /* 0x0000700801007387 */ /* 0x0001e20000100a00 */
[----:B------:R1:W-:Y:S01]  /*2edf0*/  STL.64 [R1+0x78], R10 ;  /* 0x0000780a01007387 */ /* 0x0003e20000100a00 */
[----:B0-----:R-:W-:Y:S02]  /*2ee00*/  MOV R9, R6 ;  /* 0x0000000600097202 */ /* 0x001fe40000000f00 */
[----:B-1----:R-:W-:Y:S01]  /*2ee10*/  MOV R11, R4 ;  /* 0x00000004000b7202 */ /* 0x002fe20000000f00 */
[----:B------:R-:W-:Y:S01]  /*2ee20*/  IMAD.MOV.U32 R10, RZ, RZ, R5 ;  /* 0x000000ffff0a7224 */ /* 0x000fe200078e0005 */
[----:B------:R-:W-:Y:S02]  /*2ee30*/  MOV R8, R7 ;  /* 0x0000000700087202 */ /* 0x000fe40000000f00 */
[----:B------:R-:W0:Y:S04]  /*2ee40*/  LDSM.16.MT88.4 R4, [R29+0x18080] ;  /* 0x018080001d04783b */ /* 0x000e280000004200 */
[----:B0-----:R-:W-:Y:S01]  /*2ee50*/  STL.64 [R1+0x5898], R6 ;  /* 0x0058980601007387 */ /* 0x001fe20000100a00 */
[----:B------:R0:W-:Y:S03]  /*2ee60*/  STL.64 [R1+0x5890], R4 ;  /* 0x0058900401007387 */ /* 0x0001e60000100a00 */
[----:B0-----:R-:W2:Y:S01]  /*2ee70*/  LDL.LU R4, [R1+0xa0] ;  /* 0x0000a00001047983 */ /* 0x001ea20000300800 */
[----:B------:R-:W2:Y:S02]  /*2ee80*/  LDL.LU R5, [R1+0xa4] ;  /* 0x0000a40001057983 */ /* 0x000ea40000300800 */
[----:B------:R-:W2:Y:S02]  /*2ee90*/  LDL.LU R6, [R1+0xa8] ;  /* 0x0000a80001067983 */ /* 0x000ea40000300800 */
[----:B------:R-:W2:Y:S02]  /*2eea0*/  LDL.LU R7, [R1+0xac] ;  /* 0x0000ac0001077983 */ /* 0x000ea40000300800 */
[----:B--2---:R-:W-:Y:S01]  /*2eeb0*/  HMMA.16816.F32 R4, R4, R20, R16 ;  /* 0x000000140404723c */ /* 0x004fe20000001810 */
[----:B------:R-:W2:Y:S01]  /*2eec0*/  LDL.LU.64 R18, [R1+0x5998] ;  /* 0x0059980001127983 */ /* 0x000ea20000300a00 */
[----:B------:R-:W3:Y:S11]  /*2eed0*/  LDL.LU.64 R16, [R1+0x5990] ;  /* 0x0059900001107983 */ /* 0x000ef60000300a00 */
[----:B------:R-:W-:Y:S10]  /*2eee0*/  @!UPT UIADD3 URZ, URZ, URZ, URZ ;  /* 0x0000003f3f3ff290 */ /* 0x000ff4000fffe03f */
[----:B------:R0:W-:Y:S01]  /*2eef0*/  STL.64 [R1+0x1a0], R4 ;  /* 0x0001a00401007387 */ /* 0x0001e20000100a00 */
[----:B------:R1:W-:Y:S02]  /*2ef00*/  STL.64 [R1+0x1a8], R6 ;  /* 0x0001a80601007387 */ /* 0x0003e40000100a00 */
[----:B0-----:R-:W-:Y:S01]  /*2ef10*/  IMAD.MOV.U32 R4, RZ, RZ, R11 ;  /* 0x000000ffff047224 */ /* 0x001fe200078e000b */
[----:B------:R-:W-:Y:S02]  /*2ef20*/  MOV R5, R10 ;  /* 0x0000000a00057202 */ /* 0x000fe40000000f00 */
[----:B-1----:R-:W-:Y:S01]  /*2ef30*/  MOV R6, R9 ;  /* 0x0000000900067202 */ /* 0x002fe20000000f00 */
[----:B------:R-:W-:Y:S02]  /*2ef40*/  IMAD.MOV.U32 R7, RZ, RZ, R8 ;  /* 0x000000ffff077224 */ /* 0x000fe400078e0008 */
[----:B------:R-:W0:Y:S04]  /*2ef50*/  LDSM.16.MT88.4 R8, [R29+0x18100] ;  /* 0x018100001d08783b */ /* 0x000e280000004200 */
[----:B------:R-:W-:Y:S01]  /*2ef60*/  STL.64 [R1+0x58b8], R6 ;  /* 0x0058b80601007387 */ /* 0x000fe20000100a00 */
[----:B------:R-:W-:Y:S03]  /*2ef70*/  STL.64 [R1+0x58b0], R4 ;  /* 0x0058b00401007387 */ /* 0x000fe60000100a00 */
[----:B0-----:R-:W-:Y:S01]  /*2ef80*/  STL.64 [R1+0x5888], R10 ;  /* 0x0058880a01007387 */ /* 0x001fe20000100a00 */
[----:B------:R0:W-:Y:S03]  /*2ef90*/  STL.64 [R1+0x5880], R8 ;  /* 0x0058800801007387 */ /* 0x0001e60000100a00 */
[----:B0-----:R-:W4:Y:S01]  /*2efa0*/  LDL.LU R8, [R1+0x180] ;  /* 0x0001800001087983 */ /* 0x001f220000300800 */
[----:B------:R-:W4:Y:S02]  /*2efb0*/  LDL.LU R9, [R1+0x184] ;  /* 0x0001840001097983 */ /* 0x000f240000300800 */
[----:B------:R-:W4:Y:S02]  /*2efc0*/  LDL.LU R10, [R1+0x188] ;  /* 0x00018800010a7983 */ /* 0x000f240000300800 */
[----:B------:R-:W4:Y:S02]  /*2efd0*/  LDL.LU R11, [R1+0x18c] ;  /* 0x00018c00010b7983 */ /* 0x000f240000300800 */
[----:B------:R-:W-:Y:S01]  /*2efe0*/  IMAD.MOV.U32 R6, RZ, RZ, R23 ;  /* 0x000000ffff067224 */ /* 0x000fe200078e0017 */
[----:B------:R-:W-:-:S02]  /*2eff0*/  MOV R7, R22 ;  /* 0x0000001600077202 */ /* 0x000fc40000000f00 */
[----:B------:R-:W-:Y:S02]  /*2f000*/  MOV R4, R27 ;  /* 0x0000001b00047202 */ /* 0x000fe40000000f00 */
[----:B------:R-:W-:Y:S01]  /*2f010*/  MOV R5, R26 ;  /* 0x0000001a00057202 */ /* 0x000fe20000000f00 */
[----:B------:R0:W-:Y:S04]  /*2f020*/  STL.64 [R1+0x58d8], R6 ;  /* 0x0058d80601007387 */ /* 0x0001e80000100a00 */
[----:B------:R1:W-:Y:S01]  /*2f030*/  STL.64 [R1+0x58d0], R4 ;  /* 0x0058d00401007387 */ /* 0x0003e20000100a00 */
[----:B0-----:R-:W-:Y:S02]  /*2f040*/  MOV R6, R0 ;  /* 0x0000000000067202 */ /* 0x001fe40000000f00 */
[----:B-1----:R-:W-:-:S02]  /*2f050*/  MOV R4, R28 ;  /* 0x0000001c00047202 */ /* 0x002fc40000000f00 */
[----:B------:R-:W-:Y:S01]  /*2f060*/  MOV R7, R12 ;  /* 0x0000000c00077202 */ /* 0x000fe20000000f00 */
[----:B------:R-:W4:Y:S01]  /*2f070*/  LDL.LU R28, [R1+0x598c] ;  /* 0x00598c00011c7983 */ /* 0x000f220000300800 */
[----:B------:R-:W-:Y:S02]  /*2f080*/  IMAD.MOV.U32 R5, RZ, RZ, R2 ;  /* 0x000000ffff057224 */ /* 0x000fe400078e0002 */
[----:B------:R-:W4:Y:S02]  /*2f090*/  LDL.LU R2, [R1+0x5988] ;  /* 0x0059880001027983 */ /* 0x000f240000300800 */
[----:B------:R-:W4:Y:S01]  /*2f0a0*/  LDL.LU R0, [R1+0x5984] ;  /* 0x0059840001007983 */ /* 0x000f220000300800 */
[----:B------:R-:W4:Y:S01]  /*2f0b0*/  LDL.LU R12, [R1+0x5980] ;  /* 0x00598000010c7983 */ /* 0x000f220000300800 */
[----:B------:R0:W-:Y:S02]  /*2f0c0*/  STL.64 [R1+0x58f8], R6 ;  /* 0x0058f80601007387 */ /* 0x0001e40000100a00 */
[----:B------:R1:W-:Y:S01]  /*2f0d0*/  STL.64 [R1+0x58f0], R4 ;  /* 0x0058f00401007387 */ /* 0x0003e20000100a00 */
[----:B0-----:R-:W-:Y:S01]  /*2f0e0*/  MOV R6, R15 ;  /* 0x0000000f00067202 */ /* 0x001fe20000000f00 */
[----:B-1----:R-:W-:-:S02]  /*2f0f0*/  IMAD.MOV.U32 R4, RZ, RZ, R13 ;  /* 0x000000ffff047224 */ /* 0x002fc400078e000d */
[----:B------:R-:W-:Y:S01]  /*2f100*/  IMAD.MOV.U32 R7, RZ, RZ, R3 ;  /* 0x000000ffff077224 */ /* 0x000fe200078e0003 */
[----:B------:R-:W4:Y:S01]  /*2f110*/  LDL.LU R13, [R1+0x597c] ;  /* 0x00597c00010d7983 */ /* 0x000f220000300800 */
[----:B------:R-:W-:Y:S02]  /*2f120*/  MOV R5, R14 ;  /* 0x0000000e00057202 */ /* 0x000fe40000000f00 */
[----:B------:R-:W4:Y:S02]  /*2f130*/  LDL.LU R14, [R1+0x5978] ;  /* 0x00597800010e7983 */ /* 0x000f240000300800 */
[----:B------:R-:W4:Y:S01]  /*2f140*/  LDL.LU R15, [R1+0x5974] ;  /* 0x00597400010f7983 */ /* 0x000f220000300800 */
[----:B------:R-:W4:Y:S01]  /*2f150*/  LDL.LU R3, [R1+0x5970] ;  /* 0x0059700001037983 */ /* 0x000f220000300800 */
[----:B------:R-:W-:Y:S02]  /*2f160*/  STL.64 [R1+0x5918], R6 ;  /* 0x0059180601007387 */ /* 0x000fe40000100a00 */
[----:B------:R2:W-:Y:S02]  /*2f170*/  STL.64 [R1+0x5910], R4 ;  /* 0x0059100401007387 */ /* 0x0005e40000100a00 */
[----:B--2---:R-:W-:Y:S01]  /*2f180*/  MOV R4, R19 ;  /* 0x0000001300047202 */ /* 0x004fe20000000f00 */
[----:B---3--:R-:W-:Y:S01]  /*2f190*/  IMAD.MOV.U32 R6, RZ, RZ, R17 ;  /* 0x000000ffff067224 */ /* 0x008fe200078e0011 */
[----:B------:R-:W-:-:S02]  /*2f1a0*/  MOV R7, R16 ;  /* 0x0000001000077202 */ /* 0x000fc40000000f00 */
[----:B------:R-:W-:Y:S01]  /*2f1b0*/  MOV R5, R18 ;  /* 0x0000001200057202 */ /* 0x000fe20000000f00 */
[----:B----4-:R-:W-:Y:S01]  /*2f1c0*/  STL.64 [R1+0x58a8], R10 ;  /* 0x0058a80a01007387 */ /* 0x010fe20000100a00 */
[----:B------:R0:W-:Y:S03]  /*2f1d0*/  STL.64 [R1+0x58a0], R8 ;  /* 0x0058a00801007387 */ /* 0x0001e60000100a00 */
[----:B0-----:R-:W2:Y:S01]  /*2f1e0*/  LDL.LU R8, [R1+0x190] ;  /* 0x0001900001087983 */ /* 0x001ea20000300800 */
[----:B------:R-:W2:Y:S02]  /*2f1f0*/  LDL.LU R9, [R1+0x194] ;  /* 0x0001940001097983 */ /* 0x000ea40000300800 */
[----:B------:R-:W3:Y:S02]  /*2f200*/  LDL.LU R10, [R1+0x198] ;  /* 0x00019800010a7983 */ /* 0x000ee40000300800 */
[----:B------:R-:W3:Y:S01]  /*2f210*/  LDL.LU R11, [R1+0x19c] ;  /* 0x00019c00010b7983 */ /* 0x000ee20000300800 */
[----:B------:R-:W-:Y:S01]  /*2f220*/  STL.64 [R1+0x5938], R6 ;  /* 0x0059380601007387 */ /* 0x000fe20000100a00 */
[----:B------:R0:W-:Y:S03]  /*2f230*/  STL.64 [R1+0x5930], R4 ;  /* 0x0059300401007387 */ /* 0x0001e60000100a00 */
[----:B0-----:R-:W4:Y:S01]  /*2f240*/  LDL.LU R4, [R1+0x130] ;  /* 0x0001300001047983 */ /* 0x001f220000300800 */
[----:B------:R-:W4:Y:S02]  /*2f250*/  LDL.LU R5, [R1+0x134] ;  /* 0x0001340001057983 */ /* 0x000f240000300800 */
[----:B------:R-:W2:Y:S02]  /*2f260*/  LDL.LU R6, [R1+0x138] ;  /* 0x0001380001067983 */ /* 0x000ea40000300800 */
[----:B------:R-:W2:Y:S02]  /*2f270*/  LDL.LU R7, [R1+0x13c] ;  /* 0x00013c0001077983 */ /* 0x000ea40000300800 */
[----:B--2---:R-:W-:Y:S01]  /*2f280*/  STL.64 [R1+0x5948], R6 ;  /* 0x0059480601007387 */ /* 0x004fe20000100a00 */
[----:B----4-:R-:W-:Y:S02]  /*2f290*/  STL.64 [R1+0x5940], R4 ;  /* 0x0059400401007387 */ /* 0x010fe40000100a00 */
[----:B---3--:R-:W-:Y:S02]  /*2f2a0*/  STL.64 [R1+0x58c8], R10 ;  /* 0x0058c80a01007387 */ /* 0x008fe40000100a00 */
[----:B------:R0:W-:Y:S02]  /*2f2b0*/  STL.64 [R1+0x58c0], R8 ;  /* 0x0058c00801007387 */ /* 0x0001e40000100a00 */
[----:B0-----:R-:W2:Y:S01]  /*2f2c0*/  LDL.LU R8, [R1+0x1c0] ;  /* 0x0001c00001087983 */ /* 0x001ea20000300800 */
[----:B------:R-:W2:Y:S02]  /*2f2d0*/  LDL.LU R9, [R1+0x1c4] ;  /* 0x0001c40001097983 */ /* 0x000ea40000300800 */
[----:B------:R-:W3:Y:S02]  /*2f2e0*/  LDL.LU R10, [R1+0x1c8] ;  /* 0x0001c800010a7983 */ /* 0x000ee40000300800 */
[----:B------:R-:W-:-:S02]  /*2f2f0*/  IMAD.MOV.U32 R11, RZ, RZ, R3 ;  /* 0x000000ffff0b7224 */ /* 0x000fc400078e0003 */
[----:B------:R-:W4:Y:S04]  /*2f300*/  LDL.LU R3, [R1+0x596c] ;  /* 0x00596c0001037983 */ /* 0x000f280000300800 */
[----:B---3--:R-:W-:Y:S01]  /*2f310*/  STL.64 [R1+0x58e8], R10 ;  /* 0x0058e80a01007387 */ /* 0x008fe20000100a00 */
[----:B--2---:R0:W-:Y:S03]  /*2f320*/  STL.64 [R1+0x58e0], R8 ;  /* 0x0058e00801007387 */ /* 0x0041e60000100a00 */
[----:B0-----:R-:W2:Y:S01]  /*2f330*/  LDL.LU R8, [R1+0xd0] ;  /* 0x0000d00001087983 */ /* 0x001ea20000300800 */
[----:B------:R-:W2:Y:S02]  /*2f340*/  LDL.LU R9, [R1+0xd4] ;  /* 0x0000d40001097983 */ /* 0x000ea40000300800 */
[----:B------:R-:W3:Y:S02]  /*2f350*/  LDL.LU R10, [R1+0xd8] ;  /* 0x0000d800010a7983 */ /* 0x000ee40000300800 */
[----:B------:R-:W3:Y:S02]  /*2f360*/  LDL.LU R11, [R1+0xdc] ;  /* 0x0000dc00010b7983 */ /* 0x000ee40000300800 */
[----:B---3--:R-:W-:Y:S01]  /*2f370*/  STL.64 [R1+0x5908], R10 ;  /* 0x0059080a01007387 */ /* 0x008fe20000100a00 */
[----:B--2---:R0:W-:Y:S03]  /*2f380*/  STL.64 [R1+0x5900], R8 ;  /* 0x0059000801007387 */ /* 0x0041e60000100a00 */
[----:B0-----:R-:W2:Y:S01]  /*2f390*/  LDL.LU R8, [R1+0xe0] ;  /* 0x0000e00001087983 */ /* 0x001ea20000300800 */
[----:B------:R-:W2:Y:S02]  /*2f3a0*/  LDL.LU R9, [R1+0xe4] ;  /* 0x0000e40001097983 */ /* 0x000ea40000300800 */
[----:B------:R-:W3:Y:S01]  /*2f3b0*/  LDL.LU R10, [R1+0xe8] ;  /* 0x0000e800010a7983 */ /* 0x000ee20000300800 */
[----:B----4-:R-:W-:-:S02]  /*2f3c0*/  MOV R11, R3 ;  /* 0x00000003000b7202 */ /* 0x010fc40000000f00 */
[----:B------:R-:W4:Y:S04]  /*2f3d0*/  LDL.LU R3, [R1+0x5968] ;  /* 0x0059680001037983 */ /* 0x000f280000300800 */
[----:B---3--:R-:W-:Y:S01]  /*2f3e0*/  STL.64 [R1+0x5928], R10 ;  /* 0x0059280a01007387 */ /* 0x008fe20000100a00 */
[----:B--2---:R0:W-:Y:S03]  /*2f3f0*/  STL.64 [R1+0x5920], R8 ;  /* 0x0059200801007387 */ /* 0x0041e60000100a00 */
[----:B----4-:R-:W1:Y:S04]  /*2f400*/  LDSM.16.MT88.4 R16, [R3+0x18000] ;  /* 0x018000000310783b */ /* 0x010e680000004200 */
[----:B0-----:R-:W2:Y:S01]  /*2f410*/  LDL.LU R8, [R1+0x110] ;  /* 0x0001100001087983 */ /* 0x001ea20000300800 */
[----:B------:R-:W2:Y:S02]  /*2f420*/  LDL.LU R9, [R1+0x114] ;  /* 0x0001140001097983 */ /* 0x000ea40000300800 */
[----:B------:R-:W3:Y:S02]  /*2f430*/  LDL.LU R10, [R1+0x118] ;  /* 0x00011800010a7983 */ /* 0x000ee40000300800 */
[----:B------:R-:W3:Y:S01]  /*2f440*/  LDL.LU R11, [R1+0x11c] ;  /* 0x00011c00010b7983 */ /* 0x000ee20000300800 */
[----:B------:R-:W-:Y:S01]  /*2f450*/  MOV R4, R15 ;  /* 0x0000000f00047202 */ /* 0x000fe20000000f00 */
[----:B------:R-:W-:Y:S01]  /*2f460*/  IMAD.MOV.U32 R5, RZ, RZ, R14 ;  /* 0x000000ffff057224 */ /* 0x000fe200078e000e */
[----:B---3--:R-:W-:Y:S01]  /*2f470*/  STL.64 [R1+0x5958], R10 ;  /* 0x0059580a01007387 */ /* 0x008fe20000100a00 */
[----:B--2---:R0:W-:Y:S03]  /*2f480*/  STL.64 [R1+0x5950], R8 ;  /* 0x0059500801007387 */ /* 0x0041e60000100a00 */
[----:B0-----:R-:W2:Y:S01]  /*2f490*/  LDL.LU R8, [R1+0x1e0] ;  /* 0x0001e00001087983 */ /* 0x001ea20000300800 */
[----:B------:R-:W2:Y:S02]  /*2f4a0*/  LDL.LU R9, [R1+0x1e4] ;  /* 0x0001e40001097983 */ /* 0x000ea40000300800 */
[----:B------:R-:W2:Y:S02]  /*2f4b0*/  LDL.LU R10, [R1+0x1e8] ;  /* 0x0001e800010a7983 */ /* 0x000ea40000300800 */
[----:B------:R-:W2:Y:S01]  /*2f4c0*/  LDL.LU R11, [R1+0x1ec] ;  /* 0x0001ec00010b7983 */ /* 0x000ea20000300800 */
[----:B------:R-:W-:-:S02]  /*2f4d0*/  MOV R6, R13 ;  /* 0x0000000d00067202 */ /* 0x000fc40000000f00 */
[----:B------:R-:W-:Y:S01]  /*2f4e0*/  MOV R7, R12 ;  /* 0x0000000c00077202 */ /* 0x000fe20000000f00 */
[----:B------:R-:W-:Y:S01]  /*2f4f0*/  STL [R1+0x5868], R29 ;  /* 0x0058681d01007387 */ /* 0x000fe20000100800 */
[----:B-1----:R-:W-:Y:S02]  /*2f500*/  STL.64 [R1+0x5878], R18 ;  /* 0x0058781201007387 */ /* 0x002fe40000100a00 */
[----:B------:R0:W-:Y:S01]  /*2f510*/  STL.64 [R1+0x5870], R16 ;  /* 0x0058701001007387 */ /* 0x0001e20000100a00 */
[----:B------:R-:W-:Y:S01]  /*2f520*/  LDSM.16.MT88.4 R12, [R29+0x18180] ;  /* 0x018180001d0c783b */ /* 0x000fe20000004200 */
[----:B0-----:R-:W-:Y:S01]  /*2f530*/  MOV R16, R2 ;  /* 0x0000000200107202 */ /* 0x001fe20000000f00 */
[----:B------:R-:W-:Y:S02]  /*2f540*/  IMAD.MOV.U32 R17, RZ, RZ, R28 ;  /* 0x000000ffff117224 */ /* 0x000fe400078e001c */
[----:B------:R-:W3:Y:S01]  /*2f550*/  LDL.LU R2, [R1+0x5964] ;  /* 0x0059640001027983 */ /* 0x000ee20000300800 */
[----:B------:R-:W4:Y:S01]  /*2f560*/  LDL.LU R28, [R1+0x5960] ;  /* 0x00596000011c7983 */ /* 0x000f220000300800 */
[-C--:B--2---:R-:W-:Y:S02]  /*2f570*/  HMMA.16816.F32 R4, R4, R20.reuse, R8 ;  /* 0x000000140404723c */ /* 0x084fe40000001808 */
[----:B------:R-:W2:Y:S01]  /*2f580*/  LDL.LU.64 R10, [R1+0x5958] ;  /* 0x00595800010a7983 */ /* 0x000ea20000300a00 */
[----:B------:R-:W2:Y:S11]  /*2f590*/  LDL.LU.64 R8, [R1+0x5950] ;  /* 0x0059500001087983 */ /* 0x000eb60000300a00 */
[----:B------:R-:W-:Y:S09]  /*2f5a0*/  @!UPT UIADD3 URZ, URZ, URZ, URZ ;  /* 0x0000003f3f3ff290 */ /* 0x000ff2000fffe03f */
[----:B------:R-:W-:Y:S01]  /*2f5b0*/  STL.64 [R1+0x1e0], R4 ;  /* 0x0001e00401007387 */ /* 0x000fe20000100a00 */
[----:B------:R0:W-:Y:S03]  /*2f5c0*/  STL.64 [R1+0x1e8], R6 ;  /* 0x0001e80601007387 */ /* 0x0001e60000100a00 */
[----:B0-----:R-:W2:Y:S01]  /*2f5d0*/  LDL.LU.64 R6, [R1+0x5948] ;  /* 0x0059480001067983 */ /* 0x001ea20000300a00 */
[----:B------:R-:W2:Y:S01]  /*2f5e0*/  LDL.LU.64 R4, [R1+0x5940] ;  /* 0x0059400001047983 */ /* 0x000ea20000300a00 */
[----:B------:R-:W-:Y:S02]  /*2f5f0*/  MOV R18, R25 ;  /* 0x0000001900127202 */ /* 0x000fe40000000f00 */
[----:B------:R-:W-:Y:S02]  /*2f600*/  MOV R19, R24 ;  /* 0x0000001800137202 */ /* 0x000fe40000000f00 */
[----:B------:R-:W-:Y:S05]  /*2f610*/  LDSM.16.MT88.4 R24, [R3+0x18080] ;  /* 0x018080000318783b */ /* 0x000fea0000004200 */
[-C--:B--2---:R-:W-:Y:S01]  /*2f620*/  HMMA.16816.F32 R16, R16, R20.reuse, R4 ;  /* 0x000000141010723c */ /* 0x084fe20000001804 */
[----:B------:R-:W2:Y:S01]  /*2f630*/  LDL.LU.64 R6, [R1+0x5938] ;  /* 0x0059380001067983 */ /* 0x000ea20000300a00 */
[----:B------:R-:W2:Y:S11]  /*2f640*/  LDL.LU.64 R4, [R1+0x5930] ;  /* 0x0059300001047983 */ /* 0x000eb60000300a00 */
[----:B------:R-:W-:Y:S10]  /*2f650*/  @!UPT UIADD3 URZ, URZ, URZ, URZ ;  /* 0x0000003f3f3ff290 */ /* 0x000ff4000fffe03f */
[----:B------:R0:W-:Y:S01]  /*2f660*/  STL.64 [R1+0x150], R16 ;  /* 0x0001501001007387 */ /* 0x0001e20000100a00 */
[----:B------:R-:W-:Y:S03]  /*2f670*/  STL.64 [R1+0x158], R18 ;  /* 0x0001581201007387 */ /* 0x000fe60000100a00 */
[----:B0-----:R-:W3:Y:S01]  /*2f680*/  LDL.LU R16, [R1+0x160] ;  /* 0x0001600001107983 */ /* 0x001ee20000300800 */
[----:B------:R-:W3:Y:S01]  /*2f690*/  LDL.LU R17, [R1+0x164] ;  /* 0x0001640001117983 */ /* 0x000ee20000300800 */
[-C--:B--2---:R-:W-:Y:S02]  /*2f6a0*/  HMMA.16816.F32 R4, R4, R20.reuse, R8 ;  /* 0x000000140404723c */ /* 0x084fe40000001808 */
[----:B------:R-:W2:Y:S01]  /*2f6b0*/  LDL.LU.64 R10, [R1+0x5928] ;  /* 0x00592800010a7983 */ /* 0x000ea20000300a00 */
[----:B------:R-:W2:Y:S11]  /*2f6c0*/  LDL.LU.64 R8, [R1+0x5920] ;  /* 0x0059200001087983 */ /* 0x000eb60000300a00 */
[----:B------:R-:W-:Y:S09]  /*2f6d0*/  @!UPT UIADD3 URZ, URZ, URZ, URZ ;  /* 0x0000003f3f3ff290 */ /* 0x000ff2000fffe03f */
[----:B------:R-:W-:Y:S01]  /*2f6e0*/  STL.64 [R1+0x130], R4 ;  /* 0x0001300401007387 */ /* 0x000fe20000100a00 */
[----:B------:R0:W-:Y:S03]  /*2f6f0*/  STL.64 [R1+0x138], R6 ;  /* 0x0001380601007387 */ /* 0x0001e60000100a00 */
[----:B0-----:R-:W2:Y:S01]  /*2f700*/  LDL.LU.64 R6, [R1+0x5918] ;  /* 0x0059180001067983 */ /* 0x001ea20000300a00 */
[----:B------:R-:W2:Y:S02]  /*2f710*/  LDL.LU.64 R4, [R1+0x5910] ;  /* 0x0059100001047983 */ /* 0x000ea40000300a00 */
[-C--:B--2---:R-:W-:Y:S01]  /*2f720*/  HMMA.16816.F32 R4, R4, R20.reuse, R8 ;  /* 0x000000140404723c */ /* 0x084fe20000001808 */
[----:B------:R-:W2:Y:S01]  /*2f730*/  LDL.LU.64 R10, [R1+0x5908] ;  /* 0x00590800010a7983 */ /* 0x000ea20000300a00 */
[----:B------:R-:W2:Y:S11]  /*2f740*/  LDL.LU.64 R8, [R1+0x5900] ;  /* 0x0059000001087983 */ /* 0x000eb60000300a00 */
[----:B------:R-:W-:Y:S10]  /*2f750*/  @!UPT UIADD3 URZ, URZ, URZ, URZ ;  /* 0x0000003f3f3ff290 */ /* 0x000ff4000fffe03f */
[----:B------:R-:W-:Y:S01]  /*2f760*/  STL.64 [R1+0x110], R4 ;  /* 0x0001100401007387 */ /* 0x000fe20000100a00 */
[----:B------:R0:W-:Y:S03]  /*2f770*/  STL.64 [R1+0x118], R6 ;  /* 0x0001180601007387 */ /* 0x0001e60000100a00 */
[----:B0-----:R-:W2:Y:S01]  /*2f780*/  LDL.LU.64 R6, [R1+0x58f8] ;  /* 0x0058f80001067983 */ /* 0x001ea20000300a00 */
[----:B------:R-:W2:Y:S01]  /*2f790*/  LDL.LU.64 R4, [R1+0x58f0] ;  /* 0x0058f00001047983 */ /* 0x000ea20000300a00 */
[----:B---3--:R-:W-:Y:S01]  /*2f7a0*/  MOV R19, R2 ;  /* 0x0000000200137202 */ /* 0x008fe20000000f00 */
[----:B--2---:R-:W-:Y:S01]  /*2f7b0*/  HMMA.16816.F32 R4, R4, R20, R8 ;  /* 0x000000140404723c */ /* 0x004fe20000001808 */
[----:B------:R-:W2:Y:S01]  /*2f7c0*/  LDL.LU.64 R10, [R1+0x58e8] ;  /* 0x0058e800010a7983 */ /* 0x000ea20000300a00 */
[----:B------:R-:W2:Y:S11]  /*2f7d0*/  LDL.LU.64 R8, [R1+0x58e0] ;  /* 0x0058e00001087983 */ /* 0x000eb60000300a00 */
[----:B------:R-:W-:Y:S10]  /*2f7e0*/  @!UPT UIADD3 URZ, URZ, URZ, URZ ;  /* 0x0000003f3f3ff290 */ /* 0x000ff4000fffe03f */
[----:B------:R-:W-:Y:S01]  /*2f7f0*/  STL.64 [R1+0xb0], R4 ;  /* 0x0000b00401007387 */ /* 0x000fe20000100a00 */
[----:B------:R-:W-:Y:S02]  /*2f800*/  STL.64 [R1+0xb8], R6 ;  /* 0x0000b80601007387 */ /* 0x000fe40000100a00 */
[----:B------:R-:W0:Y:S02]  /*2f810*/  LDSM.16.MT88.4 R4, [R3+0x18100] ;  /* 0x018100000304783b */ /* 0x000e240000004200 */
[----:B0-----:R-:W-:Y:S02]  /*2f820*/  STL.64 [R1+0x40], R4 ;  /* 0x0000400401007387 */ /* 0x001fe40000100a00 */
[----:B------:R-:W-:Y:S01]  /*2f830*/  STL [R1+0x48], R6 ;  /* 0x0000480601007387 */ /* 0x000fe20000100800 */
[----:B------:R-:W-:Y:S02]  /*2f840*/  MOV R2, R7 ;  /* 0x0000000700027202 */ /* 0x000fe40000000f00 */
[----:B------:R-:W0:Y:S04]  /*2f850*/  LDSM.16.MT88.4 R4, [R3+0x18180] ;  /* 0x018180000304783b */ /* 0x000e280000004200 */
[----:B------:R-:W-:Y:S04]  /*2f860*/  STL [R1+0x586c], R2 ;  /* 0x00586c0201007387 */ /* 0x000fe80000100800 */
[----:B0-----:R-:W-:Y:S01]  /*2f870*/  STL [R1+0x30], R4 ;  /* 0x0000300401007387 */ /* 0x001fe20000100800 */
[----:B------:R-:W-:-:S02]  /*2f880*/  IMAD.MOV.U32 R22, RZ, RZ, R5 ;  /* 0x000000ffff167224 */ /* 0x000fc400078e0005 */
[----:B------:R-:W-:Y:S01]  /*2f890*/  STL [R1+0x3c], R7 ;  /* 0x00003c0701007387 */ /* 0x000fe20000100800 */
[----:B------:R-:W-:Y:S02]  /*2f8a0*/  MOV R23, R6 ;  /* 0x0000000600177202 */ /* 0x000fe40000000f00 */
[----:B------:R-:W0:Y:S04]  /*2f8b0*/  LDSM.16.MT88.4 R4, [R0+0x1a000] ;  /* 0x01a000000004783b */ /* 0x000e280000004200 */
[----:B------:R-:W-:Y:S01]  /*2f8c0*/  STL [R1+0x5830], R3 ;  /* 0x0058300301007387 */ /* 0x000fe20000100800 */
[----:B0-----:R-:W-:-:S03]  /*2f8d0*/  MOV R2, R6 ;  /* 0x0000000600027202 */ /* 0x001fc60000000f00 */
[----:B------:R0:W-:Y:S01]  /*2f8e0*/  STL.64 [R1+0x50], R4 ;  /* 0x0000500401007387 */ /* 0x0001e20000100a00 */
[----:B------:R-:W-:Y:S02]  /*2f8f0*/  IMAD.MOV.U32 R29, RZ, RZ, R7 ;  /* 0x000000ffff1d7224 */ /* 0x000fe400078e0007 */
[----:B------:R-:W2:Y:S01]  /*2f900*/  LDL.LU.64 R6, [R1+0x58d8] ;  /* 0x0058d80001067983 */ /* 0x000ea20000300a00 */
[----:B0-----:R-:W2:Y:S01]  /*2f910*/  LDL.LU.64 R4, [R1+0x58d0] ;  /* 0x0058d00001047983 */ /* 0x001ea20000300a00 */
[----:B----4-:R-:W-:Y:S01]  /*2f920*/  IMAD.MOV.U32 R18, RZ, RZ, R28 ;  /* 0x000000ffff127224 */ /* 0x010fe200078e001c */
[-C--:B--2---:R-:W-:Y:S02]  /*2f930*/  HMMA.16816.F32 R4, R4, R20.reuse, R8 ;  /* 0x000000140404723c */ /* 0x084fe40000001808 */
[----:B------:R-:W2:Y:S01]  /*2f940*/  LDL.LU.64 R10, [R1+0x58c8] ;  /* 0x0058c800010a7983 */ /* 0x000ea20000300a00 */
[----:B------:R-:W2:Y:S11]  /*2f950*/  LDL.LU.64 R8, [R1+0x58c0] ;  /* 0x0058c00001087983 */ /* 0x000eb60000300a00 */
[----:B------:R-:W-:Y:S09]  /*2f960*/  @!UPT UIADD3 URZ, URZ, URZ, URZ ;  /* 0x0000003f3f3ff290 */ /* 0x000ff2000fffe03f */
[----:B------:R-:W-:Y:S01]  /*2f970*/  STL.64 [R1+0xa0], R4 ;  /* 0x0000a00401007387 */ /* 0x000fe20000100a00 */
[----:B------:R0:W-:Y:S01]  /*2f980*/  STL [R1+0xa8], R6 ;  /* 0x0000a80601007387 */ /* 0x0001e20000100800 */
[----:B------:R-:W-:Y:S02]  /*2f990*/  MOV R28, R7 ;  /* 0x00000007001c7202 */ /* 0x000fe40000000f00 */
[----:B0-----:R-:W2:Y:S01]  /*2f9a0*/  LDL.LU.64 R6, [R1+0x58b8] ;  /* 0x0058b80001067983 */ /* 0x001ea20000300a00 */
[----:B------:R-:W2:Y:S02]  /*2f9b0*/  LDL.LU.64 R4, [R1+0x58b0] ;  /* 0x0058b00001047983 */ /* 0x000ea40000300a00 */
[----:B------:R-:W-:Y:S01]  /*2f9c0*/  STL [R1+0x5834], R28 ;  /* 0x0058341c01007387 */ /* 0x000fe20000100800 */
[-C--:B--2---:R-:W-:Y:S01]  /*2f9d0*/  HMMA.16816.F32 R4, R4, R20.reuse, R8 ;  /* 0x000000140404723c */ /* 0x084fe20000001808 */
[----:B------:R-:W2:Y:S01]  /*2f9e0*/  LDL.LU.64 R10, [R1+0x58a8] ;  /* 0x0058a800010a7983 */ /* 0x000ea20000300a00 */
[----:B------:R-:W2:Y:S11]  /*2f9f0*/  LDL.LU.64 R8, [R1+0x58a0] ;  /* 0x0058a00001087983 */ /* 0x000eb60000300a00 */
[----:B------:R-:W-:Y:S10]  /*2fa00*/  @!UPT UIADD3 URZ, URZ, URZ, URZ ;  /* 0x0000003f3f3ff290 */ /* 0x000ff4000fffe03f */
[----:B------:R-:W-:Y:S01]  /*2fa10*/  STL.64 [R1+0x90], R4 ;  /* 0x0000900401007387 */ /* 0x000fe20000100a00 */
[----:B------:R0:W-:Y:S03]  /*2fa20*/  STL.64 [R1+0x98], R6 ;  /* 0x0000980601007387 */ /* 0x0001e60000100a00 */
[----:B0-----:R-:W2:Y:S01]  /*2fa30*/  LDL.LU.64 R6, [R1+0x5898] ;  /* 0x0058980001067983 */ /* 0x001ea20000300a00 */
[----:B------:R-:W2:Y:S02]  /*2fa40*/  LDL.LU.64 R4, [R1+0x5890] ;  /* 0x0058900001047983 */ /* 0x000ea40000300a00 */
[----:B--2---:R-:W-:Y:S01]  /*2fa50*/  HMMA.16816.F32 R8, R4, R20, R8 ;  /* 0x000000140408723c */ /* 0x004fe20000001808 */
[----:B------:R-:W2:Y:S11]  /*2fa60*/  LDL.LU R4, [R1+0x170] ;  /* 0x0001700001047983 */ /* 0x000eb60000300800 */
[----:B------:R-:W-:Y:S11]  /*2fa70*/  @!UPT UIADD3 URZ, URZ, URZ, URZ ;  /* 0x0000003f3f3ff290 */ /* 0x000ff6000fffe03f */
[----:B------:R-:W-:Y:S01]  /*2fa80*/  STL.64 [R1+0x80], R8 ;  /* 0x0000800801007387 */ /* 0x000fe20000100a00 */
[----:B------:R-:W-:Y:S02]  /*2fa90*/  STL.64 [R1+0x88], R10 ;  /* 0x0000880a01007387 */ /* 0x000fe40000100a00 */
[----:B------:R-:W0:Y:S04]  /*2faa0*/  LDSM.16.MT88.4 R8, [R0+0x1a080] ;  /* 0x01a080000008783b */ /* 0x000e280000004200 */
[----:B------:R-:W2:Y:S01]  /*2fab0*/  LDL.LU R5, [R1+0x174] ;  /* 0x0001740001057983 */ /* 0x000ea20000300800 */
[----:B------:R-:W2:Y:S01]  /*2fac0*/  LDL.LU R6, [R1+0x178] ;  /* 0x0001780001067983 */ /* 0x000ea20000300800 */
[----:B------:R-:W2:Y:S01]  /*2fad0*/  LDL.LU R7, [R1+0x17c] ;  /* 0x00017c0001077983 */ /* 0x000ea20000300800 */
[----:B0-----:R-:W-:-:S02]  /*2fae0*/  MOV R28, R10 ;  /* 0x0000000a001c7202 */ /* 0x001fc40000000f00 */
[----:B------:R0:W-:Y:S01]  /*2faf0*/  STL.64 [R1+0x60], R8 ;  /* 0x0000600801007387 */ /* 0x0001e20000100a00 */
[----:B------:R-:W-:Y:S02]  /*2fb00*/  IMAD.MOV.U32 R3, RZ, RZ, R11 ;  /* 0x000000ffff037224 */ /* 0x000fe400078e000b */
[----:B------:R-:W2:Y:S01]  /*2fb10*/  LDL.LU.64 R10, [R1+0x5888] ;  /* 0x00588800010a7983 */ /* 0x000ea20000300a00 */
[----:B0-----:R-:W2:Y:S01]  /*2fb20*/  LDL.LU.64 R8, [R1+0x5880] ;  /* 0x0058800001087983 */ /* 0x001ea20000300a00 */
[-C--:B------:R-:W-:Y:S01]  /*2fb30*/  HMMA.16816.F32 R12, R12, R20.reuse, R16 ;  /* 0x000000140c0c723c */ /* 0x080fe20000001810 */
[----:B------:R-:W-:Y:S02]  /*2fb40*/  STL [R1+0x583c], R28 ;  /* 0x00583c1c01007387 */ /* 0x000fe40000100800 */
[----:B------:R-:W-:Y:S05]  /*2fb50*/  STL [R1+0x5838], R3 ;  /* 0x0058380301007387 */ /* 0x000fea0000100800 */
[----:B--2---:R-:W-:Y:S01]  /*2fb60*/  HMMA.16816.F32 R4, R8, R20, R4 ;  /* 0x000000140804723c */ /* 0x004fe20000001804 */
[----:B------:R-:W2:Y:S11]  /*2fb70*/  LDL.LU R8, [R1+0x120] ;  /* 0x0001200001087983 */ /* 0x000eb60000300800 */
[----:B------:R-:W-:Y:S11]  /*2fb80*/  @!UPT UIADD3 URZ, URZ, URZ, URZ ;  /* 0x0000003f3f3ff290 */ /* 0x000ff6000fffe03f */
[----:B------:R-:W-:Y:S01]  /*2fb90*/  STL.64 [R1+0xd0], R4 ;  /* 0x0000d00401007387 */ /* 0x000fe20000100a00 */
[----:B------:R-:W-:Y:S02]  /*2fba0*/  STL.64 [R1+0xd8], R6 ;  /* 0x0000d80601007387 */ /* 0x000fe40000100a00 */
[----:B------:R-:W2:Y:S02]  /*2fbb0*/  LDL.LU R9, [R1+0x124] ;  /* 0x0001240001097983 */ /* 0x000ea40000300800 */
[----:B------:R-:W2:Y:S01]  /*2fbc0*/  LDL.LU R10, [R1+0x128] ;  /* 0x00012800010a7983 */ /* 0x000ea20000300800 */
[----:B------:R-:W2:Y:S01]  /*2fbd0*/  LDL.LU R11, [R1+0x12c] ;  /* 0x00012c00010b7983 */ /* 0x000ea20000300800 */
[----:B------:R-:W3:Y:S02]  /*2fbe0*/  LDL.LU.64 R18, [R1+0x5878] ;  /* 0x0058780001127983 */ /* 0x000ee40000300a00 */
[----:B------:R-:W3:Y:S02]  /*2fbf0*/  LDL.LU.64 R16, [R1+0x5870] ;  /* 0x0058700001107983 */ /* 0x000ee40000300a00 */
[----:B------:R0:W-:Y:S01]  /*2fc00*/  STL.64 [R1+0xc0], R12 ;  /* 0x0000c00c01007387 */ /* 0x0001e20000100a00 */
[----:B------:R1:W-:Y:S04]  /*2fc10*/  STL.64 [R1+0xc8], R14 ;  /* 0x0000c80e01007387 */ /* 0x0003e80000100a00 */
[----:B0-----:R-:W3:Y:S01]  /*2fc20*/  LDL.LU R12, [R1+0x140] ;  /* 0x00014000010c7983 */ /* 0x001ee20000300800 */
[----:B------:R-:W3:Y:S02]  /*2fc30*/  LDL.LU R13, [R1+0x144] ;  /* 0x00014400010d7983 */ /* 0x000ee40000300800 */
[----:B-1----:R-:W3:Y:S02]  /*2fc40*/  LDL.LU R14, [R1+0x148] ;  /* 0x00014800010e7983 */ /* 0x002ee40000300800 */
[----:B------:R-:W3:Y:S01]  /*2fc50*/  LDL.LU R15, [R1+0x14c] ;  /* 0x00014c00010f7983 */ /* 0x000ee20000300800 */
[----:B------:R-:W0:Y:S04]  /*2fc60*/  S2R R7, SR_TID.X ;  /* 0x0000000000077919 */ /* 0x000e280000002100 */
[----:B------:R-:W1:Y:S01]  /*2fc70*/  S2R R5, SR_TID.X ;  /* 0x0000000000057919 */ /* 0x000e620000002100 */
[----:B0-----:R-:W-:Y:S01]  /*2fc80*/  LOP3.LUT R6, R7, 0x7, RZ, 0xc0, !PT ;  /* 0x0000000707067812 */ /* 0x001fe200078ec0ff */
[C---:B-1----:R-:W-:Y:S01]  /*2fc90*/  LOP3.LUT R7, R5.reuse, 0x10, RZ, 0xc0, !PT ;  /* 0x0000001005077812 */ /* 0x042fe200078ec0ff */
[----:B------:R-:W-:-:S03]  /*2fca0*/  SHF.L.U32 R5, R5, 0x1, RZ ;  /* 0x0000000105057819 */ /* 0x000fc600000006ff */
[----:B------:R-:W-:Y:S01]  /*2fcb0*/  IMAD R6, R6, 0x210, RZ ;  /* 0x0000021006067824 */ /* 0x000fe200078e02ff */
[----:B------:R-:W-:Y:S01]  /*2fcc0*/  SHF.L.U32 R7, R7, 0x8, RZ ;  /* 0x0000000807077819 */ /* 0x000fe200000006ff */
[-C--:B--2---:R-:W-:Y:S08]  /*2fcd0*/  HMMA.16816.F32 R8, R24, R20.reuse, R8 ;  /* 0x000000141808723c */ /* 0x084ff00000001808 */
[----:B---3--:R-:W-:Y:S11]  /*2fce0*/  HMMA.16816.F32 R12, R16, R20, R12 ;  /* 0x00000014100c723c */ /* 0x008ff6000000180c */
[----:B------:R-:W-:Y:S11]  /*2fcf0*/  @!UPT UIADD3 URZ, URZ, URZ, URZ ;  /* 0x0000003f3f3ff290 */ /* 0x000ff6000fffe03f */
[----:B------:R-:W-:Y:S01]  /*2fd00*/  @!UPT UIADD3 URZ, URZ, URZ, URZ ;  /* 0x0000003f3f3ff290 */ /* 0x000fe2000fffe03f */
[----:B------:R-:W-:Y:S01]  /*2fd10*/  STL.64 [R1+0xe0], R12 ;  /* 0x0000e00c01007387 */ /* 0x000fe20000100a00 */
[----:B------:R0:W-:Y:S02]  /*2fd20*/  STL.64 [R1+0xe8], R14 ;  /* 0x0000e80e01007387 */ /* 0x0001e40000100a00 */
[----:B------:R-:W-:Y:S02]  /*2fd30*/  STL.64 [R1+0x100], R8 ;  /* 0x0001000801007387 */ /* 0x000fe40000100a00 */
[----:B------:R-:W-:Y:S02]  /*2fd40*/  STL.64 [R1+0x108], R10 ;  /* 0x0001080a01007387 */ /* 0x000fe40000100a00 */
[----:B------:R-:W1:Y:S01]  /*2fd50*/  LDSM.16.MT88.4 R8, [R0+0x1a100] ;  /* 0x01a100000008783b */ /* 0x000e620000004200 */
[----:B0-----:R-:W-:-:S04]  /*2fd60*/  LOP3.LUT R15, R6, 0x10, R5, 0x78, !PT ;  /* 0x00000010060f7812 */ /* 0x001fc800078e7805 */
[----:B------:R-:W-:-:S04]  /*2fd70*/  LOP3.LUT R15, R15, R7, RZ, 0xfc, !PT ;  /* 0x000000070f0f7212 */ /* 0x000fc800078efcff */
[----:B------:R-:W-:-:S05]  /*2fd80*/  LOP3.LUT R15, R15, 0x20, RZ, 0x3c, !PT ;  /* 0x000000200f0f7812 */ /* 0x000fca00078e3cff */
[----:B------:R-:W0:Y:S04]  /*2fd90*/  LDSM.16.MT88.4 R4, [R15+0x1a000] ;  /* 0x01a000000f04783b */ /* 0x000e280000004200 */
[----:B-1----:R-:W-:Y:S01]  /*2fda0*/  STL [R1+0x20], R8 ;  /* 0x0000200801007387 */ /* 0x002fe20000100800 */
[----:B------:R-:W-:Y:S02]  /*2fdb0*/  IMAD.MOV.U32 R28, RZ, RZ, R9 ;  /* 0x000000ffff1c7224 */ /* 0x000fe400078e0009 */
[----:B------:R-:W-:Y:S01]  /*2fdc0*/  STL [R1+0x2c], R11 ;  /* 0x00002c0b01007387 */ /* 0x000fe20000100800 */
[----:B------:R-:W-:Y:S02]  /*2fdd0*/  MOV R3, R10 ;  /* 0x0000000a00037202 */ /* 0x000fe40000000f00 */
[----:B------:R-:W1:Y:S04]  /*2fde0*/  LDSM.16.MT88.4 R8, [R0+0x1a180] ;  /* 0x01a180000008783b */ /* 0x000e680000004200 */
[----:B------:R0:W-:Y:S01]  /*2fdf0*/  STL [R1+0x5844], R3 ;  /* 0x0058440301007387 */ /* 0x0001e20000100800 */
[----:B------:R2:W-:Y:S01]  /*2fe00*/  STL [R1+0x5840], R28 ;  /* 0x0058401c01007387 */ /* 0x0005e20000100800 */
[----:B0-----:R-:W-:Y:S01]  /*2fe10*/  MOV R3, R6 ;  /* 0x0000000600037202 */ /* 0x001fe20000000f00 */
[----:B--2---:R-:W-:Y:S01]  /*2fe20*/  IMAD.MOV.U32 R28, RZ, RZ, R7 ;  /* 0x000000ffff1c7224 */ /* 0x004fe200078e0007 */
[----:B-1----:R-:W-:Y:S01]  /*2fe30*/  STL.64 [R1+0x10], R8 ;  /* 0x0000100801007387 */ /* 0x002fe20000100a00 */
[----:B------:R-:W-:Y:S02]  /*2fe40*/  STL.64 [R1+0x18], R10 ;  /* 0x0000180a01007387 */ /* 0x000fe40000100a00 */
[----:B------:R-:W-:Y:S02]  /*2fe50*/  STL.64 [R1], R4 ;  /* 0x0000000401007387 */ /* 0x000fe40000100a00 */
[----:B------:R-:W0:Y:S04]  /*2fe60*/  LDSM.16.MT88.4 R4, [R15+0x1a080] ;  /* 0x01a080000f04783b */ /* 0x000e280000004200 */
[----:B------:R-:W1:Y:S02]  /*2fe70*/  LDSM.16.MT88.4 R8, [R15+0x1a100] ;  /* 0x01a100000f08783b */ /* 0x000e640000004200 */
[----:B------:R-:W2:Y:S02]  /*2fe80*/  LDSM.16.MT88.4 R12, [R15+0x1a180] ;  /* 0x01a180000f0c783b */ /* 0x000ea40000004200 */
[----:B0-----:R-:W-:Y:S02]  /*2fe90*/  STL.64 [R1+0x57a8], R6 ;  /* 0x0057a80601007387 */ /* 0x001fe40000100a00 */
[----:B------:R0:W-:Y:S02]  /*2fea0*/  STL.64 [R1+0x57a0], R4 ;  /* 0x0057a00401007387 */ /* 0x0001e40000100a00 */
[----:B0-----:R-:W3:Y:S01]  /*2feb0*/  LDL.LU R4, [R1+0x50] ;  /* 0x0000500001047983 */ /* 0x001ee20000300800 */
[----:B------:R-:W3:Y:S01]  /*2fec0*/  LDL.LU R5, [R1+0x54] ;  /* 0x0000540001057983 */ /* 0x000ee20000300800 */
[----:B------:R-:W-:-:S02]  /*2fed0*/  MOV R6, R2 ;  /* 0x0000000200067202 */ /* 0x000fc40000000f00 */
[----:B------:R-:W-:Y:S01]  /*2fee0*/  MOV R7, R29 ;  /* 0x0000001d00077202 */ /* 0x000fe20000000f00 */
[----:B------:R-:W4:Y:S01]  /*2fef0*/  LDL.LU R2, [R1+0x586c] ;  /* 0x00586c0001027983 */ /* 0x000f220000300800 */
[----:B------:R-:W2:Y:S03]  /*2ff00*/  LDL.LU R29, [R1+0x5868] ;  /* 0x00586800011d7983 */ /* 0x000ea60000300800 */
[----:B------:R-:W-:Y:S04]  /*2ff10*/  STL.64 [R1+0x5850], R6 ;  /* 0x0058500601007387 */ /* 0x000fe80000100a00 */
[----:B---3--:R0:W-:Y:S04]  /*2ff20*/  STL.64 [R1+0x5848], R4 ;  /* 0x0058480401007387 */ /* 0x0081e80000100a00 */
[----:B--2---:R-:W2:Y:S04]  /*2ff30*/  LDSM.16.MT88.4 R16, [R29+0x1a000] ;  /* 0x01a000001d10783b */ /* 0x004ea80000004200 */
[----:B------:R-:W3:Y:S04]  /*2ff40*/  LDSM.16.MT88.4 R24, [R29+0x1a080] ;  /* 0x01a080001d18783b */ /* 0x000ee80000004200 */
[----:B0-----:R-:W3:Y:S01]  /*2ff50*/  LDL.LU R4, [R1+0x1d0] ;  /* 0x0001d00001047983 */ /* 0x001ee20000300800 */
[----:B------:R-:W3:Y:S02]  /*2ff60*/  LDL.LU R5, [R1+0x1d4] ;  /* 0x0001d40001057983 */ /* 0x000ee40000300800 */
[----:B------:R-:W3:Y:S02]  /*2ff70*/  LDL.LU R6, [R1+0x1d8] ;  /* 0x0001d80001067983 */ /* 0x000ee40000300800 */
[----:B------:R-:W3:Y:S01]  /*2ff80*/  LDL.LU R7, [R1+0x1dc] ;  /* 0x0001dc0001077983 */ /* 0x000ee20000300800 */
[----:B-1----:R-:W-:Y:S01]  /*2ff90*/  STL.64 [R1+0x5798], R10 ;  /* 0x0057980a01007387 */ /* 0x002fe20000100a00 */
[----:B------:R0:W-:Y:S03]  /*2ffa0*/  STL.64 [R1+0x5790], R8 ;  /* 0x0057900801007387 */ /* 0x0001e60000100a00 */
[----:B0-----:R-:W3:Y:S01]  /*2ffb0*/  LDL.LU R8, [R1+0x70] ;  /* 0x0000700001087983 */ /* 0x001ee20000300800 */
[----:B------:R-:W3:Y:S02]  /*2ffc0*/  LDL.LU R9, [R1+0x74] ;  /* 0x0000740001097983 */ /* 0x000ee40000300800 */
[----:B------:R-:W3:Y:S02]  /*2ffd0*/  LDL.LU R10, [R1+0x78] ;  /* 0x00007800010a7983 */ /* 0x000ee40000300800 */
[----:B------:R-:W3:Y:S01]  /*2ffe0*/  LDL.LU R11, [R1+0x7c] ;  /* 0x00007c00010b7983 */ /* 0x000ee20000300800 */
[----:B------:R0:W-:Y:S01]  /*2fff0*/  STL.64 [R1+0x5788], R14 ;  /* 0x0057880e01007387 */ /* 0x0001e20000100a00 */
[----:B------:R1:W-:Y:S01]  /*30000*/  STL.64 [R1+0x5780], R12 ;  /* 0x0057800c01007387 */ /* 0x0003e20000100a00 */
[----:B0-----:R-:W-:-:S02]  /*30010*/  MOV R14, R23 ;  /* 0x00000017000e7202 */ /* 0x001fc40000000f00 */
[----:B-1----:R-:W3:Y:S01]  /*30020*/  LDL.LU R12, [R1+0x30] ;  /* 0x00003000010c7983 */ /* 0x002ee20000300800 */
[----:B------:R-:W-:Y:S02]  /*30030*/  IMAD.MOV.U32 R13, RZ, RZ, R22 ;  /* 0x000000ffff0d7224 */ /* 0x000fe400078e0016 */
[----:B------:R-:W3:Y:S02]  /*30040*/  LDL.LU R22, [R1+0x5864] ;  /* 0x0058640001167983 */ /* 0x000ee40000300800 */
[----:B------:R-:W4:Y:S01]  /*30050*/  LDL.LU R23, [R1+0x5860] ;  /* 0x0058600001177983 */ /* 0x000f220000300800 */
[----:B------:R-:W4:Y:S01]  /*30060*/  LDL.LU R15, [R1+0x3c] ;  /* 0x00003c00010f7983 */ /* 0x000f220000300800 */
[----:B--2---:R-:W-:Y:S02]  /*30070*/  STL.64 [R1+0x5778], R18 ;  /* 0x0057781201007387 */ /* 0x004fe40000100a00 */
[----:B------:R0:W-:Y:S02]  /*30080*/  STL.64 [R1+0x5770], R16 ;  /* 0x0057701001007387 */ /* 0x0001e40000100a00 */
[----:B0-----:R-:W2:Y:S01]  /*30090*/  LDL.LU R16, [R1+0x1b0] ;  /* 0x0001b00001107983 */ /* 0x001ea20000300800 */
[----:B------:R-:W2:Y:S01]  /*300a0*/  LDL.LU R17, [R1+0x1b4] ;  /* 0x0001b40001117983 */ /* 0x000ea20000300800 */
[----:B---3--:R-:W-:Y:S01]  /*300b0*/  MOV R18, R22 ;  /* 0x0000001600127202 */ /* 0x008fe20000000f00 */
[----:B----4-:R-:W-:Y:S01]  /*300c0*/  IMAD.MOV.U32 R19, RZ, RZ, R23 ;  /* 0x000000ffff137224 */ /* 0x010fe200078e0017 */
[----:B------:R-:W3:Y:S01]  /*300d0*/  LDL.LU R22, [R1+0x585c] ;  /* 0x00585c0001167983 */ /* 0x000ee20000300800 */
[----:B------:R-:W3:Y:S02]  /*300e0*/  LDL.LU R23, [R1+0x5858] ;  /* 0x0058580001177983 */ /* 0x000ee40000300800 */
[----:B------:R-:W-:Y:S02]  /*300f0*/  STL.64 [R1+0x57b8], R26 ;  /* 0x0057b81a01007387 */ /* 0x000fe40000100a00 */
[----:B------:R0:W-:Y:S02]  /*30100*/  STL.64 [R1+0x57b0], R24 ;  /* 0x0057b01801007387 */ /* 0x0001e40000100a00 */
[----:B0-----:R-:W4:Y:S01]  /*30110*/  LDL.LU R24, [R1+0x40] ;  /* 0x0000400001187983 */ /* 0x001f220000300800 */
[----:B------:R-:W4:Y:S02]  /*30120*/  LDL.LU R25, [R1+0x44] ;  /* 0x0000440001197983 */ /* 0x000f240000300800 */
[----:B------:R-:W4:Y:S01]  /*30130*/  LDL.LU R26, [R1+0x48] ;  /* 0x00004800011a7983 */ /* 0x000f220000300800 */
[----:B------:R-:W-:-:S07]  /*30140*/  MOV R27, R2 ;  /* 0x00000002001b7202 */ /* 0x000fce0000000f00 */
[-C--:B----4-:R-:W-:Y:S01]  /*30150*/  HMMA.16816.F32 R24, R24, R20.reuse, R4 ;  /* 0x000000141818723c */ /* 0x090fe20000001804 */
[----:B------:R-:W3:Y:S01]  /*30160*/  LDL.LU.64 R6, [R1+0x5850] ;  /* 0x0058500001067983 */ /* 0x000ee20000300a00 */
[----:B------:R-:W3:Y:S06]  /*30170*/  LDL.LU.64 R4, [R1+0x5848] ;  /* 0x0058480001047983 */ /* 0x000eec0000300a00 */
[----:B--2---:R-:W-:Y:S11]  /*30180*/  HMMA.16816.F32 R12, R12, R20, R16 ;  /* 0x000000140c0c723c */ /* 0x004ff60000001810 */
[----:B------:R-:W-:Y:S04]  /*30190*/  @!UPT UIADD3 URZ, URZ, URZ, URZ ;  /* 0x0000003f3f3ff290 */ /* 0x000fe8000fffe03f */
[----:B------:R-:W-:Y:S01]  /*301a0*/  STL.64 [R1+0xf0], R24 ;  /* 0x0000f01801007387 */ /* 0x000fe20000100a00 */
[----:B------:R-:W-:Y:S07]  /*301b0*/  STL.64 [R1+0xf8], R26 ;  /* 0x0000f81a01007387 */ /* 0x000fee0000100a00 */
[----:B------:R-:W-:Y:S02]  /*301c0*/  STL.64 [R1+0x1b0], R12 ;  /* 0x0001b00c01007387 */ /* 0x000fe40000100a00 */
[----:B------:R-:W-:Y:S01]  /*301d0*/  STL.64 [R1+0x1b8], R14 ;  /* 0x0001b80e01007387 */ /* 0x000fe20000100a00 */
[----:B---3--:R-:W-:Y:S11]  /*301e0*/  HMMA.16816.F32 R4, R4, R22, R8 ;  /* 0x000000160404723c */ /* 0x008ff60000001808 */
[----:B------:R-:W-:Y:S11]  /*301f0*/  @!UPT UIADD3 URZ, URZ, URZ, URZ ;  /* 0x0000003f3f3ff290 */ /* 0x000ff6000fffe03f */
[----:B------:R-:W-:Y:S01]  /*30200*/  @!UPT UIADD3 URZ, URZ, URZ, URZ ;  /* 0x0000003f3f3ff290 */ /* 0x000fe2000fffe03f */
[----:B------:R0:W-:Y:S01]  /*30210*/  STL [R1+0x140], R4 ;  /* 0x0001400401007387 */ /* 0x0001e20000100800 */
[----:B------:R-:W2:Y:S02]  /*30220*/  LDL.LU R8, [R1+0x110] ;  /* 0x0001100001087983 */ /* 0x000ea40000300800 */
[----:B------:R-:W2:Y:S02]  /*30230*/  LDL.LU R9, [R1+0x114] ;  /* 0x0001140001097983 */ /* 0x000ea40000300800 */
[----:B------:R-:W3:Y:S01]  /*30240*/  LDL.LU R10, [R1+0x118] ;  /* 0x00011800010a7983 */ /* 0x000ee20000300800 */
[----:B------:R-:W3:Y:S01]  /*30250*/  LDL.LU R11, [R1+0x11c] ;  /* 0x00011c00010b7983 */ /* 0x000ee20000300800 */
[----:B------:R-:W-:Y:S01]  /*30260*/  MOV R21, R5 ;  /* 0x0000000500157202 */ /* 0x000fe20000000f00 */
[----:B------:R-:W-:Y:S01]  /*30270*/  IMAD.MOV.U32 R20, RZ, RZ, R6 ;  /* 0x000000ffff147224 */ /* 0x000fe200078e0006 */
[----:B------:R-:W-:Y:S01]  /*30280*/  MOV R2, R7 ;  /* 0x0000000700027202 */ /* 0x000fe20000000f00 */
[----:B---3--:R-:W-:Y:S01]  /*30290*/  STL.64 [R1+0x57c8], R10 ;  /* 0x0057c80a01007387 */ /* 0x008fe20000100a00 */
[----:B--2---:R1:W-:Y:S02]  /*302a0*/  STL.64 [R1+0x57c0], R8 ;  /* 0x0057c00801007387 */ /* 0x0043e40000100a00 */
[----:B0-----:R-:W2:Y:S02]  /*302b0*/  LDL.LU R4, [R1] ;  /* 0x0000000001047983 */ /* 0x001ea40000300800 */
[----:B------:R-:W2:Y:S01]  /*302c0*/  LDL.LU R5, [R1+0x4] ;  /* 0x0000040001057983 */ /* 0x000ea20000300800 */
[----:B------:R-:W-:Y:S01]  /*302d0*/  MOV R6, R3 ;  /* 0x0000000300067202 */ /* 0x000fe20000000f00 */
[----:B------:R-:W-:Y:S01]  /*302e0*/  IMAD.MOV.U32 R7, RZ, RZ, R28 ;  /* 0x000000ffff077224 */ /* 0x000fe200078e001c */
[----:B------:R-:W3:Y:S01]  /*302f0*/  LDL.LU R3, [R1+0x5844] ;  /* 0x0058440001037983 */ /* 0x000ee20000300800 */
[----:B------:R-:W4:Y:S03]  /*30300*/  LDL.LU R28, [R1+0x5840] ;  /* 0x00584000011c7983 */ /* 0x000f260000300800 */
[----:B------:R-:W-:Y:S04]  /*30310*/  STL.64 [R1+0x57d8], R6 ;  /* 0x0057d80601007387 */ /* 0x000fe80000100a00 */
[----:B--2---:R-:W-:Y:S01]  /*30320*/  STL.64 [R1+0x57d0], R4 ;  /* 0x0057d00401007387 */ /* 0x004fe20000100a00 */
[----:B------:R-:W2:Y:S02]  /*30330*/  LDL.LU R24, [R1+0x130] ;  /* 0x0001300001187983 */ /* 0x000ea40000300800 */
[----:B------:R-:W2:Y:S02]  /*30340*/  LDL.LU R25, [R1+0x134] ;  /* 0x0001340001197983 */ /* 0x000ea40000300800 */
[----:B------:R-:W2:Y:S01]  /*30350*/  LDL.LU R26, [R1+0x138] ;  /* 0x00013800011a7983 */ /* 0x000ea20000300800 */
[----:B------:R-:W2:Y:S04]  /*30360*/  LDL.LU R27, [R1+0x13c] ;  /* 0x00013c00011b7983 */ /* 0x000ea80000300800 */
[----:B--2---:R3:W-:Y:S01]  /*30370*/  STL.64 [R1+0x57e8], R26 ;  /* 0x0057e81a01007387 */ /* 0x0047e20000100a00 */
[----:B------:R4:W-:Y:S02]  /*30380*/  STL.64 [R1+0x57e0], R24 ;  /* 0x0057e01801007387 */ /* 0x0009e40000100a00 */
[----:B-1----:R-:W2:Y:S02]  /*30390*/  LDL.LU R8, [R1+0x10] ;  /* 0x0000100001087983 */ /* 0x002ea40000300800 */
[----:B------:R-:W2:Y:S01]  /*303a0*/  LDL.LU R9, [R1+0x14] ;  /* 0x0000140001097983 */ /* 0x000ea20000300800 */
[----:B------:R-:W2:Y:S01]  /*303b0*/  LDL.LU R10, [R1+0x18] ;  /* 0x00001800010a7983 */ /* 0x000ea20000300800 */
[----:B------:R-:W2:Y:S01]  /*303c0*/  LDL.LU R11, [R1+0x1c] ;  /* 0x00001c00010b7983 */ /* 0x000ea20000300800 */
[----:B---3--:R-:W-:-:S02]  /*303d0*/  MOV R26, R3 ;  /* 0x00000003001a7202 */ /* 0x008fc40000000f00 */
[----:B----4-:R-:W-:Y:S01]  /*303e0*/  MOV R25, R28 ;  /* 0x0000001c00197202 */ /* 0x010fe20000000f00 */
[----:B--2---:R-:W-:Y:S01]  /*303f0*/  STL.64 [R1+0x57f8], R10 ;  /* 0x0057f80a01007387 */ /* 0x004fe20000100a00 */
[----:B------:R-:W-:Y:S02]  /*30400*/  STL.64 [R1+0x57f0], R8 ;  /* 0x0057f00801007387 */ /* 0x000fe40000100a00 */
[----:B------:R-:W2:Y:S02]  /*30410*/  LDL.LU R24, [R1+0x20] ;  /* 0x0000200001187983 */ /* 0x000ea40000300800 */
[----:B------:R-:W3:Y:S01]  /*30420*/  LDL.LU R28, [R1+0x583c] ;  /* 0x00583c00011c7983 */ /* 0x000ee20000300800 */
[----:B------:R-:W4:Y:S01]  /*30430*/  LDL.LU R3, [R1+0x5838] ;  /* 0x0058380001037983 */ /* 0x000f220000300800 */
[----:B------:R-:W2:Y:S03]  /*30440*/  LDL.LU R27, [R1+0x2c] ;  /* 0x00002c00011b7983 */ /* 0x000ea60000300800 */
[----:B--2---:R-:W-:Y:S01]  /*30450*/  STL.64 [R1+0x5808], R26 ;  /* 0x0058081a01007387 */ /* 0x004fe20000100a00 */
[----:B------:R0:W-:Y:S03]  /*30460*/  STL.64 [R1+0x5800], R24 ;  /* 0x0058001801007387 */ /* 0x0001e60000100a00 */
[----:B0-----:R-:W2:Y:S01]  /*30470*/  LDL.LU R24, [R1+0x60] ;  /* 0x0000600001187983 */ /* 0x001ea20000300800 */
[----:B------:R-:W2:Y:S02]  /*30480*/  LDL.LU R25, [R1+0x64] ;  /* 0x0000640001197983 */ /* 0x000ea40000300800 */
[----:B---3--:R-:W-:Y:S01]  /*30490*/  IMAD.MOV.U32 R26, RZ, RZ, R28 ;  /* 0x000000ffff1a7224 */ /* 0x008fe200078e001c */
[----:B----4-:R-:W-:Y:S01]  /*304a0*/  MOV R27, R3 ;  /* 0x00000003001b7202 */ /* 0x010fe20000000f00 */
        /* <DEDUP_REMOVED lines=8> */
[----:B------:R-:W0:Y:S04]  /*30530*/  LDSM.16.MT88.4 R24, [R29+0x1a100] ;  /* 0x01a100001d18783b */ /* 0x000e280000004200 */
[----:B--2---:R-:W-:Y:S01]  /*30540*/  STL.64 [R1+0x5818], R10 ;  /* 0x0058180a01007387 */ /* 0x004fe20000100a00 */
[----:B------:R1:W-:Y:S03]  /*30550*/  STL.64 [R1+0x5810], R8 ;  /* 0x0058100801007387 */ /* 0x0003e60000100a00 */
[----:B-1----:R-:W2:Y:S01]  /*30560*/  LDL.LU R8, [R1+0x1a0] ;  /* 0x0001a00001087983 */ /* 0x002ea20000300800 */
[----:B------:R-:W2:Y:S02]  /*30570*/  LDL.LU R9, [R1+0x1a4] ;  /* 0x0001a40001097983 */ /* 0x000ea40000300800 */
[----:B------:R-:W2:Y:S02]  /*30580*/  LDL.LU R10, [R1+0x1a8] ;  /* 0x0001a800010a7983 */ /* 0x000ea40000300800 */
[----:B------:R-:W2:Y:S01]  /*30590*/  LDL.LU R11, [R1+0x1ac] ;  /* 0x0001ac00010b7983 */ /* 0x000ea20000300800 */
[----:B------:R-:W2:Y:S01]  /*305a0*/  LDL.LU R4, [R1+0x150] ;  /* 0x0001500001047983 */ /* 0x000ea20000300800 */
[----:B------:R-:W2:Y:S02]  /*305b0*/  LDL.LU R5, [R1+0x154] ;  /* 0x0001540001057983 */ /* 0x000ea40000300800 */
[----:B------:R-:W2:Y:S02]  /*305c0*/  LDL.LU R6, [R1+0x158] ;  /* 0x0001580001067983 */ /* 0x000ea40000300800 */
[----:B------:R-:W2:Y:S01]  /*305d0*/  LDL.LU R7, [R1+0x15c] ;  /* 0x00015c0001077983 */ /* 0x000ea20000300800 */
[----:B------:R-:W2:Y:S01]  /*305e0*/  LDL.LU R12, [R1+0xb0] ;  /* 0x0000b000010c7983 */ /* 0x000ea20000300800 */
[----:B------:R-:W2:Y:S02]  /*305f0*/  LDL.LU R13, [R1+0xb4] ;  /* 0x0000b400010d7983 */ /* 0x000ea40000300800 */
[----:B------:R-:W2:Y:S02]  /*30600*/  LDL.LU R14, [R1+0xb8] ;  /* 0x0000b800010e7983 */ /* 0x000ea40000300800 */
[----:B------:R-:W2:Y:S01]  /*30610*/  LDL.LU R15, [R1+0xbc] ;  /* 0x0000bc00010f7983 */ /* 0x000ea20000300800 */
[----:B------:R-:W-:Y:S01]  /*30620*/  STL [R1+0x56d8], R2 ;  /* 0x0056d80201007387 */ /* 0x000fe20000100800 */
[----:B------:R-:W-:Y:S02]  /*30630*/  STL [R1+0x56d4], R20 ;  /* 0x0056d41401007387 */ /* 0x000fe40000100800 */
[----:B------:R-:W-:Y:S02]  /*30640*/  STL [R1+0x56d0], R21 ;  /* 0x0056d01501007387 */ /* 0x000fe40000100800 */
[----:B------:R-:W2:Y:S01]  /*30650*/  LDL.LU R16, [R1+0xa0] ;  /* 0x0000a00001107983 */ /* 0x000ea20000300800 */
[----:B0-----:R-:W-:Y:S01]  /*30660*/  STL.64 [R1+0x50], R24 ;  /* 0x0000501801007387 */ /* 0x001fe20000100a00 */
[----:B------:R-:W-:Y:S02]  /*30670*/  STL.64 [R1+0x58], R26 ;  /* 0x0000581a01007387 */ /* 0x000fe40000100a00 */
[----:B------:R-:W0:Y:S04]  /*30680*/  LDSM.16.MT88.4 R24, [R29+0x1a180] ;  /* 0x01a180001d18783b */ /* 0x000e280000004200 */
[----:B------:R-:W2:Y:S01]  /*30690*/  LDL.LU R17, [R1+0xa4] ;  /* 0x0000a40001117983 */ /* 0x000ea20000300800 */
[----:B------:R-:W2:Y:S01]  /*306a0*/  LDL.LU R18, [R1+0xa8] ;  /* 0x0000a80001127983 */ /* 0x000ea20000300800 */
[----:B------:R-:W-:Y:S03]  /*306b0*/  STL [R1+0x5758], R29 ;  /* 0x0057581d01007387 */ /* 0x000fe60000100800 */
[----:B0-----:R-:W-:Y:S01]  /*306c0*/  STL.64 [R1+0x40], R24 ;  /* 0x0000401801007387 */ /* 0x001fe20000100a00 */
[----:B------:R-:W-:Y:S02]  /*306d0*/  STL.64 [R1+0x48], R26 ;  /* 0x0000481a01007387 */ /* 0x000fe40000100a00 */
[----:B----4-:R-:W0:Y:S02]  /*306e0*/  LDSM.16.MT88.4 R24, [R3+0x1a000] ;  /* 0x01a000000318783b */ /* 0x010e240000004200 */
[----:B0-----:R-:W-:Y:S02]  /*306f0*/  STL.64 [R1+0x30], R24 ;  /* 0x0000301801007387 */ /* 0x001fe40000100a00 */
[----:B------:R0:W-:Y:S02]  /*30700*/  STL.64 [R1+0x38], R26 ;  /* 0x0000381a01007387 */ /* 0x0001e40000100a00 */
[----:B0-----:R-:W2:Y:S01]  /*30710*/  LDL.LU.64 R26, [R1+0x5828] ;  /* 0x00582800011a7983 */ /* 0x001ea20000300a00 */
[----:B------:R-:W2:Y:S01]  /*30720*/  LDL.LU.64 R24, [R1+0x5820] ;  /* 0x0058200001187983 */ /* 0x000ea20000300a00 */
[----:B---3--:R-:W-:Y:S01]  /*30730*/  MOV R19, R28 ;  /* 0x0000001c00137202 */ /* 0x008fe20000000f00 */
[----:B--2---:R-:W-:Y:S01]  /*30740*/  HMMA.16816.F32 R24, R24, R22, R8 ;  /* 0x000000161818723c */ /* 0x004fe20000001808 */
[----:B------:R-:W2:Y:S01]  /*30750*/  LDL.LU.64 R10, [R1+0x5818] ;  /* 0x00581800010a7983 */ /* 0x000ea20000300a00 */
[----:B------:R-:W2:Y:S11]  /*30760*/  LDL.LU.64 R8, [R1+0x5810] ;  /* 0x0058100001087983 */ /* 0x000eb60000300a00 */
[----:B------:R-:W-:Y:S10]  /*30770*/  @!UPT UIADD3 URZ, URZ, URZ, URZ ;  /* 0x0000003f3f3ff290 */ /* 0x000ff4000fffe03f */
[----:B------:R-:W-:Y:S01]  /*30780*/  STL [R1+0x190], R24 ;  /* 0x0001901801007387 */ /* 0x000fe20000100800 */
[----:B------:R-:W-:Y:S01]  /*30790*/  IMAD.MOV.U32 R2, RZ, RZ, R25 ;  /* 0x000000ffff027224 */ /* 0x000fe200078e0019 */
[----:B------:R-:W-:Y:S02]  /*307a0*/  MOV R20, R26 ;  /* 0x0000001a00147202 */ /* 0x000fe40000000f00 */
[----:B------:R-:W-:Y:S02]  /*307b0*/  MOV R21, R27 ;  /* 0x0000001b00157202 */ /* 0x000fe40000000f00 */
[----:B------:R-:W0:Y:S04]  /*307c0*/  LDSM.16.MT88.4 R24, [R3+0x1a080] ;  /* 0x01a080000318783b */ /* 0x000e280000004200 */
[----:B------:R-:W-:Y:S01]  /*307d0*/  STL [R1+0x5764], R21 ;  /* 0x0057641501007387 */ /* 0x000fe20000100800 */
[----:B------:R-:W-:Y:S02]  /*307e0*/  STL [R1+0x5760], R20 ;  /* 0x0057601401007387 */ /* 0x000fe40000100800 */
[----:B------:R-:W-:Y:S01]  /*307f0*/  STL [R1+0x575c], R2 ;  /* 0x00575c0201007387 */ /* 0x000fe20000100800 */
[----:B0-----:R-:W-:Y:S01]  /*30800*/  STL.64 [R1+0x70], R24 ;  /* 0x0000701801007387 */ /* 0x001fe20000100a00 */
[----:B------:R-:W-:Y:S02]  /*30810*/  STL [R1+0x78], R26 ;  /* 0x0000781a01007387 */ /* 0x000fe40000100800 */
[----:B------:R-:W-:-:S02]  /*30820*/  IMAD.MOV.U32 R28, RZ, RZ, R27 ;  /* 0x000000ffff1c7224 */ /* 0x000fc400078e001b */
[----:B------:R-:W0:Y:S02]  /*30830*/  LDSM.16.MT88.4 R24, [R3+0x1a100] ;  /* 0x01a100000318783b */ /* 0x000e240000004200 */
[----:B0-----:R-:W-:Y:S01]  /*30840*/  IMAD.MOV.U32 R2, RZ, RZ, R26 ;  /* 0x000000ffff027224 */ /* 0x001fe200078e001a */
[----:B------:R-:W-:Y:S02]  /*30850*/  MOV R29, R27 ;  /* 0x0000001b001d7202 */ /* 0x000fe40000000f00 */
[----:B------:R-:W-:Y:S02]  /*30860*/  MOV R21, R24 ;  /* 0x0000001800157202 */ /* 0x000fe40000000f00 */
[----:B------:R-:W-:Y:S01]  /*30870*/  MOV R20, R25 ;  /* 0x0000001900147202 */ /* 0x000fe20000000f00 */
[----:B------:R-:W2:Y:S01]  /*30880*/  LDL.LU.64 R26, [R1+0x5808] ;  /* 0x00580800011a7983 */ /* 0x000ea20000300a00 */
[----:B------:R-:W2:Y:S02]  /*30890*/  LDL.LU.64 R24, [R1+0x5800] ;  /* 0x0058000001187983 */ /* 0x000ea40000300a00 */
[-C--:B--2---:R-:W-:Y:S01]  /*308a0*/  HMMA.16816.F32 R24, R24, R22.reuse, R8 ;  /* 0x000000161818723c */ /* 0x084fe20000001808 */
[----:B------:R-:W2:Y:S01]  /*308b0*/  LDL.LU.64 R10, [R1+0x57f8] ;  /* 0x0057f800010a7983 */ /* 0x000ea20000300a00 */
[----:B------:R-:W2:Y:S11]  /*308c0*/  LDL.LU.64 R8, [R1+0x57f0] ;  /* 0x0057f00001087983 */ /* 0x000eb60000300a00 */
[----:B------:R-:W-:Y:S10]  /*308d0*/  @!UPT UIADD3 URZ, URZ, URZ, URZ ;  /* 0x0000003f3f3ff290 */ /* 0x000ff4000fffe03f */
[----:B------:R-:W-:Y:S01]  /*308e0*/  STL.64 [R1+0x1a0], R24 ;  /* 0x0001a01801007387 */ /* 0x000fe20000100a00 */
[----:B------:R0:W-:Y:S03]  /*308f0*/  STL.64 [R1+0x1a8], R26 ;  /* 0x0001a81a01007387 */ /* 0x0001e60000100a00 */
[----:B0-----:R-:W3:Y:S01]  /*30900*/  LDL.LU.64 R26, [R1+0x57e8] ;  /* 0x0057e800011a7983 */ /* 0x001ee20000300a00 */
[----:B------:R-:W3:Y:S01]  /*30910*/  LDL.LU.64 R24, [R1+0x57e0] ;  /* 0x0057e00001187983 */ /* 0x000ee20000300a00 */
[-C--:B--2---:R-:W-:Y:S02]  /*30920*/  HMMA.16816.F32 R8, R8, R22.reuse, R4 ;  /* 0x000000160808723c */ /* 0x084fe40000001804 */
[----:B------:R-:W3:Y:S01]  /*30930*/  LDL.LU.64 R6, [R1+0x57d8] ;  /* 0x0057d80001067983 */ /* 0x000ee20000300a00 */
[----:B------:R-:W3:Y:S11]  /*30940*/  LDL.LU.64 R4, [R1+0x57d0] ;  /* 0x0057d00001047983 */ /* 0x000ef60000300a00 */
[----:B------:R-:W-:Y:S09]  /*30950*/  @!UPT UIADD3 URZ, URZ, URZ, URZ ;  /* 0x0000003f3f3ff290 */ /* 0x000ff2000fffe03f */
[----:B------:R-:W-:Y:S01]  /*30960*/  STL.64 [R1+0x180], R8 ;  /* 0x0001800801007387 */ /* 0x000fe20000100a00 */
[----:B------:R0:W-:Y:S03]  /*30970*/  STL.64 [R1+0x188], R10 ;  /* 0x0001880a01007387 */ /* 0x0001e60000100a00 */
[----:B0-----:R-:W2:Y:S01]  /*30980*/  LDL.LU.64 R10, [R1+0x57c8] ;  /* 0x0057c800010a7983 */ /* 0x001ea20000300a00 */
[----:B------:R-:W2:Y:S01]  /*30990*/  LDL.LU.64 R8, [R1+0x57c0] ;  /* 0x0057c00001087983 */ /* 0x000ea20000300a00 */
[-C--:B---3--:R-:W-:Y:S02]  /*309a0*/  HMMA.16816.F32 R4, R4, R22.reuse, R24 ;  /* 0x000000160404723c */ /* 0x088fe40000001818 */
[----:B------:R-:W3:Y:S01]  /*309b0*/  LDL.LU.64 R26, [R1+0x57b8] ;  /* 0x0057b800011a7983 */ /* 0x000ee20000300a00 */
[----:B------:R-:W3:Y:S11]  /*309c0*/  LDL.LU.64 R24, [R1+0x57b0] ;  /* 0x0057b00001187983 */ /* 0x000ef60000300a00 */
        /* <DEDUP_REMOVED lines=9> */
[----:B------:R0:W-:Y:S01]  /*30a60*/  STL.64 [R1+0x160], R4 ;  /* 0x0001600401007387 */ /* 0x0001e20000100a00 */
[----:B------:R1:W-:Y:S03]  /*30a70*/  STL.64 [R1+0x168], R6 ;  /* 0x0001680601007387 */ /* 0x0003e60000100a00 */
[----:B0-----:R-:W3:Y:S01]  /*30a80*/  LDL.LU R4, [R1+0x80] ;  /* 0x0000800001047983 */ /* 0x001ee20000300800 */
[----:B------:R-:W3:Y:S02]  /*30a90*/  LDL.LU R5, [R1+0x84] ;  /* 0x0000840001057983 */ /* 0x000ee40000300800 */
[----:B-1----:R-:W3:Y:S02]  /*30aa0*/  LDL.LU R6, [R1+0x88] ;  /* 0x0000880001067983 */ /* 0x002ee40000300800 */
[----:B------:R-:W3:Y:S01]  /*30ab0*/  LDL.LU R7, [R1+0x8c] ;  /* 0x00008c0001077983 */ /* 0x000ee20000300800 */
[-C--:B--2---:R-:W-:Y:S01]  /*30ac0*/  HMMA.16816.F32 R8, R8, R22.reuse, R12 ;  /* 0x000000160808723c */ /* 0x084fe2000000180c */
[----:B------:R-:W2:Y:S01]  /*30ad0*/  LDL.LU.64 R14, [R1+0x5788] ;  /* 0x00578800010e7983 */ /* 0x000ea20000300a00 */
[----:B------:R-:W2:Y:S11]  /*30ae0*/  LDL.LU.64 R12, [R1+0x5780] ;  /* 0x00578000010c7983 */ /* 0x000eb60000300a00 */
[----:B------:R-:W-:Y:S10]  /*30af0*/  @!UPT UIADD3 URZ, URZ, URZ, URZ ;  /* 0x0000003f3f3ff290 */ /* 0x000ff4000fffe03f */
[----:B------:R0:W-:Y:S01]  /*30b00*/  STL.64 [R1+0x130], R8 ;  /* 0x0001300801007387 */ /* 0x0001e20000100a00 */
[----:B------:R1:W-:Y:S03]  /*30b10*/  STL.64 [R1+0x138], R10 ;  /* 0x0001380a01007387 */ /* 0x0003e60000100a00 */
[----:B0-----:R-:W4:Y:S01]  /*30b20*/  LDL.LU R8, [R1+0x90] ;  /* 0x0000900001087983 */ /* 0x001f220000300800 */
[----:B------:R-:W4:Y:S02]  /*30b30*/  LDL.LU R9, [R1+0x94] ;  /* 0x0000940001097983 */ /* 0x000f240000300800 */
[----:B-1----:R-:W4:Y:S02]  /*30b40*/  LDL.LU R10, [R1+0x98] ;  /* 0x00009800010a7983 */ /* 0x002f240000300800 */
[----:B------:R-:W4:Y:S01]  /*30b50*/  LDL.LU R11, [R1+0x9c] ;  /* 0x00009c00010b7983 */ /* 0x000f220000300800 */
[-C--:B--2---:R-:W-:Y:S01]  /*30b60*/  HMMA.16816.F32 R12, R12, R22.reuse, R16 ;  /* 0x000000160c0c723c */ /* 0x084fe20000001810 */
[----:B------:R-:W4:Y:S01]  /*30b70*/  LDL.LU.64 R18, [R1+0x5778] ;  /* 0x0057780001127983 */ /* 0x000f220000300a00 */
[----:B------:R-:W4:Y:S11]  /*30b80*/  LDL.LU.64 R16, [R1+0x5770] ;  /* 0x0057700001107983 */ /* 0x000f360000300a00 */
[----:B------:R-:W-:Y:S10]  /*30b90*/  @!UPT UIADD3 URZ, URZ, URZ, URZ ;  /* 0x0000003f3f3ff290 */ /* 0x000ff4000fffe03f */
[----:B------:R-:W-:Y:S01]  /*30ba0*/  STL.64 [R1+0x120], R12 ;  /* 0x0001200c01007387 */ /* 0x000fe20000100a00 */
[----:B------:R4:W-:Y:S02]  /*30bb0*/  STL.64 [R1+0x128], R14 ;  /* 0x0001280e01007387 */ /* 0x0009e40000100a00 */
[-C--:B----4-:R-:W-:Y:S08]  /*30bc0*/  HMMA.16816.F32 R12, R16, R22.reuse, R8 ;  /* 0x00000016100c723c */ /* 0x090ff00000001808 */
[----:B---3--:R-:W-:Y:S01]  /*30bd0*/  HMMA.16816.F32 R8, R24, R22, R4 ;  /* 0x000000161808723c */ /* 0x008fe20000001804 */
[----:B------:R-:W0:Y:S11]  /*30be0*/  LDSM.16.MT88.4 R4, [R3+0x1a180] ;  /* 0x01a180000304783b */ /* 0x000e360000004200 */
[----:B------:R-:W-:Y:S03]  /*30bf0*/  @!UPT UIADD3 URZ, URZ, URZ, URZ ;  /* 0x0000003f3f3ff290 */ /* 0x000fe6000fffe03f */
[----:B------:R-:W-:Y:S01]  /*30c00*/  STL.64 [R1+0x110], R12 ;  /* 0x0001100c01007387 */ /* 0x000fe20000100a00 */
[----:B------:R-:W-:Y:S07]  /*30c10*/  STL.64 [R1+0x118], R14 ;  /* 0x0001180e01007387 */ /* 0x000fee0000100a00 */
[----:B------:R-:W-:Y:S02]  /*30c20*/  STL.64 [R1+0xb0], R8 ;  /* 0x0000b00801007387 */ /* 0x000fe40000100a00 */
[----:B------:R0:W-:Y:S02]  /*30c30*/  STL.64 [R1+0xb8], R10 ;  /* 0x0000b80a01007387 */ /* 0x0001e40000100a00 */
[----:B0-----:R-:W-:Y:S01]  /*30c40*/  IMAD.MOV.U32 R10, RZ, RZ, R5 ;  /* 0x000000ffff0a7224 */ /* 0x001fe200078e0005 */
[----:B------:R-:W-:-:S02]  /*30c50*/  MOV R9, R6 ;  /* 0x0000000600097202 */ /* 0x000fc40000000f00 */
[----:B------:R-:W-:Y:S02]  /*30c60*/  MOV R8, R7 ;  /* 0x0000000700087202 */ /* 0x000fe40000000f00 */
[----:B------:R-:W-:Y:S01]  /*30c70*/  MOV R16, R4 ;  /* 0x0000000400107202 */ /* 0x000fe20000000f00 */
[----:B------:R-:W-:Y:S02]  /*30c80*/  STL [R1+0x5730], R10 ;  /* 0x0057300a01007387 */ /* 0x000fe40000100800 */
[----:B------:R-:W-:Y:S02]  /*30c90*/  STL.64 [R1+0x5728], R8 ;  /* 0x0057280801007387 */ /* 0x000fe40000100a00 */
[----:B------:R0:W-:Y:S02]  /*30ca0*/  STL [R1+0x5720], R16 ;  /* 0x0057201001007387 */ /* 0x0001e40000100800 */
[----:B------:R-:W2:Y:S01]  /*30cb0*/  LDL.LU R12, [R1+0x30] ;  /* 0x00003000010c7983 */ /* 0x000ea20000300800 */
[----:B------:R-:W2:Y:S01]  /*30cc0*/  LDL.LU R13, [R1+0x34] ;  /* 0x00003400010d7983 */ /* 0x000ea20000300800 */
[----:B------:R-:W3:Y:S02]  /*30cd0*/  LDL.LU R14, [R1+0x38] ;  /* 0x00003800010e7983 */ /* 0x000ee40000300800 */
[----:B------:R-:W3:Y:S01]  /*30ce0*/  LDL.LU R15, [R1+0x3c] ;  /* 0x00003c00010f7983 */ /* 0x000ee20000300800 */
[----:B------:R-:W1:Y:S04]  /*30cf0*/  LDSM.16.MT88.4 R4, [R0+0x1c000] ;  /* 0x01c000000004783b */ /* 0x000e680000004200 */
[----:B---3--:R-:W-:Y:S01]  /*30d00*/  STL.64 [R1+0x5740], R14 ;  /* 0x0057400e01007387 */ /* 0x008fe20000100a00 */
[----:B--2---:R2:W-:Y:S02]  /*30d10*/  STL.64 [R1+0x5738], R12 ;  /* 0x0057380c01007387 */ /* 0x0045e40000100a00 */
[----:B0-----:R-:W3:Y:S02]  /*30d20*/  LDL.LU R16, [R1+0x40] ;  /* 0x0000400001107983 */ /* 0x001ee40000300800 */
[----:B------:R-:W3:Y:S01]  /*30d30*/  LDL.LU R17, [R1+0x44] ;  /* 0x0000440001117983 */ /* 0x000ee20000300800 */
[----:B------:R-:W4:Y:S01]  /*30d40*/  LDL.LU R18, [R1+0x48] ;  /* 0x0000480001127983 */ /* 0x000f220000300800 */
[----:B------:R-:W4:Y:S02]  /*30d50*/  LDL.LU R19, [R1+0x4c] ;  /* 0x00004c0001137983 */ /* 0x000f240000300800 */
[----:B-1----:R-:W-:Y:S01]  /*30d60*/  IMAD.MOV.U32 R27, RZ, RZ, R4 ;  /* 0x000000ffff1b7224 */ /* 0x002fe200078e0004 */
[----:B------:R-:W-:-:S02]  /*30d70*/  MOV R26, R5 ;  /* 0x00000005001a7202 */ /* 0x000fc40000000f00 */
[----:B------:R-:W-:Y:S01]  /*30d80*/  MOV R25, R6 ;  /* 0x0000000600197202 */ /* 0x000fe20000000f00 */
[----:B------:R-:W-:Y:S01]  /*30d90*/  IMAD.MOV.U32 R24, RZ, RZ, R7 ;  /* 0x000000ffff187224 */ /* 0x000fe200078e0007 */
[----:B----4-:R-:W-:Y:S01]  /*30da0*/  STL.64 [R1+0x5750], R18 ;  /* 0x0057501201007387 */ /* 0x010fe20000100a00 */
[----:B---3--:R0:W-:Y:S02]  /*30db0*/  STL.64 [R1+0x5748], R16 ;  /* 0x0057481001007387 */ /* 0x0081e40000100a00 */
[----:B------:R-:W3:Y:S02]  /*30dc0*/  LDL.LU R8, [R1+0xc0] ;  /* 0x0000c00001087983 */ /* 0x000ee40000300800 */
[----:B------:R-:W3:Y:S01]  /*30dd0*/  LDL.LU R9, [R1+0xc4] ;  /* 0x0000c40001097983 */ /* 0x000ee20000300800 */
[----:B------:R-:W3:Y:S01]  /*30de0*/  LDL.LU R10, [R1+0xc8] ;  /* 0x0000c800010a7983 */ /* 0x000ee20000300800 */
[----:B------:R-:W3:Y:S02]  /*30df0*/  LDL.LU R11, [R1+0xcc] ;  /* 0x0000cc00010b7983 */ /* 0x000ee40000300800 */
[----:B--2---:R-:W2:Y:S02]  /*30e00*/  LDL.LU R12, [R1+0x50] ;  /* 0x00005000010c7983 */ /* 0x004ea40000300800 */
[----:B------:R-:W2:Y:S01]  /*30e10*/  LDL.LU R13, [R1+0x54] ;  /* 0x00005400010d7983 */ /* 0x000ea20000300800 */
[----:B------:R-:W2:Y:S01]  /*30e20*/  LDL.LU R14, [R1+0x58] ;  /* 0x00005800010e7983 */ /* 0x000ea20000300800 */
[----:B------:R-:W2:Y:S03]  /*30e30*/  LDL.LU R15, [R1+0x5c] ;  /* 0x00005c00010f7983 */ /* 0x000ea60000300800 */
[----:B0-----:R-:W2:Y:S01]  /*30e40*/  LDL.LU R16, [R1+0xd0] ;  /* 0x0000d00001107983 */ /* 0x001ea20000300800 */
[----:B------:R-:W2:Y:S02]  /*30e50*/  LDL.LU R17, [R1+0xd4] ;  /* 0x0000d40001117983 */ /* 0x000ea40000300800 */
[----:B------:R-:W2:Y:S02]  /*30e60*/  LDL.LU R18, [R1+0xd8] ;  /* 0x0000d80001127983 */ /* 0x000ea40000300800 */
[----:B------:R-:W2:Y:S01]  /*30e70*/  LDL.LU R19, [R1+0xdc] ;  /* 0x0000dc0001137983 */ /* 0x000ea20000300800 */
[----:B------:R-:W-:Y:S01]  /*30e80*/  STL.64 [R1+0x56e8], R26 ;  /* 0x0056e81a01007387 */ /* 0x000fe20000100a00 */
[----:B------:R0:W-:Y:S03]  /*30e90*/  STL.64 [R1+0x56e0], R24 ;  /* 0x0056e01801007387 */ /* 0x0001e60000100a00 */
[----:B0-----:R-:W4:Y:S01]  /*30ea0*/  LDL.LU R24, [R1+0xf0] ;  /* 0x0000f00001187983 */ /* 0x001f220000300800 */
[----:B------:R-:W4:Y:S02]  /*30eb0*/  LDL.LU R25, [R1+0xf4] ;  /* 0x0000f40001197983 */ /* 0x000f240000300800 */
[----:B------:R-:W2:Y:S02]  /*30ec0*/  LDL.LU R26, [R1+0xf8] ;  /* 0x0000f800011a7983 */ /* 0x000ea40000300800 */
[----:B------:R-:W2:Y:S02]  /*30ed0*/  LDL.LU R27, [R1+0xfc] ;  /* 0x0000fc00011b7983 */ /* 0x000ea40000300800 */
[----:B--2---:R-:W-:Y:S01]  /*30ee0*/  STL.64 [R1+0x56f8], R26 ;  /* 0x0056f81a01007387 */ /* 0x004fe20000100a00 */
[----:B----4-:R0:W-:Y:S03]  /*30ef0*/  STL.64 [R1+0x56f0], R24 ;  /* 0x0056f01801007387 */ /* 0x0101e60000100a00 */
[----:B0-----:R-:W2:Y:S01]  /*30f00*/  LDL.LU R24, [R1+0x70] ;  /* 0x0000700001187983 */ /* 0x001ea20000300800 */
[----:B------:R-:W2:Y:S02]  /*30f10*/  LDL.LU R25, [R1+0x74] ;  /* 0x0000740001197983 */ /* 0x000ea40000300800 */
[----:B------:R-:W4:Y:S01]  /*30f20*/  LDL.LU R26, [R1+0x78] ;  /* 0x00007800011a7983 */ /* 0x000f220000300800 */
[----:B------:R-:W-:-:S02]  /*30f30*/  MOV R27, R28 ;  /* 0x0000001c001b7202 */ /* 0x000fc40000000f00 */
[----:B------:R-:W2:Y:S01]  /*30f40*/  LDL.LU R28, [R1+0x5768] ;  /* 0x00576800011c7983 */ /* 0x000ea20000300800 */
[----:B------:R-:W-:Y:S03]  /*30f50*/  HMMA.16816.F32 R12, R12, R22, R16 ;  /* 0x000000160c0c723c */ /* 0x000fe60000001810 */
[----:B--2---:R-:W0:Y:S04]  /*30f60*/  LDSM.16.M88.4 R4, [R28+0x40180] ;  /* 0x040180001c04783b */ /* 0x004e280000000200 */
[----:B----4-:R-:W-:Y:S01]  /*30f70*/  STL.64 [R1+0x5718], R26 ;  /* 0x0057181a01007387 */ /* 0x010fe20000100a00 */
[----:B------:R1:W-:Y:S03]  /*30f80*/  STL.64 [R1+0x5710], R24 ;  /* 0x0057101801007387 */ /* 0x0003e60000100a00 */
[----:B-1----:R-:W2:Y:S01]  /*30f90*/  LDL.LU R24, [R1+0xe0] ;  /* 0x0000e00001187983 */ /* 0x002ea20000300800 */
[----:B------:R-:W2:Y:S02]  /*30fa0*/  LDL.LU R25, [R1+0xe4] ;  /* 0x0000e40001197983 */ /* 0x000ea40000300800 */
[----:B------:R-:W2:Y:S02]  /*30fb0*/  LDL.LU R26, [R1+0xe8] ;  /* 0x0000e800011a7983 */ /* 0x000ea40000300800 */
[----:B------:R-:W2:Y:S01]  /*30fc0*/  LDL.LU R27, [R1+0xec] ;  /* 0x0000ec00011b7983 */ /* 0x000ea20000300800 */
[----:B0-----:R0:W-:Y:S01]  /*30fd0*/  STL [R1+0x553c], R6 ;  /* 0x00553c0601007387 */ /* 0x0011e20000100800 */
[----:B------:R1:W-:Y:S02]  /*30fe0*/  STL [R1+0x5538], R7 ;  /* 0x0055380701007387 */ /* 0x0003e40000100800 */
[----:B------:R4:W-:Y:S01]  /*30ff0*/  STL.64 [R1+0x56b8], R4 ;  /* 0x0056b80401007387 */ /* 0x0009e20000100a00 */
[----:B0-----:R-:W-:-:S02]  /*31000*/  MOV R6, R2 ;  /* 0x0000000200067202 */ /* 0x001fc40000000f00 */
[----:B-1----:R-:W-:Y:S02]  /*31010*/  MOV R7, R29 ;  /* 0x0000001d00077202 */ /* 0x002fe40000000f00 */
[----:B----4-:R-:W-:Y:S01]  /*31020*/  MOV R4, R21 ;  /* 0x0000001500047202 */ /* 0x010fe20000000f00 */
[----:B------:R-:W-:Y:S01]  /*31030*/  IMAD.MOV.U32 R5, RZ, RZ, R20 ;  /* 0x000000ffff057224 */ /* 0x000fe200078e0014 */
[----:B------:R-:W4:Y:S01]  /*31040*/  LDL.LU R21, [R1+0x5764] ;  /* 0x0057640001157983 */ /* 0x000f220000300800 */
[----:B------:R-:W2:Y:S02]  /*31050*/  LDL.LU R20, [R1+0x5760] ;  /* 0x0057600001147983 */ /* 0x000ea40000300800 */
[----:B------:R-:W2:Y:S02]  /*31060*/  LDL.LU R2, [R1+0x575c] ;  /* 0x00575c0001027983 */ /* 0x000ea40000300800 */
[----:B------:R-:W2:Y:S01]  /*31070*/  LDL.LU R29, [R1+0x5758] ;  /* 0x00575800011d7983 */ /* 0x000ea20000300800 */
[----:B------:R-:W-:Y:S01]  /*31080*/  STL.64 [R1+0x5708], R6 ;  /* 0x0057080601007387 */ /* 0x000fe20000100a00 */
[----:B------:R0:W-:Y:S03]  /*31090*/  STL.64 [R1+0x5700], R4 ;  /* 0x0057000401007387 */ /* 0x0001e60000100a00 */
[----:B0-----:R-:W2:Y:S01]  /*310a0*/  LDL.LU R4, [R1+0x100] ;  /* 0x0001000001047983 */ /* 0x001ea20000300800 */
[----:B------:R-:W2:Y:S02]  /*310b0*/  LDL.LU R5, [R1+0x104] ;  /* 0x0001040001057983 */ /* 0x000ea40000300800 */
[----:B------:R-:W2:Y:S02]  /*310c0*/  LDL.LU R6, [R1+0x108] ;  /* 0x0001080001067983 */ /* 0x000ea40000300800 */
[----:B------:R-:W2:Y:S01]  /*310d0*/  LDL.LU R7, [R1+0x10c] ;  /* 0x00010c0001077983 */ /* 0x000ea20000300800 */
[----:B------:R-:W-:Y:S01]  /*310e0*/  STL [R1+0x5170], R28 ;  /* 0x0051701c01007387 */ /* 0x000fe20000100800 */
[----:B------:R-:W3:Y:S02]  /*310f0*/  LDL.LU.64 R18, [R1+0x5750] ;  /* 0x0057500001127983 */ /* 0x000ee40000300a00 */
[----:B------:R-:W3:Y:S02]  /*31100*/  LDL.LU.64 R16, [R1+0x5748] ;  /* 0x0057480001107983 */ /* 0x000ee40000300a00 */
[----:B------:R-:W-:Y:S01]  /*31110*/  STL.64 [R1+0xa0], R12 ;  /* 0x0000a00c01007387 */ /* 0x000fe20000100a00 */
[----:B------:R0:W-:Y:S04]  /*31120*/  STL.64 [R1+0xa8], R14 ;  /* 0x0000a80e01007387 */ /* 0x0001e80000100a00 */
[----:B0-----:R-:W2:Y:S01]  /*31130*/  LDL.LU.64 R14, [R1+0x5740] ;  /* 0x00574000010e7983 */ /* 0x001ea20000300a00 */
[----:B------:R-:W2:Y:S01]  /*31140*/  LDL.LU.64 R12, [R1+0x5738] ;  /* 0x00573800010c7983 */ /* 0x000ea20000300a00 */
[-C--:B---3--:R-:W-:Y:S02]  /*31150*/  HMMA.16816.F32 R16, R16, R22.reuse, R8 ;  /* 0x000000161010723c */ /* 0x088fe40000001808 */
[----:B------:R-:W3:Y:S01]  /*31160*/  LDL.LU R10, [R1+0x5730] ;  /* 0x00573000010a7983 */ /* 0x000ee20000300800 */
[----:B------:R-:W3:Y:S05]  /*31170*/  LDL.LU.64 R8, [R1+0x5728] ;  /* 0x0057280001087983 */ /* 0x000eea0000300a00 */
[----:B--2---:R-:W-:Y:S01]  /*31180*/  HMMA.16816.F32 R12, R12, R22, R24 ;  /* 0x000000160c0c723c */ /* 0x004fe20000001818 */
[----:B------:R-:W0:Y:S11]  /*31190*/  LDSM.16.MT88.4 R24, [R0+0x1c080] ;  /* 0x01c080000018783b */ /* 0x000e360000004200 */
[----:B------:R-:W-:Y:S04]  /*311a0*/  @!UPT UIADD3 URZ, URZ, URZ, URZ ;  /* 0x0000003f3f3ff290 */ /* 0x000fe8000fffe03f */
[----:B------:R-:W-:Y:S01]  /*311b0*/  IMAD.MOV.U32 R28, RZ, RZ, R19 ;  /* 0x000000ffff1c7224 */ /* 0x000fe200078e0013 */
[----:B------:R1:W-:Y:S01]  /*311c0*/  STL.64 [R1+0xd0], R16 ;  /* 0x0000d01001007387 */ /* 0x0003e20000100a00 */
[----:B------:R-:W-:Y:S03]  /*311d0*/  STL [R1+0xd8], R18 ;  /* 0x0000d81201007387 */ /* 0x000fe60000100800 */
[----:B-1----:R-:W2:Y:S01]  /*311e0*/  LDL.LU R16, [R1+0x5720] ;  /* 0x0057200001107983 */ /* 0x002ea20000300800 */
[----:B------:R-:W-:Y:S02]  /*311f0*/  STL [R1+0x55e0], R28 ;  /* 0x0055e01c01007387 */ /* 0x000fe40000100800 */
[----:B------:R0:W-:Y:S02]  /*31200*/  STL.64 [R1+0xc0], R12 ;  /* 0x0000c00c01007387 */ /* 0x0001e40000100a00 */
[----:B------:R1:W-:Y:S02]  /*31210*/  STL.64 [R1+0xc8], R14 ;  /* 0x0000c80e01007387 */ /* 0x0003e40000100a00 */
[----:B0-----:R-:W-:Y:S01]  /*31220*/  IMAD.MOV.U32 R13, RZ, RZ, R26 ;  /* 0x000000ffff0d7224 */ /* 0x001fe200078e001a */
[----:B------:R-:W-:-:S02]  /*31230*/  MOV R12, R27 ;  /* 0x0000001b000c7202 */ /* 0x000fc40000000f00 */
[----:B-1----:R-:W-:Y:S02]  /*31240*/  MOV R15, R24 ;  /* 0x00000018000f7202 */ /* 0x002fe40000000f00 */
[----:B------:R-:W-:Y:S01]  /*31250*/  MOV R14, R25 ;  /* 0x00000019000e7202 */ /* 0x000fe20000000f00 */
[----:B------:R-:W2:Y:S01]  /*31260*/  LDL.LU.64 R26, [R1+0x5718] ;  /* 0x00571800011a7983 */ /* 0x000ea20000300a00 */
[----:B------:R-:W2:Y:S02]  /*31270*/  LDL.LU.64 R24, [R1+0x5710] ;  /* 0x0057100001187983 */ /* 0x000ea40000300a00 */
[----:B--2---:R-:W-:Y:S01]  /*31280*/  HMMA.16816.F32 R24, R24, R22, R4 ;  /* 0x000000161818723c */ /* 0x004fe20000001804 */
[----:B------:R-:W2:Y:S01]  /*31290*/  LDL.LU.64 R6, [R1+0x5708] ;  /* 0x0057080001067983 */ /* 0x000ea20000300a00 */
[----:B------:R-:W2:Y:S11]  /*312a0*/  LDL.LU.64 R4, [R1+0x5700] ;  /* 0x0057000001047983 */ /* 0x000eb60000300a00 */
[----:B------:R-:W-:Y:S10]  /*312b0*/  @!UPT UIADD3 URZ, URZ, URZ, URZ ;  /* 0x0000003f3f3ff290 */ /* 0x000ff4000fffe03f */
[----:B------:R-:W-:Y:S01]  /*312c0*/  STL.64 [R1+0xe0], R24 ;  /* 0x0000e01801007387 */ /* 0x000fe20000100a00 */
[----:B------:R0:W-:Y:S03]  /*312d0*/  STL.64 [R1+0xe8], R26 ;  /* 0x0000e81a01007387 */ /* 0x0001e60000100a00 */
[----:B0-----:R-:W2:Y:S01]  /*312e0*/  LDL.LU.64 R26, [R1+0x56f8] ;  /* 0x0056f800011a7983 */ /* 0x001ea20000300a00 */
[----:B------:R-:W2:Y:S03]  /*312f0*/  LDL.LU.64 R24, [R1+0x56f0] ;  /* 0x0056f00001187983 */ /* 0x000ea60000300a00 */
        /* <DEDUP_REMOVED lines=18> */
[----:B------:R-:W-:Y:S02]  /*31420*/  STL.64 [R1+0x48], R6 ;  /* 0x0000480601007387 */ /* 0x000fe40000100a00 */
[----:B------:R-:W0:Y:S04]  /*31430*/  LDSM.16.MT88.4 R4, [R0+0x1c180] ;  /* 0x01c180000004783b */ /* 0x000e280000004200 */
[----:B------:R-:W-:Y:S01]  /*31440*/  STL [R1+0x55e4], R0 ;  /* 0x0055e40001007387 */ /* 0x000fe20000100800 */
[----:B0-----:R-:W-:Y:S01]  /*31450*/  STL.64 [R1+0x30], R4 ;  /* 0x0000300401007387 */ /* 0x001fe20000100a00 */
[----:B------:R-:W-:Y:S02]  /*31460*/  STL.64 [R1+0x38], R6 ;  /* 0x0000380601007387 */ /* 0x000fe40000100a00 */
[----:B------:R-:W0:Y:S02]  /*31470*/  LDSM.16.MT88.4 R4, [R11+0x1c000] ;  /* 0x01c000000b04783b */ /* 0x000e240000004200 */
[----:B0-----:R0:W-:Y:S02]  /*31480*/  STL.64 [R1+0x20], R4 ;  /* 0x0000200401007387 */ /* 0x0011e40000100a00 */
[----:B0-----:R-:W-:-:S02]  /*31490*/  MOV R4, R16 ;  /* 0x0000001000047202 */ /* 0x001fc40000000f00 */
[----:B------:R-:W0:Y:S04]  /*314a0*/  LDSM.16.MT88.4 R16, [R11+0x1c080] ;  /* 0x01c080000b10783b */ /* 0x000e280000004200 */
[----:B------:R1:W-:Y:S01]  /*314b0*/  STL.64 [R1+0x28], R6 ;  /* 0x0000280601007387 */ /* 0x0003e20000100a00 */
[----:B---3--:R-:W-:Y:S01]  /*314c0*/  MOV R5, R10 ;  /* 0x0000000a00057202 */ /* 0x008fe20000000f00 */
[----:B-1----:R-:W-:Y:S01]  /*314d0*/  IMAD.MOV.U32 R6, RZ, RZ, R9 ;  /* 0x000000ffff067224 */ /* 0x002fe200078e0009 */
[----:B------:R-:W-:Y:S01]  /*314e0*/  MOV R7, R8 ;  /* 0x0000000800077202 */ /* 0x000fe20000000f00 */
[----:B0-----:R-:W-:Y:S01]  /*314f0*/  STL.64 [R1+0x10], R16 ;  /* 0x0000101001007387 */ /* 0x001fe20000100a00 */
[----:B------:R-:W-:Y:S02]  /*31500*/  STL.64 [R1+0x18], R18 ;  /* 0x0000181201007387 */ /* 0x000fe40000100a00 */
[----:B------:R-:W-:Y:S02]  /*31510*/  LDSM.16.MT88.4 R16, [R11+0x1c100] ;  /* 0x01c100000b10783b */ /* 0x000fe40000004200 */
[----:B------:R-:W0:Y:S04]  /*31520*/  LDSM.16.MT88.4 R8, [R11+0x1c180] ;  /* 0x01c180000b08783b */ /* 0x000e280000004200 */
[----:B0-----:R0:W-:Y:S01]  /*31530*/  STL.64 [R1+0x5610], R10 ;  /* 0x0056100a01007387 */ /* 0x0011e20000100a00 */
[----:B------:R-:W-:Y:S02]  /*31540*/  STL.64 [R1], R16 ;  /* 0x0000001001007387 */ /* 0x000fe40000100a00 */
[----:B------:R-:W-:Y:S02]  /*31550*/  STL.64 [R1+0x8], R18 ;  /* 0x0000081201007387 */ /* 0x000fe40000100a00 */
[----:B------:R1:W-:Y:S01]  /*31560*/  STL.64 [R1+0x5608], R8 ;  /* 0x0056080801007387 */ /* 0x0003e20000100a00 */
[----:B------:R-:W-:Y:S01]  /*31570*/  LDSM.16.MT88.4 R16, [R29+0x1c080] ;  /* 0x01c080001d10783b */ /* 0x000fe20000004200 */
[----:B0-----:R-:W-:-:S02]  /*31580*/  MOV R10, R13 ;  /* 0x0000000d000a7202 */ /* 0x001fc40000000f00 */
[----:B------:R-:W-:Y:S02]  /*31590*/  MOV R11, R12 ;  /* 0x0000000c000b7202 */ /* 0x000fe40000000f00 */
[----:B-1----:R-:W-:Y:S01]  /*315a0*/  MOV R8, R15 ;  /* 0x0000000f00087202 */ /* 0x002fe20000000f00 */
[----:B------:R-:W-:Y:S02]  /*315b0*/  IMAD.MOV.U32 R9, RZ, RZ, R14 ;  /* 0x000000ffff097224 */ /* 0x000fe400078e000e */
[----:B------:R-:W0:Y:S04]  /*315c0*/  LDSM.16.MT88.4 R12, [R29+0x1c000] ;  /* 0x01c000001d0c783b */ /* 0x000e280000004200 */
[----:B------:R-:W-:Y:S01]  /*315d0*/  STL.64 [R1+0x56c8], R10 ;  /* 0x0056c80a01007387 */ /* 0x000fe20000100a00 */
[----:B------:R1:W-:Y:S03]  /*315e0*/  STL.64 [R1+0x56c0], R8 ;  /* 0x0056c00801007387 */ /* 0x0003e60000100a00 */
[----:B-1----:R-:W3:Y:S01]  /*315f0*/  LDL.LU R8, [R1+0x1b0] ;  /* 0x0001b00001087983 */ /* 0x002ee20000300800 */
[----:B------:R-:W3:Y:S02]  /*31600*/  LDL.LU R9, [R1+0x1b4] ;  /* 0x0001b40001097983 */ /* 0x000ee40000300800 */
[----:B------:R-:W3:Y:S02]  /*31610*/  LDL.LU R10, [R1+0x1b8] ;  /* 0x0001b800010a7983 */ /* 0x000ee40000300800 */
[----:B------:R-:W3:Y:S01]  /*31620*/  LDL.LU R11, [R1+0x1bc] ;  /* 0x0001bc00010b7983 */ /* 0x000ee20000300800 */
[----:B0-----:R0:W-:Y:S01]  /*31630*/  STL.64 [R1+0x5600], R14 ;  /* 0x0056000e01007387 */ /* 0x0011e20000100a00 */
[----:B------:R1:W-:Y:S01]  /*31640*/  STL.64 [R1+0x55f8], R12 ;  /* 0x0055f80c01007387 */ /* 0x0003e20000100a00 */
[----:B0-----:R-:W-:-:S02]  /*31650*/  MOV R14, R20 ;  /* 0x00000014000e7202 */ /* 0x001fc40000000f00 */
[----:B-1----:R-:W3:Y:S01]  /*31660*/  LDL.LU R12, [R1+0x190] ;  /* 0x00019000010c7983 */ /* 0x002ee20000300800 */
[----:B------:R-:W-:Y:S02]  /*31670*/  IMAD.MOV.U32 R13, RZ, RZ, R2 ;  /* 0x000000ffff0d7224 */ /* 0x000fe400078e0002 */
[----:B------:R-:W3:Y:S02]  /*31680*/  LDL.LU R2, [R1+0x56d8] ;  /* 0x0056d80001027983 */ /* 0x000ee40000300800 */
[----:B------:R-:W3:Y:S01]  /*31690*/  LDL.LU R20, [R1+0x56d4] ;  /* 0x0056d40001147983 */ /* 0x000ee20000300800 */
[----:B----4-:R-:W-:Y:S02]  /*316a0*/  MOV R15, R21 ;  /* 0x00000015000f7202 */ /* 0x010fe40000000f00 */
[----:B------:R-:W4:Y:S01]  /*316b0*/  LDL.LU R21, [R1+0x56d0] ;  /* 0x0056d00001157983 */ /* 0x000f220000300800 */
[----:B------:R2:W-:Y:S02]  /*316c0*/  STL.64 [R1+0x55f0], R18 ;  /* 0x0055f01201007387 */ /* 0x0005e40000100a00 */
[----:B------:R0:W-:Y:S01]  /*316d0*/  STL.64 [R1+0x55e8], R16 ;  /* 0x0055e81001007387 */ /* 0x0001e20000100a00 */
[----:B--2---:R-:W-:Y:S01]  /*316e0*/  MOV R18, R25 ;  /* 0x0000001900127202 */ /* 0x004fe20000000f00 */
[----:B0-----:R-:W-:Y:S01]  /*316f0*/  IMAD.MOV.U32 R16, RZ, RZ, R27 ;  /* 0x000000ffff107224 */ /* 0x001fe200078e001b */
[----:B------:R-:W-:Y:S01]  /*31700*/  MOV R17, R26 ;  /* 0x0000001a00117202 */ /* 0x000fe20000000f00 */
[----:B------:R-:W-:-:S02]  /*31710*/  IMAD.MOV.U32 R19, RZ, RZ, R24 ;  /* 0x000000ffff137224 */ /* 0x000fc400078e0018 */
[----:B------:R-:W0:Y:S04]  /*31720*/  LDSM.16.MT88.4 R24, [R29+0x1c100] ;  /* 0x01c100001d18783b */ /* 0x000e280000004200 */
[----:B0-----:R-:W-:Y:S01]  /*31730*/  STL.64 [R1+0x5620], R26 ;  /* 0x0056201a01007387 */ /* 0x001fe20000100a00 */
[----:B------:R0:W-:Y:S03]  /*31740*/  STL.64 [R1+0x5618], R24 ;  /* 0x0056181801007387 */ /* 0x0001e60000100a00 */
[----:B0-----:R-:W2:Y:S01]  /*31750*/  LDL.LU R24, [R1+0x140] ;  /* 0x0001400001187983 */ /* 0x001ea20000300800 */
[----:B---3--:R-:W-:Y:S02]  /*31760*/  MOV R26, R20 ;  /* 0x00000014001a7202 */ /* 0x008fe40000000f00 */
[----:B----4-:R-:W-:-:S02]  /*31770*/  MOV R25, R21 ;  /* 0x0000001500197202 */ /* 0x010fc40000000f00 */
[----:B------:R-:W-:Y:S01]  /*31780*/  HMMA.16816.F32 R20, R4, R22, R8 ;  /* 0x000000160414723c */ /* 0x000fe20000001808 */
[----:B------:R-:W3:Y:S01]  /*31790*/  LDL.LU.64 R10, [R1+0x56c8] ;  /* 0x0056c800010a7983 */ /* 0x000ee20000300a00 */
[----:B------:R-:W3:Y:S02]  /*317a0*/  LDL.LU.64 R8, [R1+0x56c0] ;  /* 0x0056c00001087983 */ /* 0x000ee40000300a00 */
[----:B------:R-:W2:Y:S02]  /*317b0*/  LDL.LU.64 R4, [R1+0x56b8] ;  /* 0x0056b80001047983 */ /* 0x000ea40000300a00 */
[----:B------:R-:W-:Y:S11]  /*317c0*/  IMAD.MOV.U32 R27, RZ, RZ, R2 ;  /* 0x000000ffff1b7224 */ /* 0x000ff600078e0002 */
[----:B------:R-:W-:Y:S06]  /*317d0*/  @!UPT UIADD3 URZ, URZ, URZ, URZ ;  /* 0x0000003f3f3ff290 */ /* 0x000fec000fffe03f */
[----:B------:R-:W-:Y:S01]  /*317e0*/  STL.64 [R1+0x100], R20 ;  /* 0x0001001401007387 */ /* 0x000fe20000100a00 */
[----:B------:R2:W-:Y:S02]  /*317f0*/  STL.64 [R1+0x108], R22 ;  /* 0x0001081601007387 */ /* 0x0005e40000100a00 */
[-C--:B--2---:R-:W-:Y:S01]  /*31800*/  HMMA.16816.F32 R20, R16, R4.reuse, R24 ;  /* 0x000000041014723c */ /* 0x084fe20000001818 */
[----:B------:R-:W0:Y:S11]  /*31810*/  LDSM.16.MT88.4 R16, [R29+0x1c180] ;  /* 0x01c180001d10783b */ /* 0x000e360000004200 */
[----:B------:R-:W-:Y:S11]  /*31820*/  @!UPT UIADD3 URZ, URZ, URZ, URZ ;  /* 0x0000003f3f3ff290 */ /* 0x000ff6000fffe03f */
[----:B------:R-:W-:Y:S01]  /*31830*/  STL.64 [R1+0xf0], R20 ;  /* 0x0000f01401007387 */ /* 0x000fe20000100a00 */
[----:B------:R-:W-:Y:S02]  /*31840*/  STL.64 [R1+0xf8], R22 ;  /* 0x0000f81601007387 */ /* 0x000fe40000100a00 */
[----:B------:R-:W1:Y:S01]  /*31850*/  LDSM.16.MT88.4 R20, [R3+0x1c000] ;  /* 0x01c000000314783b */ /* 0x000e620000004200 */
[----:B0-----:R0:W-:Y:S03]  /*31860*/  STL [R1+0x74], R17 ;  /* 0x0000741101007387 */ /* 0x0011e60000100800 */
[----:B------:R2:W-:Y:S01]  /*31870*/  STL [R1+0x78], R18 ;  /* 0x0000781201007387 */ /* 0x0005e20000100800 */
[----:B------:R-:W-:Y:S02]  /*31880*/  MOV R0, R16 ;  /* 0x0000001000007202 */ /* 0x000fe40000000f00 */
[----:B------:R-:W-:Y:S01]  /*31890*/  MOV R28, R19 ;  /* 0x00000013001c7202 */ /* 0x000fe20000000f00 */
[----:B-1----:R-:W-:Y:S01]  /*318a0*/  STL.64 [R1+0x55d8], R22 ;  /* 0x0055d81601007387 */ /* 0x002fe20000100a00 */
[----:B------:R-:W-:Y:S02]  /*318b0*/  STL.64 [R1+0x55d0], R20 ;  /* 0x0055d01401007387 */ /* 0x000fe40000100a00 */
[----:B------:R-:W4:Y:S02]  /*318c0*/  LDL.LU R16, [R1+0x110] ;  /* 0x0001100001107983 */ /* 0x000f240000300800 */
[----:B0-----:R-:W4:Y:S01]  /*318d0*/  LDL.LU R17, [R1+0x114] ;  /* 0x0001140001117983 */ /* 0x001f220000300800 */
[----:B--2---:R-:W2:Y:S01]  /*318e0*/  LDL.LU R18, [R1+0x118] ;  /* 0x0001180001127983 */ /* 0x004ea20000300800 */
[----:B------:R-:W2:Y:S01]  /*318f0*/  LDL.LU R19, [R1+0x11c] ;  /* 0x00011c0001137983 */ /* 0x000ea20000300800 */
[----:B---3--:R-:W-:Y:S11]  /*31900*/  HMMA.16816.F32 R8, R8, R4, R12 ;  /* 0x000000040808723c */ /* 0x008ff6000000180c */
[----:B------:R-:W-:Y:S11]  /*31910*/  @!UPT UIADD3 URZ, URZ, URZ, URZ ;  /* 0x0000003f3f3ff290 */ /* 0x000ff6000fffe03f */
[----:B------:R-:W-:Y:S02]  /*31920*/  @!UPT UIADD3 URZ, URZ, URZ, URZ ;  /* 0x0000003f3f3ff290 */ /* 0x000fe4000fffe03f */
[----:B------:R-:W-:Y:S01]  /*31930*/  IMAD.MOV.U32 R6, RZ, RZ, R8 ;  /* 0x000000ffff067224 */ /* 0x000fe200078e0008 */
[----:B------:R-:W-:Y:S02]  /*31940*/  MOV R7, R9 ;  /* 0x0000000900077202 */ /* 0x000fe40000000f00 */
[----:B------:R-:W-:Y:S01]  /*31950*/  MOV R29, R10 ;  /* 0x0000000a001d7202 */ /* 0x000fe20000000f00 */
[----:B------:R-:W-:Y:S01]  /*31960*/  IMAD.MOV.U32 R2, RZ, RZ, R11 ;  /* 0x000000ffff027224 */ /* 0x000fe200078e000b */
[----:B--2---:R-:W-:Y:S01]  /*31970*/  STL.64 [R1+0x5630], R18 ;  /* 0x0056301201007387 */ /* 0x004fe20000100a00 */
[----:B----4-:R-:W-:Y:S02]  /*31980*/  STL.64 [R1+0x5628], R16 ;  /* 0x0056281001007387 */ /* 0x010fe40000100a00 */
[----:B------:R-:W2:Y:S02]  /*31990*/  LDL.LU R8, [R1] ;  /* 0x0000000001087983 */ /* 0x000ea40000300800 */
[----:B------:R-:W2:Y:S01]  /*319a0*/  LDL.LU R9, [R1+0x4] ;  /* 0x0000040001097983 */ /* 0x000ea20000300800 */
[----:B------:R-:W3:Y:S01]  /*319b0*/  LDL.LU R10, [R1+0x8] ;  /* 0x00000800010a7983 */ /* 0x000ee20000300800 */
[----:B------:R-:W3:Y:S03]  /*319c0*/  LDL.LU R11, [R1+0xc] ;  /* 0x00000c00010b7983 */ /* 0x000ee60000300800 */
[----:B---3--:R-:W-:Y:S01]  /*319d0*/  STL.64 [R1+0x5640], R10 ;  /* 0x0056400a01007387 */ /* 0x008fe20000100a00 */
[----:B--2---:R-:W-:Y:S02]  /*319e0*/  STL.64 [R1+0x5638], R8 ;  /* 0x0056380801007387 */ /* 0x004fe40000100a00 */
[----:B------:R-:W2:Y:S02]  /*319f0*/  LDL.LU R24, [R1+0x130] ;  /* 0x0001300001187983 */ /* 0x000ea40000300800 */
[----:B------:R-:W2:Y:S01]  /*31a00*/  LDL.LU R25, [R1+0x134] ;  /* 0x0001340001197983 */ /* 0x000ea20000300800 */
[----:B------:R-:W3:Y:S01]  /*31a10*/  LDL.LU R26, [R1+0x138] ;  /* 0x00013800011a7983 */ /* 0x000ee20000300800 */
[----:B------:R-:W3:Y:S03]  /*31a20*/  LDL.LU R27, [R1+0x13c] ;  /* 0x00013c00011b7983 */ /* 0x000ee60000300800 */
[----:B---3--:R-:W-:Y:S01]  /*31a30*/  STL.64 [R1+0x5650], R26 ;  /* 0x0056501a01007387 */ /* 0x008fe20000100a00 */
[----:B--2---:R0:W-:Y:S03]  /*31a40*/  STL.64 [R1+0x5648], R24 ;  /* 0x0056481801007387 */ /* 0x0041e60000100a00 */
[----:B0-----:R-:W2:Y:S01]  /*31a50*/  LDL.LU R24, [R1+0x20] ;  /* 0x0000200001187983 */ /* 0x001ea20000300800 */
[----:B------:R-:W2:Y:S02]  /*31a60*/  LDL.LU R25, [R1+0x24] ;  /* 0x0000240001197983 */ /* 0x000ea40000300800 */
[----:B------:R-:W3:Y:S02]  /*31a70*/  LDL.LU R26, [R1+0x28] ;  /* 0x00002800011a7983 */ /* 0x000ee40000300800 */
[----:B------:R-:W3:Y:S02]  /*31a80*/  LDL.LU R27, [R1+0x2c] ;  /* 0x00002c00011b7983 */ /* 0x000ee40000300800 */
[----:B---3--:R-:W-:Y:S01]  /*31a90*/  STL.64 [R1+0x5670], R26 ;  /* 0x0056701a01007387 */ /* 0x008fe20000100a00 */
[----:B--2---:R0:W-:Y:S02]  /*31aa0*/  STL.64 [R1+0x5668], R24 ;  /* 0x0056681801007387 */ /* 0x0041e40000100a00 */
[----:B------:R-:W2:Y:S02]  /*31ab0*/  LDL.LU R16, [R1+0x10] ;  /* 0x0000100001107983 */ /* 0x000ea40000300800 */
[----:B------:R-:W2:Y:S01]  /*31ac0*/  LDL.LU R17, [R1+0x14] ;  /* 0x0000140001117983 */ /* 0x000ea20000300800 */
[----:B------:R-:W3:Y:S01]  /*31ad0*/  LDL.LU R18, [R1+0x18] ;  /* 0x0000180001127983 */ /* 0x000ee20000300800 */
[----:B------:R-:W3:Y:S03]  /*31ae0*/  LDL.LU R19, [R1+0x1c] ;  /* 0x00001c0001137983 */ /* 0x000ee60000300800 */
        /* <DEDUP_REMOVED lines=8> */
[----:B------:R-:W4:Y:S02]  /*31b70*/  LDL.LU R26, [R1+0x48] ;  /* 0x00004800011a7983 */ /* 0x000f240000300800 */
[----:B------:R-:W4:Y:S02]  /*31b80*/  LDL.LU R27, [R1+0x4c] ;  /* 0x00004c00011b7983 */ /* 0x000f240000300800 */
[----:B----4-:R-:W-:Y:S01]  /*31b90*/  STL.64 [R1+0x56b0], R26 ;  /* 0x0056b01a01007387 */ /* 0x010fe20000100a00 */
[----:B--2---:R-:W-:Y:S02]  /*31ba0*/  STL.64 [R1+0x56a8], R24 ;  /* 0x0056a81801007387 */ /* 0x004fe40000100a00 */
[----:B---3--:R-:W-:Y:S02]  /*31bb0*/  STL.64 [R1+0x5660], R18 ;  /* 0x0056601201007387 */ /* 0x008fe40000100a00 */
[----:B------:R0:W-:Y:S01]  /*31bc0*/  STL.64 [R1+0x5658], R16 ;  /* 0x0056581001007387 */ /* 0x0001e20000100a00 */
[----:B------:R-:W1:Y:S04]  /*31bd0*/  LDSM.16.MT88.4 R24, [R3+0x1c080] ;  /* 0x01c080000318783b */ /* 0x000e680000004200 */
        /* <DEDUP_REMOVED lines=8> */
[----:B------:R-:W3:Y:S02]  /*31c60*/  LDL.LU R18, [R1+0x188] ;  /* 0x0001880001127983 */ /* 0x000ee40000300800 */
[----:B------:R-:W3:Y:S02]  /*31c70*/  LDL.LU R19, [R1+0x18c] ;  /* 0x00018c0001137983 */ /* 0x000ee40000300800 */
[----:B-1----:R-:W-:Y:S01]  /*31c80*/  IMAD.MOV.U32 R21, RZ, RZ, R26 ;  /* 0x000000ffff157224 */ /* 0x002fe200078e001a */
[----:B------:R-:W-:-:S02]  /*31c90*/  MOV R20, R27 ;  /* 0x0000001b00147202 */ /* 0x000fc40000000f00 */
[----:B------:R-:W-:Y:S02]  /*31ca0*/  MOV R23, R24 ;  /* 0x0000001800177202 */ /* 0x000fe40000000f00 */
[----:B------:R-:W-:Y:S01]  /*31cb0*/  MOV R22, R25 ;  /* 0x0000001900167202 */ /* 0x000fe20000000f00 */
[----:B---3--:R-:W-:Y:S01]  /*31cc0*/  STL.64 [R1+0x56a0], R18 ;  /* 0x0056a01201007387 */ /* 0x008fe20000100a00 */
[----:B--2---:R0:W-:Y:S03]  /*31cd0*/  STL.64 [R1+0x5698], R16 ;  /* 0x0056981001007387 */ /* 0x0041e60000100a00 */
[----:B0-----:R-:W2:Y:S01]  /*31ce0*/  LDL.LU R16, [R1+0x1a0] ;  /* 0x0001a00001107983 */ /* 0x001ea20000300800 */
        /* <DEDUP_REMOVED lines=8> */
[----:B------:R-:W4:Y:S02]  /*31d70*/  LDL.LU R13, [R1+0x124] ;  /* 0x00012400010d7983 */ /* 0x000f240000300800 */
[----:B------:R-:W4:Y:S02]  /*31d80*/  LDL.LU R14, [R1+0x128] ;  /* 0x00012800010e7983 */ /* 0x000f240000300800 */
[----:B------:R-:W4:Y:S01]  /*31d90*/  LDL.LU R15, [R1+0x12c] ;  /* 0x00012c00010f7983 */ /* 0x000f220000300800 */
[----:B------:R-:W-:Y:S01]  /*31da0*/  STL [R1+0x555c], R2 ;  /* 0x00555c0201007387 */ /* 0x000fe20000100800 */
[----:B------:R-:W-:Y:S02]  /*31db0*/  STL [R1+0x5558], R29 ;  /* 0x0055581d01007387 */ /* 0x000fe40000100800 */
[----:B------:R0:W-:Y:S02]  /*31dc0*/  STL [R1+0x5554], R7 ;  /* 0x0055540701007387 */ /* 0x0001e40000100800 */
[----:B------:R1:W-:Y:S01]  /*31dd0*/  STL [R1+0x5550], R6 ;  /* 0x0055500601007387 */ /* 0x0003e20000100800 */
[----:B------:R-:W2:Y:S01]  /*31de0*/  LDL.LU.64 R26, [R1+0x56b0] ;  /* 0x0056b000011a7983 */ /* 0x000ea20000300a00 */
[----:B------:R-:W2:Y:S02]  /*31df0*/  LDL.LU.64 R24, [R1+0x56a8] ;  /* 0x0056a80001187983 */ /* 0x000ea40000300a00 */
[-C--:B--2---:R-:W-:Y:S01]  /*31e00*/  HMMA.16816.F32 R24, R24, R4.reuse, R16 ;  /* 0x000000041818723c */ /* 0x084fe20000001810 */
[----:B------:R-:W2:Y:S01]  /*31e10*/  LDL.LU.64 R18, [R1+0x56a0] ;  /* 0x0056a00001127983 */ /* 0x000ea20000300a00 */
[----:B------:R-:W2:Y:S11]  /*31e20*/  LDL.LU.64 R16, [R1+0x5698] ;  /* 0x0056980001107983 */ /* 0x000eb60000300a00 */
[----:B------:R-:W-:Y:S11]  /*31e30*/  @!UPT UIADD3 URZ, URZ, URZ, URZ ;  /* 0x0000003f3f3ff290 */ /* 0x000ff6000fffe03f */
[----:B0-----:R-:W-:Y:S02]  /*31e40*/  MOV R7, R26 ;  /* 0x0000001a00077202 */ /* 0x001fe40000000f00 */
[----:B-1----:R-:W-:Y:S02]  /*31e50*/  MOV R6, R27 ;  /* 0x0000001b00067202 */ /* 0x002fe40000000f00 */
[----:B------:R-:W-:Y:S01]  /*31e60*/  MOV R2, R24 ;  /* 0x0000001800027202 */ /* 0x000fe20000000f00 */
[----:B------:R-:W-:Y:S01]  /*31e70*/  IMAD.MOV.U32 R29, RZ, RZ, R25 ;  /* 0x000000ffff1d7224 */ /* 0x000fe200078e0019 */
[----:B------:R-:W2:Y:S01]  /*31e80*/  LDL.LU.64 R26, [R1+0x5690] ;  /* 0x00569000011a7983 */ /* 0x000ea20000300a00 */
[----:B------:R-:W2:Y:S02]  /*31e90*/  LDL.LU.64 R24, [R1+0x5688] ;  /* 0x0056880001187983 */ /* 0x000ea40000300a00 */
[----:B------:R-:W-:Y:S02]  /*31ea0*/  STL [R1+0x556c], R6 ;  /* 0x00556c0601007387 */ /* 0x000fe40000100800 */
[----:B------:R-:W-:Y:S01]  /*31eb0*/  STL [R1+0x5568], R7 ;  /* 0x0055680701007387 */ /* 0x000fe20000100800 */
[----:B------:R-:W-:Y:S01]  /*31ec0*/  STL [R1+0x5564], R29 ;  /* 0x0055641d01007387 */ /* 0x000fe20000100800 */
[----:B------:R-:W-:Y:S01]  /*31ed0*/  STL [R1+0x5560], R2 ;  /* 0x0055600201007387 */ /* 0x000fe20000100800 */
        /* <DEDUP_REMOVED lines=9> */
[----:B------:R-:W3:Y:S01]  /*31f70*/  LDL.LU.64 R18, [R1+0x5660] ;  /* 0x0056600001127983 */ /* 0x000ee20000300a00 */
[----:B------:R-:W3:Y:S11]  /*31f80*/  LDL.LU.64 R16, [R1+0x5658] ;  /* 0x0056580001107983 */ /* 0x000ef60000300a00 */
[----:B------:R-:W-:Y:S11]  /*31f90*/  @!UPT UIADD3 URZ, URZ, URZ, URZ ;  /* 0x0000003f3f3ff290 */ /* 0x000ff6000fffe03f */
[----:B------:R-:W-:Y:S01]  /*31fa0*/  IMAD.MOV.U32 R2, RZ, RZ, R27 ;  /* 0x000000ffff027224 */ /* 0x000fe200078e001b */
[----:B------:R-:W-:Y:S02]  /*31fb0*/  MOV R29, R26 ;  /* 0x0000001a001d7202 */ /* 0x000fe40000000f00 */
        /* <DEDUP_REMOVED lines=8> */
[-C--:B---3--:R-:W-:Y:S02]  /*32040*/  HMMA.16816.F32 R16, R16, R4.reuse, R8 ;  /* 0x000000041010723c */ /* 0x088fe40000001808 */
[----:B------:R-:W2:Y:S01]  /*32050*/  LDL.LU.64 R10, [R1+0x5640] ;  /* 0x00564000010a7983 */ /* 0x000ea20000300a00 */
[----:B------:R-:W2:Y:S11]  /*32060*/  LDL.LU.64 R8, [R1+0x5638] ;  /* 0x0056380001087983 */ /* 0x000eb60000300a00 */
[----:B------:R-:W-:Y:S09]  /*32070*/  @!UPT UIADD3 URZ, URZ, URZ, URZ ;  /* 0x0000003f3f3ff290 */ /* 0x000ff2000fffe03f */
[----:B------:R-:W-:Y:S01]  /*32080*/  STL.64 [R1+0x170], R16 ;  /* 0x0001701001007387 */ /* 0x000fe20000100a00 */
[----:B------:R0:W-:Y:S03]  /*32090*/  STL.64 [R1+0x178], R18 ;  /* 0x0001781201007387 */ /* 0x0001e60000100a00 */
[----:B0-----:R-:W3:Y:S01]  /*320a0*/  LDL.LU.64 R18, [R1+0x5630] ;  /* 0x0056300001127983 */ /* 0x001ee20000300a00 */
[----:B------:R-:W3:Y:S01]  /*320b0*/  LDL.LU.64 R16, [R1+0x5628] ;  /* 0x0056280001107983 */ /* 0x000ee20000300a00 */
[-C--:B--2---:R-:W-:Y:S02]  /*320c0*/  HMMA.16816.F32 R8, R8, R4.reuse, R24 ;  /* 0x000000040808723c */ /* 0x084fe40000001818 */
[----:B------:R-:W2:Y:S01]  /*320d0*/  LDL.LU.64 R26, [R1+0x5620] ;  /* 0x00562000011a7983 */ /* 0x000ea20000300a00 */
[----:B------:R-:W2:Y:S11]  /*320e0*/  LDL.LU.64 R24, [R1+0x5618] ;  /* 0x0056180001187983 */ /* 0x000eb60000300a00 */
[----:B------:R-:W-:Y:S09]  /*320f0*/  @!UPT UIADD3 URZ, URZ, URZ, URZ ;  /* 0x0000003f3f3ff290 */ /* 0x000ff2000fffe03f */
[----:B------:R-:W-:Y:S01]  /*32100*/  STL.64 [R1+0x160], R8 ;  /* 0x0001600801007387 */ /* 0x000fe20000100a00 */
[----:B------:R0:W-:Y:S03]  /*32110*/  STL.64 [R1+0x168], R10 ;  /* 0x0001680a01007387 */ /* 0x0001e60000100a00 */
[----:B0-----:R-:W4:Y:S01]  /*32120*/  LDL.LU.64 R10, [R1+0x5610] ;  /* 0x00561000010a7983 */ /* 0x001f220000300a00 */
[----:B------:R-:W4:Y:S02]  /*32130*/  LDL.LU.64 R8, [R1+0x5608] ;  /* 0x0056080001087983 */ /* 0x000f240000300a00 */
[-C--:B----4-:R-:W-:Y:S01]  /*32140*/  HMMA.16816.F32 R8, R8, R4.reuse, R12 ;  /* 0x000000040808723c */ /* 0x090fe2000000180c */
[----:B------:R-:W3:Y:S01]  /*32150*/  LDL.LU.64 R14, [R1+0x5600] ;  /* 0x00560000010e7983 */ /* 0x000ee20000300a00 */
[----:B------:R-:W3:Y:S11]  /*32160*/  LDL.LU.64 R12, [R1+0x55f8] ;  /* 0x0055f800010c7983 */ /* 0x000ef60000300a00 */
[----:B------:R-:W-:Y:S10]  /*32170*/  @!UPT UIADD3 URZ, URZ, URZ, URZ ;  /* 0x0000003f3f3ff290 */ /* 0x000ff4000fffe03f */
[----:B------:R0:W-:Y:S01]  /*32180*/  STL.64 [R1+0x130], R8 ;  /* 0x0001300801007387 */ /* 0x0001e20000100a00 */
[----:B------:R1:W-:Y:S03]  /*32190*/  STL.64 [R1+0x138], R10 ;  /* 0x0001380a01007387 */ /* 0x0003e60000100a00 */
[----:B0-----:R-:W2:Y:S01]  /*321a0*/  LDL.LU R8, [R1+0xa0] ;  /* 0x0000a00001087983 */ /* 0x001ea20000300800 */
[----:B------:R-:W2:Y:S02]  /*321b0*/  LDL.LU R9, [R1+0xa4] ;  /* 0x0000a40001097983 */ /* 0x000ea40000300800 */
[----:B-1----:R-:W2:Y:S02]  /*321c0*/  LDL.LU R10, [R1+0xa8] ;  /* 0x0000a800010a7983 */ /* 0x002ea40000300800 */
[----:B------:R-:W2:Y:S01]  /*321d0*/  LDL.LU R11, [R1+0xac] ;  /* 0x0000ac00010b7983 */ /* 0x000ea20000300800 */
[-C--:B---3--:R-:W-:Y:S01]  /*321e0*/  HMMA.16816.F32 R12, R12, R4.reuse, R16 ;  /* 0x000000040c0c723c */ /* 0x088fe20000001810 */
[----:B------:R-:W3:Y:S01]  /*321f0*/  LDL.LU.64 R18, [R1+0x55f0] ;  /* 0x0055f00001127983 */ /* 0x000ee20000300a00 */
[----:B------:R-:W3:Y:S11]  /*32200*/  LDL.LU.64 R16, [R1+0x55e8] ;  /* 0x0055e80001107983 */ /* 0x000ef60000300a00 */
[----:B------:R-:W-:Y:S10]  /*32210*/  @!UPT UIADD3 URZ, URZ, URZ, URZ ;  /* 0x0000003f3f3ff290 */ /* 0x000ff4000fffe03f */
[----:B------:R0:W-:Y:S01]  /*32220*/  STL.64 [R1+0x110], R12 ;  /* 0x0001100c01007387 */ /* 0x0001e20000100a00 */
[----:B------:R1:W-:Y:S03]  /*32230*/  STL.64 [R1+0x118], R14 ;  /* 0x0001180e01007387 */ /* 0x0003e60000100a00 */
[----:B0-----:R-:W3:Y:S01]  /*32240*/  LDL.LU R12, [R1+0xb0] ;  /* 0x0000b000010c7983 */ /* 0x001ee20000300800 */
[----:B------:R-:W3:Y:S02]  /*32250*/  LDL.LU R13, [R1+0xb4] ;  /* 0x0000b400010d7983 */ /* 0x000ee40000300800 */
[----:B-1----:R-:W3:Y:S02]  /*32260*/  LDL.LU R14, [R1+0xb8] ;  /* 0x0000b800010e7983 */ /* 0x002ee40000300800 */
[----:B------:R-:W3:Y:S01]  /*32270*/  LDL.LU R15, [R1+0xbc] ;  /* 0x0000bc00010f7983 */ /* 0x000ee20000300800 */
[-C--:B--2---:R-:W-:Y:S08]  /*32280*/  HMMA.16816.F32 R8, R24, R4.reuse, R8 ;  /* 0x000000041808723c */ /* 0x084ff00000001808 */
[----:B---3--:R-:W-:Y:S01]  /*32290*/  HMMA.16816.F32 R12, R16, R4, R12 ;  /* 0x00000004100c723c */ /* 0x008fe2000000180c */
[----:B------:R-:W2:Y:S11]  /*322a0*/  LDL.LU R16, [R1+0xc0] ;  /* 0x0000c00001107983 */ /* 0x000eb60000300800 */
[----:B------:R-:W-:Y:S11]  /*322b0*/  @!UPT UIADD3 URZ, URZ, URZ, URZ ;  /* 0x0000003f3f3ff290 */ /* 0x000ff6000fffe03f */
[----:B------:R-:W-:Y:S01]  /*322c0*/  STL.64 [R1+0x120], R12 ;  /* 0x0001200c01007387 */ /* 0x000fe20000100a00 */
[----:B------:R-:W-:Y:S02]  /*322d0*/  STL.64 [R1+0x128], R14 ;  /* 0x0001280e01007387 */ /* 0x000fe40000100a00 */
[----:B------:R-:W-:Y:S02]  /*322e0*/  STL.64 [R1+0x1a0], R8 ;  /* 0x0001a00801007387 */ /* 0x000fe40000100a00 */
[----:B------:R-:W-:Y:S02]  /*322f0*/  STL.64 [R1+0x1a8], R10 ;  /* 0x0001a80a01007387 */ /* 0x000fe40000100a00 */
[----:B------:R-:W0:Y:S04]  /*32300*/  LDSM.16.MT88.4 R8, [R3+0x1c100] ;  /* 0x01c100000308783b */ /* 0x000e280000004200 */
[----:B------:R-:W2:Y:S01]  /*32310*/  LDL.LU R17, [R1+0xc4] ;  /* 0x0000c40001117983 */ /* 0x000ea20000300800 */
[----:B------:R-:W2:Y:S02]  /*32320*/  LDL.LU R18, [R1+0xc8] ;  /* 0x0000c80001127983 */ /* 0x000ea40000300800 */
[----:B------:R-:W2:Y:S01]  /*32330*/  LDL.LU R19, [R1+0xcc] ;  /* 0x0000cc0001137983 */ /* 0x000ea20000300800 */
[----:B------:R-:W1:Y:S04]  /*32340*/  LDSM.16.MT88.4 R12, [R3+0x1c180] ;  /* 0x01c18000030c783b */ /* 0x000e680000004200 */
[----:B0-----:R0:W-:Y:S01]  /*32350*/  STL [R1+0x558c], R8 ;  /* 0x00558c0801007387 */ /* 0x0011e20000100800 */
[----:B------:R3:W-:Y:S02]  /*32360*/  STL [R1+0x5588], R9 ;  /* 0x0055880901007387 */ /* 0x0007e40000100800 */
[----:B------:R4:W-:Y:S02]  /*32370*/  STL [R1+0x5584], R10 ;  /* 0x0055840a01007387 */ /* 0x0009e40000100800 */
[----:B------:R1:W-:Y:S01]  /*32380*/  STL [R1+0x5580], R11 ;  /* 0x0055800b01007387 */ /* 0x0003e20000100800 */
[----:B0-----:R-:W-:-:S02]  /*32390*/  MOV R8, R0 ;  /* 0x0000000000087202 */ /* 0x001fc40000000f00 */
[----:B------:R-:W2:Y:S01]  /*323a0*/  LDL.LU R0, [R1+0x55e4] ;  /* 0x0055e40001007983 */ /* 0x000ea20000300800 */
[----:B---3--:R-:W3:Y:S02]  /*323b0*/  LDL.LU R9, [R1+0x74] ;  /* 0x0000740001097983 */ /* 0x008ee40000300800 */
[----:B----4-:R-:W3:Y:S01]  /*323c0*/  LDL.LU R10, [R1+0x78] ;  /* 0x00007800010a7983 */ /* 0x010ee20000300800 */
[----:B-1----:R-:W-:Y:S02]  /*323d0*/  MOV R11, R28 ;  /* 0x0000001c000b7202 */ /* 0x002fe40000000f00 */
[----:B------:R-:W4:Y:S01]  /*323e0*/  LDL.LU R28, [R1+0x55e0] ;  /* 0x0055e000011c7983 */ /* 0x000f220000300800 */
[----:B------:R-:W-:Y:S02]  /*323f0*/  STL [R1+0x5590], R3 ;  /* 0x0055900301007387 */ /* 0x000fe40000100800 */
[----:B------:R-:W-:Y:S02]  /*32400*/  STL.64 [R1+0x5548], R14 ;  /* 0x0055480e01007387 */ /* 0x000fe40000100a00 */
[----:B------:R-:W-:Y:S01]  /*32410*/  STL.64 [R1+0x5540], R12 ;  /* 0x0055400c01007387 */ /* 0x000fe20000100a00 */
[----:B--2---:R-:W0:Y:S02]  /*32420*/  LDSM.16.MT88.4 R24, [R0+0x1e000] ;  /* 0x01e000000018783b */ /* 0x004e240000004200 */
[----:B0-----:R-:W-:Y:S01]  /*32430*/  IMAD.MOV.U32 R12, RZ, RZ, R27 ;  /* 0x000000ffff0c7224 */ /* 0x001fe200078e001b */
[----:B------:R-:W-:-:S02]  /*32440*/  MOV R13, R26 ;  /* 0x0000001a000d7202 */ /* 0x000fc40000000f00 */
[----:B------:R-:W-:Y:S01]  /*32450*/  MOV R14, R25 ;  /* 0x00000019000e7202 */ /* 0x000fe20000000f00 */
[----:B------:R-:W-:Y:S01]  /*32460*/  IMAD.MOV.U32 R15, RZ, RZ, R24 ;  /* 0x000000ffff0f7224 */ /* 0x000fe200078e0018 */
[----:B------:R0:W-:Y:S01]  /*32470*/  STL [R1+0x55a0], R12 ;  /* 0x0055a00c01007387 */ /* 0x0001e20000100800 */
[----:B------:R1:W-:Y:S02]  /*32480*/  STL [R1+0x559c], R13 ;  /* 0x00559c0d01007387 */ /* 0x0003e40000100800 */
[----:B------:R2:W-:Y:S02]  /*32490*/  STL [R1+0x5598], R14 ;  /* 0x0055980e01007387 */ /* 0x0005e40000100800 */
[----:B------:R3:W-:Y:S01]  /*324a0*/  STL [R1+0x5594], R15 ;  /* 0x0055940f01007387 */ /* 0x0007e20000100800 */
[----:B0-----:R-:W-:Y:S02]  /*324b0*/  MOV R12, R23 ;  /* 0x00000017000c7202 */ /* 0x001fe40000000f00 */
[----:B-1----:R-:W-:Y:S01]  /*324c0*/  MOV R13, R22 ;  /* 0x00000016000d7202 */ /* 0x002fe20000000f00 */
[----:B--2---:R-:W-:Y:S01]  /*324d0*/  IMAD.MOV.U32 R14, RZ, RZ, R21 ;  /* 0x000000ffff0e7224 */ /* 0x004fe200078e0015 */
[----:B---3--:R-:W-:-:S02]  /*324e0*/  MOV R15, R20 ;  /* 0x00000014000f7202 */ /* 0x008fc40000000f00 */
[----:B------:R-:W0:Y:S04]  /*324f0*/  LDSM.16.MT88.4 R20, [R0+0x1e080] ;  /* 0x01e080000014783b */ /* 0x000e280000004200 */
[----:B------:R-:W-:Y:S01]  /*32500*/  STL.64 [R1+0x55c8], R14 ;  /* 0x0055c80e01007387 */ /* 0x000fe20000100a00 */
[----:B------:R1:W-:Y:S03]  /*32510*/  STL.64 [R1+0x55c0], R12 ;  /* 0x0055c00c01007387 */ /* 0x0003e60000100a00 */
[----:B-1----:R-:W2:Y:S01]  /*32520*/  LDL.LU R12, [R1+0xd0] ;  /* 0x0000d000010c7983 */ /* 0x002ea20000300800 */
[----:B------:R-:W2:Y:S02]  /*32530*/  LDL.LU R13, [R1+0xd4] ;  /* 0x0000d400010d7983 */ /* 0x000ea40000300800 */
[----:B------:R-:W2:Y:S01]  /*32540*/  LDL.LU R14, [R1+0xd8] ;  /* 0x0000d800010e7983 */ /* 0x000ea20000300800 */
[----:B0-----:R-:W-:Y:S01]  /*32550*/  MOV R25, R22 ;  /* 0x0000001600197202 */ /* 0x001fe20000000f00 */
[----:B------:R-:W-:-:S02]  /*32560*/  IMAD.MOV.U32 R24, RZ, RZ, R23 ;  /* 0x000000ffff187224 */ /* 0x000fc400078e0017 */
[----:B------:R-:W-:Y:S01]  /*32570*/  IMAD.MOV.U32 R27, RZ, RZ, R20 ;  /* 0x000000ffff1b7224 */ /* 0x000fe200078e0014 */
[----:B------:R-:W-:Y:S01]  /*32580*/  MOV R26, R21 ;  /* 0x00000015001a7202 */ /* 0x000fe20000000f00 */
[----:B------:R-:W3:Y:S01]  /*32590*/  LDL.LU.64 R22, [R1+0x55d8] ;  /* 0x0055d80001167983 */ /* 0x000ee20000300a00 */
[----:B------:R-:W3:Y:S01]  /*325a0*/  LDL.LU.64 R20, [R1+0x55d0] ;  /* 0x0055d00001147983 */ /* 0x000ee20000300a00 */
[----:B----4-:R-:W-:Y:S02]  /*325b0*/  MOV R15, R28 ;  /* 0x0000001c000f7202 */ /* 0x010fe40000000f00 */
[----:B------:R-:W-:Y:S01]  /*325c0*/  STL [R1+0x55a8], R26 ;  /* 0x0055a81a01007387 */ /* 0x000fe20000100800 */
[----:B------:R-:W-:Y:S04]  /*325d0*/  STL [R1+0x55a4], R27 ;  /* 0x0055a41b01007387 */ /* 0x000fe80000100800 */
[-C--:B--2---:R-:W-:Y:S01]  /*325e0*/  HMMA.16816.F32 R8, R8, R4.reuse, R12 ;  /* 0x000000040808723c */ /* 0x084fe2000000180c */
[----:B------:R-:W-:Y:S11]  /*325f0*/  LDSM.16.MT88.4 R12, [R0+0x1e180] ;  /* 0x01e18000000c783b */ /* 0x000ff60000004200 */
[----:B------:R-:W-:Y:S11]  /*32600*/  @!UPT UIADD3 URZ, URZ, URZ, URZ ;  /* 0x0000003f3f3ff290 */ /* 0x000ff6000fffe03f */
[----:B------:R-:W-:Y:S01]  /*32610*/  STL.64 [R1+0x180], R8 ;  /* 0x0001800801007387 */ /* 0x000fe20000100a00 */
[----:B------:R3:W-:Y:S01]  /*32620*/  STL [R1+0x188], R10 ;  /* 0x0001880a01007387 */ /* 0x0007e20000100800 */
[----:B------:R-:W-:Y:S02]  /*32630*/  MOV R28, R11 ;  /* 0x0000000b001c7202 */ /* 0x000fe40000000f00 */
[----:B---3--:R-:W-:Y:S03]  /*32640*/  HMMA.16816.F32 R8, R20, R4, R16 ;  /* 0x000000041408723c */ /* 0x008fe60000001810 */
[----:B------:R-:W-:Y:S01]  /*32650*/  STL [R1+0x5430], R28 ;  /* 0x0054301c01007387 */ /* 0x000fe20000100800 */
[----:B------:R-:W2:Y:S11]  /*32660*/  LDL.LU R20, [R1+0xe0] ;  /* 0x0000e00001147983 */ /* 0x000eb60000300800 */
[----:B------:R-:W-:Y:S08]  /*32670*/  @!UPT UIADD3 URZ, URZ, URZ, URZ ;  /* 0x0000003f3f3ff290 */ /* 0x000ff0000fffe03f */
[----:B------:R-:W-:Y:S01]  /*32680*/  STL.64 [R1+0x1b0], R8 ;  /* 0x0001b00801007387 */ /* 0x000fe20000100a00 */
[----:B------:R-:W-:Y:S02]  /*32690*/  STL.64 [R1+0x1b8], R10 ;  /* 0x0001b80a01007387 */ /* 0x000fe40000100a00 */
[----:B------:R-:W0:Y:S04]  /*326a0*/  LDSM.16.MT88.4 R8, [R0+0x1e100] ;  /* 0x01e100000008783b */ /* 0x000e280000004200 */
[----:B------:R-:W2:Y:S01]  /*326b0*/  LDL.LU R21, [R1+0xe4] ;  /* 0x0000e40001157983 */ /* 0x000ea20000300800 */
[----:B------:R-:W2:Y:S01]  /*326c0*/  LDL.LU R22, [R1+0xe8] ;  /* 0x0000e80001167983 */ /* 0x000ea20000300800 */
[----:B------:R-:W2:Y:S01]  /*326d0*/  LDL.LU R23, [R1+0xec] ;  /* 0x0000ec0001177983 */ /* 0x000ea20000300800 */
[----:B0-----:R-:W-:-:S02]  /*326e0*/  MOV R7, R10 ;  /* 0x0000000a00077202 */ /* 0x001fc40000000f00 */
[----:B------:R-:W-:Y:S02]  /*326f0*/  MOV R6, R11 ;  /* 0x0000000b00067202 */ /* 0x000fe40000000f00 */
[----:B------:R-:W-:Y:S01]  /*32700*/  MOV R2, R8 ;  /* 0x0000000800027202 */ /* 0x000fe20000000f00 */
[----:B------:R-:W-:Y:S01]  /*32710*/  IMAD.MOV.U32 R29, RZ, RZ, R9 ;  /* 0x000000ffff1d7224 */ /* 0x000fe200078e0009 */
[----:B------:R-:W-:Y:S01]  /*32720*/  MOV R10, R14 ;  /* 0x0000000e000a7202 */ /* 0x000fe20000000f00 */
[----:B------:R-:W-:Y:S02]  /*32730*/  IMAD.MOV.U32 R11, RZ, RZ, R15 ;  /* 0x000000ffff0b7224 */ /* 0x000fe400078e000f */
[----:B------:R-:W-:Y:S01]  /*32740*/  IMAD.MOV.U32 R8, RZ, RZ, R12 ;  /* 0x000000ffff087224 */ /* 0x000fe200078e000c */
[----:B------:R-:W-:Y:S01]  /*32750*/  MOV R9, R13 ;  /* 0x0000000d00097202 */ /* 0x000fe20000000f00 */
[----:B------:R-:W2:Y:S01]  /*32760*/  LDL.LU.64 R14, [R1+0x55c8] ;  /* 0x0055c800010e7983 */ /* 0x000ea20000300a00 */
[----:B------:R-:W2:Y:S03]  /*32770*/  LDL.LU.64 R12, [R1+0x55c0] ;  /* 0x0055c000010c7983 */ /* 0x000ea60000300a00 */
[----:B------:R-:W0:Y:S04]  /*32780*/  S2R R19, SR_TID.X ;  /* 0x0000000000137919 */ /* 0x000e280000002100 */
[----:B------:R-:W1:Y:S01]  /*32790*/  S2R R17, SR_TID.X ;  /* 0x0000000000117919 */ /* 0x000e620000002100 */
[----:B------:R-:W-:Y:S02]  /*327a0*/  STL.64 [R1+0x55b8], R10 ;  /* 0x0055b80a01007387 */ /* 0x000fe40000100a00 */
[----:B------:R2:W-:Y:S02]  /*327b0*/  STL.64 [R1+0x55b0], R8 ;  /* 0x0055b00801007387 */ /* 0x0005e40000100a00 */
[----:B------:R-:W-:Y:S01]  /*327c0*/  STL [R1+0x5440], R0 ;  /* 0x0054400001007387 */ /* 0x000fe20000100800 */
[----:B0-----:R-:W-:-:S02]  /*327d0*/  LOP3.LUT R19, R19, 0x7, RZ, 0xc0, !PT ;  /* 0x0000000713137812 */ /* 0x001fc400078ec0ff */
[C---:B-1----:R-:W-:Y:S01]  /*327e0*/  LOP3.LUT R18, R17.reuse, 0x10, RZ, 0xc0, !PT ;  /* 0x0000001011127812 */ /* 0x042fe200078ec0ff */
[----:B------:R-:W-:Y:S02]  /*327f0*/  SHF.L.U32 R17, R17, 0x1, RZ ;  /* 0x0000000111117819 */ /* 0x000fe400000006ff */
[----:B------:R-:W-:Y:S01]  /*32800*/  IMAD R19, R19, 0x210, RZ ;  /* 0x0000021013137824 */ /* 0x000fe200078e02ff */
[----:B------:R-:W-:-:S04]  /*32810*/  SHF.L.U32 R18, R18, 0x8, RZ ;  /* 0x0000000812127819 */ /* 0x000fc800000006ff */
[----:B------:R-:W-:-:S04]  /*32820*/  LOP3.LUT R19, R19, 0x10, R17, 0x78, !PT ;  /* 0x0000001013137812 */ /* 0x000fc800078e7811 */
[----:B------:R-:W-:-:S04]  /*32830*/  LOP3.LUT R19, R19, R18, RZ, 0xfc, !PT ;  /* 0x0000001213137212 */ /* 0x000fc800078efcff */
[----:B------:R-:W-:Y:S01]  /*32840*/  LOP3.LUT R19, R19, 0x20, RZ, 0x3c, !PT ;  /* 0x0000002013137812 */ /* 0x000fe200078e3cff */
[----:B--2---:R-:W-:Y:S11]  /*32850*/  HMMA.16816.F32 R8, R12, R4, R20 ;  /* 0x000000040c08723c */ /* 0x004ff60000001814 */
[----:B------:R-:W-:Y:S11]  /*32860*/  @!UPT UIADD3 URZ, URZ, URZ, URZ ;  /* 0x0000003f3f3ff290 */ /* 0x000ff6000fffe03f */
[----:B------:R-:W-:Y:S01]  /*32870*/  @!UPT UIADD3 URZ, URZ, URZ, URZ ;  /* 0x0000003f3f3ff290 */ /* 0x000fe2000fffe03f */
[----:B------:R-:W-:Y:S01]  /*32880*/  STL.64 [R1+0x1e0], R8 ;  /* 0x0001e00801007387 */ /* 0x000fe20000100a00 */
[----:B------:R-:W-:Y:S02]  /*32890*/  STL [R1+0x1e8], R10 ;  /* 0x0001e80a01007387 */ /* 0x000fe40000100800 */
[----:B------:R-:W-:Y:S02]  /*328a0*/  IMAD.MOV.U32 R28, RZ, RZ, R11 ;  /* 0x000000ffff1c7224 */ /* 0x000fe400078e000b */
[----:B------:R-:W0:Y:S02]  /*328b0*/  LDSM.16.MT88.4 R8, [R19+0x1e000] ;  /* 0x01e000001308783b */ /* 0x000e240000004200 */
[----:B0-----:R-:W-:Y:S02]  /*328c0*/  MOV R14, R8 ;  /* 0x00000008000e7202 */ /* 0x001fe40000000f00 */
[----:B------:R-:W-:Y:S01]  /*328d0*/  MOV R15, R9 ;  /* 0x00000009000f7202 */ /* 0x000fe20000000f00 */
[----:B------:R-:W-:Y:S01]  /*328e0*/  IMAD.MOV.U32 R3, RZ, RZ, R10 ;  /* 0x000000ffff037224 */ /* 0x000fe200078e000a */
[----:B------:R-:W-:-:S02]  /*328f0*/  MOV R0, R11 ;  /* 0x0000000b00007202 */ /* 0x000fc40000000f00 */
[----:B------:R-:W0:Y:S02]  /*32900*/  LDSM.16.MT88.4 R8, [R19+0x1e080] ;  /* 0x01e080001308783b */ /* 0x000e240000004200 */
[----:B0-----:R-:W-:Y:S01]  /*32910*/  MOV R26, R8 ;  /* 0x00000008001a7202 */ /* 0x001fe20000000f00 */
[----:B------:R-:W-:Y:S01]  /*32920*/  IMAD.MOV.U32 R27, RZ, RZ, R9 ;  /* 0x000000ffff1b7224 */ /* 0x000fe200078e0009 */
[----:B------:R-:W-:Y:S02]  /*32930*/  MOV R12, R10 ;  /* 0x0000000a000c7202 */ /* 0x000fe40000000f00 */
[----:B------:R-:W-:Y:S02]  /*32940*/  MOV R13, R11 ;  /* 0x0000000b000d7202 */ /* 0x000fe40000000f00 */
[----:B------:R-:W0:Y:S02]  /*32950*/  LDSM.16.MT88.4 R8, [R19+0x1e100] ;  /* 0x01e100001308783b */ /* 0x000e240000004200 */
[----:B------:R-:W1:Y:S02]  /*32960*/  LDSM.16.MT88.4 R16, [R19+0x1e180] ;  /* 0x01e180001310783b */ /* 0x000e640000004200 */
[----:B------:R2:W-:Y:S04]  /*32970*/  STL [R1+0x5434], R28 ;  /* 0x0054341c01007387 */ /* 0x0005e80000100800 */
[----:B------:R-:W3:Y:S01]  /*32980*/  S2R R22, SR_TID.X ;  /* 0x0000000000167919 */ /* 0x000ee20000002100 */
[----:B0-----:R-:W-:Y:S01]  /*32990*/  IMAD.MOV.U32 R21, RZ, RZ, R9 ;  /* 0x000000ffff157224 */ /* 0x001fe200078e0009 */
[----:B--2---:R-:W-:Y:S01]  /*329a0*/  MOV R28, R10 ;  /* 0x0000000a001c7202 */ /* 0x004fe20000000f00 */
[----:B------:R-:W-:Y:S01]  /*329b0*/  IMAD.MOV.U32 R20, RZ, RZ, R11 ;  /* 0x000000ffff147224 */ /* 0x000fe200078e000b */
[----:B------:R-:W-:Y:S01]  /*329c0*/  MOV R23, R8 ;  /* 0x0000000800177202 */ /* 0x000fe20000000f00 */
[----:B------:R-:W2:Y:S01]  /*329d0*/  LDL.LU.64 R10, [R1+0x55b8] ;  /* 0x0055b800010a7983 */ /* 0x000ea20000300a00 */
[----:B------:R-:W4:Y:S02]  /*329e0*/  LDL.LU.64 R8, [R1+0x55b0] ;  /* 0x0055b00001087983 */ /* 0x000f240000300a00 */
[----:B-1----:R0:W-:Y:S02]  /*329f0*/  STL.64 [R1+0x5460], R18 ;  /* 0x0054601201007387 */ /* 0x0021e40000100a00 */
[----:B0-----:R-:W-:-:S02]  /*32a00*/  MOV R19, R21 ;  /* 0x0000001500137202 */ /* 0x001fc40000000f00 */
[----:B------:R-:W0:Y:S01]  /*32a10*/  S2R R21, SR_TID.X ;  /* 0x0000000000157919 */ /* 0x000e220000002100 */
[----:B---3--:R-:W-:-:S03]  /*32a20*/  LOP3.LUT R22, R22, 0x7, RZ, 0xc0, !PT ;  /* 0x0000000716167812 */ /* 0x008fc600078ec0ff */
[----:B------:R1:W-:Y:S02]  /*32a30*/  STL.64 [R1+0x5458], R16 ;  /* 0x0054581001007387 */ /* 0x0003e40000100a00 */
[----:B------:R-:W-:Y:S02]  /*32a40*/  IMAD R22, R22, 0x210, RZ ;  /* 0x0000021016167824 */ /* 0x000fe400078e02ff */
[----:B------:R-:W-:Y:S01]  /*32a50*/  IMAD.MOV.U32 R18, RZ, RZ, R28 ;  /* 0x000000ffff127224 */ /* 0x000fe200078e001c */
[----:B-1----:R-:W-:Y:S02]  /*32a60*/  MOV R16, R23 ;  /* 0x0000001700107202 */ /* 0x002fe40000000f00 */
[C---:B0-----:R-:W-:Y:S01]  /*32a70*/  LOP3.LUT R23, R21.reuse, 0x10, RZ, 0xc0, !PT ;  /* 0x0000001015177812 */ /* 0x041fe200078ec0ff */
[----:B------:R-:W-:-:S03]  /*32a80*/  IMAD.SHL.U32 R21, R21, 0x2, RZ ;  /* 0x0000000215157824 */ /* 0x000fc600078e00ff */
[----:B------:R-:W-:Y:S02]  /*32a90*/  SHF.L.U32 R23, R23, 0x8, RZ ;  /* 0x0000000817177819 */ /* 0x000fe400000006ff */
[----:B------:R-:W-:-:S04]  /*32aa0*/  LOP3.LUT R28, R22, 0x10, R21, 0x78, !PT ;  /* 0x00000010161c7812 */ /* 0x000fc800078e7815 */
[----:B------:R-:W-:Y:S02]  /*32ab0*/  LOP3.LUT R28, R28, R23, RZ, 0xfc, !PT ;  /* 0x000000171c1c7212 */ /* 0x000fe400078efcff */
[----:B------:R-:W-:Y:S02]  /*32ac0*/  MOV R17, R19 ;  /* 0x0000001300117202 */ /* 0x000fe40000000f00 */
[----:B------:R-:W-:Y:S01]  /*32ad0*/  LOP3.LUT R28, R28, 0x40, RZ, 0x3c, !PT ;  /* 0x000000401c1c7812 */ /* 0x000fe200078e3cff */
[----:B------:R-:W-:-:S04]  /*32ae0*/  MOV R19, R20 ;  /* 0x0000001400137202 */ /* 0x000fc80000000f00 */
[----:B------:R-:W0:Y:S04]  /*32af0*/  LDSM.16.MT88.4 R20, [R28+0x1e000] ;  /* 0x01e000001c14783b */ /* 0x000e280000004200 */
[----:B------:R-:W-:Y:S01]  /*32b00*/  STL.64 [R1+0x5480], R18 ;  /* 0x0054801201007387 */ /* 0x000fe20000100a00 */
[----:B------:R-:W-:Y:S03]  /*32b10*/  STL.64 [R1+0x5478], R16 ;  /* 0x0054781001007387 */ /* 0x000fe60000100a00 */
[----:B0-----:R-:W-:Y:S01]  /*32b20*/  STL.64 [R1+0x5450], R22 ;  /* 0x0054501601007387 */ /* 0x001fe20000100a00 */
[----:B------:R0:W-:Y:S03]  /*32b30*/  STL.64 [R1+0x5448], R20 ;  /* 0x0054481401007387 */ /* 0x0001e60000100a00 */
[----:B0-----:R-:W3:Y:S01]  /*32b40*/  LDL.LU R20, [R1+0x130] ;  /* 0x0001300001147983 */ /* 0x001ee20000300800 */
[----:B------:R-:W3:Y:S02]  /*32b50*/  LDL.LU R21, [R1+0x134] ;  /* 0x0001340001157983 */ /* 0x000ee40000300800 */
[----:B------:R-:W2:Y:S02]  /*32b60*/  LDL.LU R22, [R1+0x138] ;  /* 0x0001380001167983 */ /* 0x000ea40000300800 */
[----:B------:R-:W2:Y:S01]  /*32b70*/  LDL.LU R23, [R1+0x13c] ;  /* 0x00013c0001177983 */ /* 0x000ea20000300800 */
[----:B------:R-:W-:-:S02]  /*32b80*/  MOV R16, R26 ;  /* 0x0000001a00107202 */ /* 0x000fc40000000f00 */
[----:B------:R-:W-:Y:S02]  /*32b90*/  MOV R18, R12 ;  /* 0x0000000c00127202 */ /* 0x000fe40000000f00 */
[----:B------:R-:W-:Y:S01]  /*32ba0*/  MOV R19, R13 ;  /* 0x0000000d00137202 */ /* 0x000fe20000000f00 */
[----:B------:R-:W4:Y:S01]  /*32bb0*/  LDL.LU R26, [R1+0x55a8] ;  /* 0x0055a800011a7983 */ /* 0x000f220000300800 */
[----:B------:R-:W-:Y:S02]  /*32bc0*/  IMAD.MOV.U32 R17, RZ, RZ, R27 ;  /* 0x000000ffff117224 */ /* 0x000fe400078e001b */
[----:B------:R-:W4:Y:S02]  /*32bd0*/  LDL.LU R27, [R1+0x55a4] ;  /* 0x0055a400011b7983 */ /* 0x000f240000300800 */
[----:B------:R-:W4:Y:S01]  /*32be0*/  LDL.LU R12, [R1+0x55a0] ;  /* 0x0055a000010c7983 */ /* 0x000f220000300800 */
[----:B------:R-:W4:Y:S01]  /*32bf0*/  LDL.LU R13, [R1+0x559c] ;  /* 0x00559c00010d7983 */ /* 0x000f220000300800 */
[----:B------:R-:W-:Y:S02]  /*32c00*/  STL.64 [R1+0x54a0], R18 ;  /* 0x0054a01201007387 */ /* 0x000fe40000100a00 */
[----:B------:R-:W-:Y:S01]  /*32c10*/  STL.64 [R1+0x5498], R16 ;  /* 0x0054981001007387 */ /* 0x000fe20000100a00 */
[----:B--2---:R-:W-:Y:S01]  /*32c20*/  STL.64 [R1+0x5470], R22 ;  /* 0x0054701601007387 */ /* 0x004fe20000100a00 */
[----:B---3--:R0:W-:Y:S03]  /*32c30*/  STL.64 [R1+0x5468], R20 ;  /* 0x0054681401007387 */ /* 0x0081e60000100a00 */
[----:B0-----:R-:W2:Y:S01]  /*32c40*/  LDL.LU R20, [R1+0x160] ;  /* 0x0001600001147983 */ /* 0x001ea20000300800 */
[----:B------:R-:W2:Y:S02]  /*32c50*/  LDL.LU R21, [R1+0x164] ;  /* 0x0001640001157983 */ /* 0x000ea40000300800 */
[----:B------:R-:W3:Y:S02]  /*32c60*/  LDL.LU R22, [R1+0x168] ;  /* 0x0001680001167983 */ /* 0x000ee40000300800 */
[----:B------:R-:W3:Y:S01]  /*32c70*/  LDL.LU R23, [R1+0x16c] ;  /* 0x00016c0001177983 */ /* 0x000ee20000300800 */
[----:B------:R-:W-:Y:S01]  /*32c80*/  MOV R18, R3 ;  /* 0x0000000300127202 */ /* 0x000fe20000000f00 */
[----:B------:R-:W-:-:S02]  /*32c90*/  IMAD.MOV.U32 R19, RZ, RZ, R0 ;  /* 0x000000ffff137224 */ /* 0x000fc400078e0000 */
[----:B------:R-:W-:Y:S01]  /*32ca0*/  IMAD.MOV.U32 R16, RZ, RZ, R14 ;  /* 0x000000ffff107224 */ /* 0x000fe200078e000e */
[----:B------:R-:W-:Y:S01]  /*32cb0*/  MOV R17, R15 ;  /* 0x0000000f00117202 */ /* 0x000fe20000000f00 */
[----:B------:R-:W2:Y:S01]  /*32cc0*/  LDL.LU R14, [R1+0x5598] ;  /* 0x00559800010e7983 */ /* 0x000ea20000300800 */
[----:B------:R-:W2:Y:S02]  /*32cd0*/  LDL.LU R15, [R1+0x5594] ;  /* 0x00559400010f7983 */ /* 0x000ea40000300800 */
[----:B------:R-:W2:Y:S02]  /*32ce0*/  LDL.LU R3, [R1+0x5590] ;  /* 0x0055900001037983 */ /* 0x000ea40000300800 */
[----:B------:R0:W-:Y:S01]  /*32cf0*/  STL.64 [R1+0x54c0], R18 ;  /* 0x0054c01201007387 */ /* 0x0001e20000100a00 */
[----:B------:R4:W-:Y:S01]  /*32d00*/  STL.64 [R1+0x54b8], R16 ;  /* 0x0054b81001007387 */ /* 0x0009e20000100a00 */
[----:B0-----:R-:W-:Y:S01]  /*32d10*/  IMAD.MOV.U32 R18, RZ, RZ, R10 ;  /* 0x000000ffff127224 */ /* 0x001fe200078e000a */
[----:B----4-:R-:W-:-:S02]  /*32d20*/  MOV R16, R8 ;  /* 0x0000000800107202 */ /* 0x010fc40000000f00 */
[----:B------:R-:W-:Y:S01]  /*32d30*/  MOV R19, R11 ;  /* 0x0000000b00137202 */ /* 0x000fe20000000f00 */
[----:B------:R-:W4:Y:S01]  /*32d40*/  LDL.LU R8, [R1+0x558c] ;  /* 0x00558c0001087983 */ /* 0x000f220000300800 */
[----:B------:R-:W-:Y:S02]  /*32d50*/  MOV R17, R9 ;  /* 0x0000000900117202 */ /* 0x000fe40000000f00 */
[----:B------:R-:W4:Y:S02]  /*32d60*/  LDL.LU R9, [R1+0x5588] ;  /* 0x0055880001097983 */ /* 0x000f240000300800 */
[----:B------:R-:W4:Y:S01]  /*32d70*/  LDL.LU R10, [R1+0x5584] ;  /* 0x00558400010a7983 */ /* 0x000f220000300800 */
[----:B------:R-:W4:Y:S01]  /*32d80*/  LDL.LU R11, [R1+0x5580] ;  /* 0x00558000010b7983 */ /* 0x000f220000300800 */
[----:B------:R-:W-:Y:S02]  /*32d90*/  STL.64 [R1+0x54e0], R18 ;  /* 0x0054e01201007387 */ /* 0x000fe40000100a00 */
[----:B------:R0:W-:Y:S02]  /*32da0*/  STL.64 [R1+0x54d8], R16 ;  /* 0x0054d81001007387 */ /* 0x0001e40000100a00 */
[----:B0-----:R-:W-:Y:S01]  /*32db0*/  MOV R16, R2 ;  /* 0x0000000200107202 */ /* 0x001fe20000000f00 */
[----:B------:R-:W-:Y:S01]  /*32dc0*/  IMAD.MOV.U32 R17, RZ, RZ, R29 ;  /* 0x000000ffff117224 */ /* 0x000fe200078e001d */
[----:B------:R-:W-:-:S02]  /*32dd0*/  MOV R18, R7 ;  /* 0x0000000700127202 */ /* 0x000fc40000000f00 */
[----:B------:R-:W-:Y:S01]  /*32de0*/  MOV R19, R6 ;  /* 0x0000000600137202 */ /* 0x000fe20000000f00 */
[----:B---3--:R-:W-:Y:S01]  /*32df0*/  STL.64 [R1+0x5490], R22 ;  /* 0x0054901601007387 */ /* 0x008fe20000100a00 */
[----:B--2---:R0:W-:Y:S03]  /*32e00*/  STL.64 [R1+0x5488], R20 ;  /* 0x0054881401007387 */ /* 0x0041e60000100a00 */
[----:B0-----:R-:W2:Y:S01]  /*32e10*/  LDL.LU R20, [R1+0x170] ;  /* 0x0001700001147983 */ /* 0x001ea20000300800 */
[----:B------:R-:W2:Y:S02]  /*32e20*/  LDL.LU R21, [R1+0x174] ;  /* 0x0001740001157983 */ /* 0x000ea40000300800 */
[----:B------:R-:W3:Y:S02]  /*32e30*/  LDL.LU R22, [R1+0x178] ;  /* 0x0001780001167983 */ /* 0x000ee40000300800 */
[----:B------:R-:W3:Y:S01]  /*32e40*/  LDL.LU R23, [R1+0x17c] ;  /* 0x00017c0001177983 */ /* 0x000ee20000300800 */
[----:B------:R-:W2:Y:S01]  /*32e50*/  LDL.LU R2, [R1+0x557c] ;  /* 0x00557c0001027983 */ /* 0x000ea20000300800 */
[----:B------:R-:W4:Y:S02]  /*32e60*/  LDL.LU R29, [R1+0x5578] ;  /* 0x00557800011d7983 */ /* 0x000f240000300800 */
[----:B------:R-:W4:Y:S02]  /*32e70*/  LDL.LU R7, [R1+0x5574] ;  /* 0x0055740001077983 */ /* 0x000f240000300800 */
[----:B------:R-:W4:Y:S01]  /*32e80*/  LDL.LU R6, [R1+0x5570] ;  /* 0x0055700001067983 */ /* 0x000f220000300800 */
[----:B------:R0:W-:Y:S01]  /*32e90*/  STL.64 [R1+0x5500], R18 ;  /* 0x0055001201007387 */ /* 0x0001e20000100a00 */
[----:B------:R1:W-:Y:S01]  /*32ea0*/  STL.64 [R1+0x54f8], R16 ;  /* 0x0054f81001007387 */ /* 0x0003e20000100a00 */
[----:B0-----:R-:W-:Y:S01]  /*32eb0*/  MOV R18, R25 ;  /* 0x0000001900127202 */ /* 0x001fe20000000f00 */
[----:B------:R-:W-:-:S02]  /*32ec0*/  IMAD.MOV.U32 R19, RZ, RZ, R24 ;  /* 0x000000ffff137224 */ /* 0x000fc400078e0018 */
[----:B-1----:R-:W-:Y:S01]  /*32ed0*/  IMAD.MOV.U32 R16, RZ, RZ, R27 ;  /* 0x000000ffff107224 */ /* 0x002fe200078e001b */
[----:B------:R-:W-:Y:S02]  /*32ee0*/  MOV R17, R26 ;  /* 0x0000001a00117202 */ /* 0x000fe40000000f00 */
[----:B------:R-:W-:Y:S04]  /*32ef0*/  LDSM.16.MT88.4 R24, [R28+0x1e080] ;  /* 0x01e080001c18783b */ /* 0x000fe80000004200 */
[----:B------:R0:W-:Y:S01]  /*32f00*/  STL.64 [R1+0x5510], R18 ;  /* 0x0055101201007387 */ /* 0x0001e20000100a00 */
[----:B------:R1:W-:Y:S02]  /*32f10*/  STL.64 [R1+0x5508], R16 ;  /* 0x0055081001007387 */ /* 0x0003e40000100a00 */
[----:B0-----:R-:W-:Y:S01]  /*32f20*/  IMAD.MOV.U32 R18, RZ, RZ, R13 ;  /* 0x000000ffff127224 */ /* 0x001fe200078e000d */
[----:B------:R-:W-:-:S02]  /*32f30*/  MOV R19, R12 ;  /* 0x0000000c00137202 */ /* 0x000fc40000000f00 */
[----:B-1----:R-:W-:Y:S02]  /*32f40*/  MOV R16, R15 ;  /* 0x0000000f00107202 */ /* 0x002fe40000000f00 */
[----:B------:R-:W-:Y:S01]  /*32f50*/  MOV R17, R14 ;  /* 0x0000000e00117202 */ /* 0x000fe20000000f00 */
[----:B------:R-:W4:Y:S01]  /*32f60*/  LDL.LU R12, [R1+0x1c0] ;  /* 0x0001c000010c7983 */ /* 0x000f220000300800 */
[----:B------:R-:W4:Y:S02]  /*32f70*/  LDL.LU R13, [R1+0x1c4] ;  /* 0x0001c400010d7983 */ /* 0x000f240000300800 */
[----:B------:R-:W4:Y:S02]  /*32f80*/  LDL.LU R14, [R1+0x1c8] ;  /* 0x0001c800010e7983 */ /* 0x000f240000300800 */
[----:B------:R-:W4:Y:S01]  /*32f90*/  LDL.LU R15, [R1+0x1cc] ;  /* 0x0001cc00010f7983 */ /* 0x000f220000300800 */
[----:B------:R-:W-:Y:S01]  /*32fa0*/  STL.64 [R1+0x5530], R18 ;  /* 0x0055301201007387 */ /* 0x000fe20000100a00 */
[----:B------:R0:W-:Y:S03]  /*32fb0*/  STL.64 [R1+0x5528], R16 ;  /* 0x0055281001007387 */ /* 0x0001e60000100a00 */
[----:B0-----:R-:W4:Y:S01]  /*32fc0*/  LDL.LU R16, [R1+0x100] ;  /* 0x0001000001107983 */ /* 0x001f220000300800 */
[----:B------:R-:W4:Y:S02]  /*32fd0*/  LDL.LU R17, [R1+0x104] ;  /* 0x0001040001117983 */ /* 0x000f240000300800 */
[----:B------:R-:W4:Y:S02]  /*32fe0*/  LDL.LU R18, [R1+0x108] ;  /* 0x0001080001127983 */ /* 0x000f240000300800 */
[----:B------:R-:W4:Y:S01]  /*32ff0*/  LDL.LU R19, [R1+0x10c] ;  /* 0x00010c0001137983 */ /* 0x000f220000300800 */
[----:B---3--:R4:W-:Y:S01]  /*33000*/  STL.64 [R1+0x54b0], R22 ;  /* 0x0054b01601007387 */ /* 0x0089e20000100a00 */
[----:B--2---:R0:W-:Y:S01]  /*33010*/  STL.64 [R1+0x54a8], R20 ;  /* 0x0054a81401007387 */ /* 0x0041e20000100a00 */
[----:B----4-:R-:W-:-:S02]  /*33020*/  MOV R22, R29 ;  /* 0x0000001d00167202 */ /* 0x010fc40000000f00 */
[----:B0-----:R-:W-:Y:S02]  /*33030*/  MOV R20, R6 ;  /* 0x0000000600147202 */ /* 0x001fe40000000f00 */
[----:B------:R-:W-:Y:S01]  /*33040*/  MOV R23, R2 ;  /* 0x0000000200177202 */ /* 0x000fe20000000f00 */
[----:B------:R-:W2:Y:S01]  /*33050*/  LDL.LU R6, [R1+0x556c] ;  /* 0x00556c0001067983 */ /* 0x000ea20000300800 */
[----:B------:R-:W-:Y:S02]  /*33060*/  IMAD.MOV.U32 R21, RZ, RZ, R7 ;  /* 0x000000ffff157224 */ /* 0x000fe400078e0007 */
[----:B------:R-:W3:Y:S02]  /*33070*/  LDL.LU R7, [R1+0x5568] ;  /* 0x0055680001077983 */ /* 0x000ee40000300800 */
[----:B------:R-:W4:Y:S01]  /*33080*/  LDL.LU R29, [R1+0x5564] ;  /* 0x00556400011d7983 */ /* 0x000f220000300800 */
[----:B------:R-:W2:Y:S01]  /*33090*/  LDL.LU R2, [R1+0x5560] ;  /* 0x0055600001027983 */ /* 0x000ea20000300800 */
[----:B------:R-:W-:Y:S02]  /*330a0*/  STL.64 [R1+0x54d0], R22 ;  /* 0x0054d01601007387 */ /* 0x000fe40000100a00 */
[----:B------:R0:W-:Y:S02]  /*330b0*/  STL.64 [R1+0x54c8], R20 ;  /* 0x0054c81401007387 */ /* 0x0001e40000100a00 */
[----:B0-----:R-:W2:Y:S01]  /*330c0*/  LDL.LU R20, [R1+0x140] ;  /* 0x0001400001147983 */ /* 0x001ea20000300800 */
[----:B------:R-:W2:Y:S02]  /*330d0*/  LDL.LU R21, [R1+0x144] ;  /* 0x0001440001157983 */ /* 0x000ea40000300800 */
[----:B------:R-:W2:Y:S02]  /*330e0*/  LDL.LU R22, [R1+0x148] ;  /* 0x0001480001167983 */ /* 0x000ea40000300800 */
[----:B------:R-:W2:Y:S01]  /*330f0*/  LDL.LU R23, [R1+0x14c] ;  /* 0x00014c0001177983 */ /* 0x000ea20000300800 */
[----:B------:R-:W-:Y:S01]  /*33100*/  HMMA.16816.F32 R8, R8, R4, R12 ;  /* 0x000000040808723c */ /* 0x000fe2000000180c */
[----:B--2---:R3:W-:Y:S01]  /*33110*/  STL.64 [R1+0x54f0], R22 ;  /* 0x0054f01601007387 */ /* 0x0047e20000100a00 */
[----:B------:R0:W-:Y:S01]  /*33120*/  STL.64 [R1+0x54e8], R20 ;  /* 0x0054e81401007387 */ /* 0x0001e20000100a00 */
[----:B---3--:R-:W-:Y:S01]  /*33130*/  MOV R22, R7 ;  /* 0x0000000700167202 */ /* 0x008fe20000000f00 */
[----:B0-----:R-:W-:-:S02]  /*33140*/  IMAD.MOV.U32 R20, RZ, RZ, R2 ;  /* 0x000000ffff147224 */ /* 0x001fc400078e0002 */
[----:B------:R-:W-:Y:S01]  /*33150*/  IMAD.MOV.U32 R23, RZ, RZ, R6 ;  /* 0x000000ffff177224 */ /* 0x000fe200078e0006 */
[----:B------:R-:W2:Y:S01]  /*33160*/  LDL.LU R2, [R1+0x555c] ;  /* 0x00555c0001027983 */ /* 0x000ea20000300800 */
[----:B----4-:R-:W-:Y:S02]  /*33170*/  MOV R21, R29 ;  /* 0x0000001d00157202 */ /* 0x010fe40000000f00 */
[----:B------:R-:W3:Y:S02]  /*33180*/  LDL.LU R29, [R1+0x5558] ;  /* 0x00555800011d7983 */ /* 0x000ee40000300800 */
[----:B------:R-:W4:Y:S01]  /*33190*/  LDL.LU R7, [R1+0x5554] ;  /* 0x0055540001077983 */ /* 0x000f220000300800 */
[----:B------:R-:W2:Y:S01]  /*331a0*/  LDL.LU R6, [R1+0x5550] ;  /* 0x0055500001067983 */ /* 0x000ea20000300800 */
[----:B------:R-:W-:Y:S02]  /*331b0*/  STL.64 [R1+0x5520], R22 ;  /* 0x0055201601007387 */ /* 0x000fe40000100a00 */
[----:B------:R0:W-:Y:S02]  /*331c0*/  STL.64 [R1+0x5518], R20 ;  /* 0x0055181401007387 */ /* 0x0001e40000100a00 */
[----:B0-----:R-:W3:Y:S01]  /*331d0*/  LDL.LU R20, [R1+0xf0] ;  /* 0x0000f00001147983 */ /* 0x001ee20000300800 */
[----:B------:R-:W3:Y:S02]  /*331e0*/  LDL.LU R21, [R1+0xf4] ;  /* 0x0000f40001157983 */ /* 0x000ee40000300800 */
[----:B------:R-:W3:Y:S02]  /*331f0*/  LDL.LU R22, [R1+0xf8] ;  /* 0x0000f80001167983 */ /* 0x000ee40000300800 */
[----:B------:R-:W3:Y:S01]  /*33200*/  LDL.LU R23, [R1+0xfc] ;  /* 0x0000fc0001177983 */ /* 0x000ee20000300800 */
[----:B------:R-:W3:Y:S01]  /*33210*/  LDL.LU.64 R14, [R1+0x5548] ;  /* 0x00554800010e7983 */ /* 0x000ee20000300a00 */
[----:B------:R-:W3:Y:S02]  /*33220*/  LDL.LU.64 R12, [R1+0x5540] ;  /* 0x00554000010c7983 */ /* 0x000ee40000300a00 */
[----:B------:R4:W-:Y:S02]  /*33230*/  STL.64 [R1+0x1d0], R8 ;  /* 0x0001d00801007387 */ /* 0x0009e40000100a00 */
[----:B------:R0:W-:Y:S01]  /*33240*/  STL.64 [R1+0x1d8], R10 ;  /* 0x0001d80a01007387 */ /* 0x0001e20000100a00 */
[----:B----4-:R-:W-:-:S02]  /*33250*/  MOV R9, R7 ;  /* 0x0000000700097202 */ /* 0x010fc40000000f00 */
[----:B--2---:R-:W-:Y:S02]  /*33260*/  MOV R8, R6 ;  /* 0x0000000600087202 */ /* 0x004fe40000000f00 */
[----:B------:R-:W2:Y:S01]  /*33270*/  LDL.LU R6, [R1+0x553c] ;  /* 0x00553c0001067983 */ /* 0x000ea20000300800 */
[----:B------:R-:W2:Y:S01]  /*33280*/  LDL.LU R7, [R1+0x5538] ;  /* 0x0055380001077983 */ /* 0x000ea20000300800 */
[----:B---3--:R-:W-:Y:S02]  /*33290*/  HMMA.16816.F32 R12, R12, R4, R16 ;  /* 0x000000040c0c723c */ /* 0x008fe40000001810 */
[----:B------:R-:W2:Y:S01]  /*332a0*/  LDL.LU.64 R18, [R1+0x5530] ;  /* 0x0055300001127983 */ /* 0x000ea20000300a00 */
[----:B------:R-:W2:Y:S01]  /*332b0*/  LDL.LU.64 R16, [R1+0x5528] ;  /* 0x0055280001107983 */ /* 0x000ea20000300a00 */
[----:B0-----:R-:W-:Y:S01]  /*332c0*/  MOV R11, R2 ;  /* 0x00000002000b7202 */ /* 0x001fe20000000f00 */
[----:B------:R-:W-:Y:S11]  /*332d0*/  IMAD.MOV.U32 R10, RZ, RZ, R29 ;  /* 0x000000ffff0a7224 */ /* 0x000ff600078e001d */
[----:B------:R-:W-:Y:S07]  /*332e0*/  @!UPT UIADD3 URZ, URZ, URZ, URZ ;  /* 0x0000003f3f3ff290 */ /* 0x000fee000fffe03f */
[----:B------:R0:W-:Y:S01]  /*332f0*/  STL.64 [R1+0xe0], R12 ;  /* 0x0000e00c01007387 */ /* 0x0001e20000100a00 */
[----:B------:R-:W-:Y:S01]  /*33300*/  IMAD.MOV.U32 R2, RZ, RZ, R15 ;  /* 0x000000ffff027224 */ /* 0x000fe200078e000f */
[----:B------:R-:W-:Y:S02]  /*33310*/  MOV R29, R14 ;  /* 0x0000000e001d7202 */ /* 0x000fe40000000f00 */
[----:B0-----:R-:W3:Y:S01]  /*33320*/  LDL.LU R12, [R1+0x120] ;  /* 0x00012000010c7983 */ /* 0x001ee20000300800 */
[----:B------:R-:W3:Y:S02]  /*33330*/  LDL.LU R13, [R1+0x124] ;  /* 0x00012400010d7983 */ /* 0x000ee40000300800 */
[----:B------:R-:W3:Y:S02]  /*33340*/  LDL.LU R14, [R1+0x128] ;  /* 0x00012800010e7983 */ /* 0x000ee40000300800 */
[----:B------:R-:W3:Y:S01]  /*33350*/  LDL.LU R15, [R1+0x12c] ;  /* 0x00012c00010f7983 */ /* 0x000ee20000300800 */
        /* <DEDUP_REMOVED lines=11> */
[----:B------:R-:W0:Y:S11]  /*33410*/  LDSM.16.MT88.4 R16, [R28+0x1e100] ;  /* 0x01e100001c10783b */ /* 0x000e360000004200 */
[----:B------:R-:W-:Y:S11]  /*33420*/  @!UPT UIADD3 URZ, URZ, URZ, URZ ;  /* 0x0000003f3f3ff290 */ /* 0x000ff6000fffe03f */
[----:B------:R-:W-:Y:S01]  /*33430*/  STL.64 [R1+0xa0], R8 ;  /* 0x0000a00801007387 */ /* 0x000fe20000100a00 */
[----:B------:R0:W-:Y:S02]  /*33440*/  STL.64 [R1+0xa8], R10 ;  /* 0x0000a80a01007387 */ /* 0x0001e40000100a00 */
[----:B0-----:R-:W-:Y:S02]  /*33450*/  MOV R10, R16 ;  /* 0x00000010000a7202 */ /* 0x001fe40000000f00 */
[----:B------:R-:W-:Y:S01]  /*33460*/  MOV R0, R17 ;  /* 0x0000001100007202 */ /* 0x000fe20000000f00 */
[----:B------:R-:W-:Y:S01]  /*33470*/  IMAD.MOV.U32 R11, RZ, RZ, R18 ;  /* 0x000000ffff0b7224 */ /* 0x000fe200078e0012 */
[----:B------:R-:W-:Y:S02]  /*33480*/  MOV R8, R19 ;  /* 0x0000001300087202 */ /* 0x000fe40000000f00 */
[----:B------:R-:W0:Y:S04]  /*33490*/  LDSM.16.MT88.4 R16, [R28+0x1e180] ;  /* 0x01e180001c10783b */ /* 0x000e280000004200 */
[----:B0-----:R-:W-:Y:S01]  /*334a0*/  STL.64 [R1+0x60], R16 ;  /* 0x0000601001007387 */ /* 0x001fe20000100a00 */
        /* <DEDUP_REMOVED lines=16> */
[----:B------:R-:W-:Y:S02]  /*335b0*/  STL.64 [R1+0x88], R18 ;  /* 0x0000881201007387 */ /* 0x000fe40000100a00 */
[----:B------:R-:W0:Y:S04]  /*335c0*/  LDSM.16.MT88.4 R16, [R3+0x1e000] ;  /* 0x01e000000310783b */ /* 0x000e280000004200 */
[----:B0-----:R-:W-:Y:S01]  /*335d0*/  IMAD.MOV.U32 R29, RZ, RZ, R18 ;  /* 0x000000ffff1d7224 */ /* 0x001fe200078e0012 */
[----:B------:R0:W-:Y:S01]  /*335e0*/  STL [R1+0x50], R16 ;  /* 0x0000501001007387 */ /* 0x0001e20000100800 */
[----:B------:R-:W-:Y:S02]  /*335f0*/  MOV R28, R19 ;  /* 0x00000013001c7202 */ /* 0x000fe40000000f00 */
[----:B------:R-:W-:Y:S01]  /*33600*/  MOV R2, R17 ;  /* 0x0000001100027202 */ /* 0x000fe20000000f00 */
[----:B------:R-:W2:Y:S01]  /*33610*/  LDL.LU.64 R18, [R1+0x54c0] ;  /* 0x0054c00001127983 */ /* 0x000ea20000300a00 */
[----:B0-----:R-:W2:Y:S02]  /*33620*/  LDL.LU.64 R16, [R1+0x54b8] ;  /* 0x0054b80001107983 */ /* 0x001ea40000300a00 */
        /* <DEDUP_REMOVED lines=30> */
[----:B0-----:R-:W2:Y:S01]  /*33810*/  LDL.LU R16, [R1+0x110] ;  /* 0x0001100001107983 */ /* 0x001ea20000300800 */
[----:B------:R-:W2:Y:S02]  /*33820*/  LDL.LU R17, [R1+0x114] ;  /* 0x0001140001117983 */ /* 0x000ea40000300800 */
[----:B-1----:R-:W2:Y:S02]  /*33830*/  LDL.LU R18, [R1+0x118] ;  /* 0x0001180001127983 */ /* 0x002ea40000300800 */
[----:B------:R-:W2:Y:S01]  /*33840*/  LDL.LU R19, [R1+0x11c] ;  /* 0x00011c0001137983 */ /* 0x000ea20000300800 */
[-C--:B---3--:R-:W-:Y:S08]  /*33850*/  HMMA.16816.F32 R12, R24, R6.reuse, R12 ;  /* 0x00000006180c723c */ /* 0x088ff0000000180c */
[----:B--2---:R-:W-:Y:S01]  /*33860*/  HMMA.16816.F32 R20, R20, R6, R16 ;  /* 0x000000061414723c */ /* 0x004fe20000001810 */
[----:B------:R-:W0:Y:S11]  /*33870*/  LDSM.16.MT88.4 R16, [R3+0x1e080] ;  /* 0x01e080000310783b */ /* 0x000e360000004200 */
[----:B------:R-:W-:Y:S11]  /*33880*/  @!UPT UIADD3 URZ, URZ, URZ, URZ ;  /* 0x0000003f3f3ff290 */ /* 0x000ff6000fffe03f */
[----:B------:R-:W-:Y:S01]  /*33890*/  @!UPT UIADD3 URZ, URZ, URZ, URZ ;  /* 0x0000003f3f3ff290 */ /* 0x000fe2000fffe03f */
[----:B------:R-:W-:Y:S01]  /*338a0*/  IMAD.MOV.U32 R5, RZ, RZ, R21 ;  /* 0x000000ffff057224 */ /* 0x000fe200078e0015 */
[----:B------:R-:W-:Y:S01]  /*338b0*/  MOV R4, R20 ;  /* 0x0000001400047202 */ /* 0x000fe20000000f00 */
[----:B------:R-:W-:Y:S03]  /*338c0*/  STL.64 [R1+0x118], R22 ;  /* 0x0001181601007387 */ /* 0x000fe60000100a00 */
[----:B------:R-:W-:Y:S02]  /*338d0*/  STL [R1+0x53d0], R5 ;  /* 0x0053d00501007387 */ /* 0x000fe40000100800 */
[----:B------:R-:W-:Y:S01]  /*338e0*/  LDSM.16.MT88.4 R20, [R3+0x1e180] ;  /* 0x01e180000314783b */ /* 0x000fe20000004200 */
[----:B------:R-:W-:Y:S04]  /*338f0*/  STL [R1+0x53cc], R4 ;  /* 0x0053cc0401007387 */ /* 0x000fe80000100800 */
[----:B0-----:R-:W-:Y:S01]  /*33900*/  STL.64 [R1+0x5418], R18 ;  /* 0x0054181201007387 */ /* 0x001fe20000100a00 */
[----:B------:R-:W-:Y:S02]  /*33910*/  STL.64 [R1+0x1c0], R12 ;  /* 0x0001c00c01007387 */ /* 0x000fe40000100a00 */
[----:B------:R-:W-:Y:S02]  /*33920*/  STL.64 [R1+0x1c8], R14 ;  /* 0x0001c80e01007387 */ /* 0x000fe40000100a00 */
[----:B------:R-:W0:Y:S04]  /*33930*/  LDSM.16.MT88.4 R12, [R3+0x1e100] ;  /* 0x01e10000030c783b */ /* 0x000e280000004200 */
[----:B------:R-:W-:Y:S04]  /*33940*/  STL.64 [R1+0x5410], R16 ;  /* 0x0054101001007387 */ /* 0x000fe80000100a00 */
[----:B0-----:R-:W-:Y:S01]  /*33950*/  STL [R1+0x53f8], R12 ;  /* 0x0053f80c01007387 */ /* 0x001fe20000100800 */
[----:B------:R-:W-:Y:S02]  /*33960*/  STL [R1+0x53f4], R13 ;  /* 0x0053f40d01007387 */ /* 0x000fe40000100800 */
[----:B------:R-:W-:Y:S02]  /*33970*/  STL [R1+0x53f0], R14 ;  /* 0x0053f00e01007387 */ /* 0x000fe40000100800 */
[----:B------:R-:W-:Y:S01]  /*33980*/  STL [R1+0x53ec], R15 ;  /* 0x0053ec0f01007387 */ /* 0x000fe20000100800 */
[----:B------:R-:W-:Y:S01]  /*33990*/  STL.64 [R1+0x5408], R22 ;  /* 0x0054081601007387 */ /* 0x000fe20000100a00 */
[----:B------:R0:W-:Y:S02]  /*339a0*/  STL.64 [R1+0x5400], R20 ;  /* 0x0054001401007387 */ /* 0x0001e40000100a00 */
[----:B0-----:R-:W-:-:S02]  /*339b0*/  MOV R21, R0 ;  /* 0x0000000000157202 */ /* 0x001fc40000000f00 */
[----:B------:R-:W2:Y:S04]  /*339c0*/  LDL.LU R0, [R1+0x5440] ;  /* 0x0054400001007983 */ /* 0x000ea80000300800 */
[----:B------:R-:W0:Y:S01]  /*339d0*/  S2R R9, SR_TID.X ;  /* 0x0000000000097919 */ /* 0x000e220000002100 */
[----:B------:R-:W-:Y:S02]  /*339e0*/  MOV R20, R10 ;  /* 0x0000000a00147202 */ /* 0x000fe40000000f00 */
[----:B------:R-:W1:Y:S02]  /*339f0*/  S2R R10, SR_TID.X ;  /* 0x00000000000a7919 */ /* 0x000e640000002100 */
[----:B------:R-:W-:Y:S01]  /*33a00*/  IMAD.MOV.U32 R22, RZ, RZ, R11 ;  /* 0x000000ffff167224 */ /* 0x000fe200078e000b */
[----:B------:R-:W-:-:S02]  /*33a10*/  MOV R23, R8 ;  /* 0x0000000800177202 */ /* 0x000fc40000000f00 */
[----:B0-----:R-:W-:Y:S02]  /*33a20*/  LOP3.LUT R9, R9, 0x7, RZ, 0xc0, !PT ;  /* 0x0000000709097812 */ /* 0x001fe400078ec0ff */
[C---:B-1----:R-:W-:Y:S02]  /*33a30*/  LOP3.LUT R11, R10.reuse, 0xe0, RZ, 0xc0, !PT ;  /* 0x000000e00a0b7812 */ /* 0x042fe400078ec0ff */
[----:B------:R-:W-:Y:S01]  /*33a40*/  SHF.L.U32 R8, R9, 0x4, RZ ;  /* 0x0000000409087819 */ /* 0x000fe200000006ff */
[----:B------:R-:W-:-:S03]  /*33a50*/  IMAD.SHL.U32 R9, R10, 0x2, RZ ;  /* 0x000000020a097824 */ /* 0x000fc600078e00ff */
[----:B------:R-:W-:Y:S02]  /*33a60*/  LEA R11, R11, R8, 0x8 ;  /* 0x000000080b0b7211 */ /* 0x000fe400078e40ff */
[----:B------:R-:W-:Y:S02]  /*33a70*/  LOP3.LUT R10, R10, 0x7, RZ, 0xc0, !PT ;  /* 0x000000070a0a7812 */ /* 0x000fe400078ec0ff */
[----:B------:R-:W-:-:S04]  /*33a80*/  LOP3.LUT R11, R11, 0x30, R9, 0x78, !PT ;  /* 0x000000300b0b7812 */ /* 0x000fc800078e7809 */
[----:B------:R-:W-:-:S06]  /*33a90*/  LEA R11, R10, R11, 0xa ;  /* 0x0000000b0a0b7211 */ /* 0x000fcc00078e50ff */
[----:B------:R-:W-:Y:S04]  /*33aa0*/  LDSM.16.M88.4 R8, [R11+0x40200] ;  /* 0x040200000b08783b */ /* 0x000fe80000000200 */
[----:B------:R-:W-:Y:S04]  /*33ab0*/  STL [R1+0x5320], R3 ;  /* 0x0053200301007387 */ /* 0x000fe80000100800 */
[----:B--2---:R-:W0:Y:S04]  /*33ac0*/  LDSM.16.MT88.4 R12, [R0+0x20000] ;  /* 0x02000000000c783b */ /* 0x004e280000004200 */
[----:B------:R-:W-:Y:S01]  /*33ad0*/  LDSM.16.MT88.4 R16, [R0+0x20180] ;  /* 0x020180000010783b */ /* 0x000fe20000004200 */
[----:B0-----:R-:W-:Y:S01]  /*33ae0*/  MOV R4, R15 ;  /* 0x0000000f00047202 */ /* 0x001fe20000000f00 */
[----:B------:R-:W-:-:S02]  /*33af0*/  IMAD.MOV.U32 R5, RZ, RZ, R14 ;  /* 0x000000ffff057224 */ /* 0x000fc400078e000e */
[----:B------:R-:W-:Y:S02]  /*33b00*/  STL.64 [R1+0x40], R12 ;  /* 0x0000400c01007387 */ /* 0x000fe40000100a00 */
[----:B------:R-:W-:Y:S02]  /*33b10*/  STL [R1+0x53d8], R4 ;  /* 0x0053d80401007387 */ /* 0x000fe40000100800 */
[----:B------:R-:W0:Y:S01]  /*33b20*/  LDSM.16.MT88.4 R12, [R0+0x20100] ;  /* 0x02010000000c783b */ /* 0x000e220000004200 */
[----:B------:R0:W-:Y:S03]  /*33b30*/  STL [R1+0x53d4], R5 ;  /* 0x0053d40501007387 */ /* 0x0001e60000100800 */
[----:B------:R-:W-:Y:S02]  /*33b40*/  STL [R1+0x53dc], R8 ;  /* 0x0053dc0801007387 */ /* 0x000fe40000100800 */
[----:B------:R-:W-:Y:S02]  /*33b50*/  STL [R1+0x53c8], R9 ;  /* 0x0053c80901007387 */ /* 0x000fe40000100800 */
[----:B------:R-:W-:Y:S01]  /*33b60*/  STL [R1+0x525c], R10 ;  /* 0x00525c0a01007387 */ /* 0x000fe20000100800 */
[----:B------:R-:W-:Y:S02]  /*33b70*/  STL [R1+0x5258], R11 ;  /* 0x0052580b01007387 */ /* 0x000fe40000100800 */
[----:B------:R-:W1:Y:S04]  /*33b80*/  LDSM.16.MT88.4 R8, [R0+0x20080] ;  /* 0x020080000008783b */ /* 0x000e680000004200 */
[----:B------:R-:W2:Y:S01]  /*33b90*/  LDL.LU R24, [R1+0x60] ;  /* 0x0000600001187983 */ /* 0x000ea20000300800 */
[----:B0-----:R-:W-:Y:S01]  /*33ba0*/  MOV R5, R15 ;  /* 0x0000000f00057202 */ /* 0x001fe20000000f00 */
[----:B------:R-:W-:Y:S01]  /*33bb0*/  IMAD.MOV.U32 R4, RZ, RZ, R14 ;  /* 0x000000ffff047224 */ /* 0x000fe200078e000e */
[----:B-1----:R0:W-:Y:S01]  /*33bc0*/  STL.64 [R1+0x30], R8 ;  /* 0x0000300801007387 */ /* 0x0021e20000100a00 */
[----:B------:R-:W-:Y:S02]  /*33bd0*/  STL.64 [R1+0x38], R10 ;  /* 0x0000380a01007387 */ /* 0x000fe40000100a00 */
[----:B------:R-:W2:Y:S02]  /*33be0*/  LDL.LU R25, [R1+0x64] ;  /* 0x0000640001197983 */ /* 0x000ea40000300800 */
[----:B------:R-:W2:Y:S01]  /*33bf0*/  LDL.LU R26, [R1+0x68] ;  /* 0x00006800011a7983 */ /* 0x000ea20000300800 */
[----:B------:R-:W2:Y:S01]  /*33c00*/  LDL.LU R27, [R1+0x6c] ;  /* 0x00006c00011b7983 */ /* 0x000ea20000300800 */
[----:B------:R1:W-:Y:S02]  /*33c10*/  STL [R1+0x20], R12 ;  /* 0x0000200c01007387 */ /* 0x0003e40000100800 */
[----:B------:R-:W-:Y:S01]  /*33c20*/  IMAD.MOV.U32 R14, RZ, RZ, R29 ;  /* 0x000000ffff0e7224 */ /* 0x000fe200078e001d */
[----:B------:R-:W-:-:S02]  /*33c30*/  MOV R15, R28 ;  /* 0x0000001c000f7202 */ /* 0x000fc40000000f00 */
[----:B0-----:R-:W-:Y:S01]  /*33c40*/  MOV R8, R13 ;  /* 0x0000000d00087202 */ /* 0x001fe20000000f00 */
[----:B------:R-:W-:Y:S01]  /*33c50*/  MOV R13, R2 ;  /* 0x00000002000d7202 */ /* 0x000fe20000000f00 */
[----:B-1----:R-:W3:Y:S01]  /*33c60*/  LDL.LU R12, [R1+0x50] ;  /* 0x00005000010c7983 */ /* 0x002ee20000300800 */
[----:B------:R-:W4:Y:S02]  /*33c70*/  LDL.LU R2, [R1+0x543c] ;  /* 0x00543c0001027983 */ /* 0x000f240000300800 */
[----:B------:R-:W2:Y:S02]  /*33c80*/  LDL.LU R29, [R1+0x5438] ;  /* 0x00543800011d7983 */ /* 0x000ea40000300800 */
[----:B------:R-:W2:Y:S01]  /*33c90*/  LDL.LU R28, [R1+0x5434] ;  /* 0x00543400011c7983 */ /* 0x000ea20000300800 */
[----:B------:R-:W-:Y:S01]  /*33ca0*/  STL [R1+0x53e8], R5 ;  /* 0x0053e80501007387 */ /* 0x000fe20000100800 */
[----:B------:R-:W-:Y:S02]  /*33cb0*/  STL [R1+0x53e4], R4 ;  /* 0x0053e40401007387 */ /* 0x000fe40000100800 */
[----:B------:R0:W-:Y:S02]  /*33cc0*/  STL [R1+0x53e0], R8 ;  /* 0x0053e00801007387 */ /* 0x0001e40000100800 */
[----:B0-----:R-:W2:Y:S01]  /*33cd0*/  LDL.LU R8, [R1+0x1a0] ;  /* 0x0001a00001087983 */ /* 0x001ea20000300800 */
[----:B------:R-:W2:Y:S02]  /*33ce0*/  LDL.LU R9, [R1+0x1a4] ;  /* 0x0001a40001097983 */ /* 0x000ea40000300800 */
[----:B------:R-:W2:Y:S02]  /*33cf0*/  LDL.LU R10, [R1+0x1a8] ;  /* 0x0001a800010a7983 */ /* 0x000ea40000300800 */
[----:B------:R-:W2:Y:S01]  /*33d00*/  LDL.LU R11, [R1+0x1ac] ;  /* 0x0001ac00010b7983 */ /* 0x000ea20000300800 */
[----:B------:R-:W-:Y:S01]  /*33d10*/  STL [R1+0x5324], R0 ;  /* 0x0053240001007387 */ /* 0x000fe20000100800 */
[----:B------:R-:W-:Y:S02]  /*33d20*/  STL.64 [R1+0x10], R16 ;  /* 0x0000101001007387 */ /* 0x000fe40000100a00 */
[----:B------:R-:W-:Y:S01]  /*33d30*/  STL.64 [R1+0x18], R18 ;  /* 0x0000181201007387 */ /* 0x000fe20000100a00 */
[----:B--2---:R-:W-:Y:S11]  /*33d40*/  HMMA.16816.F32 R8, R20, R6, R8 ;  /* 0x000000061408723c */ /* 0x004ff60000001808 */
[----:B------:R-:W-:Y:S11]  /*33d50*/  @!UPT UIADD3 URZ, URZ, URZ, URZ ;  /* 0x0000003f3f3ff290 */ /* 0x000ff6000fffe03f */
[----:B------:R-:W-:Y:S01]  /*33d60*/  @!UPT UIADD3 URZ, URZ, URZ, URZ ;  /* 0x0000003f3f3ff290 */ /* 0x000fe2000fffe03f */
[----:B------:R-:W-:Y:S01]  /*33d70*/  STL.64 [R1+0x160], R8 ;  /* 0x0001600801007387 */ /* 0x000fe20000100a00 */
[----:B------:R0:W-:Y:S02]  /*33d80*/  STL [R1+0x168], R10 ;  /* 0x0001680a01007387 */ /* 0x0001e40000100800 */
[----:B------:R-:W2:Y:S02]  /*33d90*/  LDL.LU R20, [R1+0x1e0] ;  /* 0x0001e00001147983 */ /* 0x000ea40000300800 */
[----:B------:R-:W2:Y:S01]  /*33da0*/  LDL.LU R21, [R1+0x1e4] ;  /* 0x0001e40001157983 */ /* 0x000ea20000300800 */
[----:B------:R-:W2:Y:S01]  /*33db0*/  LDL.LU R22, [R1+0x1e8] ;  /* 0x0001e80001167983 */ /* 0x000ea20000300800 */
[----:B------:R-:W-:Y:S02]  /*33dc0*/  MOV R23, R28 ;  /* 0x0000001c00177202 */ /* 0x000fe40000000f00 */
[----:B------:R-:W3:Y:S01]  /*33dd0*/  LDL.LU R28, [R1+0x5430] ;  /* 0x00543000011c7983 */ /* 0x000ee20000300800 */
[----:B0-----:R-:W-:Y:S01]  /*33de0*/  MOV R10, R11 ;  /* 0x0000000b000a7202 */ /* 0x001fe20000000f00 */
[----:B------:R-:W0:Y:S04]  /*33df0*/  S2R R19, SR_TID.X ;  /* 0x0000000000137919 */ /* 0x000e280000002100 */
[----:B------:R-:W1:Y:S04]  /*33e00*/  S2R R18, SR_TID.X ;  /* 0x0000000000127919 */ /* 0x000e680000002100 */
[----:B--2---:R-:W-:Y:S01]  /*33e10*/  STL.64 [R1+0x5428], R22 ;  /* 0x0054281601007387 */ /* 0x004fe20000100a00 */
[----:B------:R2:W-:Y:S03]  /*33e20*/  STL.64 [R1+0x5420], R20 ;  /* 0x0054201401007387 */ /* 0x0005e60000100a00 */
[----:B--2---:R-:W2:Y:S01]  /*33e30*/  LDL.LU R20, [R1+0x1b0] ;  /* 0x0001b00001147983 */ /* 0x004ea20000300800 */
[----:B------:R-:W2:Y:S02]  /*33e40*/  LDL.LU R21, [R1+0x1b4] ;  /* 0x0001b40001157983 */ /* 0x000ea40000300800 */
[----:B------:R-:W2:Y:S02]  /*33e50*/  LDL.LU R22, [R1+0x1b8] ;  /* 0x0001b80001167983 */ /* 0x000ea40000300800 */
[----:B------:R-:W2:Y:S01]  /*33e60*/  LDL.LU R23, [R1+0x1bc] ;  /* 0x0001bc0001177983 */ /* 0x000ea20000300800 */
[----:B------:R0:W-:Y:S01]  /*33e70*/  STL [R1+0x530c], R10 ;  /* 0x00530c0a01007387 */ /* 0x0001e20000100800 */
[----:B------:R-:W2:Y:S02]  /*33e80*/  LDL.LU R8, [R1+0x180] ;  /* 0x0001800001087983 */ /* 0x000ea40000300800 */
[----:B------:R-:W2:Y:S01]  /*33e90*/  LDL.LU R9, [R1+0x184] ;  /* 0x0001840001097983 */ /* 0x000ea20000300800 */
[----:B0-----:R-:W2:Y:S01]  /*33ea0*/  LDL.LU R10, [R1+0x188] ;  /* 0x00018800010a7983 */ /* 0x001ea20000300800 */
[----:B---3--:R-:W-:Y:S01]  /*33eb0*/  IMAD.MOV.U32 R11, RZ, RZ, R28 ;  /* 0x000000ffff0b7224 */ /* 0x008fe200078e001c */
[----:B------:R-:W-:Y:S01]  /*33ec0*/  LOP3.LUT R19, R19, 0x7, RZ, 0xc0, !PT ;  /* 0x0000000713137812 */ /* 0x000fe200078ec0ff */
[C---:B-1----:R-:W-:Y:S01]  /*33ed0*/  IMAD.SHL.U32 R16, R18.reuse, 0x2, RZ ;  /* 0x0000000212107824 */ /* 0x042fe200078e00ff */
[----:B------:R-:W-:-:S03]  /*33ee0*/  LOP3.LUT R17, R18, 0x10, RZ, 0xc0, !PT ;  /* 0x0000001012117812 */ /* 0x000fc600078ec0ff */
[----:B------:R-:W-:Y:S01]  /*33ef0*/  IMAD R19, R19, 0x210, RZ ;  /* 0x0000021013137824 */ /* 0x000fe200078e02ff */
[----:B------:R-:W-:-:S04]  /*33f00*/  SHF.L.U32 R17, R17, 0x8, RZ ;  /* 0x0000000811117819 */ /* 0x000fc800000006ff */
[----:B------:R-:W-:-:S04]  /*33f10*/  LOP3.LUT R18, R19, 0x10, R16, 0x78, !PT ;  /* 0x0000001013127812 */ /* 0x000fc800078e7810 */
[----:B------:R-:W-:-:S04]  /*33f20*/  LOP3.LUT R18, R18, R17, RZ, 0xfc, !PT ;  /* 0x0000001112127212 */ /* 0x000fc800078efcff */
[----:B------:R-:W-:Y:S01]  /*33f30*/  LOP3.LUT R18, R18, 0x20, RZ, 0x3c, !PT ;  /* 0x0000002012127812 */ /* 0x000fe200078e3cff */
[----:B------:R-:W-:-:S04]  /*33f40*/  LOP3.LUT R19, R19, 0x10, R16, 0x78, !PT ;  /* 0x0000001013137812 */ /* 0x000fc800078e7810 */
[----:B------:R-:W-:-:S04]  /*33f50*/  LOP3.LUT R19, R19, R17, RZ, 0xfc, !PT ;  /* 0x0000001113137212 */ /* 0x000fc800078efcff */
[----:B------:R-:W-:Y:S01]  /*33f60*/  LOP3.LUT R19, R19, 0x40, RZ, 0x3c, !PT ;  /* 0x0000004013137812 */ /* 0x000fe200078e3cff */
[-C--:B--2---:R-:W-:Y:S01]  /*33f70*/  HMMA.16816.F32 R24, R24, R6.reuse, R8 ;  /* 0x000000061818723c */ /* 0x084fe20000001808 */
[----:B------:R-:W0:Y:S11]  /*33f80*/  LDSM.16.MT88.4 R8, [R18+0x20000] ;  /* 0x020000001208783b */ /* 0x000e360000004200 */
[----:B------:R-:W-:Y:S11]  /*33f90*/  @!UPT UIADD3 URZ, URZ, URZ, URZ ;  /* 0x0000003f3f3ff290 */ /* 0x000ff6000fffe03f */
[----:B------:R-:W-:Y:S01]  /*33fa0*/  STL [R1+0x170], R24 ;  /* 0x0001701801007387 */ /* 0x000fe20000100800 */
[----:B------:R-:W-:Y:S01]  /*33fb0*/  STL.64 [R1+0x178], R26 ;  /* 0x0001781a01007387 */ /* 0x000fe20000100a00 */
[----:B------:R-:W-:Y:S02]  /*33fc0*/  MOV R28, R25 ;  /* 0x00000019001c7202 */ /* 0x000fe40000000f00 */
[----:B------:R-:W1:Y:S01]  /*33fd0*/  LDSM.16.MT88.4 R24, [R18+0x20080] ;  /* 0x020080001218783b */ /* 0x000e620000004200 */
[----:B------:R-:W-:Y:S03]  /*33fe0*/  HMMA.16816.F32 R12, R12, R6, R20 ;  /* 0x000000060c0c723c */ /* 0x000fe60000001814 */
[----:B------:R-:W-:Y:S04]  /*33ff0*/  STL [R1+0x5308], R28 ;  /* 0x0053081c01007387 */ /* 0x000fe80000100800 */
[----:B0-----:R-:W-:Y:S04]  /*34000*/  STL [R1], R8 ;  /* 0x0000000801007387 */ /* 0x001fe80000100800 */
[----:B-1----:R-:W-:Y:S01]  /*34010*/  STL.64 [R1+0x5340], R26 ;  /* 0x0053401a01007387 */ /* 0x002fe20000100a00 */
[----:B------:R0:W-:Y:S03]  /*34020*/  STL.64 [R1+0x5338], R24 ;  /* 0x0053381801007387 */ /* 0x0001e60000100a00 */
[----:B0-----:R-:W2:Y:S01]  /*34030*/  LDL.LU R24, [R1+0xe0] ;  /* 0x0000e00001187983 */ /* 0x001ea20000300800 */
[----:B------:R-:W2:Y:S02]  /*34040*/  LDL.LU R25, [R1+0xe4] ;  /* 0x0000e40001197983 */ /* 0x000ea40000300800 */
[----:B------:R-:W3:Y:S02]  /*34050*/  LDL.LU.64 R22, [R1+0x5428] ;  /* 0x0054280001167983 */ /* 0x000ee40000300a00 */
[----:B------:R-:W3:Y:S03]  /*34060*/  LDL.LU.64 R20, [R1+0x5420] ;  /* 0x0054200001147983 */ /* 0x000ee60000300a00 */
[----:B------:R-:W-:Y:S01]  /*34070*/  STL.64 [R1+0x1a0], R12 ;  /* 0x0001a00c01007387 */ /* 0x000fe20000100a00 */
[----:B------:R-:W-:Y:S02]  /*34080*/  STL.64 [R1+0x1a8], R14 ;  /* 0x0001a80e01007387 */ /* 0x000fe40000100a00 */
[----:B------:R-:W0:Y:S01]  /*34090*/  LDSM.16.MT88.4 R12, [R18+0x20100] ;  /* 0x02010000120c783b */ /* 0x000e220000004200 */
[----:B------:R-:W-:-:S03]  /*340a0*/  MOV R26, R29 ;  /* 0x0000001d001a7202 */ /* 0x000fc60000000f00 */
[----:B----4-:R-:W-:Y:S01]  /*340b0*/  IMAD.MOV.U32 R27, RZ, RZ, R2 ;  /* 0x000000ffff1b7224 */ /* 0x010fe200078e0002 */
[----:B0-----:R-:W-:Y:S02]  /*340c0*/  MOV R0, R12 ;  /* 0x0000000c00007202 */ /* 0x001fe40000000f00 */
[----:B------:R-:W-:Y:S01]  /*340d0*/  MOV R3, R13 ;  /* 0x0000000d00037202 */ /* 0x000fe20000000f00 */
[----:B------:R-:W-:Y:S01]  /*340e0*/  IMAD.MOV.U32 R29, RZ, RZ, R14 ;  /* 0x000000ffff1d7224 */ /* 0x000fe200078e000e */
[----:B------:R-:W-:Y:S02]  /*340f0*/  MOV R2, R15 ;  /* 0x0000000f00027202 */ /* 0x000fe40000000f00 */
[----:B------:R-:W0:Y:S02]  /*34100*/  LDSM.16.MT88.4 R12, [R18+0x20180] ;  /* 0x02018000120c783b */ /* 0x000e240000004200 */
[----:B------:R-:W1:Y:S04]  /*34110*/  LDSM.16.MT88.4 R16, [R19+0x20000] ;  /* 0x020000001310783b */ /* 0x000e680000004200 */
[----:B------:R-:W-:Y:S01]  /*34120*/  IMAD.MOV.U32 R4, RZ, RZ, R10 ;  /* 0x000000ffff047224 */ /* 0x000fe200078e000a */
[----:B------:R-:W-:-:S02]  /*34130*/  MOV R8, R11 ;  /* 0x0000000b00087202 */ /* 0x000fc40000000f00 */
[----:B------:R-:W-:Y:S02]  /*34140*/  MOV R5, R9 ;  /* 0x0000000900057202 */ /* 0x000fe40000000f00 */
[----:B0-----:R-:W-:Y:S02]  /*34150*/  MOV R11, R14 ;  /* 0x0000000e000b7202 */ /* 0x001fe40000000f00 */
[----:B------:R-:W-:Y:S02]  /*34160*/  MOV R10, R15 ;  /* 0x0000000f000a7202 */ /* 0x000fe40000000f00 */
[----:B------:R-:W-:Y:S01]  /*34170*/  MOV R9, R12 ;  /* 0x0000000c00097202 */ /* 0x000fe20000000f00 */
[----:B------:R-:W-:Y:S01]  /*34180*/  IMAD.MOV.U32 R28, RZ, RZ, R13 ;  /* 0x000000ffff1c7224 */ /* 0x000fe200078e000d */
[----:B-1----:R-:W-:Y:S01]  /*34190*/  MOV R14, R18 ;  /* 0x00000012000e7202 */ /* 0x002fe20000000f00 */
[----:B------:R-:W-:Y:S02]  /*341a0*/  IMAD.MOV.U32 R15, RZ, RZ, R19 ;  /* 0x000000ffff0f7224 */ /* 0x000fe400078e0013 */
[----:B------:R-:W-:Y:S01]  /*341b0*/  IMAD.MOV.U32 R12, RZ, RZ, R16 ;  /* 0x000000ffff0c7224 */ /* 0x000fe200078e0010 */
[----:B------:R-:W-:Y:S01]  /*341c0*/  MOV R13, R17 ;  /* 0x00000011000d7202 */ /* 0x000fe20000000f00 */
[----:B------:R-:W3:Y:S01]  /*341d0*/  LDL.LU.64 R18, [R1+0x5418] ;  /* 0x0054180001127983 */ /* 0x000ee20000300a00 */
[----:B------:R-:W3:Y:S02]  /*341e0*/  LDL.LU.64 R16, [R1+0x5410] ;  /* 0x0054100001107983 */ /* 0x000ee40000300a00 */
[-C--:B---3--:R-:W-:Y:S01]  /*341f0*/  HMMA.16816.F32 R16, R16, R6.reuse, R20 ;  /* 0x000000061010723c */ /* 0x088fe20000001814 */
[----:B------:R-:W2:Y:S01]  /*34200*/  LDL.LU.64 R22, [R1+0x5408] ;  /* 0x0054080001167983 */ /* 0x000ea20000300a00 */
[----:B------:R-:W2:Y:S11]  /*34210*/  LDL.LU.64 R20, [R1+0x5400] ;  /* 0x0054000001147983 */ /* 0x000eb60000300a00 */
[----:B------:R-:W-:Y:S10]  /*34220*/  @!UPT UIADD3 URZ, URZ, URZ, URZ ;  /* 0x0000003f3f3ff290 */ /* 0x000ff4000fffe03f */
[----:B------:R0:W-:Y:S01]  /*34230*/  STL.64 [R1+0x190], R16 ;  /* 0x0001901001007387 */ /* 0x0001e20000100a00 */
[----:B------:R1:W-:Y:S01]  /*34240*/  STL.64 [R1+0x198], R18 ;  /* 0x0001981201007387 */ /* 0x0003e20000100a00 */
[----:B0-----:R-:W-:Y:S01]  /*34250*/  MOV R16, R12 ;  /* 0x0000000c00107202 */ /* 0x001fe20000000f00 */
[----:B-1----:R-:W-:Y:S01]  /*34260*/  IMAD.MOV.U32 R18, RZ, RZ, R14 ;  /* 0x000000ffff127224 */ /* 0x002fe200078e000e */
[----:B------:R-:W-:Y:S01]  /*34270*/  MOV R19, R15 ;  /* 0x0000000f00137202 */ /* 0x000fe20000000f00 */
[----:B------:R-:W3:Y:S01]  /*34280*/  LDL.LU R12, [R1+0x53f8] ;  /* 0x0053f800010c7983 */ /* 0x000ee20000300800 */
[----:B------:R-:W-:Y:S02]  /*34290*/  MOV R17, R13 ;  /* 0x0000000d00117202 */ /* 0x000fe40000000f00 */
[----:B------:R-:W3:Y:S02]  /*342a0*/  LDL.LU R13, [R1+0x53f4] ;  /* 0x0053f400010d7983 */ /* 0x000ee40000300800 */
[----:B------:R-:W3:Y:S01]  /*342b0*/  LDL.LU R14, [R1+0x53f0] ;  /* 0x0053f000010e7983 */ /* 0x000ee20000300800 */
[----:B------:R-:W3:Y:S01]  /*342c0*/  LDL.LU R15, [R1+0x53ec] ;  /* 0x0053ec00010f7983 */ /* 0x000ee20000300800 */
[----:B------:R-:W-:Y:S02]  /*342d0*/  STL.64 [R1+0x5318], R18 ;  /* 0x0053181201007387 */ /* 0x000fe40000100a00 */
[----:B------:R0:W-:Y:S02]  /*342e0*/  STL.64 [R1+0x5310], R16 ;  /* 0x0053101001007387 */ /* 0x0001e40000100a00 */
[----:B0-----:R-:W3:Y:S01]  /*342f0*/  LDL.LU R16, [R1+0x1d0] ;  /* 0x0001d00001107983 */ /* 0x001ee20000300800 */
[----:B------:R-:W3:Y:S02]  /*34300*/  LDL.LU R17, [R1+0x1d4] ;  /* 0x0001d40001117983 */ /* 0x000ee40000300800 */
[----:B------:R-:W3:Y:S02]  /*34310*/  LDL.LU R18, [R1+0x1d8] ;  /* 0x0001d80001127983 */ /* 0x000ee40000300800 */
[----:B------:R-:W3:Y:S02]  /*34320*/  LDL.LU R19, [R1+0x1dc] ;  /* 0x0001dc0001137983 */ /* 0x000ee40000300800 */
[-C--:B---3--:R-:W-:Y:S08]  /*34330*/  HMMA.16816.F32 R16, R12, R6.reuse, R16 ;  /* 0x000000060c10723c */ /* 0x088ff00000001810 */
[----:B--2---:R-:W-:Y:S01]  /*34340*/  HMMA.16816.F32 R12, R20, R6, R24 ;  /* 0x00000006140c723c */ /* 0x004fe20000001818 */
[----:B------:R-:W2:Y:S06]  /*34350*/  LDL.LU R24, [R1] ;  /* 0x0000000001187983 */ /* 0x000eac0000300800 */
[----:B------:R-:W-:Y:S01]  /*34360*/  IMAD.MOV.U32 R26, RZ, RZ, R4 ;  /* 0x000000ffff1a7224 */ /* 0x000fe200078e0004 */
[----:B------:R-:W-:-:S02]  /*34370*/  MOV R27, R8 ;  /* 0x00000008001b7202 */ /* 0x000fc40000000f00 */
[----:B------:R-:W-:-:S05]  /*34380*/  MOV R25, R5 ;  /* 0x0000000500197202 */ /* 0x000fca0000000f00 */
[----:B------:R-:W-:Y:S01]  /*34390*/  STL.64 [R1+0x180], R16 ;  /* 0x0001801001007387 */ /* 0x000fe20000100a00 */
[----:B------:R-:W-:Y:S07]  /*343a0*/  STL.64 [R1+0x188], R18 ;  /* 0x0001881201007387 */ /* 0x000fee0000100a00 */
[----:B------:R-:W-:Y:S02]  /*343b0*/  STL.64 [R1+0x150], R12 ;  /* 0x0001500c01007387 */ /* 0x000fe40000100a00 */
[----:B------:R-:W-:Y:S01]  /*343c0*/  STL.64 [R1+0x158], R14 ;  /* 0x0001580e01007387 */ /* 0x000fe20000100a00 */
[----:B------:R-:W3:Y:S01]  /*343d0*/  LDL.LU R5, [R1+0x53e8] ;  /* 0x0053e80001057983 */ /* 0x000ee20000300800 */
[----:B------:R-:W4:Y:S02]  /*343e0*/  LDL.LU R4, [R1+0x53e4] ;  /* 0x0053e40001047983 */ /* 0x000f240000300800 */
[----:B------:R-:W3:Y:S02]  /*343f0*/  LDL.LU R8, [R1+0x53e0] ;  /* 0x0053e00001087983 */ /* 0x000ee40000300800 */
[----:B------:R-:W-:Y:S01]  /*34400*/  STL.64 [R1+0x5360], R26 ;  /* 0x0053601a01007387 */ /* 0x000fe20000100a00 */
[----:B--2---:R0:W-:Y:S04]  /*34410*/  STL.64 [R1+0x5358], R24 ;  /* 0x0053581801007387 */ /* 0x0041e80000100a00 */
[----:B0-----:R-:W2:Y:S01]  /*34420*/  LDL.LU R24, [R1+0x10] ;  /* 0x0000100001187983 */ /* 0x001ea20000300800 */
[----:B------:R-:W2:Y:S02]  /*34430*/  LDL.LU R25, [R1+0x14] ;  /* 0x0000140001197983 */ /* 0x000ea40000300800 */
[----:B------:R-:W2:Y:S02]  /*34440*/  LDL.LU R26, [R1+0x18] ;  /* 0x00001800011a7983 */ /* 0x000ea40000300800 */
[----:B------:R-:W2:Y:S02]  /*34450*/  LDL.LU R27, [R1+0x1c] ;  /* 0x00001c00011b7983 */ /* 0x000ea40000300800 */
[----:B--2---:R-:W-:Y:S01]  /*34460*/  STL.64 [R1+0x5380], R26 ;  /* 0x0053801a01007387 */ /* 0x004fe20000100a00 */
[----:B------:R0:W-:Y:S02]  /*34470*/  STL.64 [R1+0x5378], R24 ;  /* 0x0053781801007387 */ /* 0x0001e40000100a00 */
[----:B------:R-:W2:Y:S02]  /*34480*/  LDL.LU R16, [R1+0x100] ;  /* 0x0001000001107983 */ /* 0x000ea40000300800 */
[----:B------:R-:W2:Y:S01]  /*34490*/  LDL.LU R17, [R1+0x104] ;  /* 0x0001040001117983 */ /* 0x000ea20000300800 */
[----:B------:R-:W2:Y:S01]  /*344a0*/  LDL.LU R18, [R1+0x108] ;  /* 0x0001080001127983 */ /* 0x000ea20000300800 */
[----:B------:R-:W2:Y:S02]  /*344b0*/  LDL.LU R19, [R1+0x10c] ;  /* 0x00010c0001137983 */ /* 0x000ea40000300800 */
[----:B------:R-:W2:Y:S02]  /*344c0*/  LDL.LU R12, [R1+0x20] ;  /* 0x00002000010c7983 */ /* 0x000ea40000300800 */
[----:B----4-:R-:W-:Y:S01]  /*344d0*/  IMAD.MOV.U32 R14, RZ, RZ, R4 ;  /* 0x000000ffff0e7224 */ /* 0x010fe200078e0004 */
[----:B---3--:R-:W-:-:S02]  /*344e0*/  MOV R15, R5 ;  /* 0x00000005000f7202 */ /* 0x008fc40000000f00 */
[----:B------:R-:W-:Y:S02]  /*344f0*/  MOV R13, R8 ;  /* 0x00000008000d7202 */ /* 0x000fe40000000f00 */
[----:B------:R-:W3:Y:S01]  /*34500*/  LDL.LU R8, [R1+0x53dc] ;  /* 0x0053dc0001087983 */ /* 0x000ee20000300800 */
[----:B------:R-:W4:Y:S02]  /*34510*/  LDL.LU R4, [R1+0x53d8] ;  /* 0x0053d80001047983 */ /* 0x000f240000300800 */
[----:B------:R-:W3:Y:S02]  /*34520*/  LDL.LU R5, [R1+0x53d4] ;  /* 0x0053d40001057983 */ /* 0x000ee40000300800 */
[----:B------:R-:W-:Y:S01]  /*34530*/  STL.64 [R1+0x5390], R14 ;  /* 0x0053900e01007387 */ /* 0x000fe20000100a00 */
[----:B--2---:R1:W-:Y:S01]  /*34540*/  STL.64 [R1+0x5388], R12 ;  /* 0x0053880c01007387 */ /* 0x0043e20000100a00 */
[----:B0-----:R-:W2:Y:S02]  /*34550*/  LDL.LU R24, [R1+0x90] ;  /* 0x0000900001187983 */ /* 0x001ea40000300800 */
[----:B------:R-:W2:Y:S02]  /*34560*/  LDL.LU R25, [R1+0x94] ;  /* 0x0000940001197983 */ /* 0x000ea40000300800 */
[----:B------:R-:W2:Y:S01]  /*34570*/  LDL.LU R26, [R1+0x98] ;  /* 0x00009800011a7983 */ /* 0x000ea20000300800 */
[----:B------:R-:W2:Y:S04]  /*34580*/  LDL.LU R27, [R1+0x9c] ;  /* 0x00009c00011b7983 */ /* 0x000ea80000300800 */
[----:B--2---:R-:W-:Y:S01]  /*34590*/  STL.64 [R1+0x53a0], R26 ;  /* 0x0053a01a01007387 */ /* 0x004fe20000100a00 */
[----:B------:R-:W-:Y:S02]  /*345a0*/  STL.64 [R1+0x5398], R24 ;  /* 0x0053981801007387 */ /* 0x000fe40000100a00 */
[----:B-1----:R-:W2:Y:S02]  /*345b0*/  LDL.LU R12, [R1+0x30] ;  /* 0x00003000010c7983 */ /* 0x002ea40000300800 */
[----:B------:R-:W2:Y:S01]  /*345c0*/  LDL.LU R13, [R1+0x34] ;  /* 0x00003400010d7983 */ /* 0x000ea20000300800 */
[----:B------:R-:W2:Y:S01]  /*345d0*/  LDL.LU R14, [R1+0x38] ;  /* 0x00003800010e7983 */ /* 0x000ea20000300800 */
[----:B------:R-:W2:Y:S03]  /*345e0*/  LDL.LU R15, [R1+0x3c] ;  /* 0x00003c00010f7983 */ /* 0x000ea60000300800 */
[----:B--2---:R3:W-:Y:S01]  /*345f0*/  STL.64 [R1+0x53b0], R14 ;  /* 0x0053b00e01007387 */ /* 0x0047e20000100a00 */
[----:B------:R0:W-:Y:S01]  /*34600*/  STL.64 [R1+0x53a8], R12 ;  /* 0x0053a80c01007387 */ /* 0x0001e20000100a00 */
[----:B---3--:R-:W-:-:S02]  /*34610*/  MOV R14, R5 ;  /* 0x00000005000e7202 */ /* 0x008fc40000000f00 */
[----:B0-----:R-:W2:Y:S01]  /*34620*/  LDL.LU R12, [R1+0x40] ;  /* 0x00004000010c7983 */ /* 0x001ea20000300800 */
[----:B------:R-:W2:Y:S02]  /*34630*/  LDL.LU R13, [R1+0x44] ;  /* 0x00004400010d7983 */ /* 0x000ea40000300800 */
[----:B------:R-:W3:Y:S02]  /*34640*/  LDL.LU R5, [R1+0x53d0] ;  /* 0x0053d00001057983 */ /* 0x000ee40000300800 */
[----:B----4-:R-:W-:Y:S02]  /*34650*/  IMAD.MOV.U32 R15, RZ, RZ, R4 ;  /* 0x000000ffff0f7224 */ /* 0x010fe400078e0004 */
[----:B------:R-:W3:Y:S01]  /*34660*/  LDL.LU R4, [R1+0x53cc] ;  /* 0x0053cc0001047983 */ /* 0x000ee20000300800 */
[----:B------:R-:W4:Y:S02]  /*34670*/  LDL.LU R24, [R1+0xa0] ;  /* 0x0000a00001187983 */ /* 0x000f240000300800 */
[----:B------:R-:W4:Y:S02]  /*34680*/  LDL.LU R25, [R1+0xa4] ;  /* 0x0000a40001197983 */ /* 0x000f240000300800 */
[----:B------:R-:W2:Y:S01]  /*34690*/  LDL.LU R26, [R1+0xa8] ;  /* 0x0000a800011a7983 */ /* 0x000ea20000300800 */
[----:B------:R-:W2:Y:S04]  /*346a0*/  LDL.LU R27, [R1+0xac] ;  /* 0x0000ac00011b7983 */ /* 0x000ea80000300800 */
[----:B--2---:R-:W-:Y:S01]  /*346b0*/  STL.64 [R1+0x53c0], R26 ;  /* 0x0053c01a01007387 */ /* 0x004fe20000100a00 */
[----:B----4-:R0:W-:Y:S03]  /*346c0*/  STL.64 [R1+0x53b8], R24 ;  /* 0x0053b81801007387 */ /* 0x0101e60000100a00 */
        /* <DEDUP_REMOVED lines=15> */
[----:B------:R-:W4:Y:S01]  /*347c0*/  LDL.LU R19, [R1+0xdc] ;  /* 0x0000dc0001137983 */ /* 0x000f220000300800 */
[----:B------:R-:W-:Y:S01]  /*347d0*/  MOV R20, R9 ;  /* 0x0000000900147202 */ /* 0x000fe20000000f00 */
[----:B----4-:R-:W-:Y:S01]  /*347e0*/  STL.64 [R1+0x5370], R18 ;  /* 0x0053701201007387 */ /* 0x010fe20000100a00 */
[----:B--2---:R0:W-:Y:S03]  /*347f0*/  STL.64 [R1+0x5368], R16 ;  /* 0x0053681001007387 */ /* 0x0041e60000100a00 */
[----:B0-----:R-:W2:Y:S01]  /*34800*/  LDL.LU R16, [R1+0x80] ;  /* 0x0000800001107983 */ /* 0x001ea20000300800 */
[----:B------:R-:W2:Y:S02]  /*34810*/  LDL.LU R17, [R1+0x84] ;  /* 0x0000840001117983 */ /* 0x000ea40000300800 */
[----:B------:R-:W2:Y:S02]  /*34820*/  LDL.LU R18, [R1+0x88] ;  /* 0x0000880001127983 */ /* 0x000ea40000300800 */
[----:B------:R-:W2:Y:S01]  /*34830*/  LDL.LU R19, [R1+0x8c] ;  /* 0x00008c0001137983 */ /* 0x000ea20000300800 */
[----:B------:R-:W4:Y:S01]  /*34840*/  LDL.LU R9, [R1+0x53c8] ;  /* 0x0053c80001097983 */ /* 0x000f220000300800 */
[----:B------:R-:W3:Y:S02]  /*34850*/  LDL.LU R6, [R1+0x118] ;  /* 0x0001180001067983 */ /* 0x000ee40000300800 */
[----:B------:R-:W3:Y:S01]  /*34860*/  LDL.LU R7, [R1+0x11c] ;  /* 0x00011c0001077983 */ /* 0x000ee20000300800 */
[-C--:B----4-:R-:W-:Y:S01]  /*34870*/  HMMA.16816.F32 R12, R12, R8.reuse, R24 ;  /* 0x000000080c0c723c */ /* 0x090fe20000001818 */
[----:B------:R-:W4:Y:S01]  /*34880*/  LDL.LU.64 R26, [R1+0x53c0] ;  /* 0x0053c000011a7983 */ /* 0x000f220000300a00 */
[----:B------:R-:W4:Y:S11]  /*34890*/  LDL.LU.64 R24, [R1+0x53b8] ;  /* 0x0053b80001187983 */ /* 0x000f360000300a00 */
[----:B------:R-:W-:Y:S10]  /*348a0*/  @!UPT UIADD3 URZ, URZ, URZ, URZ ;  /* 0x0000003f3f3ff290 */ /* 0x000ff4000fffe03f */
[----:B------:R-:W-:Y:S01]  /*348b0*/  STL.64 [R1+0x140], R12 ;  /* 0x0001400c01007387 */ /* 0x000fe20000100a00 */
[----:B------:R0:W-:Y:S03]  /*348c0*/  STL.64 [R1+0x148], R14 ;  /* 0x0001480e01007387 */ /* 0x0001e60000100a00 */
[----:B0-----:R-:W4:Y:S01]  /*348d0*/  LDL.LU.64 R14, [R1+0x53b0] ;  /* 0x0053b000010e7983 */ /* 0x001f220000300a00 */
[----:B------:R-:W4:Y:S02]  /*348e0*/  LDL.LU.64 R12, [R1+0x53a8] ;  /* 0x0053a800010c7983 */ /* 0x000f240000300a00 */
[----:B----4-:R-:W-:Y:S01]  /*348f0*/  HMMA.16816.F32 R12, R12, R8, R24 ;  /* 0x000000080c0c723c */ /* 0x010fe20000001818 */
[----:B------:R-:W4:Y:S01]  /*34900*/  LDL.LU.64 R26, [R1+0x53a0] ;  /* 0x0053a000011a7983 */ /* 0x000f220000300a00 */
[----:B------:R-:W4:Y:S11]  /*34910*/  LDL.LU.64 R24, [R1+0x5398] ;  /* 0x0053980001187983 */ /* 0x000f360000300a00 */
[----:B------:R-:W-:Y:S10]  /*34920*/  @!UPT UIADD3 URZ, URZ, URZ, URZ ;  /* 0x0000003f3f3ff290 */ /* 0x000ff4000fffe03f */
[----:B------:R-:W-:Y:S01]  /*34930*/  STL.64 [R1+0x130], R12 ;  /* 0x0001300c01007387 */ /* 0x000fe20000100a00 */
[----:B------:R0:W-:Y:S03]  /*34940*/  STL.64 [R1+0x138], R14 ;  /* 0x0001380e01007387 */ /* 0x0001e60000100a00 */
[----:B0-----:R-:W4:Y:S01]  /*34950*/  LDL.LU.64 R14, [R1+0x5390] ;  /* 0x00539000010e7983 */ /* 0x001f220000300a00 */
[----:B------:R-:W4:Y:S02]  /*34960*/  LDL.LU.64 R12, [R1+0x5388] ;  /* 0x00538800010c7983 */ /* 0x000f240000300a00 */
[----:B------:R-:W-:Y:S02]  /*34970*/  IMAD.MOV.U32 R22, RZ, RZ, R11 ;  /* 0x000000ffff167224 */ /* 0x000fe400078e000b */
[----:B------:R-:W0:Y:S01]  /*34980*/  S2R R11, SR_TID.X ;  /* 0x00000000000b7919 */ /* 0x000e220000002100 */
[----:B------:R-:W-:-:S02]  /*34990*/  MOV R21, R28 ;  /* 0x0000001c00157202 */ /* 0x000fc40000000f00 */
[----:B------:R-:W1:Y:S01]  /*349a0*/  S2R R28, SR_TID.X ;  /* 0x00000000001c7919 */ /* 0x000e620000002100 */
[----:B----4-:R-:W-:Y:S01]  /*349b0*/  HMMA.16816.F32 R12, R12, R8, R24 ;  /* 0x000000080c0c723c */ /* 0x010fe20000001818 */
[----:B------:R-:W2:Y:S01]  /*349c0*/  LDL.LU.64 R26, [R1+0x5380] ;  /* 0x00538000011a7983 */ /* 0x000ea20000300a00 */
[----:B------:R-:W2:Y:S01]  /*349d0*/  LDL.LU.64 R24, [R1+0x5378] ;  /* 0x0053780001187983 */ /* 0x000ea20000300a00 */
[----:B------:R-:W-:Y:S01]  /*349e0*/  MOV R23, R10 ;  /* 0x0000000a00177202 */ /* 0x000fe20000000f00 */
[----:B0-----:R-:W-:Y:S01]  /*349f0*/  LOP3.LUT R10, R11, 0x7, RZ, 0xc0, !PT ;  /* 0x000000070b0a7812 */ /* 0x001fe200078ec0ff */
[C---:B-1----:R-:W-:Y:S01]  /*34a00*/  LOP3.LUT R11, R28.reuse, 0x10, RZ, 0xc0, !PT ;  /* 0x000000101c0b7812 */ /* 0x042fe200078ec0ff */
[----:B------:R-:W-:-:S03]  /*34a10*/  SHF.L.U32 R28, R28, 0x1, RZ ;  /* 0x000000011c1c7819 */ /* 0x000fc600000006ff */
[----:B------:R-:W-:Y:S02]  /*34a20*/  IMAD R10, R10, 0x210, RZ ;  /* 0x000002100a0a7824 */ /* 0x000fe400078e02ff */
[----:B------:R-:W-:Y:S11]  /*34a30*/  IMAD.SHL.U32 R11, R11, 0x100, RZ ;  /* 0x000001000b0b7824 */ /* 0x000ff600078e00ff */
[----:B------:R-:W-:Y:S01]  /*34a40*/  @!UPT UIADD3 URZ, URZ, URZ, URZ ;  /* 0x0000003f3f3ff290 */ /* 0x000fe2000fffe03f */
[----:B------:R-:W-:Y:S01]  /*34a50*/  STL.64 [R1+0x120], R12 ;  /* 0x0001200c01007387 */ /* 0x000fe20000100a00 */
[----:B------:R0:W-:Y:S02]  /*34a60*/  STL.64 [R1+0x128], R14 ;  /* 0x0001280e01007387 */ /* 0x0001e40000100a00 */
[----:B0-----:R-:W-:-:S04]  /*34a70*/  LOP3.LUT R15, R10, 0x10, R28, 0x78, !PT ;  /* 0x000000100a0f7812 */ /* 0x001fc800078e781c */
[----:B------:R-:W-:-:S04]  /*34a80*/  LOP3.LUT R15, R15, R11, RZ, 0xfc, !PT ;  /* 0x0000000b0f0f7212 */ /* 0x000fc800078efcff */
[----:B------:R-:W-:Y:S01]  /*34a90*/  LOP3.LUT R15, R15, 0x40, RZ, 0x3c, !PT ;  /* 0x000000400f0f7812 */ /* 0x000fe200078e3cff */
[----:B--2---:R-:W-:Y:S01]  /*34aa0*/  HMMA.16816.F32 R24, R24, R8, R16 ;  /* 0x000000081818723c */ /* 0x004fe20000001810 */
[----:B------:R-:W2:Y:S01]  /*34ab0*/  LDL.LU.64 R18, [R1+0x5370] ;  /* 0x0053700001127983 */ /* 0x000ea20000300a00 */
[----:B------:R-:W2:Y:S11]  /*34ac0*/  LDL.LU.64 R16, [R1+0x5368] ;  /* 0x0053680001107983 */ /* 0x000eb60000300a00 */
[----:B------:R-:W-:Y:S10]  /*34ad0*/  @!UPT UIADD3 URZ, URZ, URZ, URZ ;  /* 0x0000003f3f3ff290 */ /* 0x000ff4000fffe03f */
[----:B------:R-:W-:Y:S01]  /*34ae0*/  STL [R1+0xb4], R25 ;  /* 0x0000b41901007387 */ /* 0x000fe20000100800 */
[----:B------:R-:W-:Y:S01]  /*34af0*/  STL.64 [R1+0xb8], R26 ;  /* 0x0000b81a01007387 */ /* 0x000fe20000100a00 */
[----:B------:R-:W-:Y:S02]  /*34b00*/  MOV R11, R24 ;  /* 0x00000018000b7202 */ /* 0x000fe40000000f00 */
[----:B------:R-:W0:Y:S04]  /*34b10*/  LDSM.16.MT88.4 R24, [R15+0x20080] ;  /* 0x020080000f18783b */ /* 0x000e280000004200 */
[----:B------:R1:W-:Y:S01]  /*34b20*/  STL [R1+0x5260], R11 ;  /* 0x0052600b01007387 */ /* 0x0003e20000100800 */
[----:B0-----:R-:W-:Y:S01]  /*34b30*/  MOV R10, R25 ;  /* 0x00000019000a7202 */ /* 0x001fe20000000f00 */
[----:B------:R-:W-:-:S02]  /*34b40*/  IMAD.MOV.U32 R28, RZ, RZ, R26 ;  /* 0x000000ffff1c7224 */ /* 0x000fc400078e001a */
[----:B------:R-:W-:Y:S01]  /*34b50*/  STL [R1+0x90], R24 ;  /* 0x0000901801007387 */ /* 0x000fe20000100800 */
[----:B-1----:R-:W-:Y:S02]  /*34b60*/  MOV R11, R27 ;  /* 0x0000001b000b7202 */ /* 0x002fe40000000f00 */
[----:B------:R-:W0:Y:S02]  /*34b70*/  LDSM.16.MT88.4 R24, [R15+0x20100] ;  /* 0x020100000f18783b */ /* 0x000e240000004200 */
[----:B------:R-:W1:Y:S04]  /*34b80*/  LDSM.16.MT88.4 R12, [R15+0x20180] ;  /* 0x020180000f0c783b */ /* 0x000e680000004200 */
        /* <DEDUP_REMOVED lines=13> */
[----:B------:R-:W2:Y:S01]  /*34c60*/  LDL.LU.64 R18, [R1+0x5330] ;  /* 0x0053300001127983 */ /* 0x000ea20000300a00 */
[----:B------:R-:W2:Y:S11]  /*34c70*/  LDL.LU.64 R16, [R1+0x5328] ;  /* 0x0053280001107983 */ /* 0x000eb60000300a00 */
[----:B------:R-:W-:Y:S10]  /*34c80*/  @!UPT UIADD3 URZ, URZ, URZ, URZ ;  /* 0x0000003f3f3ff290 */ /* 0x000ff4000fffe03f */
[----:B------:R0:W-:Y:S01]  /*34c90*/  STL.64 [R1+0xe0], R24 ;  /* 0x0000e01801007387 */ /* 0x0001e20000100a00 */
[----:B------:R4:W-:Y:S03]  /*34ca0*/  STL.64 [R1+0xe8], R26 ;  /* 0x0000e81a01007387 */ /* 0x0009e60000100a00 */
[----:B0-----:R-:W3:Y:S01]  /*34cb0*/  LDL.LU R24, [R1+0xf0] ;  /* 0x0000f00001187983 */ /* 0x001ee20000300800 */
[----:B------:R-:W3:Y:S02]  /*34cc0*/  LDL.LU R25, [R1+0xf4] ;  /* 0x0000f40001197983 */ /* 0x000ee40000300800 */
[----:B----4-:R-:W3:Y:S02]  /*34cd0*/  LDL.LU R26, [R1+0xf8] ;  /* 0x0000f800011a7983 */ /* 0x010ee40000300800 */
[----:B------:R-:W3:Y:S01]  /*34ce0*/  LDL.LU R27, [R1+0xfc] ;  /* 0x0000fc00011b7983 */ /* 0x000ee20000300800 */
[----:B-1----:R0:W-:Y:S01]  /*34cf0*/  STL.64 [R1+0x52d0], R14 ;  /* 0x0052d00e01007387 */ /* 0x0021e20000100a00 */
[----:B------:R1:W-:Y:S01]  /*34d00*/  STL.64 [R1+0x52c8], R12 ;  /* 0x0052c80c01007387 */ /* 0x0003e20000100a00 */
[----:B0-----:R-:W-:-:S02]  /*34d10*/  MOV R14, R29 ;  /* 0x0000001d000e7202 */ /* 0x001fc40000000f00 */
[----:B-1----:R-:W-:Y:S01]  /*34d20*/  MOV R12, R0 ;  /* 0x00000000000c7202 */ /* 0x002fe20000000f00 */
[----:B------:R-:W-:Y:S01]  /*34d30*/  IMAD.MOV.U32 R13, RZ, RZ, R3 ;  /* 0x000000ffff0d7224 */ /* 0x000fe200078e0003 */
[----:B------:R-:W-:Y:S01]  /*34d40*/  MOV R15, R2 ;  /* 0x00000002000f7202 */ /* 0x000fe20000000f00 */
[----:B------:R-:W4:Y:S01]  /*34d50*/  LDL.LU R0, [R1+0x5324] ;  /* 0x0053240001007983 */ /* 0x000f220000300800 */
[----:B------:R-:W4:Y:S05]  /*34d60*/  LDL.LU R3, [R1+0x5320] ;  /* 0x0053200001037983 */ /* 0x000f2a0000300800 */
[-C--:B--2---:R-:W-:Y:S01]  /*34d70*/  HMMA.16816.F32 R12, R12, R8.reuse, R16 ;  /* 0x000000080c0c723c */ /* 0x084fe20000001810 */
[----:B------:R-:W2:Y:S01]  /*34d80*/  LDL.LU.64 R18, [R1+0x5318] ;  /* 0x0053180001127983 */ /* 0x000ea20000300a00 */
[----:B------:R-:W2:Y:S11]  /*34d90*/  LDL.LU.64 R16, [R1+0x5310] ;  /* 0x0053100001107983 */ /* 0x000eb60000300a00 */
[----:B------:R-:W-:Y:S10]  /*34da0*/  @!UPT UIADD3 URZ, URZ, URZ, URZ ;  /* 0x0000003f3f3ff290 */ /* 0x000ff4000fffe03f */
[----:B------:R-:W-:Y:S01]  /*34db0*/  STL.64 [R1+0xc0], R12 ;  /* 0x0000c00c01007387 */ /* 0x000fe20000100a00 */
[----:B------:R3:W-:Y:S02]  /*34dc0*/  STL.64 [R1+0xc8], R14 ;  /* 0x0000c80e01007387 */ /* 0x0007e40000100a00 */
[-C--:B---3--:R-:W-:Y:S01]  /*34dd0*/  HMMA.16816.F32 R12, R20, R8.reuse, R24 ;  /* 0x00000008140c723c */ /* 0x088fe20000001818 */
[----:B----4-:R-:W-:Y:S04]  /*34de0*/  LDSM.16.MT88.4 R24, [R3+0x20100] ;  /* 0x020100000318783b */ /* 0x010fe80000004200 */
[----:B------:R-:W-:Y:S11]  /*34df0*/  LDSM.16.MT88.4 R20, [R3+0x20180] ;  /* 0x020180000314783b */ /* 0x000ff60000004200 */
[----:B------:R-:W-:Y:S07]  /*34e00*/  @!UPT UIADD3 URZ, URZ, URZ, URZ ;  /* 0x0000003f3f3ff290 */ /* 0x000fee000fffe03f */
[----:B------:R-:W-:Y:S01]  /*34e10*/  STL.64 [R1+0xd0], R12 ;  /* 0x0000d00c01007387 */ /* 0x000fe20000100a00 */
[----:B------:R-:W-:Y:S02]  /*34e20*/  STL.64 [R1+0xd8], R14 ;  /* 0x0000d80e01007387 */ /* 0x000fe40000100a00 */
[----:B------:R-:W-:Y:S01]  /*34e30*/  LDSM.16.MT88.4 R12, [R0+0x22000] ;  /* 0x02200000000c783b */ /* 0x000fe20000004200 */
[----:B--2---:R-:W-:Y:S01]  /*34e40*/  HMMA.16816.F32 R4, R16, R8, R4 ;  /* 0x000000081004723c */ /* 0x004fe20000001804 */
[----:B------:R-:W-:Y:S11]  /*34e50*/  LDSM.16.MT88.4 R16, [R3+0x20080] ;  /* 0x020080000310783b */ /* 0x000ff60000004200 */
[----:B------:R-:W-:Y:S11]  /*34e60*/  @!UPT UIADD3 URZ, URZ, URZ, URZ ;  /* 0x0000003f3f3ff290 */ /* 0x000ff6000fffe03f */
[----:B------:R-:W-:Y:S01]  /*34e70*/  STL.64 [R1+0x110], R4 ;  /* 0x0001100401007387 */ /* 0x000fe20000100a00 */
[----:B------:R-:W-:Y:S01]  /*34e80*/  IMAD.MOV.U32 R2, RZ, RZ, R6 ;  /* 0x000000ffff027224 */ /* 0x000fe200078e0006 */
[----:B------:R-:W-:Y:S02]  /*34e90*/  MOV R29, R7 ;  /* 0x00000007001d7202 */ /* 0x000fe40000000f00 */
[----:B------:R-:W0:Y:S04]  /*34ea0*/  LDSM.16.MT88.4 R4, [R3+0x20000] ;  /* 0x020000000304783b */ /* 0x000e280000004200 */
[----:B------:R-:W-:Y:S01]  /*34eb0*/  STL [R1+0x5178], R2 ;  /* 0x0051780201007387 */ /* 0x000fe20000100800 */
[----:B------:R-:W-:Y:S03]  /*34ec0*/  STL [R1+0x5174], R29 ;  /* 0x0051741d01007387 */ /* 0x000fe60000100800 */
[----:B0-----:R-:W-:Y:S01]  /*34ed0*/  STL.64 [R1+0x52b0], R6 ;  /* 0x0052b00601007387 */ /* 0x001fe20000100a00 */
[----:B------:R-:W-:Y:S02]  /*34ee0*/  STL.64 [R1+0x52a8], R4 ;  /* 0x0052a80401007387 */ /* 0x000fe40000100a00 */
        /* <DEDUP_REMOVED lines=8> */
[----:B------:R-:W-:Y:S02]  /*34f70*/  STL.64 [R1+0x5270], R22 ;  /* 0x0052701601007387 */ /* 0x000fe40000100a00 */
[----:B------:R0:W-:Y:S01]  /*34f80*/  STL.64 [R1+0x5268], R20 ;  /* 0x0052681401007387 */ /* 0x0001e20000100a00 */
[----:B------:R-:W-:Y:S01]  /*34f90*/  STL [R1+0x51f0], R3 ;  /* 0x0051f00301007387 */ /* 0x000fe20000100800 */
[----:B------:R-:W-:Y:S02]  /*34fa0*/  STL.64 [R1+0x40], R12 ;  /* 0x0000400c01007387 */ /* 0x000fe40000100a00 */
[----:B------:R-:W-:Y:S01]  /*34fb0*/  STL.64 [R1+0x48], R14 ;  /* 0x0000480e01007387 */ /* 0x000fe20000100a00 */
        /* <DEDUP_REMOVED lines=8> */
[----:B------:R-:W-:-:S02]  /*35040*/  IMAD.MOV.U32 R21, RZ, RZ, R10 ;  /* 0x000000ffff157224 */ /* 0x000fc400078e000a */
[----:B------:R-:W3:Y:S01]  /*35050*/  LDL.LU R10, [R1+0x530c] ;  /* 0x00530c00010a7983 */ /* 0x000ee20000300800 */
[----:B------:R-:W-:Y:S02]  /*35060*/  MOV R22, R28 ;  /* 0x0000001c00167202 */ /* 0x000fe40000000f00 */
[----:B------:R-:W-:Y:S01]  /*35070*/  MOV R23, R11 ;  /* 0x0000000b00177202 */ /* 0x000fe20000000f00 */
[----:B------:R-:W4:Y:S04]  /*35080*/  LDL.LU R28, [R1+0x5308] ;  /* 0x00530800011c7983 */ /* 0x000f280000300800 */
[----:B------:R-:W-:Y:S01]  /*35090*/  STL.64 [R1+0x5300], R22 ;  /* 0x0053001601007387 */ /* 0x000fe20000100a00 */
[----:B-1----:R-:W-:Y:S01]  /*350a0*/  MOV R24, R4 ;  /* 0x0000000400187202 */ /* 0x002fe20000000f00 */
[----:B------:R-:W-:Y:S01]  /*350b0*/  IMAD.MOV.U32 R25, RZ, RZ, R5 ;  /* 0x000000ffff197224 */ /* 0x000fe200078e0005 */
[----:B------:R-:W-:-:S02]  /*350c0*/  MOV R26, R6 ;  /* 0x00000006001a7202 */ /* 0x000fc40000000f00 */
[----:B------:R-:W-:Y:S02]  /*350d0*/  MOV R27, R7 ;  /* 0x00000007001b7202 */ /* 0x000fe40000000f00 */
[----:B------:R-:W0:Y:S04]  /*350e0*/  LDSM.16.MT88.4 R4, [R0+0x22100] ;  /* 0x022100000004783b */ /* 0x000e280000004200 */
[----:B--2---:R-:W-:Y:S01]  /*350f0*/  STL.64 [R1+0x52f8], R20 ;  /* 0x0052f81401007387 */ /* 0x004fe20000100a00 */
[----:B------:R-:W2:Y:S02]  /*35100*/  LDL.LU R12, [R1+0x160] ;  /* 0x00016000010c7983 */ /* 0x000ea40000300800 */
[----:B------:R-:W2:Y:S02]  /*35110*/  LDL.LU R13, [R1+0x164] ;  /* 0x00016400010d7983 */ /* 0x000ea40000300800 */
[----:B------:R-:W2:Y:S02]  /*35120*/  LDL.LU R14, [R1+0x168] ;  /* 0x00016800010e7983 */ /* 0x000ea40000300800 */
[----:B---3--:R-:W-:Y:S01]  /*35130*/  IMAD.MOV.U32 R15, RZ, RZ, R10 ;  /* 0x000000ffff0f7224 */ /* 0x008fe200078e000a */
[----:B------:R-:W1:Y:S04]  /*35140*/  S2R R11, SR_TID.X ;  /* 0x00000000000b7919 */ /* 0x000e680000002100 */
[----:B------:R-:W3:Y:S04]  /*35150*/  S2R R10, SR_TID.X ;  /* 0x00000000000a7919 */ /* 0x000ee80000002100 */
[----:B------:R-:W1:Y:S01]  /*35160*/  LDSM.16.MT88.4 R20, [R0+0x22180] ;  /* 0x022180000014783b */ /* 0x000e620000004200 */
[----:B0-----:R-:W-:Y:S01]  /*35170*/  IMAD.MOV.U32 R18, RZ, RZ, R6 ;  /* 0x000000ffff127224 */ /* 0x001fe200078e0006 */
[----:B------:R-:W-:-:S02]  /*35180*/  MOV R19, R7 ;  /* 0x0000000700137202 */ /* 0x000fc40000000f00 */
[----:B------:R-:W-:Y:S02]  /*35190*/  MOV R16, R4 ;  /* 0x0000000400107202 */ /* 0x000fe40000000f00 */
[----:B------:R-:W-:Y:S02]  /*351a0*/  MOV R17, R5 ;  /* 0x0000000500117202 */ /* 0x000fe40000000f00 */
[----:B---3--:R-:W-:-:S05]  /*351b0*/  LOP3.LUT R10, R10, 0x7, RZ, 0xc0, !PT ;  /* 0x000000070a0a7812 */ /* 0x008fca00078ec0ff */
[----:B------:R-:W-:Y:S01]  /*351c0*/  IMAD R10, R10, 0x210, RZ ;  /* 0x000002100a0a7824 */ /* 0x000fe200078e02ff */
[----:B--2---:R-:W-:Y:S01]  /*351d0*/  STL.64 [R1+0x52f0], R14 ;  /* 0x0052f00e01007387 */ /* 0x004fe20000100a00 */
[----:B------:R0:W-:Y:S03]  /*351e0*/  STL.64 [R1+0x52e8], R12 ;  /* 0x0052e80c01007387 */ /* 0x0001e60000100a00 */
[----:B0-----:R-:W2:Y:S01]  /*351f0*/  LDL.LU R12, [R1+0x1c0] ;  /* 0x0001c000010c7983 */ /* 0x001ea20000300800 */
[----:B------:R-:W2:Y:S02]  /*35200*/  LDL.LU R13, [R1+0x1c4] ;  /* 0x0001c400010d7983 */ /* 0x000ea40000300800 */
[----:B------:R-:W2:Y:S02]  /*35210*/  LDL.LU R14, [R1+0x1c8] ;  /* 0x0001c800010e7983 */ /* 0x000ea40000300800 */
[----:B------:R-:W2:Y:S01]  /*35220*/  LDL.LU R15, [R1+0x1cc] ;  /* 0x0001cc00010f7983 */ /* 0x000ea20000300800 */
[----:B------:R-:W-:Y:S01]  /*35230*/  STL [R1+0x52a4], R27 ;  /* 0x0052a41b01007387 */ /* 0x000fe20000100800 */
[----:B------:R-:W-:Y:S02]  /*35240*/  STL [R1+0x52a0], R26 ;  /* 0x0052a01a01007387 */ /* 0x000fe40000100800 */
[----:B------:R-:W-:Y:S02]  /*35250*/  STL [R1+0x529c], R25 ;  /* 0x00529c1901007387 */ /* 0x000fe40000100800 */
[----:B------:R-:W-:Y:S01]  /*35260*/  STL [R1+0x5298], R24 ;  /* 0x0052981801007387 */ /* 0x000fe20000100800 */
[----:B------:R-:W-:Y:S01]  /*35270*/  STL.64 [R1+0x52c0], R18 ;  /* 0x0052c01201007387 */ /* 0x000fe20000100a00 */
[----:B------:R4:W-:Y:S02]  /*35280*/  STL.64 [R1+0x52b8], R16 ;  /* 0x0052b81001007387 */ /* 0x0009e40000100a00 */
[----:B----4-:R-:W-:Y:S01]  /*35290*/  MOV R17, R28 ;  /* 0x0000001c00117202 */ /* 0x010fe20000000f00 */
[----:B-1----:R-:W-:-:S02]  /*352a0*/  LOP3.LUT R28, R11, 0x10, RZ, 0xc0, !PT ;  /* 0x000000100b1c7812 */ /* 0x002fc400078ec0ff */
[----:B------:R-:W-:Y:S01]  /*352b0*/  IMAD.SHL.U32 R11, R11, 0x2, RZ ;  /* 0x000000020b0b7824 */ /* 0x000fe200078e00ff */
[----:B------:R-:W3:Y:S01]  /*352c0*/  LDL.LU R16, [R1+0x170] ;  /* 0x0001700001107983 */ /* 0x000ee20000300800 */
[----:B------:R-:W3:Y:S01]  /*352d0*/  LDL.LU R18, [R1+0x178] ;  /* 0x0001780001127983 */ /* 0x000ee20000300800 */
[----:B------:R-:W-:Y:S01]  /*352e0*/  SHF.L.U32 R28, R28, 0x8, RZ ;  /* 0x000000081c1c7819 */ /* 0x000fe200000006ff */
[----:B------:R-:W3:Y:S01]  /*352f0*/  LDL.LU R19, [R1+0x17c] ;  /* 0x00017c0001137983 */ /* 0x000ee20000300800 */
[----:B------:R-:W-:-:S04]  /*35300*/  LOP3.LUT R7, R10, 0x10, R11, 0x78, !PT ;  /* 0x000000100a077812 */ /* 0x000fc800078e780b */
[----:B------:R-:W-:Y:S01]  /*35310*/  LOP3.LUT R7, R7, R28, RZ, 0xfc, !PT ;  /* 0x0000001c07077212 */ /* 0x000fe200078efcff */
[----:B------:R-:W-:Y:S03]  /*35320*/  STL [R1+0x14], R21 ;  /* 0x0000141501007387 */ /* 0x000fe60000100800 */
[----:B------:R-:W-:Y:S02]  /*35330*/  LOP3.LUT R7, R7, 0x20, RZ, 0x3c, !PT ;  /* 0x0000002007077812 */ /* 0x000fe400078e3cff */
[----:B------:R-:W-:Y:S01]  /*35340*/  MOV R11, R20 ;  /* 0x00000014000b7202 */ /* 0x000fe20000000f00 */
[----:B------:R-:W-:Y:S01]  /*35350*/  STL [R1+0x18], R22 ;  /* 0x0000181601007387 */ /* 0x000fe20000100800 */
[----:B------:R-:W-:Y:S02]  /*35360*/  IMAD.MOV.U32 R10, RZ, RZ, R23 ;  /* 0x000000ffff0a7224 */ /* 0x000fe400078e0017 */
[----:B------:R-:W0:Y:S04]  /*35370*/  LDSM.16.MT88.4 R20, [R7+0x22000] ;  /* 0x022000000714783b */ /* 0x000e280000004200 */
[----:B------:R-:W-:Y:S02]  /*35380*/  STL [R1+0x51f4], R0 ;  /* 0x0051f40001007387 */ /* 0x000fe40000100800 */
[----:B0-----:R-:W-:Y:S01]  /*35390*/  IMAD.MOV.U32 R25, RZ, RZ, R22 ;  /* 0x000000ffff197224 */ /* 0x001fe200078e0016 */
[----:B------:R-:W-:-:S02]  /*353a0*/  MOV R24, R23 ;  /* 0x0000001700187202 */ /* 0x000fc40000000f00 */
        /* <DEDUP_REMOVED lines=8> */
[----:B------:R0:W-:Y:S01]  /*35430*/  STL [R1+0xf0], R20 ;  /* 0x0000f01401007387 */ /* 0x0001e20000100800 */
[----:B------:R-:W-:Y:S01]  /*35440*/  IMAD.MOV.U32 R29, RZ, RZ, R22 ;  /* 0x000000ffff1d7224 */ /* 0x000fe200078e0016 */
[----:B------:R-:W-:Y:S02]  /*35450*/  MOV R28, R23 ;  /* 0x00000017001c7202 */ /* 0x000fe40000000f00 */
[----:B------:R-:W-:Y:S01]  /*35460*/  MOV R2, R21 ;  /* 0x0000001500027202 */ /* 0x000fe20000000f00 */
[----:B------:R-:W2:Y:S04]  /*35470*/  LDL.LU.64 R22, [R1+0x52e0] ;  /* 0x0052e00001167983 */ /* 0x000ea80000300a00 */
[----:B0-----:R-:W2:Y:S01]  /*35480*/  LDL.LU.64 R20, [R1+0x52d8] ;  /* 0x0052d80001147983 */ /* 0x001ea20000300a00 */
[----:B------:R-:W-:Y:S02]  /*35490*/  STL [R1+0x5184], R28 ;  /* 0x0051841c01007387 */ /* 0x000fe40000100800 */
[----:B------:R-:W-:Y:S02]  /*354a0*/  STL [R1+0x5180], R29 ;  /* 0x0051801d01007387 */ /* 0x000fe40000100800 */
[----:B------:R-:W-:Y:S01]  /*354b0*/  STL [R1+0x517c], R2 ;  /* 0x00517c0201007387 */ /* 0x000fe20000100800 */
[-C--:B--2---:R-:W-:Y:S01]  /*354c0*/  HMMA.16816.F32 R20, R20, R8.reuse, R12 ;  /* 0x000000081414723c */ /* 0x084fe2000000180c */
[----:B------:R-:W3:Y:S01]  /*354d0*/  LDL.LU.64 R14, [R1+0x52d0] ;  /* 0x0052d000010e7983 */ /* 0x000ee20000300a00 */
[----:B------:R-:W3:Y:S11]  /*354e0*/  LDL.LU.64 R12, [R1+0x52c8] ;  /* 0x0052c800010c7983 */ /* 0x000ef60000300a00 */
[----:B------:R-:W-:Y:S10]  /*354f0*/  @!UPT UIADD3 URZ, URZ, URZ, URZ ;  /* 0x0000003f3f3ff290 */ /* 0x000ff4000fffe03f */
[----:B------:R-:W-:Y:S01]  /*35500*/  STL.64 [R1+0x90], R20 ;  /* 0x0000901401007387 */ /* 0x000fe20000100a00 */
[----:B------:R-:W-:Y:S02]  /*35510*/  STL.64 [R1+0x98], R22 ;  /* 0x0000981601007387 */ /* 0x000fe40000100a00 */
[----:B------:R-:W0:Y:S02]  /*35520*/  LDSM.16.MT88.4 R20, [R7+0x22080] ;  /* 0x022080000714783b */ /* 0x000e240000004200 */
[----:B0-----:R-:W-:Y:S02]  /*35530*/  STL.64 [R1+0x60], R20 ;  /* 0x0000601401007387 */ /* 0x001fe40000100a00 */
[----:B------:R-:W-:Y:S01]  /*35540*/  STL [R1+0x68], R22 ;  /* 0x0000681601007387 */ /* 0x000fe20000100800 */
[----:B------:R-:W-:Y:S02]  /*35550*/  MOV R0, R23 ;  /* 0x0000001700007202 */ /* 0x000fe40000000f00 */
[----:B------:R-:W0:Y:S02]  /*35560*/  LDSM.16.MT88.4 R20, [R7+0x22100] ;  /* 0x022100000714783b */ /* 0x000e240000004200 */
[----:B------:R-:W1:Y:S02]  /*35570*/  LDSM.16.MT88.4 R4, [R7+0x22180] ;  /* 0x022180000704783b */ /* 0x000e640000004200 */
[----:B0-----:R0:W-:Y:S02]  /*35580*/  STL.64 [R1+0x50], R20 ;  /* 0x0000501401007387 */ /* 0x0011e40000100a00 */
[----:B------:R2:W-:Y:S02]  /*35590*/  STL.64 [R1+0x58], R22 ;  /* 0x0000581601007387 */ /* 0x0005e40000100a00 */
[----:B0-----:R-:W4:Y:S01]  /*355a0*/  LDL.LU R20, [R1+0x190] ;  /* 0x0001900001147983 */ /* 0x001f220000300800 */
[----:B------:R-:W4:Y:S02]  /*355b0*/  LDL.LU R21, [R1+0x194] ;  /* 0x0001940001157983 */ /* 0x000f240000300800 */
[----:B--2---:R-:W4:Y:S02]  /*355c0*/  LDL.LU R22, [R1+0x198] ;  /* 0x0001980001167983 */ /* 0x004f240000300800 */
[----:B------:R-:W4:Y:S02]  /*355d0*/  LDL.LU R23, [R1+0x19c] ;  /* 0x00019c0001177983 */ /* 0x000f240000300800 */
[----:B-1----:R-:W-:Y:S01]  /*355e0*/  IMAD.MOV.U32 R3, RZ, RZ, R4 ;  /* 0x000000ffff037224 */ /* 0x002fe200078e0004 */
[-C--:B---3--:R-:W-:Y:S01]  /*355f0*/  HMMA.16816.F32 R12, R12, R8.reuse, R16 ;  /* 0x000000080c0c723c */ /* 0x088fe20000001810 */
[----:B------:R-:W2:Y:S01]  /*35600*/  LDL.LU.64 R18, [R1+0x52c0] ;  /* 0x0052c00001127983 */ /* 0x000ea20000300a00 */
[----:B------:R-:W3:Y:S11]  /*35610*/  LDL.LU.64 R16, [R1+0x52b8] ;  /* 0x0052b80001107983 */ /* 0x000ef60000300a00 */
[----:B------:R-:W-:Y:S10]  /*35620*/  @!UPT UIADD3 URZ, URZ, URZ, URZ ;  /* 0x0000003f3f3ff290 */ /* 0x000ff4000fffe03f */
[----:B------:R0:W-:Y:S01]  /*35630*/  STL [R1+0x80], R12 ;  /* 0x0000800c01007387 */ /* 0x0001e20000100800 */
[----:B------:R-:W-:Y:S01]  /*35640*/  MOV R2, R15 ;  /* 0x0000000f00027202 */ /* 0x000fe20000000f00 */
[----:B------:R-:W-:Y:S01]  /*35650*/  IMAD.MOV.U32 R28, RZ, RZ, R13 ;  /* 0x000000ffff1c7224 */ /* 0x000fe200078e000d */
[----:B------:R-:W-:Y:S01]  /*35660*/  MOV R29, R14 ;  /* 0x0000000e001d7202 */ /* 0x000fe20000000f00 */
[----:B0-----:R-:W2:Y:S01]  /*35670*/  LDL.LU R12, [R1+0x1a0] ;  /* 0x0001a000010c7983 */ /* 0x001ea20000300800 */
[----:B------:R-:W2:Y:S02]  /*35680*/  LDL.LU R13, [R1+0x1a4] ;  /* 0x0001a400010d7983 */ /* 0x000ea40000300800 */
[----:B------:R-:W2:Y:S02]  /*35690*/  LDL.LU R14, [R1+0x1a8] ;  /* 0x0001a800010e7983 */ /* 0x000ea40000300800 */
[----:B------:R-:W2:Y:S01]  /*356a0*/  LDL.LU R15, [R1+0x1ac] ;  /* 0x0001ac00010f7983 */ /* 0x000ea20000300800 */
[----:B------:R0:W-:Y:S01]  /*356b0*/  STL [R1+0x5190], R2 ;  /* 0x0051900201007387 */ /* 0x0001e20000100800 */
[----:B------:R1:W-:Y:S02]  /*356c0*/  STL [R1+0x518c], R28 ;  /* 0x00518c1c01007387 */ /* 0x0003e40000100800 */
[----:B------:R1:W-:Y:S01]  /*356d0*/  STL [R1+0x5188], R29 ;  /* 0x0051881d01007387 */ /* 0x0003e20000100800 */
[----:B0-----:R-:W-:Y:S01]  /*356e0*/  MOV R2, R6 ;  /* 0x0000000600027202 */ /* 0x001fe20000000f00 */
[----:B-1----:R-:W-:Y:S01]  /*356f0*/  IMAD.MOV.U32 R28, RZ, RZ, R7 ;  /* 0x000000ffff1c7224 */ /* 0x002fe200078e0007 */
[----:B------:R-:W-:Y:S01]  /*35700*/  MOV R29, R5 ;  /* 0x00000005001d7202 */ /* 0x000fe20000000f00 */
[----:B------:R-:W2:Y:S01]  /*35710*/  LDL.LU.64 R6, [R1+0x52b0] ;  /* 0x0052b00001067983 */ /* 0x000ea20000300a00 */
[----:B------:R-:W2:Y:S02]  /*35720*/  LDL.LU.64 R4, [R1+0x52a8] ;  /* 0x0052a80001047983 */ /* 0x000ea40000300a00 */
[----:B--2---:R-:W-:Y:S07]  /*35730*/  HMMA.16816.F32 R12, R4, R8, R12 ;  /* 0x00000008040c723c */ /* 0x004fee000000180c */
[----:B------:R-:W-:Y:S01]  /*35740*/  MOV R4, R27 ;  /* 0x0000001b00047202 */ /* 0x000fe20000000f00 */
[----:B------:R-:W-:Y:S01]  /*35750*/  IMAD.MOV.U32 R6, RZ, RZ, R25 ;  /* 0x000000ffff067224 */ /* 0x000fe200078e0019 */
[----:B------:R-:W2:Y:S01]  /*35760*/  LDL.LU R27, [R1+0x52a4] ;  /* 0x0052a400011b7983 */ /* 0x000ea20000300800 */
[----:B------:R-:W-:-:S02]  /*35770*/  MOV R7, R24 ;  /* 0x0000001800077202 */ /* 0x000fc40000000f00 */
[----:B------:R-:W-:-:S11]  /*35780*/  MOV R5, R26 ;  /* 0x0000001a00057202 */ /* 0x000fd60000000f00 */
[----:B------:R-:W-:Y:S01]  /*35790*/  STL.64 [R1+0x100], R12 ;  /* 0x0001000c01007387 */ /* 0x000fe20000100a00 */
[----:B------:R-:W-:Y:S02]  /*357a0*/  STL.64 [R1+0x108], R14 ;  /* 0x0001080e01007387 */ /* 0x000fe40000100a00 */
[----:B------:R-:W4:Y:S02]  /*357b0*/  LDL.LU R26, [R1+0x52a0] ;  /* 0x0052a000011a7983 */ /* 0x000f240000300800 */
[----:B------:R-:W4:Y:S01]  /*357c0*/  LDL.LU R25, [R1+0x529c] ;  /* 0x00529c0001197983 */ /* 0x000f220000300800 */
[----:B------:R-:W4:Y:S01]  /*357d0*/  LDL.LU R24, [R1+0x5298] ;  /* 0x0052980001187983 */ /* 0x000f220000300800 */
[----:B------:R-:W-:Y:S02]  /*357e0*/  STL.64 [R1+0x5200], R6 ;  /* 0x0052000601007387 */ /* 0x000fe40000100a00 */
[----:B------:R3:W-:Y:S02]  /*357f0*/  STL.64 [R1+0x51f8], R4 ;  /* 0x0051f80401007387 */ /* 0x0007e40000100a00 */
[----:B---3--:R-:W-:Y:S01]  /*35800*/  MOV R4, R16 ;  /* 0x0000001000047202 */ /* 0x008fe20000000f00 */
[----:B------:R-:W-:Y:S01]  /*35810*/  IMAD.MOV.U32 R5, RZ, RZ, R17 ;  /* 0x000000ffff057224 */ /* 0x000fe200078e0011 */
[----:B------:R-:W3:Y:S01]  /*35820*/  LDL.LU R16, [R1+0x5294] ;  /* 0x0052940001107983 */ /* 0x000ee20000300800 */
[----:B------:R-:W3:Y:S01]  /*35830*/  LDL.LU R17, [R1+0x5290] ;  /* 0x0052900001117983 */ /* 0x000ee20000300800 */
[----:B------:R-:W-:-:S02]  /*35840*/  MOV R6, R18 ;  /* 0x0000001200067202 */ /* 0x000fc40000000f00 */
[----:B------:R-:W-:Y:S01]  /*35850*/  MOV R7, R19 ;  /* 0x0000001300077202 */ /* 0x000fe20000000f00 */
[----:B------:R-:W3:Y:S01]  /*35860*/  LDL.LU R18, [R1+0x528c] ;  /* 0x00528c0001127983 */ /* 0x000ee20000300800 */
[----:B------:R-:W3:Y:S03]  /*35870*/  LDL.LU R19, [R1+0x5288] ;  /* 0x0052880001137983 */ /* 0x000ee60000300800 */
[----:B------:R2:W-:Y:S01]  /*35880*/  STL.64 [R1+0x5220], R6 ;  /* 0x0052200601007387 */ /* 0x0005e20000100a00 */
[----:B------:R0:W-:Y:S02]  /*35890*/  STL.64 [R1+0x5218], R4 ;  /* 0x0052180401007387 */ /* 0x0001e40000100a00 */
[----:B--2---:R-:W-:Y:S01]  /*358a0*/  IMAD.MOV.U32 R7, RZ, RZ, R27 ;  /* 0x000000ffff077224 */ /* 0x004fe200078e001b */
[----:B----4-:R-:W-:Y:S02]  /*358b0*/  MOV R6, R26 ;  /* 0x0000001a00067202 */ /* 0x010fe40000000f00 */
[----:B0-----:R-:W-:Y:S01]  /*358c0*/  MOV R5, R25 ;  /* 0x0000001900057202 */ /* 0x001fe20000000f00 */
[----:B------:R-:W-:-:S02]  /*358d0*/  IMAD.MOV.U32 R4, RZ, RZ, R24 ;  /* 0x000000ffff047224 */ /* 0x000fc400078e0018 */
[----:B------:R-:W2:Y:S01]  /*358e0*/  LDL.LU R24, [R1+0x5284] ;  /* 0x0052840001187983 */ /* 0x000ea20000300800 */
[----:B------:R-:W2:Y:S02]  /*358f0*/  LDL.LU R25, [R1+0x5280] ;  /* 0x0052800001197983 */ /* 0x000ea40000300800 */
[----:B------:R-:W2:Y:S02]  /*35900*/  LDL.LU R26, [R1+0x527c] ;  /* 0x00527c00011a7983 */ /* 0x000ea40000300800 */
[----:B------:R-:W2:Y:S01]  /*35910*/  LDL.LU R27, [R1+0x5278] ;  /* 0x00527800011b7983 */ /* 0x000ea20000300800 */
[----:B------:R-:W-:Y:S01]  /*35920*/  STL.64 [R1+0x5240], R6 ;  /* 0x0052400601007387 */ /* 0x000fe20000100a00 */
[----:B------:R3:W-:Y:S02]  /*35930*/  STL.64 [R1+0x5238], R4 ;  /* 0x0052380401007387 */ /* 0x0007e40000100a00 */
[-C--:B---3--:R-:W-:Y:S01]  /*35940*/  HMMA.16816.F32 R4, R16, R8.reuse, R20 ;  /* 0x000000081004723c */ /* 0x088fe20000001814 */
[----:B------:R-:W2:Y:S11]  /*35950*/  LDL.LU R20, [R1+0x180] ;  /* 0x0001800001147983 */ /* 0x000eb60000300800 */
[----:B------:R-:W-:Y:S11]  /*35960*/  @!UPT UIADD3 URZ, URZ, URZ, URZ ;  /* 0x0000003f3f3ff290 */ /* 0x000ff6000fffe03f */
[----:B------:R0:W-:Y:S01]  /*35970*/  STL.64 [R1+0x190], R4 ;  /* 0x0001900401007387 */ /* 0x0001e20000100a00 */
[----:B------:R1:W-:Y:S02]  /*35980*/  STL.64 [R1+0x198], R6 ;  /* 0x0001980601007387 */ /* 0x0003e40000100a00 */
[----:B------:R-:W2:Y:S02]  /*35990*/  LDL.LU R21, [R1+0x184] ;  /* 0x0001840001157983 */ /* 0x000ea40000300800 */
[----:B------:R-:W2:Y:S01]  /*359a0*/  LDL.LU R22, [R1+0x188] ;  /* 0x0001880001167983 */ /* 0x000ea20000300800 */
[----:B------:R-:W2:Y:S01]  /*359b0*/  LDL.LU R23, [R1+0x18c] ;  /* 0x00018c0001177983 */ /* 0x000ea20000300800 */
[----:B------:R-:W3:Y:S02]  /*359c0*/  LDL.LU R12, [R1+0x150] ;  /* 0x00015000010c7983 */ /* 0x000ee40000300800 */
[----:B------:R-:W3:Y:S02]  /*359d0*/  LDL.LU R13, [R1+0x154] ;  /* 0x00015400010d7983 */ /* 0x000ee40000300800 */
[----:B------:R-:W3:Y:S01]  /*359e0*/  LDL.LU R14, [R1+0x158] ;  /* 0x00015800010e7983 */ /* 0x000ee20000300800 */
[----:B------:R-:W3:Y:S04]  /*359f0*/  LDL.LU R15, [R1+0x15c] ;  /* 0x00015c00010f7983 */ /* 0x000ee80000300800 */
[----:B0-----:R-:W4:Y:S01]  /*35a00*/  LDL.LU R4, [R1+0x40] ;  /* 0x0000400001047983 */ /* 0x001f220000300800 */
[----:B------:R-:W4:Y:S02]  /*35a10*/  LDL.LU R5, [R1+0x44] ;  /* 0x0000440001057983 */ /* 0x000f240000300800 */
[----:B-1----:R-:W4:Y:S02]  /*35a20*/  LDL.LU R6, [R1+0x48] ;  /* 0x0000480001067983 */ /* 0x002f240000300800 */
[----:B------:R-:W4:Y:S01]  /*35a30*/  LDL.LU R7, [R1+0x4c] ;  /* 0x00004c0001077983 */ /* 0x000f220000300800 */
[----:B------:R-:W2:Y:S01]  /*35a40*/  LDL.LU R16, [R1+0xa0] ;  /* 0x0000a00001107983 */ /* 0x000ea20000300800 */
[----:B------:R-:W2:Y:S02]  /*35a50*/  LDL.LU R17, [R1+0xa4] ;  /* 0x0000a40001117983 */ /* 0x000ea40000300800 */
[----:B------:R-:W2:Y:S02]  /*35a60*/  LDL.LU R18, [R1+0xa8] ;  /* 0x0000a80001127983 */ /* 0x000ea40000300800 */
[----:B------:R-:W2:Y:S02]  /*35a70*/  LDL.LU R19, [R1+0xac] ;  /* 0x0000ac0001137983 */ /* 0x000ea40000300800 */
[----:B--2---:R-:W-:Y:S01]  /*35a80*/  STL.64 [R1+0x5210], R18 ;  /* 0x0052101201007387 */ /* 0x004fe20000100a00 */
[----:B------:R0:W-:Y:S03]  /*35a90*/  STL.64 [R1+0x5208], R16 ;  /* 0x0052081001007387 */ /* 0x0001e60000100a00 */
[----:B0-----:R-:W2:Y:S01]  /*35aa0*/  LDL.LU R16, [R1+0x120] ;  /* 0x0001200001107983 */ /* 0x001ea20000300800 */
        /* <DEDUP_REMOVED lines=8> */
[----:B------:R-:W2:Y:S01]  /*35b30*/  LDL.LU R19, [R1+0x13c] ;  /* 0x00013c0001137983 */ /* 0x000ea20000300800 */
[----:B------:R-:W-:Y:S01]  /*35b40*/  HMMA.16816.F32 R24, R24, R8, R20 ;  /* 0x000000081818723c */ /* 0x000fe20000001814 */
[----:B--2---:R-:W-:Y:S01]  /*35b50*/  STL.64 [R1+0x5250], R18 ;  /* 0x0052501201007387 */ /* 0x004fe20000100a00 */
[----:B------:R0:W-:Y:S03]  /*35b60*/  STL.64 [R1+0x5248], R16 ;  /* 0x0052481001007387 */ /* 0x0001e60000100a00 */
[----:B0-----:R-:W4:Y:S01]  /*35b70*/  LDL.LU R16, [R1+0x140] ;  /* 0x0001400001107983 */ /* 0x001f220000300800 */
[----:B------:R-:W4:Y:S02]  /*35b80*/  LDL.LU R17, [R1+0x144] ;  /* 0x0001440001117983 */ /* 0x000f240000300800 */
[----:B------:R-:W4:Y:S02]  /*35b90*/  LDL.LU R18, [R1+0x148] ;  /* 0x0001480001127983 */ /* 0x000f240000300800 */
[----:B------:R-:W4:Y:S01]  /*35ba0*/  LDL.LU R19, [R1+0x14c] ;  /* 0x00014c0001137983 */ /* 0x000f220000300800 */
[----:B------:R-:W3:Y:S01]  /*35bb0*/  LDL.LU.64 R22, [R1+0x5270] ;  /* 0x0052700001167983 */ /* 0x000ee20000300a00 */
[----:B------:R-:W3:Y:S11]  /*35bc0*/  LDL.LU.64 R20, [R1+0x5268] ;  /* 0x0052680001147983 */ /* 0x000ef60000300a00 */
[----:B------:R0:W-:Y:S02]  /*35bd0*/  STL.64 [R1+0x1a0], R24 ;  /* 0x0001a01801007387 */ /* 0x0001e40000100a00 */
[----:B------:R1:W-:Y:S01]  /*35be0*/  STL.64 [R1+0x1a8], R26 ;  /* 0x0001a81a01007387 */ /* 0x0003e20000100a00 */
[----:B0-----:R-:W-:-:S02]  /*35bf0*/  MOV R24, R11 ;  /* 0x0000000b00187202 */ /* 0x001fc40000000f00 */
[----:B------:R-:W2:Y:S01]  /*35c00*/  LDL.LU R11, [R1+0x5260] ;  /* 0x00526000010b7983 */ /* 0x000ea20000300800 */
[----:B------:R-:W2:Y:S02]  /*35c10*/  LDL.LU R25, [R1+0x14] ;  /* 0x0000140001197983 */ /* 0x000ea40000300800 */
[----:B-1----:R-:W2:Y:S01]  /*35c20*/  LDL.LU R26, [R1+0x18] ;  /* 0x00001800011a7983 */ /* 0x002ea20000300800 */
[----:B------:R-:W-:Y:S02]  /*35c30*/  MOV R27, R10 ;  /* 0x0000000a001b7202 */ /* 0x000fe40000000f00 */
[----:B------:R-:W4:Y:S01]  /*35c40*/  LDL.LU R10, [R1+0x525c] ;  /* 0x00525c00010a7983 */ /* 0x000f220000300800 */
[----:B---3--:R-:W-:Y:S11]  /*35c50*/  HMMA.16816.F32 R20, R20, R8, R12 ;  /* 0x000000081414723c */ /* 0x008ff6000000180c */
[----:B------:R-:W-:Y:S11]  /*35c60*/  @!UPT UIADD3 URZ, URZ, URZ, URZ ;  /* 0x0000003f3f3ff290 */ /* 0x000ff6000fffe03f */
[----:B------:R-:W-:Y:S01]  /*35c70*/  @!UPT UIADD3 URZ, URZ, URZ, URZ ;  /* 0x0000003f3f3ff290 */ /* 0x000fe2000fffe03f */
[----:B------:R2:W-:Y:S01]  /*35c80*/  STL.64 [R1+0x180], R20 ;  /* 0x0001801401007387 */ /* 0x0005e20000100a00 */
[----:B------:R0:W-:Y:S02]  /*35c90*/  STL.64 [R1+0x188], R22 ;  /* 0x0001881601007387 */ /* 0x0001e40000100a00 */
[----:B--2---:R-:W-:Y:S02]  /*35ca0*/  IMAD.MOV.U32 R20, RZ, RZ, R11 ;  /* 0x000000ffff147224 */ /* 0x004fe400078e000b */
[----:B------:R-:W4:Y:S01]  /*35cb0*/  LDL.LU R11, [R1+0x5258] ;  /* 0x00525800010b7983 */ /* 0x000f220000300800 */
[----:B------:R-:W2:Y:S02]  /*35cc0*/  LDL.LU R21, [R1+0xb4] ;  /* 0x0000b40001157983 */ /* 0x000ea40000300800 */
[----:B0-----:R-:W2:Y:S02]  /*35cd0*/  LDL.LU R22, [R1+0xb8] ;  /* 0x0000b80001167983 */ /* 0x001ea40000300800 */
[----:B------:R-:W2:Y:S01]  /*35ce0*/  LDL.LU R23, [R1+0xbc] ;  /* 0x0000bc0001177983 */ /* 0x000ea20000300800 */
[-C--:B----4-:R-:W-:Y:S01]  /*35cf0*/  HMMA.16816.F32 R4, R4, R10.reuse, R16 ;  /* 0x0000000a0404723c */ /* 0x090fe20000001810 */
        /* <DEDUP_REMOVED lines=8> */
[----:B------:R-:W3:Y:S01]  /*35d80*/  LDL.LU.64 R18, [R1+0x5230] ;  /* 0x0052300001127983 */ /* 0x000ee20000300a00 */
[----:B------:R-:W3:Y:S11]  /*35d90*/  LDL.LU.64 R16, [R1+0x5228] ;  /* 0x0052280001107983 */ /* 0x000ef60000300a00 */
[----:B------:R-:W-:Y:S10]  /*35da0*/  @!UPT UIADD3 URZ, URZ, URZ, URZ ;  /* 0x0000003f3f3ff290 */ /* 0x000ff4000fffe03f */
[----:B------:R-:W-:Y:S01]  /*35db0*/  STL.64 [R1+0x150], R4 ;  /* 0x0001500401007387 */ /* 0x000fe20000100a00 */
[----:B------:R0:W-:Y:S03]  /*35dc0*/  STL.64 [R1+0x158], R6 ;  /* 0x0001580601007387 */ /* 0x0001e60000100a00 */
[----:B0-----:R-:W3:Y:S01]  /*35dd0*/  LDL.LU.64 R6, [R1+0x5220] ;  /* 0x0052200001067983 */ /* 0x001ee20000300a00 */
[----:B------:R-:W3:Y:S03]  /*35de0*/  LDL.LU.64 R4, [R1+0x5218] ;  /* 0x0052180001047983 */ /* 0x000ee60000300a00 */
[----:B------:R-:W0:Y:S04]  /*35df0*/  S2R R15, SR_TID.X ;  /* 0x00000000000f7919 */ /* 0x000e280000002100 */
[----:B------:R-:W1:Y:S01]  /*35e00*/  S2R R13, SR_TID.X ;  /* 0x00000000000d7919 */ /* 0x000e620000002100 */
[----:B---3--:R-:W-:Y:S03]  /*35e10*/  HMMA.16816.F32 R4, R4, R10, R16 ;  /* 0x0000000a0404723c */ /* 0x008fe60000001810 */
[----:B------:R-:W3:Y:S01]  /*35e20*/  LDL.LU.64 R18, [R1+0x5210] ;  /* 0x0052100001127983 */ /* 0x000ee20000300a00 */
[----:B------:R-:W3:Y:S11]  /*35e30*/  LDL.LU.64 R16, [R1+0x5208] ;  /* 0x0052080001107983 */ /* 0x000ef60000300a00 */
[----:B------:R-:W-:Y:S08]  /*35e40*/  @!UPT UIADD3 URZ, URZ, URZ, URZ ;  /* 0x0000003f3f3ff290 */ /* 0x000ff0000fffe03f */
[----:B------:R-:W-:Y:S01]  /*35e50*/  STL.64 [R1+0x140], R4 ;  /* 0x0001400401007387 */ /* 0x000fe20000100a00 */
[----:B------:R4:W-:Y:S03]  /*35e60*/  STL.64 [R1+0x148], R6 ;  /* 0x0001480601007387 */ /* 0x0009e60000100a00 */
[----:B----4-:R-:W3:Y:S01]  /*35e70*/  LDL.LU.64 R6, [R1+0x5200] ;  /* 0x0052000001067983 */ /* 0x010ee20000300a00 */
[----:B------:R-:W3:Y:S01]  /*35e80*/  LDL.LU.64 R4, [R1+0x51f8] ;  /* 0x0051f80001047983 */ /* 0x000ee20000300a00 */
[----:B0-----:R-:W-:Y:S02]  /*35e90*/  LOP3.LUT R15, R15, 0x7, RZ, 0xc0, !PT ;  /* 0x000000070f0f7812 */ /* 0x001fe400078ec0ff */
[C---:B-1----:R-:W-:Y:S01]  /*35ea0*/  LOP3.LUT R14, R13.reuse, 0x10, RZ, 0xc0, !PT ;  /* 0x000000100d0e7812 */ /* 0x042fe200078ec0ff */
[----:B------:R-:W-:Y:S02]  /*35eb0*/  SHF.L.U32 R13, R13, 0x1, RZ ;  /* 0x000000010d0d7819 */ /* 0x000fe400000006ff */
[----:B------:R-:W-:Y:S01]  /*35ec0*/  IMAD R15, R15, 0x210, RZ ;  /* 0x000002100f0f7824 */ /* 0x000fe200078e02ff */
[----:B------:R-:W-:-:S04]  /*35ed0*/  SHF.L.U32 R14, R14, 0x8, RZ ;  /* 0x000000080e0e7819 */ /* 0x000fc800000006ff */
[----:B------:R-:W-:-:S04]  /*35ee0*/  LOP3.LUT R15, R15, 0x10, R13, 0x78, !PT ;  /* 0x000000100f0f7812 */ /* 0x000fc800078e780d */
[----:B------:R-:W-:-:S04]  /*35ef0*/  LOP3.LUT R15, R15, R14, RZ, 0xfc, !PT ;  /* 0x0000000e0f0f7212 */ /* 0x000fc800078efcff */
[----:B------:R-:W-:-:S06]  /*35f00*/  LOP3.LUT R15, R15, 0x40, RZ, 0x3c, !PT ;  /* 0x000000400f0f7812 */ /* 0x000fcc00078e3cff */
[----:B------:R-:W0:Y:S01]  /*35f10*/  LDSM.16.MT88.4 R12, [R15+0x22000] ;  /* 0x022000000f0c783b */ /* 0x000e220000004200 */
[-C--:B--2---:R-:W-:Y:S11]  /*35f20*/  HMMA.16816.F32 R20, R24, R10.reuse, R20 ;  /* 0x0000000a1814723c */ /* 0x084ff60000001814 */
[----:B------:R-:W-:Y:S11]  /*35f30*/  @!UPT UIADD3 URZ, URZ, URZ, URZ ;  /* 0x0000003f3f3ff290 */ /* 0x000ff6000fffe03f */
[----:B------:R-:W-:Y:S01]  /*35f40*/  @!UPT UIADD3 URZ, URZ, URZ, URZ ;  /* 0x0000003f3f3ff290 */ /* 0x000fe2000fffe03f */
[----:B------:R-:W-:Y:S01]  /*35f50*/  STL.64 [R1+0x120], R20 ;  /* 0x0001201401007387 */ /* 0x000fe20000100a00 */
[----:B------:R-:W-:Y:S01]  /*35f60*/  STL.64 [R1+0x128], R22 ;  /* 0x0001281601007387 */ /* 0x000fe20000100a00 */
[----:B---3--:R-:W-:Y:S07]  /*35f70*/  HMMA.16816.F32 R16, R4, R10, R16 ;  /* 0x0000000a0410723c */ /* 0x008fee0000001810 */
[----:B0-----:R-:W-:Y:S01]  /*35f80*/  IMAD.MOV.U32 R7, RZ, RZ, R12 ;  /* 0x000000ffff077224 */ /* 0x001fe200078e000c */
[----:B------:R-:W-:-:S02]  /*35f90*/  MOV R6, R13 ;  /* 0x0000000d00067202 */ /* 0x000fc40000000f00 */
[----:B------:R-:W-:Y:S01]  /*35fa0*/  MOV R5, R14 ;  /* 0x0000000e00057202 */ /* 0x000fe20000000f00 */
[----:B------:R-:W-:Y:S11]  /*35fb0*/  IMAD.MOV.U32 R4, RZ, RZ, R15 ;  /* 0x000000ffff047224 */ /* 0x000ff600078e000f */
[----:B------:R-:W-:Y:S01]  /*35fc0*/  @!UPT UIADD3 URZ, URZ, URZ, URZ ;  /* 0x0000003f3f3ff290 */ /* 0x000fe2000fffe03f */
[----:B------:R0:W-:Y:S01]  /*35fd0*/  STL.64 [R1+0x1d0], R16 ;  /* 0x0001d01001007387 */ /* 0x0001e20000100a00 */
[----:B------:R1:W-:Y:S02]  /*35fe0*/  STL.64 [R1+0x1d8], R18 ;  /* 0x0001d81201007387 */ /* 0x0003e40000100a00 */
[----:B------:R-:W2:Y:S02]  /*35ff0*/  LDL.LU R12, [R1+0x50] ;  /* 0x00005000010c7983 */ /* 0x000ea40000300800 */
[----:B------:R-:W2:Y:S01]  /*36000*/  LDL.LU R13, [R1+0x54] ;  /* 0x00005400010d7983 */ /* 0x000ea20000300800 */
[----:B------:R-:W3:Y:S01]  /*36010*/  LDL.LU R14, [R1+0x58] ;  /* 0x00005800010e7983 */ /* 0x000ee20000300800 */
[----:B------:R-:W3:Y:S03]  /*36020*/  LDL.LU R15, [R1+0x5c] ;  /* 0x00005c00010f7983 */ /* 0x000ee60000300800 */
[----:B---3--:R-:W-:Y:S01]  /*36030*/  STL.64 [R1+0x51b8], R14 ;  /* 0x0051b80e01007387 */ /* 0x008fe20000100a00 */
[----:B--2---:R2:W-:Y:S02]  /*36040*/  STL.64 [R1+0x51b0], R12 ;  /* 0x0051b00c01007387 */ /* 0x0045e40000100a00 */
[----:B0-----:R-:W3:Y:S02]  /*36050*/  LDL.LU R16, [R1+0xc0] ;  /* 0x0000c00001107983 */ /* 0x001ee40000300800 */
[----:B------:R-:W3:Y:S01]  /*36060*/  LDL.LU R17, [R1+0xc4] ;  /* 0x0000c40001117983 */ /* 0x000ee20000300800 */
[----:B-1----:R-:W4:Y:S01]  /*36070*/  LDL.LU R18, [R1+0xc8] ;  /* 0x0000c80001127983 */ /* 0x002f220000300800 */
[----:B------:R-:W4:Y:S03]  /*36080*/  LDL.LU R19, [R1+0xcc] ;  /* 0x0000cc0001137983 */ /* 0x000f260000300800 */
[----:B----4-:R-:W-:Y:S01]  /*36090*/  STL.64 [R1+0x51c8], R18 ;  /* 0x0051c81201007387 */ /* 0x010fe20000100a00 */
[----:B---3--:R0:W-:Y:S02]  /*360a0*/  STL.64 [R1+0x51c0], R16 ;  /* 0x0051c01001007387 */ /* 0x0081e40000100a00 */
[----:B--2---:R-:W2:Y:S02]  /*360b0*/  LDL.LU R12, [R1+0x60] ;  /* 0x00006000010c7983 */ /* 0x004ea40000300800 */
[----:B------:R-:W2:Y:S01]  /*360c0*/  LDL.LU R13, [R1+0x64] ;  /* 0x00006400010d7983 */ /* 0x000ea20000300800 */
[----:B------:R-:W3:Y:S01]  /*360d0*/  LDL.LU R14, [R1+0x68] ;  /* 0x00006800010e7983 */ /* 0x000ee20000300800 */
[----:B------:R-:W-:-:S02]  /*360e0*/  MOV R15, R0 ;  /* 0x00000000000f7202 */ /* 0x000fc40000000f00 */
[----:B------:R-:W4:Y:S01]  /*360f0*/  LDL.LU R0, [R1+0x51f4] ;  /* 0x0051f40001007983 */ /* 0x000f220000300800 */
[----:B------:R-:W-:Y:S02]  /*36100*/  MOV R26, R2 ;  /* 0x00000002001a7202 */ /* 0x000fe40000000f00 */
[----:B------:R-:W1:Y:S01]  /*36110*/  S2R R2, SR_TID.X ;  /* 0x0000000000027919 */ /* 0x000e620000002100 */
[----:B------:R-:W-:Y:S02]  /*36120*/  IMAD.MOV.U32 R25, RZ, RZ, R29 ;  /* 0x000000ffff197224 */ /* 0x000fe400078e001d */
[----:B------:R-:W0:Y:S01]  /*36130*/  S2R R29, SR_TID.X ;  /* 0x00000000001d7919 */ /* 0x000e220000002100 */
[----:B------:R-:W-:Y:S01]  /*36140*/  MOV R27, R28 ;  /* 0x0000001c001b7202 */ /* 0x000fe20000000f00 */
[----:B---3--:R3:W-:Y:S01]  /*36150*/  STL.64 [R1+0x51d8], R14 ;  /* 0x0051d80e01007387 */ /* 0x0087e20000100a00 */
[----:B--2---:R-:W-:Y:S02]  /*36160*/  STL.64 [R1+0x51d0], R12 ;  /* 0x0051d00c01007387 */ /* 0x004fe40000100a00 */
[----:B0-----:R-:W2:Y:S02]  /*36170*/  LDL.LU R16, [R1+0xe0] ;  /* 0x0000e00001107983 */ /* 0x001ea40000300800 */
[----:B------:R-:W2:Y:S01]  /*36180*/  LDL.LU R17, [R1+0xe4] ;  /* 0x0000e40001117983 */ /* 0x000ea20000300800 */
[----:B------:R-:W2:Y:S01]  /*36190*/  LDL.LU R18, [R1+0xe8] ;  /* 0x0000e80001127983 */ /* 0x000ea20000300800 */
[----:B------:R-:W2:Y:S01]  /*361a0*/  LDL.LU R19, [R1+0xec] ;  /* 0x0000ec0001137983 */ /* 0x000ea20000300800 */
[----:B-1----:R-:W-:Y:S01]  /*361b0*/  LOP3.LUT R28, R2, 0x7, RZ, 0xc0, !PT ;  /* 0x00000007021c7812 */ /* 0x002fe200078ec0ff */
[----:B------:R-:W-:-:S02]  /*361c0*/  LOP3.LUT R2, R29, 0x10, RZ, 0xc0, !PT ;  /* 0x000000101d027812 */ /* 0x000fc400078ec0ff */
[----:B------:R-:W-:Y:S02]  /*361d0*/  IMAD.SHL.U32 R29, R29, 0x2, RZ ;  /* 0x000000021d1d7824 */ /* 0x000fe400078e00ff */
[----:B------:R-:W-:Y:S01]  /*361e0*/  IMAD R28, R28, 0x210, RZ ;  /* 0x000002101c1c7824 */ /* 0x000fe200078e02ff */
[----:B------:R-:W-:-:S04]  /*361f0*/  SHF.L.U32 R2, R2, 0x8, RZ ;  /* 0x0000000802027819 */ /* 0x000fc800000006ff */
[----:B---3--:R-:W-:-:S04]  /*36200*/  LOP3.LUT R15, R28, 0x10, R29, 0x78, !PT ;  /* 0x000000101c0f7812 */ /* 0x008fc800078e781d */
[----:B------:R-:W-:-:S04]  /*36210*/  LOP3.LUT R15, R15, R2, RZ, 0xfc, !PT ;  /* 0x000000020f0f7212 */ /* 0x000fc800078efcff */
[----:B------:R-:W-:Y:S02]  /*36220*/  LOP3.LUT R15, R15, 0x40, RZ, 0x3c, !PT ;  /* 0x000000400f0f7812 */ /* 0x000fe400078e3cff */
[----:B------:R-:W-:Y:S01]  /*36230*/  MOV R24, R3 ;  /* 0x0000000300187202 */ /* 0x000fe20000000f00 */
[----:B--2---:R-:W-:Y:S01]  /*36240*/  STL.64 [R1+0x51e8], R18 ;  /* 0x0051e81201007387 */ /* 0x004fe20000100a00 */
[----:B------:R-:W-:Y:S02]  /*36250*/  STL.64 [R1+0x51e0], R16 ;  /* 0x0051e01001007387 */ /* 0x000fe40000100a00 */
[----:B------:R-:W0:Y:S04]  /*36260*/  LDSM.16.MT88.4 R16, [R15+0x22080] ;  /* 0x022080000f10783b */ /* 0x000e280000004200 */
[----:B------:R-:W2:Y:S01]  /*36270*/  LDL.LU R3, [R1+0x51f0] ;  /* 0x0051f00001037983 */ /* 0x000ea20000300800 */
[----:B------:R-:W3:Y:S01]  /*36280*/  LDL.LU R20, [R1+0xd0] ;  /* 0x0000d00001147983 */ /* 0x000ee20000300800 */
[----:B------:R-:W3:Y:S02]  /*36290*/  LDL.LU R21, [R1+0xd4] ;  /* 0x0000d40001157983 */ /* 0x000ee40000300800 */
[----:B------:R-:W3:Y:S02]  /*362a0*/  LDL.LU R22, [R1+0xd8] ;  /* 0x0000d80001167983 */ /* 0x000ee40000300800 */
[----:B------:R-:W3:Y:S01]  /*362b0*/  LDL.LU R23, [R1+0xdc] ;  /* 0x0000dc0001177983 */ /* 0x000ee20000300800 */
[----:B0-----:R-:W-:Y:S01]  /*362c0*/  MOV R28, R16 ;  /* 0x00000010001c7202 */ /* 0x001fe20000000f00 */
[----:B------:R-:W-:Y:S01]  /*362d0*/  IMAD.MOV.U32 R29, RZ, RZ, R17 ;  /* 0x000000ffff1d7224 */ /* 0x000fe200078e0011 */
[----:B------:R-:W-:-:S02]  /*362e0*/  MOV R9, R18 ;  /* 0x0000001200097202 */ /* 0x000fc40000000f00 */
[----:B------:R-:W-:Y:S02]  /*362f0*/  MOV R8, R19 ;  /* 0x0000001300087202 */ /* 0x000fe40000000f00 */
[----:B------:R-:W0:Y:S02]  /*36300*/  LDSM.16.MT88.4 R16, [R15+0x22100] ;  /* 0x022100000f10783b */ /* 0x000e240000004200 */
[----:B------:R-:W1:Y:S02]  /*36310*/  LDSM.16.MT88.4 R12, [R15+0x22180] ;  /* 0x022180000f0c783b */ /* 0x000e640000004200 */
[----:B------:R-:W-:Y:S02]  /*36320*/  STL [R1+0x51a0], R4 ;  /* 0x0051a00401007387 */ /* 0x000fe40000100800 */
[----:B------:R-:W-:Y:S02]  /*36330*/  STL [R1+0x519c], R5 ;  /* 0x00519c0501007387 */ /* 0x000fe40000100800 */
[----:B------:R-:W-:Y:S02]  /*36340*/  STL [R1+0x5198], R6 ;  /* 0x0051980601007387 */ /* 0x000fe40000100800 */
[----:B------:R0:W-:Y:S01]  /*36350*/  STL [R1+0x5194], R7 ;  /* 0x0051940701007387 */ /* 0x0001e20000100800 */
[----:B------:R-:W-:Y:S01]  /*36360*/  STL [R1+0x51ac], R9 ;  /* 0x0051ac0901007387 */ /* 0x000fe20000100800 */
[----:B------:R-:W-:Y:S02]  /*36370*/  STL [R1+0x51a8], R29 ;  /* 0x0051a81d01007387 */ /* 0x000fe40000100800 */
[----:B------:R1:W-:Y:S01]  /*36380*/  STL [R1+0x51a4], R28 ;  /* 0x0051a41c01007387 */ /* 0x0003e20000100800 */
[----:B0-----:R-:W-:Y:S01]  /*36390*/  MOV R7, R18 ;  /* 0x0000001200077202 */ /* 0x001fe20000000f00 */
[----:B------:R-:W-:-:S02]  /*363a0*/  IMAD.MOV.U32 R2, RZ, RZ, R19 ;  /* 0x000000ffff027224 */ /* 0x000fc400078e0013 */
[----:B------:R-:W-:Y:S01]  /*363b0*/  IMAD.MOV.U32 R5, RZ, RZ, R16 ;  /* 0x000000ffff057224 */ /* 0x000fe200078e0010 */
[----:B------:R-:W-:Y:S01]  /*363c0*/  MOV R6, R17 ;  /* 0x0000001100067202 */ /* 0x000fe20000000f00 */
[----:B------:R-:W2:Y:S01]  /*363d0*/  LDL.LU.64 R18, [R1+0x51e8] ;  /* 0x0051e80001127983 */ /* 0x000ea20000300a00 */
[----:B------:R-:W2:Y:S02]  /*363e0*/  LDL.LU.64 R16, [R1+0x51e0] ;  /* 0x0051e00001107983 */ /* 0x000ea40000300a00 */
[----:B-1----:R-:W-:Y:S01]  /*363f0*/  IMAD.MOV.U32 R28, RZ, RZ, R14 ;  /* 0x000000ffff1c7224 */ /* 0x002fe200078e000e */
        /* <DEDUP_REMOVED lines=14> */
[----:B------:R-:W0:Y:S04]  /*364e0*/  LDSM.16.MT88.4 R12, [R3+0x22000] ;  /* 0x02200000030c783b */ /* 0x000e280000004200 */
[----:B0-----:R-:W-:Y:S11]  /*364f0*/  STL.64 [R1+0x50d0], R14 ;  /* 0x0050d00e01007387 */ /* 0x001ff60000100a00 */
[----:B------:R-:W-:Y:S07]  /*36500*/  @!UPT UIADD3 URZ, URZ, URZ, URZ ;  /* 0x0000003f3f3ff290 */ /* 0x000fee000fffe03f */
[----:B------:R-:W-:Y:S02]  /*36510*/  STL.64 [R1+0x1b0], R16 ;  /* 0x0001b01001007387 */ /* 0x000fe40000100a00 */
[----:B------:R-:W-:Y:S02]  /*36520*/  STL.64 [R1+0x1b8], R18 ;  /* 0x0001b81201007387 */ /* 0x000fe40000100a00 */
[----:B------:R3:W-:Y:S01]  /*36530*/  STL.64 [R1+0x50c8], R12 ;  /* 0x0050c80c01007387 */ /* 0x0007e20000100a00 */
[----:B------:R-:W0:Y:S01]  /*36540*/  LDSM.16.MT88.4 R16, [R3+0x22080] ;  /* 0x022080000310783b */ /* 0x000e220000004200 */
[----:B---3--:R-:W-:Y:S03]  /*36550*/  HMMA.16816.F32 R12, R24, R10, R20 ;  /* 0x0000000a180c723c */ /* 0x008fe60000001814 */
[----:B------:R-:W1:Y:S04]  /*36560*/  LDSM.16.MT88.4 R20, [R3+0x22100] ;  /* 0x022100000314783b */ /* 0x000e680000004200 */
[----:B------:R-:W2:Y:S04]  /*36570*/  LDSM.16.MT88.4 R24, [R3+0x22180] ;  /* 0x022180000318783b */ /* 0x000ea80000004200 */
[----:B0-----:R-:W-:Y:S01]  /*36580*/  STL.64 [R1+0x50c0], R18 ;  /* 0x0050c01201007387 */ /* 0x001fe20000100a00 */
[----:B------:R0:W-:Y:S03]  /*36590*/  STL.64 [R1+0x50b8], R16 ;  /* 0x0050b81001007387 */ /* 0x0001e60000100a00 */
[----:B-1----:R-:W-:Y:S08]  /*365a0*/  STL.64 [R1+0x50a0], R22 ;  /* 0x0050a01601007387 */ /* 0x002ff00000100a00 */
[----:B------:R-:W-:Y:S02]  /*365b0*/  STL.64 [R1+0x1e0], R12 ;  /* 0x0001e00c01007387 */ /* 0x000fe40000100a00 */
[----:B------:R-:W-:Y:S02]  /*365c0*/  STL.64 [R1+0x1e8], R14 ;  /* 0x0001e80e01007387 */ /* 0x000fe40000100a00 */
[----:B------:R-:W-:Y:S01]  /*365d0*/  STL.64 [R1+0x5098], R20 ;  /* 0x0050981401007387 */ /* 0x000fe20000100a00 */
[----:B--2---:R-:W-:Y:S01]  /*365e0*/  STL.64 [R1+0x5090], R26 ;  /* 0x0050901a01007387 */ /* 0x004fe20000100a00 */
[----:B------:R-:W-:Y:S02]  /*365f0*/  STL.64 [R1+0x5088], R24 ;  /* 0x0050881801007387 */ /* 0x000fe40000100a00 */
[----:B------:R-:W-:Y:S02]  /*36600*/  STL [R1+0x5070], R3 ;  /* 0x0050700301007387 */ /* 0x000fe40000100800 */
[----:B0-----:R-:W2:Y:S01]  /*36610*/  LDL.LU R16, [R1+0x100] ;  /* 0x0001000001107983 */ /* 0x001ea20000300800 */
[----:B------:R-:W2:Y:S01]  /*36620*/  LDL.LU R17, [R1+0x104] ;  /* 0x0001040001117983 */ /* 0x000ea20000300800 */
[----:B------:R-:W3:Y:S02]  /*36630*/  LDL.LU R18, [R1+0x108] ;  /* 0x0001080001127983 */ /* 0x000ee40000300800 */
[----:B------:R-:W3:Y:S01]  /*36640*/  LDL.LU R19, [R1+0x10c] ;  /* 0x00010c0001137983 */ /* 0x000ee20000300800 */
[----:B----4-:R-:W0:Y:S02]  /*36650*/  LDSM.16.MT88.4 R12, [R0+0x24000] ;  /* 0x02400000000c783b */ /* 0x010e240000004200 */
[----:B0-----:R-:W-:Y:S01]  /*36660*/  MOV R23, R12 ;  /* 0x0000000c00177202 */ /* 0x001fe20000000f00 */
[----:B------:R-:W-:Y:S01]  /*36670*/  IMAD.MOV.U32 R22, RZ, RZ, R13 ;  /* 0x000000ffff167224 */ /* 0x000fe200078e000d */
[----:B------:R-:W-:-:S02]  /*36680*/  MOV R21, R14 ;  /* 0x0000000e00157202 */ /* 0x000fc40000000f00 */
[----:B------:R-:W-:Y:S02]  /*36690*/  MOV R20, R15 ;  /* 0x0000000f00147202 */ /* 0x000fe40000000f00 */
[----:B------:R-:W-:Y:S04]  /*366a0*/  LDSM.16.MT88.4 R12, [R0+0x24080] ;  /* 0x02408000000c783b */ /* 0x000fe80000004200 */
[----:B---3--:R0:W-:Y:S01]  /*366b0*/  STL.64 [R1+0x50e0], R18 ;  /* 0x0050e01201007387 */ /* 0x0081e20000100a00 */
[----:B--2---:R1:W-:Y:S01]  /*366c0*/  STL.64 [R1+0x50d8], R16 ;  /* 0x0050d81001007387 */ /* 0x0043e20000100a00 */
[----:B0-----:R-:W-:Y:S01]  /*366d0*/  MOV R18, R28 ;  /* 0x0000001c00127202 */ /* 0x001fe20000000f00 */
[----:B-1----:R-:W-:Y:S02]  /*366e0*/  IMAD.MOV.U32 R16, RZ, RZ, R9 ;  /* 0x000000ffff107224 */ /* 0x002fe400078e0009 */
[----:B------:R-:W-:Y:S01]  /*366f0*/  IMAD.MOV.U32 R19, RZ, RZ, R4 ;  /* 0x000000ffff137224 */ /* 0x000fe200078e0004 */
[----:B------:R-:W2:Y:S01]  /*36700*/  LDL.LU R9, [R1+0x51ac] ;  /* 0x0051ac0001097983 */ /* 0x000ea20000300800 */
[----:B------:R-:W-:-:S02]  /*36710*/  MOV R17, R29 ;  /* 0x0000001d00117202 */ /* 0x000fc40000000f00 */
[----:B------:R-:W3:Y:S02]  /*36720*/  LDL.LU R29, [R1+0x51a8] ;  /* 0x0051a800011d7983 */ /* 0x000ee40000300800 */
[----:B------:R-:W4:Y:S01]  /*36730*/  LDL.LU R28, [R1+0x51a4] ;  /* 0x0051a400011c7983 */ /* 0x000f220000300800 */
[----:B------:R-:W4:Y:S01]  /*36740*/  LDL.LU R4, [R1+0x51a0] ;  /* 0x0051a00001047983 */ /* 0x000f220000300800 */
[----:B------:R-:W-:Y:S02]  /*36750*/  STL.64 [R1+0x5100], R18 ;  /* 0x0051001201007387 */ /* 0x000fe40000100a00 */
[----:B------:R-:W-:Y:S02]  /*36760*/  STL.64 [R1+0x50f8], R16 ;  /* 0x0050f81001007387 */ /* 0x000fe40000100a00 */
[----:B------:R-:W-:Y:S01]  /*36770*/  STL.64 [R1+0x50b0], R22 ;  /* 0x0050b01601007387 */ /* 0x000fe20000100a00 */
[----:B------:R0:W-:Y:S04]  /*36780*/  STL.64 [R1+0x50a8], R20 ;  /* 0x0050a81401007387 */ /* 0x0001e80000100a00 */
[----:B0-----:R-:W4:Y:S01]  /*36790*/  LDL.LU R20, [R1+0x190] ;  /* 0x0001900001147983 */ /* 0x001f220000300800 */
[----:B------:R-:W4:Y:S02]  /*367a0*/  LDL.LU R21, [R1+0x194] ;  /* 0x0001940001157983 */ /* 0x000f240000300800 */
[----:B------:R-:W4:Y:S02]  /*367b0*/  LDL.LU R22, [R1+0x198] ;  /* 0x0001980001167983 */ /* 0x000f240000300800 */
[----:B------:R-:W4:Y:S01]  /*367c0*/  LDL.LU R23, [R1+0x19c] ;  /* 0x00019c0001177983 */ /* 0x000f220000300800 */
[----:B------:R-:W-:Y:S01]  /*367d0*/  MOV R16, R5 ;  /* 0x0000000500107202 */ /* 0x000fe20000000f00 */
[----:B------:R-:W-:Y:S01]  /*367e0*/  IMAD.MOV.U32 R18, RZ, RZ, R7 ;  /* 0x000000ffff127224 */ /* 0x000fe200078e0007 */
[----:B------:R-:W-:Y:S01]  /*367f0*/  MOV R19, R2 ;  /* 0x0000000200137202 */ /* 0x000fe20000000f00 */
[----:B------:R-:W4:Y:S01]  /*36800*/  LDL.LU R5, [R1+0x519c] ;  /* 0x00519c0001057983 */ /* 0x000f220000300800 */
[----:B------:R-:W-:-:S02]  /*36810*/  MOV R17, R6 ;  /* 0x0000000600117202 */ /* 0x000fc40000000f00 */
[----:B------:R-:W4:Y:S02]  /*36820*/  LDL.LU R6, [R1+0x5198] ;  /* 0x0051980001067983 */ /* 0x000f240000300800 */
[----:B------:R-:W4:Y:S01]  /*36830*/  LDL.LU R7, [R1+0x5194] ;  /* 0x0051940001077983 */ /* 0x000f220000300800 */
[----:B------:R-:W4:Y:S01]  /*36840*/  LDL.LU R2, [R1+0x5190] ;  /* 0x0051900001027983 */ /* 0x000f220000300800 */
[----:B------:R0:W-:Y:S02]  /*36850*/  STL.64 [R1+0x5120], R18 ;  /* 0x0051201201007387 */ /* 0x0001e40000100a00 */
[----:B------:R3:W-:Y:S01]  /*36860*/  STL.64 [R1+0x5118], R16 ;  /* 0x0051181001007387 */ /* 0x0007e20000100a00 */
[----:B0-----:R-:W-:Y:S02]  /*36870*/  MOV R19, R8 ;  /* 0x0000000800137202 */ /* 0x001fe40000000f00 */
[----:B--2---:R-:W-:Y:S01]  /*36880*/  MOV R18, R9 ;  /* 0x0000000900127202 */ /* 0x004fe20000000f00 */
[----:B---3--:R-:W-:Y:S01]  /*36890*/  IMAD.MOV.U32 R17, RZ, RZ, R29 ;  /* 0x000000ffff117224 */ /* 0x008fe200078e001d */
[----:B----4-:R-:W-:-:S02]  /*368a0*/  MOV R16, R28 ;  /* 0x0000001c00107202 */ /* 0x010fc40000000f00 */
[----:B------:R-:W2:Y:S01]  /*368b0*/  LDL.LU R28, [R1+0x518c] ;  /* 0x00518c00011c7983 */ /* 0x000ea20000300800 */
[----:B------:R-:W3:Y:S02]  /*368c0*/  LDL.LU R29, [R1+0x5188] ;  /* 0x00518800011d7983 */ /* 0x000ee40000300800 */
[----:B------:R-:W-:Y:S02]  /*368d0*/  STL.64 [R1+0x5140], R18 ;  /* 0x0051401201007387 */ /* 0x000fe40000100a00 */
[----:B------:R-:W-:Y:S01]  /*368e0*/  STL.64 [R1+0x5138], R16 ;  /* 0x0051381001007387 */ /* 0x000fe20000100a00 */
[----:B------:R-:W-:Y:S01]  /*368f0*/  STL.64 [R1+0x50f0], R22 ;  /* 0x0050f01601007387 */ /* 0x000fe20000100a00 */
[----:B------:R0:W-:Y:S03]  /*36900*/  STL.64 [R1+0x50e8], R20 ;  /* 0x0050e81401007387 */ /* 0x0001e60000100a00 */
[----:B0-----:R-:W4:Y:S01]  /*36910*/  LDL.LU R20, [R1+0x80] ;  /* 0x0000800001147983 */ /* 0x001f220000300800 */
[----:B------:R-:W-:Y:S01]  /*36920*/  MOV R18, R5 ;  /* 0x0000000500127202 */ /* 0x000fe20000000f00 */
[----:B------:R-:W-:-:S02]  /*36930*/  IMAD.MOV.U32 R19, RZ, RZ, R4 ;  /* 0x000000ffff137224 */ /* 0x000fc400078e0004 */
[----:B------:R-:W-:Y:S01]  /*36940*/  IMAD.MOV.U32 R16, RZ, RZ, R7 ;  /* 0x000000ffff107224 */ /* 0x000fe200078e0007 */
[----:B------:R-:W-:Y:S02]  /*36950*/  MOV R17, R6 ;  /* 0x0000000600117202 */ /* 0x000fe40000000f00 */
[----:B------:R-:W-:Y:S01]  /*36960*/  MOV R23, R2 ;  /* 0x0000000200177202 */ /* 0x000fe20000000f00 */
[----:B--2---:R-:W-:Y:S01]  /*36970*/  IMAD.MOV.U32 R21, RZ, RZ, R28 ;  /* 0x000000ffff157224 */ /* 0x004fe200078e001c */
[----:B---3--:R-:W-:Y:S01]  /*36980*/  MOV R22, R29 ;  /* 0x0000001d00167202 */ /* 0x008fe20000000f00 */
[----:B------:R-:W2:Y:S01]  /*36990*/  LDL.LU R28, [R1+0x5184] ;  /* 0x00518400011c7983 */ /* 0x000ea20000300800 */
[----:B------:R-:W3:Y:S02]  /*369a0*/  LDL.LU R29, [R1+0x5180] ;  /* 0x00518000011d7983 */ /* 0x000ee40000300800 */
[----:B------:R-:W2:Y:S02]  /*369b0*/  LDL.LU R2, [R1+0x517c] ;  /* 0x00517c0001027983 */ /* 0x000ea40000300800 */
[----:B------:R-:W-:Y:S01]  /*369c0*/  STL.64 [R1+0x5160], R18 ;  /* 0x0051601201007387 */ /* 0x000fe20000100a00 */
[----:B------:R-:W-:Y:S01]  /*369d0*/  STL.64 [R1+0x5158], R16 ;  /* 0x0051581001007387 */ /* 0x000fe20000100a00 */
[----:B------:R-:W-:Y:S02]  /*369e0*/  STL.64 [R1+0x5110], R22 ;  /* 0x0051101601007387 */ /* 0x000fe40000100a00 */
[----:B------:R-:W0:Y:S01]  /*369f0*/  LDSM.16.MT88.4 R16, [R0+0x24100] ;  /* 0x024100000010783b */ /* 0x000e220000004200 */
[----:B----4-:R1:W-:Y:S04]  /*36a00*/  STL.64 [R1+0x5108], R20 ;  /* 0x0051081401007387 */ /* 0x0103e80000100a00 */
[----:B-1----:R-:W4:Y:S01]  /*36a10*/  LDL.LU R20, [R1+0x90] ;  /* 0x0000900001147983 */ /* 0x002f220000300800 */
[----:B------:R-:W4:Y:S02]  /*36a20*/  LDL.LU R21, [R1+0x94] ;  /* 0x0000940001157983 */ /* 0x000f240000300800 */
[----:B------:R-:W2:Y:S02]  /*36a30*/  LDL.LU R22, [R1+0x98] ;  /* 0x0000980001167983 */ /* 0x000ea40000300800 */
[----:B------:R-:W2:Y:S02]  /*36a40*/  LDL.LU R23, [R1+0x9c] ;  /* 0x00009c0001177983 */ /* 0x000ea40000300800 */
[----:B--2---:R3:W-:Y:S01]  /*36a50*/  STL.64 [R1+0x5130], R22 ;  /* 0x0051301601007387 */ /* 0x0047e20000100a00 */
[----:B----4-:R1:W-:Y:S01]  /*36a60*/  STL.64 [R1+0x5128], R20 ;  /* 0x0051281401007387 */ /* 0x0103e20000100a00 */
[----:B---3--:R-:W-:-:S02]  /*36a70*/  MOV R22, R29 ;  /* 0x0000001d00167202 */ /* 0x008fc40000000f00 */
[----:B-1----:R-:W2:Y:S01]  /*36a80*/  LDL.LU R20, [R1+0xf0] ;  /* 0x0000f00001147983 */ /* 0x002ea20000300800 */
[----:B------:R-:W-:Y:S02]  /*36a90*/  MOV R21, R2 ;  /* 0x0000000200157202 */ /* 0x000fe40000000f00 */
[----:B------:R-:W3:Y:S02]  /*36aa0*/  LDL.LU R2, [R1+0x5178] ;  /* 0x0051780001027983 */ /* 0x000ee40000300800 */
[----:B------:R-:W4:Y:S02]  /*36ab0*/  LDL.LU R29, [R1+0x5174] ;  /* 0x00517400011d7983 */ /* 0x000f240000300800 */
[----:B------:R-:W-:Y:S02]  /*36ac0*/  IMAD.MOV.U32 R23, RZ, RZ, R28 ;  /* 0x000000ffff177224 */ /* 0x000fe400078e001c */
[----:B------:R-:W2:Y:S04]  /*36ad0*/  LDL.LU R28, [R1+0x5170] ;  /* 0x00517000011c7983 */ /* 0x000ea80000300800 */
[----:B------:R-:W1:Y:S01]  /*36ae0*/  S2R R9, SR_TID.X ;  /* 0x0000000000097919 */ /* 0x000e620000002100 */
[----:B------:R3:W-:Y:S02]  /*36af0*/  STL.64 [R1+0x5150], R22 ;  /* 0x0051501601007387 */ /* 0x0007e40000100a00 */
[----:B0-----:R-:W-:Y:S01]  /*36b00*/  IMAD.MOV.U32 R8, RZ, RZ, R16 ;  /* 0x000000ffff087224 */ /* 0x001fe200078e0010 */
[----:B------:R-:W-:Y:S01]  /*36b10*/  MOV R3, R19 ;  /* 0x0000001300037202 */ /* 0x000fe20000000f00 */
[----:B--2---:R-:W0:Y:S04]  /*36b20*/  LDSM.16.M88.4 R4, [R28+0x40200] ;  /* 0x040200001c04783b */ /* 0x004e280000000200 */
[----:B------:R2:W-:Y:S01]  /*36b30*/  STL.64 [R1+0x5148], R20 ;  /* 0x0051481401007387 */ /* 0x0005e20000100a00 */
[----:B---3--:R-:W-:-:S02]  /*36b40*/  MOV R22, R2 ;  /* 0x0000000200167202 */ /* 0x008fc40000000f00 */
[----:B----4-:R-:W-:Y:S01]  /*36b50*/  MOV R23, R29 ;  /* 0x0000001d00177202 */ /* 0x010fe20000000f00 */
[----:B--2---:R-:W2:Y:S01]  /*36b60*/  LDL.LU R20, [R1+0x110] ;  /* 0x0001100001147983 */ /* 0x004ea20000300800 */
[----:B------:R-:W2:Y:S02]  /*36b70*/  LDL.LU R21, [R1+0x114] ;  /* 0x0001140001157983 */ /* 0x000ea40000300800 */
[----:B------:R-:W3:Y:S02]  /*36b80*/  LDL.LU R2, [R1+0x516c] ;  /* 0x00516c0001027983 */ /* 0x000ee40000300800 */
[----:B------:R-:W4:Y:S01]  /*36b90*/  LDL.LU R29, [R1+0x5168] ;  /* 0x00516800011d7983 */ /* 0x000f220000300800 */
[----:B0-----:R0:W-:Y:S01]  /*36ba0*/  STL [R1+0x4f24], R6 ;  /* 0x004f240601007387 */ /* 0x0011e20000100800 */
[----:B------:R-:W-:Y:S02]  /*36bb0*/  STL [R1+0x4f20], R7 ;  /* 0x004f200701007387 */ /* 0x000fe40000100800 */
[----:B------:R-:W-:Y:S02]  /*36bc0*/  STL [R1+0x4a38], R28 ;  /* 0x004a381c01007387 */ /* 0x000fe40000100800 */
[----:B------:R-:W-:Y:S01]  /*36bd0*/  STL [R1+0x50], R12 ;  /* 0x0000500c01007387 */ /* 0x000fe20000100800 */
[----:B------:R-:W-:Y:S01]  /*36be0*/  STL [R1+0x48], R18 ;  /* 0x0000481201007387 */ /* 0x000fe20000100800 */
[----:B0-----:R-:W-:Y:S01]  /*36bf0*/  MOV R6, R15 ;  /* 0x0000000f00067202 */ /* 0x001fe20000000f00 */
[----:B-1----:R-:W-:Y:S01]  /*36c00*/  LOP3.LUT R15, R9, 0x7, RZ, 0xc0, !PT ;  /* 0x00000007090f7812 */ /* 0x002fe200078ec0ff */
[----:B------:R-:W-:-:S02]  /*36c10*/  MOV R9, R17 ;  /* 0x0000001100097202 */ /* 0x000fc40000000f00 */
[----:B------:R-:W0:Y:S02]  /*36c20*/  LDSM.16.MT88.4 R16, [R0+0x24180] ;  /* 0x024180000010783b */ /* 0x000e240000004200 */
[----:B0-----:R-:W-:Y:S01]  /*36c30*/  IMAD.MOV.U32 R25, RZ, RZ, R18 ;  /* 0x000000ffff197224 */ /* 0x001fe200078e0012 */
[----:B------:R-:W-:Y:S02]  /*36c40*/  MOV R24, R19 ;  /* 0x0000001300187202 */ /* 0x000fe40000000f00 */
[----:B------:R-:W-:Y:S02]  /*36c50*/  MOV R27, R16 ;  /* 0x00000010001b7202 */ /* 0x000fe40000000f00 */
[----:B------:R-:W-:Y:S01]  /*36c60*/  MOV R26, R17 ;  /* 0x00000011001a7202 */ /* 0x000fe20000000f00 */
[----:B------:R-:W2:Y:S01]  /*36c70*/  LDL.LU.64 R18, [R1+0x5160] ;  /* 0x0051600001127983 */ /* 0x000ea20000300a00 */
        /* <DEDUP_REMOVED lines=25> */
[----:B------:R-:W2:Y:S01]  /*36e10*/  LDL.LU.64 R16, [R1+0x50f8] ;  /* 0x0050f80001107983 */ /* 0x000ea20000300a00 */
[----:B------:R-:W-:Y:S02]  /*36e20*/  MOV R7, R14 ;  /* 0x0000000e00077202 */ /* 0x000fe40000000f00 */
[----:B------:R-:W0:Y:S01]  /*36e30*/  S2R R14, SR_TID.X ;  /* 0x00000000000e7919 */ /* 0x000e220000002100 */
[----:B------:R-:W-:Y:S02]  /*36e40*/  IMAD R15, R15, 0x210, RZ ;  /* 0x000002100f0f7824 */ /* 0x000fe400078e02ff */
[----:B------:R-:W-:-:S02]  /*36e50*/  IMAD.MOV.U32 R28, RZ, RZ, R13 ;  /* 0x000000ffff1c7224 */ /* 0x000fc400078e000d */
[----:B0-----:R-:W-:-:S05]  /*36e60*/  IMAD.SHL.U32 R14, R14, 0x2, RZ ;  /* 0x000000020e0e7824 */ /* 0x001fca00078e00ff */
[----:B------:R-:W-:-:S04]  /*36e70*/  LOP3.LUT R15, R15, 0x10, R14, 0x78, !PT ;  /* 0x000000100f0f7812 */ /* 0x000fc800078e780e */
[----:B---3--:R-:W-:-:S04]  /*36e80*/  LOP3.LUT R15, R15, R2, RZ, 0xfc, !PT ;  /* 0x000000020f0f7212 */ /* 0x008fc800078efcff */
[----:B------:R-:W-:Y:S01]  /*36e90*/  LOP3.LUT R15, R15, 0x20, RZ, 0x3c, !PT ;  /* 0x000000200f0f7812 */ /* 0x000fe200078e3cff */
[-C--:B--2---:R-:W-:Y:S01]  /*36ea0*/  HMMA.16816.F32 R16, R16, R10.reuse, R20 ;  /* 0x0000000a1010723c */ /* 0x084fe20000001814 */
[----:B------:R-:W2:Y:S01]  /*36eb0*/  LDL.LU.64 R22, [R1+0x50f0] ;  /* 0x0050f00001167983 */ /* 0x000ea20000300a00 */
[----:B------:R-:W2:Y:S11]  /*36ec0*/  LDL.LU.64 R20, [R1+0x50e8] ;  /* 0x0050e80001147983 */ /* 0x000eb60000300a00 */
[----:B------:R-:W-:Y:S10]  /*36ed0*/  @!UPT UIADD3 URZ, URZ, URZ, URZ ;  /* 0x0000003f3f3ff290 */ /* 0x000ff4000fffe03f */
[----:B------:R-:W-:Y:S01]  /*36ee0*/  STL.64 [R1+0x110], R16 ;  /* 0x0001101001007387 */ /* 0x000fe20000100a00 */
[----:B------:R-:W-:Y:S02]  /*36ef0*/  STL.64 [R1+0x118], R18 ;  /* 0x0001181201007387 */ /* 0x000fe40000100a00 */
[----:B------:R-:W0:Y:S02]  /*36f00*/  LDSM.16.MT88.4 R16, [R15+0x24000] ;  /* 0x024000000f10783b */ /* 0x000e240000004200 */
[----:B------:R-:W1:Y:S04]  /*36f10*/  LDSM.16.MT88.4 R12, [R15+0x24080] ;  /* 0x024080000f0c783b */ /* 0x000e680000004200 */
[----:B0-----:R-:W-:Y:S01]  /*36f20*/  STL.64 [R1+0xa0], R16 ;  /* 0x0000a01001007387 */ /* 0x001fe20000100a00 */
[----:B------:R0:W-:Y:S03]  /*36f30*/  STL.64 [R1+0xa8], R18 ;  /* 0x0000a81201007387 */ /* 0x0001e60000100a00 */
[----:B0-----:R-:W3:Y:S01]  /*36f40*/  LDL.LU.64 R18, [R1+0x50e0] ;  /* 0x0050e00001127983 */ /* 0x001ee20000300a00 */
[----:B------:R-:W3:Y:S02]  /*36f50*/  LDL.LU.64 R16, [R1+0x50d8] ;  /* 0x0050d80001107983 */ /* 0x000ee40000300a00 */
[----:B-1----:R-:W-:Y:S02]  /*36f60*/  STL.64 [R1+0x90], R12 ;  /* 0x0000900c01007387 */ /* 0x002fe40000100a00 */
[----:B------:R0:W-:Y:S02]  /*36f70*/  STL.64 [R1+0x98], R14 ;  /* 0x0000980e01007387 */ /* 0x0001e40000100a00 */
[----:B0-----:R-:W3:Y:S01]  /*36f80*/  LDL.LU.64 R14, [R1+0x50d0] ;  /* 0x0050d000010e7983 */ /* 0x001ee20000300a00 */
[----:B------:R-:W3:Y:S03]  /*36f90*/  LDL.LU.64 R12, [R1+0x50c8] ;  /* 0x0050c800010c7983 */ /* 0x000ee60000300a00 */
[----:B------:R-:W0:Y:S01]  /*36fa0*/  S2R R2, SR_TID.X ;  /* 0x0000000000027919 */ /* 0x000e220000002100 */
[-C--:B---3--:R-:W-:Y:S03]  /*36fb0*/  HMMA.16816.F32 R12, R12, R10.reuse, R16 ;  /* 0x0000000a0c0c723c */ /* 0x088fe60000001810 */
[----:B------:R-:W2:Y:S01]  /*36fc0*/  LDL.LU.64 R18, [R1+0x50c0] ;  /* 0x0050c00001127983 */ /* 0x000ea20000300a00 */
[----:B------:R-:W2:Y:S01]  /*36fd0*/  LDL.LU.64 R16, [R1+0x50b8] ;  /* 0x0050b80001107983 */ /* 0x000ea20000300a00 */
[----:B0-----:R-:W-:Y:S11]  /*36fe0*/  LOP3.LUT R2, R2, 0x7, RZ, 0xc0, !PT ;  /* 0x0000000702027812 */ /* 0x001ff600078ec0ff */
[----:B------:R-:W-:Y:S07]  /*36ff0*/  @!UPT UIADD3 URZ, URZ, URZ, URZ ;  /* 0x0000003f3f3ff290 */ /* 0x000fee000fffe03f */
[----:B------:R4:W-:Y:S01]  /*37000*/  STL.64 [R1+0x100], R12 ;  /* 0x0001000c01007387 */ /* 0x0009e20000100a00 */
[----:B------:R0:W-:Y:S01]  /*37010*/  STL.64 [R1+0x108], R14 ;  /* 0x0001080e01007387 */ /* 0x0001e20000100a00 */
[C---:B----4-:R-:W-:Y:S01]  /*37020*/  SHF.L.U32 R12, R29.reuse, 0x1, RZ ;  /* 0x000000011d0c7819 */ /* 0x050fe200000006ff */
[----:B0-----:R-:W-:Y:S01]  /*37030*/  IMAD R15, R2, 0x210, RZ ;  /* 0x00000210020f7824 */ /* 0x001fe200078e02ff */
[----:B------:R-:W-:Y:S01]  /*37040*/  LOP3.LUT R13, R29, 0x10, RZ, 0xc0, !PT ;  /* 0x000000101d0d7812 */ /* 0x000fe200078ec0ff */
[----:B--2---:R-:W-:Y:S01]  /*37050*/  HMMA.16816.F32 R16, R16, R10, R20 ;  /* 0x0000000a1010723c */ /* 0x004fe20000001814 */
[----:B------:R-:W2:Y:S01]  /*37060*/  LDL.LU.64 R22, [R1+0x50b0] ;  /* 0x0050b00001167983 */ /* 0x000ea20000300a00 */
[----:B------:R-:W3:Y:S11]  /*37070*/  LDL.LU.64 R20, [R1+0x50a8] ;  /* 0x0050a80001147983 */ /* 0x000ef60000300a00 */
[----:B------:R-:W-:Y:S10]  /*37080*/  @!UPT UIADD3 URZ, URZ, URZ, URZ ;  /* 0x0000003f3f3ff290 */ /* 0x000ff4000fffe03f */
[----:B------:R0:W-:Y:S01]  /*37090*/  STL.64 [R1+0xf0], R16 ;  /* 0x0000f01001007387 */ /* 0x0001e20000100a00 */
[----:B------:R-:W-:Y:S02]  /*370a0*/  MOV R29, R18 ;  /* 0x00000012001d7202 */ /* 0x000fe40000000f00 */
[----:B------:R-:W-:Y:S01]  /*370b0*/  MOV R2, R19 ;  /* 0x0000001300027202 */ /* 0x000fe20000000f00 */
[----:B------:R-:W-:Y:S02]  /*370c0*/  MOV R18, R25 ;  /* 0x0000001900127202 */ /* 0x000fe40000000f00 */
[----:B------:R-:W-:Y:S02]  /*370d0*/  IMAD.MOV.U32 R19, RZ, RZ, R24 ;  /* 0x000000ffff137224 */ /* 0x000fe400078e0018 */
[----:B------:R-:W4:Y:S01]  /*370e0*/  LDL.LU R24, [R1+0x1a0] ;  /* 0x0001a00001187983 */ /* 0x000f220000300800 */
[----:B------:R-:W4:Y:S02]  /*370f0*/  LDL.LU R25, [R1+0x1a4] ;  /* 0x0001a40001197983 */ /* 0x000f240000300800 */
[----:B0-----:R-:W-:Y:S01]  /*37100*/  IMAD.MOV.U32 R16, RZ, RZ, R27 ;  /* 0x000000ffff107224 */ /* 0x001fe200078e001b */
[----:B------:R-:W-:-:S02]  /*37110*/  MOV R17, R26 ;  /* 0x0000001a00117202 */ /* 0x000fc40000000f00 */
[----:B------:R-:W4:Y:S01]  /*37120*/  LDL.LU R26, [R1+0x1a8] ;  /* 0x0001a800011a7983 */ /* 0x000f220000300800 */
[----:B------:R-:W4:Y:S02]  /*37130*/  LDL.LU R27, [R1+0x1ac] ;  /* 0x0001ac00011b7983 */ /* 0x000f240000300800 */
[----:B------:R-:W-:Y:S02]  /*37140*/  STL.64 [R1+0x5038], R18 ;  /* 0x0050381201007387 */ /* 0x000fe40000100a00 */
[----:B------:R0:W-:Y:S02]  /*37150*/  STL.64 [R1+0x5030], R16 ;  /* 0x0050301001007387 */ /* 0x0001e40000100a00 */
[----:B0-----:R-:W2:Y:S01]  /*37160*/  LDL.LU R16, [R1+0x50] ;  /* 0x0000500001107983 */ /* 0x001ea20000300800 */
[----:B------:R-:W-:Y:S01]  /*37170*/  IMAD.SHL.U32 R13, R13, 0x100, RZ ;  /* 0x000001000d0d7824 */ /* 0x000fe200078e00ff */
[----:B------:R-:W-:Y:S02]  /*37180*/  LOP3.LUT R14, R15, 0x10, R12, 0x78, !PT ;  /* 0x000000100f0e7812 */ /* 0x000fe400078e780c */
[----:B------:R-:W-:Y:S01]  /*37190*/  MOV R18, R7 ;  /* 0x0000000700127202 */ /* 0x000fe20000000f00 */
[----:B------:R-:W-:Y:S01]  /*371a0*/  IMAD.MOV.U32 R19, RZ, RZ, R6 ;  /* 0x000000ffff137224 */ /* 0x000fe200078e0006 */
[----:B------:R-:W-:-:S02]  /*371b0*/  LOP3.LUT R14, R14, R13, RZ, 0xfc, !PT ;  /* 0x0000000d0e0e7212 */ /* 0x000fc400078efcff */
[----:B------:R-:W-:Y:S02]  /*371c0*/  MOV R17, R28 ;  /* 0x0000001c00117202 */ /* 0x000fe40000000f00 */
[----:B------:R-:W-:Y:S01]  /*371d0*/  LOP3.LUT R14, R14, 0x20, RZ, 0x3c, !PT ;  /* 0x000000200e0e7812 */ /* 0x000fe200078e3cff */
[----:B------:R3:W-:Y:S02]  /*371e0*/  STL.64 [R1+0x5058], R18 ;  /* 0x0050581201007387 */ /* 0x0007e40000100a00 */
[----:B---3--:R-:W-:Y:S01]  /*371f0*/  IMAD.MOV.U32 R18, RZ, RZ, R21 ;  /* 0x000000ffff127224 */ /* 0x008fe200078e0015 */
[----:B------:R-:W-:Y:S01]  /*37200*/  MOV R19, R20 ;  /* 0x0000001400137202 */ /* 0x000fe20000000f00 */
[----:B--2---:R0:W-:Y:S02]  /*37210*/  STL.64 [R1+0x5050], R16 ;  /* 0x0050501001007387 */ /* 0x0041e40000100a00 */
[----:B0-----:R-:W-:Y:S02]  /*37220*/  MOV R16, R23 ;  /* 0x0000001700107202 */ /* 0x001fe40000000f00 */
[----:B------:R-:W-:-:S02]  /*37230*/  MOV R17, R22 ;  /* 0x0000001600117202 */ /* 0x000fc40000000f00 */
[----:B------:R-:W0:Y:S04]  /*37240*/  LDSM.16.MT88.4 R20, [R14+0x24100] ;  /* 0x024100000e14783b */ /* 0x000e280000004200 */
[----:B------:R-:W-:Y:S01]  /*37250*/  STL.64 [R1+0x5080], R18 ;  /* 0x0050801201007387 */ /* 0x000fe20000100a00 */
[----:B------:R1:W-:Y:S03]  /*37260*/  STL.64 [R1+0x5078], R16 ;  /* 0x0050781001007387 */ /* 0x0003e60000100a00 */
[----:B-1----:R-:W2:Y:S01]  /*37270*/  LDL.LU R16, [R1+0x180] ;  /* 0x0001800001107983 */ /* 0x002ea20000300800 */
[----:B------:R-:W2:Y:S02]  /*37280*/  LDL.LU R17, [R1+0x184] ;  /* 0x0001840001117983 */ /* 0x000ea40000300800 */
[----:B------:R-:W2:Y:S02]  /*37290*/  LDL.LU R18, [R1+0x188] ;  /* 0x0001880001127983 */ /* 0x000ea40000300800 */
[----:B------:R-:W2:Y:S01]  /*372a0*/  LDL.LU R19, [R1+0x18c] ;  /* 0x00018c0001137983 */ /* 0x000ea20000300800 */
[----:B------:R-:W-:Y:S01]  /*372b0*/  STL [R1+0x501c], R2 ;  /* 0x00501c0201007387 */ /* 0x000fe20000100800 */
[----:B------:R-:W-:Y:S03]  /*372c0*/  STL [R1+0x4ff0], R29 ;  /* 0x004ff01d01007387 */ /* 0x000fe60000100800 */
[----:B0-----:R-:W-:Y:S01]  /*372d0*/  STL.64 [R1+0x80], R20 ;  /* 0x0000801401007387 */ /* 0x001fe20000100a00 */
[----:B------:R0:W-:Y:S01]  /*372e0*/  STL [R1+0x88], R22 ;  /* 0x0000881601007387 */ /* 0x0001e20000100800 */
[----:B------:R-:W-:-:S02]  /*372f0*/  MOV R0, R23 ;  /* 0x0000001700007202 */ /* 0x000fc40000000f00 */
[----:B0-----:R-:W4:Y:S01]  /*37300*/  LDL.LU.64 R22, [R1+0x50a0] ;  /* 0x0050a00001167983 */ /* 0x001f220000300a00 */
[----:B------:R-:W4:Y:S02]  /*37310*/  LDL.LU.64 R20, [R1+0x5098] ;  /* 0x0050980001147983 */ /* 0x000f240000300a00 */
[----:B------:R-:W-:Y:S02]  /*37320*/  STL.64 [R1+0x5048], R14 ;  /* 0x0050480e01007387 */ /* 0x000fe40000100a00 */
[----:B------:R0:W-:Y:S02]  /*37330*/  STL.64 [R1+0x5040], R12 ;  /* 0x0050400c01007387 */ /* 0x0001e40000100a00 */
[----:B0-----:R-:W3:Y:S01]  /*37340*/  LDL.LU R12, [R1+0x150] ;  /* 0x00015000010c7983 */ /* 0x001ee20000300800 */
[----:B------:R-:W3:Y:S02]  /*37350*/  LDL.LU R13, [R1+0x154] ;  /* 0x00015400010d7983 */ /* 0x000ee40000300800 */
[----:B------:R-:W2:Y:S02]  /*37360*/  LDL.LU R14, [R1+0x158] ;  /* 0x00015800010e7983 */ /* 0x000ea40000300800 */
[----:B------:R-:W2:Y:S01]  /*37370*/  LDL.LU R15, [R1+0x15c] ;  /* 0x00015c00010f7983 */ /* 0x000ea20000300800 */
[-C--:B----4-:R-:W-:Y:S01]  /*37380*/  HMMA.16816.F32 R20, R20, R10.reuse, R24 ;  /* 0x0000000a1414723c */ /* 0x090fe20000001818 */
[----:B--2---:R-:W-:Y:S01]  /*37390*/  STL.64 [R1+0x5068], R14 ;  /* 0x0050680e01007387 */ /* 0x004fe20000100a00 */
[----:B---3--:R0:W-:Y:S03]  /*373a0*/  STL.64 [R1+0x5060], R12 ;  /* 0x0050600c01007387 */ /* 0x0081e60000100a00 */
[----:B0-----:R-:W2:Y:S01]  /*373b0*/  LDL.LU R12, [R1+0x160] ;  /* 0x00016000010c7983 */ /* 0x001ea20000300800 */
[----:B------:R-:W2:Y:S02]  /*373c0*/  LDL.LU R13, [R1+0x164] ;  /* 0x00016400010d7983 */ /* 0x000ea40000300800 */
[----:B------:R-:W2:Y:S02]  /*373d0*/  LDL.LU R14, [R1+0x168] ;  /* 0x00016800010e7983 */ /* 0x000ea40000300800 */
[----:B------:R-:W2:Y:S01]  /*373e0*/  LDL.LU R15, [R1+0x16c] ;  /* 0x00016c00010f7983 */ /* 0x000ea20000300800 */
[----:B------:R-:W-:Y:S01]  /*373f0*/  STL [R1+0x5020], R0 ;  /* 0x0050200001007387 */ /* 0x000fe20000100800 */
[----:B------:R-:W3:Y:S02]  /*37400*/  LDL.LU.64 R26, [R1+0x5090] ;  /* 0x00509000011a7983 */ /* 0x000ee40000300a00 */
[----:B------:R-:W3:Y:S10]  /*37410*/  LDL.LU.64 R24, [R1+0x5088] ;  /* 0x0050880001187983 */ /* 0x000ef40000300a00 */
[----:B------:R-:W-:Y:S01]  /*37420*/  IMAD.MOV.U32 R29, RZ, RZ, R20 ;  /* 0x000000ffff1d7224 */ /* 0x000fe200078e0014 */
[----:B------:R-:W-:Y:S01]  /*37430*/  MOV R28, R21 ;  /* 0x00000015001c7202 */ /* 0x000fe20000000f00 */
[----:B------:R-:W4:Y:S01]  /*37440*/  LDL.LU R20, [R1+0x120] ;  /* 0x0001200001147983 */ /* 0x000f220000300800 */
[----:B------:R-:W-:Y:S01]  /*37450*/  MOV R7, R22 ;  /* 0x0000001600077202 */ /* 0x000fe20000000f00 */
[----:B------:R-:W4:Y:S02]  /*37460*/  LDL.LU R21, [R1+0x124] ;  /* 0x0001240001157983 */ /* 0x000f240000300800 */
[----:B------:R-:W-:Y:S01]  /*37470*/  IMAD.MOV.U32 R6, RZ, RZ, R23 ;  /* 0x000000ffff067224 */ /* 0x000fe200078e0017 */
[----:B------:R-:W4:Y:S01]  /*37480*/  LDL.LU R22, [R1+0x128] ;  /* 0x0001280001167983 */ /* 0x000f220000300800 */
[----:B------:R-:W4:Y:S02]  /*37490*/  LDL.LU R23, [R1+0x12c] ;  /* 0x00012c0001177983 */ /* 0x000f240000300800 */
[----:B------:R-:W-:Y:S02]  /*374a0*/  STL [R1+0x5028], R28 ;  /* 0x0050281c01007387 */ /* 0x000fe40000100800 */
[----:B------:R-:W-:Y:S01]  /*374b0*/  STL [R1+0x5024], R29 ;  /* 0x0050241d01007387 */ /* 0x000fe20000100800 */
[----:B---3--:R-:W-:Y:S01]  /*374c0*/  HMMA.16816.F32 R24, R24, R10, R16 ;  /* 0x0000000a1818723c */ /* 0x008fe20000001810 */
[----:B------:R-:W2:Y:S01]  /*374d0*/  LDL.LU.64 R18, [R1+0x5080] ;  /* 0x0050800001127983 */ /* 0x000ea20000300a00 */
[----:B------:R-:W2:Y:S05]  /*374e0*/  LDL.LU.64 R16, [R1+0x5078] ;  /* 0x0050780001107983 */ /* 0x000eaa0000300a00 */
[----:B------:R-:W-:Y:S11]  /*374f0*/  MOV R11, R3 ;  /* 0x00000003000b7202 */ /* 0x000ff60000000f00 */
[----:B------:R-:W-:Y:S05]  /*37500*/  @!UPT UIADD3 URZ, URZ, URZ, URZ ;  /* 0x0000003f3f3ff290 */ /* 0x000fea000fffe03f */
[----:B------:R0:W-:Y:S01]  /*37510*/  STL.64 [R1+0xe0], R24 ;  /* 0x0000e01801007387 */ /* 0x0001e20000100a00 */
[----:B------:R1:W-:Y:S03]  /*37520*/  STL.64 [R1+0xe8], R26 ;  /* 0x0000e81a01007387 */ /* 0x0003e60000100a00 */
[----:B0-----:R-:W3:Y:S01]  /*37530*/  LDL.LU R24, [R1+0x140] ;  /* 0x0001400001187983 */ /* 0x001ee20000300800 */
[----:B------:R-:W3:Y:S02]  /*37540*/  LDL.LU R25, [R1+0x144] ;  /* 0x0001440001197983 */ /* 0x000ee40000300800 */
[----:B-1----:R-:W3:Y:S02]  /*37550*/  LDL.LU R26, [R1+0x148] ;  /* 0x00014800011a7983 */ /* 0x002ee40000300800 */
[----:B------:R-:W3:Y:S01]  /*37560*/  LDL.LU R27, [R1+0x14c] ;  /* 0x00014c00011b7983 */ /* 0x000ee20000300800 */
[----:B------:R-:W3:Y:S01]  /*37570*/  LDL.LU R10, [R1+0x48] ;  /* 0x00004800010a7983 */ /* 0x000ee20000300800 */
        /* <DEDUP_REMOVED lines=15> */
[----:B0-----:R-:W4:Y:S01]  /*37670*/  LDL.LU.64 R18, [R1+0x5038] ;  /* 0x0050380001127983 */ /* 0x001f220000300a00 */
[----:B------:R-:W4:Y:S01]  /*37680*/  LDL.LU.64 R16, [R1+0x5030] ;  /* 0x0050300001107983 */ /* 0x000f220000300a00 */
[----:B---3--:R-:W-:Y:S11]  /*37690*/  HMMA.16816.F32 R8, R8, R4, R24 ;  /* 0x000000040808723c */ /* 0x008ff60000001818 */
[----:B------:R-:W-:Y:S11]  /*376a0*/  @!UPT UIADD3 URZ, URZ, URZ, URZ ;  /* 0x0000003f3f3ff290 */ /* 0x000ff6000fffe03f */
[----:B------:R-:W-:Y:S01]  /*376b0*/  @!UPT UIADD3 URZ, URZ, URZ, URZ ;  /* 0x0000003f3f3ff290 */ /* 0x000fe2000fffe03f */
[----:B------:R-:W-:Y:S01]  /*376c0*/  STL.64 [R1+0x4ef8], R10 ;  /* 0x004ef80a01007387 */ /* 0x000fe20000100a00 */
[----:B------:R4:W-:Y:S01]  /*376d0*/  STL.64 [R1+0x4ef0], R8 ;  /* 0x004ef00801007387 */ /* 0x0009e20000100a00 */
[----:B--2---:R-:W-:-:S04]  /*376e0*/  LOP3.LUT R15, R15, 0x10, R12, 0x78, !PT ;  /* 0x000000100f0f7812 */ /* 0x004fc800078e780c */
[----:B------:R-:W-:-:S04]  /*376f0*/  LOP3.LUT R15, R15, R13, RZ, 0xfc, !PT ;  /* 0x0000000d0f0f7212 */ /* 0x000fc800078efcff */
[----:B------:R-:W-:Y:S01]  /*37700*/  LOP3.LUT R15, R15, 0x40, RZ, 0x3c, !PT ;  /* 0x000000400f0f7812 */ /* 0x000fe200078e3cff */
[----:B----4-:R-:W-:Y:S04]  /*37710*/  HMMA.16816.F32 R8, R16, R4, R20 ;  /* 0x000000041008723c */ /* 0x010fe80000001814 */
[----:B------:R-:W-:Y:S11]  /*37720*/  LDSM.16.MT88.4 R16, [R15+0x24000] ;  /* 0x024000000f10783b */ /* 0x000ff60000004200 */
[----:B------:R-:W-:Y:S08]  /*37730*/  @!UPT UIADD3 URZ, URZ, URZ, URZ ;  /* 0x0000003f3f3ff290 */ /* 0x000ff0000fffe03f */
[----:B------:R-:W-:Y:S01]  /*37740*/  STL.64 [R1+0x1a0], R8 ;  /* 0x0001a00801007387 */ /* 0x000fe20000100a00 */
[----:B------:R-:W-:Y:S02]  /*37750*/  STL.64 [R1+0x1a8], R10 ;  /* 0x0001a80a01007387 */ /* 0x000fe40000100a00 */
[----:B------:R-:W0:Y:S02]  /*37760*/  LDSM.16.MT88.4 R8, [R14+0x24180] ;  /* 0x024180000e08783b */ /* 0x000e240000004200 */
[----:B0-----:R-:W-:Y:S02]  /*37770*/  MOV R23, R8 ;  /* 0x0000000800177202 */ /* 0x001fe40000000f00 */
[----:B------:R-:W-:Y:S01]  /*37780*/  IMAD.MOV.U32 R22, RZ, RZ, R9 ;  /* 0x000000ffff167224 */ /* 0x000fe200078e0009 */
[----:B------:R-:W-:Y:S02]  /*37790*/  MOV R21, R10 ;  /* 0x0000000a00157202 */ /* 0x000fe40000000f00 */
[----:B------:R-:W-:Y:S01]  /*377a0*/  MOV R20, R11 ;  /* 0x0000000b00147202 */ /* 0x000fe20000000f00 */
[----:B------:R-:W-:Y:S01]  /*377b0*/  IMAD.MOV.U32 R11, RZ, RZ, R16 ;  /* 0x000000ffff0b7224 */ /* 0x000fe200078e0010 */
[----:B------:R-:W-:-:S02]  /*377c0*/  MOV R10, R17 ;  /* 0x00000011000a7202 */ /* 0x000fc40000000f00 */
[----:B------:R-:W-:Y:S01]  /*377d0*/  MOV R9, R18 ;  /* 0x0000001200097202 */ /* 0x000fe20000000f00 */
[----:B------:R-:W-:Y:S02]  /*377e0*/  IMAD.MOV.U32 R8, RZ, RZ, R19 ;  /* 0x000000ffff087224 */ /* 0x000fe400078e0013 */
[----:B------:R-:W0:Y:S02]  /*377f0*/  LDSM.16.MT88.4 R16, [R15+0x24080] ;  /* 0x024080000f10783b */ /* 0x000e240000004200 */
[----:B0-----:R-:W-:Y:S02]  /*37800*/  MOV R27, R16 ;  /* 0x00000010001b7202 */ /* 0x001fe40000000f00 */
[----:B------:R-:W-:Y:S01]  /*37810*/  MOV R26, R17 ;  /* 0x00000011001a7202 */ /* 0x000fe20000000f00 */
[----:B------:R-:W-:Y:S01]  /*37820*/  IMAD.MOV.U32 R25, RZ, RZ, R18 ;  /* 0x000000ffff197224 */ /* 0x000fe200078e0012 */
[----:B------:R-:W-:Y:S02]  /*37830*/  MOV R24, R19 ;  /* 0x0000001300187202 */ /* 0x000fe40000000f00 */
[----:B------:R-:W0:Y:S02]  /*37840*/  LDSM.16.MT88.4 R16, [R15+0x24100] ;  /* 0x024100000f10783b */ /* 0x000e240000004200 */
[----:B------:R-:W1:Y:S01]  /*37850*/  LDSM.16.MT88.4 R12, [R15+0x24180] ;  /* 0x024180000f0c783b */ /* 0x000e620000004200 */
[----:B0-----:R-:W-:-:S03]  /*37860*/  MOV R28, R16 ;  /* 0x00000010001c7202 */ /* 0x001fc60000000f00 */
[----:B------:R-:W-:Y:S01]  /*37870*/  IMAD.MOV.U32 R29, RZ, RZ, R17 ;  /* 0x000000ffff1d7224 */ /* 0x000fe200078e0011 */
[----:B------:R-:W-:Y:S02]  /*37880*/  MOV R0, R18 ;  /* 0x0000001200007202 */ /* 0x000fe40000000f00 */
[----:B------:R-:W-:Y:S01]  /*37890*/  MOV R2, R19 ;  /* 0x0000001300027202 */ /* 0x000fe20000000f00 */
[----:B-1----:R-:W-:Y:S01]  /*378a0*/  IMAD.MOV.U32 R19, RZ, RZ, R12 ;  /* 0x000000ffff137224 */ /* 0x002fe200078e000c */
[----:B------:R-:W-:Y:S02]  /*378b0*/  MOV R18, R13 ;  /* 0x0000000d00127202 */ /* 0x000fe40000000f00 */
[----:B------:R-:W-:Y:S01]  /*378c0*/  MOV R17, R14 ;  /* 0x0000000e00117202 */ /* 0x000fe20000000f00 */
[----:B------:R-:W-:Y:S02]  /*378d0*/  IMAD.MOV.U32 R16, RZ, RZ, R15 ;  /* 0x000000ffff107224 */ /* 0x000fe400078e000f */
[----:B------:R-:W0:Y:S04]  /*378e0*/  LDSM.16.MT88.4 R12, [R3+0x24000] ;  /* 0x02400000030c783b */ /* 0x000e280000004200 */
[----:B0-----:R0:W-:Y:S01]  /*378f0*/  STL.64 [R1+0x4f48], R14 ;  /* 0x004f480e01007387 */ /* 0x0011e20000100a00 */
[----:B------:R1:W-:Y:S02]  /*37900*/  STL.64 [R1+0x4f40], R12 ;  /* 0x004f400c01007387 */ /* 0x0003e40000100a00 */
[----:B0-----:R-:W-:Y:S01]  /*37910*/  IMAD.MOV.U32 R14, RZ, RZ, R17 ;  /* 0x000000ffff0e7224 */ /* 0x001fe200078e0011 */
[----:B-1----:R-:W-:-:S02]  /*37920*/  MOV R12, R19 ;  /* 0x00000013000c7202 */ /* 0x002fc40000000f00 */
[----:B------:R-:W-:Y:S02]  /*37930*/  MOV R13, R18 ;  /* 0x00000012000d7202 */ /* 0x000fe40000000f00 */
[----:B------:R-:W-:Y:S02]  /*37940*/  MOV R15, R16 ;  /* 0x00000010000f7202 */ /* 0x000fe40000000f00 */
[----:B------:R-:W0:Y:S04]  /*37950*/  LDSM.16.MT88.4 R16, [R3+0x24080] ;  /* 0x024080000310783b */ /* 0x000e280000004200 */
[----:B------:R-:W-:Y:S01]  /*37960*/  STL.64 [R1+0x4f68], R14 ;  /* 0x004f680e01007387 */ /* 0x000fe20000100a00 */
[----:B------:R-:W-:Y:S03]  /*37970*/  STL.64 [R1+0x4f60], R12 ;  /* 0x004f600c01007387 */ /* 0x000fe60000100a00 */
[----:B0-----:R-:W-:Y:S01]  /*37980*/  STL.64 [R1+0x4f38], R18 ;  /* 0x004f381201007387 */ /* 0x001fe20000100a00 */
[----:B------:R0:W-:Y:S03]  /*37990*/  STL.64 [R1+0x4f30], R16 ;  /* 0x004f301001007387 */ /* 0x0001e60000100a00 */
[----:B0-----:R-:W2:Y:S01]  /*379a0*/  LDL.LU R16, [R1+0x100] ;  /* 0x0001000001107983 */ /* 0x001ea20000300800 */
[----:B------:R-:W2:Y:S02]  /*379b0*/  LDL.LU R17, [R1+0x104] ;  /* 0x0001040001117983 */ /* 0x000ea40000300800 */
[----:B------:R-:W3:Y:S02]  /*379c0*/  LDL.LU R18, [R1+0x108] ;  /* 0x0001080001127983 */ /* 0x000ee40000300800 */
[----:B------:R-:W3:Y:S01]  /*379d0*/  LDL.LU R19, [R1+0x10c] ;  /* 0x00010c0001137983 */ /* 0x000ee20000300800 */
        /* <DEDUP_REMOVED lines=10> */
[----:B---3--:R-:W-:Y:S01]  /*37a80*/  STL.64 [R1+0x4f58], R18 ;  /* 0x004f581201007387 */ /* 0x008fe20000100a00 */
[----:B--2---:R0:W-:Y:S03]  /*37a90*/  STL.64 [R1+0x4f50], R16 ;  /* 0x004f501001007387 */ /* 0x0041e60000100a00 */
[----:B0-----:R-:W2:Y:S01]  /*37aa0*/  LDL.LU R16, [R1+0x110] ;  /* 0x0001100001107983 */ /* 0x001ea20000300800 */
[----:B------:R-:W2:Y:S02]  /*37ab0*/  LDL.LU R17, [R1+0x114] ;  /* 0x0001140001117983 */ /* 0x000ea40000300800 */
[----:B------:R-:W3:Y:S02]  /*37ac0*/  LDL.LU R18, [R1+0x118] ;  /* 0x0001180001127983 */ /* 0x000ee40000300800 */
[----:B------:R-:W3:Y:S01]  /*37ad0*/  LDL.LU R19, [R1+0x11c] ;  /* 0x00011c0001137983 */ /* 0x000ee20000300800 */
[----:B------:R-:W-:Y:S01]  /*37ae0*/  MOV R14, R25 ;  /* 0x00000019000e7202 */ /* 0x000fe20000000f00 */
[----:B------:R-:W-:-:S02]  /*37af0*/  IMAD.MOV.U32 R15, RZ, RZ, R24 ;  /* 0x000000ffff0f7224 */ /* 0x000fc400078e0018 */
[----:B------:R-:W-:Y:S01]  /*37b00*/  IMAD.MOV.U32 R12, RZ, RZ, R27 ;  /* 0x000000ffff0c7224 */ /* 0x000fe200078e001b */
[----:B------:R-:W-:Y:S02]  /*37b10*/  MOV R13, R26 ;  /* 0x0000001a000d7202 */ /* 0x000fe40000000f00 */
[----:B------:R-:W-:Y:S03]  /*37b20*/  STL.64 [R1+0x4fa8], R14 ;  /* 0x004fa80e01007387 */ /* 0x000fe60000100a00 */
[----:B------:R-:W-:Y:S01]  /*37b30*/  STL.64 [R1+0x4fa0], R12 ;  /* 0x004fa00c01007387 */ /* 0x000fe20000100a00 */
[----:B---3--:R-:W-:Y:S01]  /*37b40*/  STL.64 [R1+0x4f78], R18 ;  /* 0x004f781201007387 */ /* 0x008fe20000100a00 */
[----:B--2---:R0:W-:Y:S03]  /*37b50*/  STL.64 [R1+0x4f70], R16 ;  /* 0x004f701001007387 */ /* 0x0041e60000100a00 */
[----:B0-----:R-:W2:Y:S01]  /*37b60*/  LDL.LU R16, [R1+0x130] ;  /* 0x0001300001107983 */ /* 0x001ea20000300800 */
[----:B------:R-:W2:Y:S02]  /*37b70*/  LDL.LU R17, [R1+0x134] ;  /* 0x0001340001117983 */ /* 0x000ea40000300800 */
[----:B------:R-:W3:Y:S02]  /*37b80*/  LDL.LU R18, [R1+0x138] ;  /* 0x0001380001127983 */ /* 0x000ee40000300800 */
[----:B------:R-:W3:Y:S01]  /*37b90*/  LDL.LU R19, [R1+0x13c] ;  /* 0x00013c0001137983 */ /* 0x000ee20000300800 */
[----:B------:R-:W2:Y:S01]  /*37ba0*/  LDL.LU R24, [R1+0x90] ;  /* 0x0000900001187983 */ /* 0x000ea20000300800 */
[----:B------:R-:W2:Y:S02]  /*37bb0*/  LDL.LU R25, [R1+0x94] ;  /* 0x0000940001197983 */ /* 0x000ea40000300800 */
[----:B------:R-:W2:Y:S02]  /*37bc0*/  LDL.LU R26, [R1+0x98] ;  /* 0x00009800011a7983 */ /* 0x000ea40000300800 */
[----:B------:R-:W2:Y:S01]  /*37bd0*/  LDL.LU R27, [R1+0x9c] ;  /* 0x00009c00011b7983 */ /* 0x000ea20000300800 */
[----:B------:R-:W-:Y:S01]  /*37be0*/  MOV R15, R8 ;  /* 0x00000008000f7202 */ /* 0x000fe20000000f00 */
[----:B------:R-:W-:Y:S01]  /*37bf0*/  IMAD.MOV.U32 R14, RZ, RZ, R9 ;  /* 0x000000ffff0e7224 */ /* 0x000fe200078e0009 */
[----:B------:R-:W-:-:S02]  /*37c00*/  MOV R13, R10 ;  /* 0x0000000a000d7202 */ /* 0x000fc40000000f00 */
[----:B------:R-:W-:Y:S01]  /*37c10*/  MOV R12, R11 ;  /* 0x0000000b000c7202 */ /* 0x000fe20000000f00 */
[----:B--2---:R-:W-:Y:S01]  /*37c20*/  STL.64 [R1+0x5000], R26 ;  /* 0x0050001a01007387 */ /* 0x004fe20000100a00 */
[----:B------:R0:W-:Y:S02]  /*37c30*/  STL.64 [R1+0x4ff8], R24 ;  /* 0x004ff81801007387 */ /* 0x0001e40000100a00 */
[----:B------:R-:W2:Y:S02]  /*37c40*/  LDL.LU R8, [R1+0x170] ;  /* 0x0001700001087983 */ /* 0x000ea40000300800 */
[----:B------:R-:W2:Y:S01]  /*37c50*/  LDL.LU R9, [R1+0x174] ;  /* 0x0001740001097983 */ /* 0x000ea20000300800 */
[----:B------:R-:W2:Y:S01]  /*37c60*/  LDL.LU R10, [R1+0x178] ;  /* 0x00017800010a7983 */ /* 0x000ea20000300800 */
[----:B------:R-:W2:Y:S03]  /*37c70*/  LDL.LU R11, [R1+0x17c] ;  /* 0x00017c00010b7983 */ /* 0x000ea60000300800 */
[----:B--2---:R-:W-:Y:S01]  /*37c80*/  STL.64 [R1+0x5010], R10 ;  /* 0x0050100a01007387 */ /* 0x004fe20000100a00 */
[----:B------:R1:W-:Y:S02]  /*37c90*/  STL.64 [R1+0x5008], R8 ;  /* 0x0050080801007387 */ /* 0x0003e40000100a00 */
[----:B0-----:R-:W2:Y:S02]  /*37ca0*/  LDL.LU R24, [R1+0xa0] ;  /* 0x0000a00001187983 */ /* 0x001ea40000300800 */
[----:B------:R-:W2:Y:S01]  /*37cb0*/  LDL.LU R25, [R1+0xa4] ;  /* 0x0000a40001197983 */ /* 0x000ea20000300800 */
[----:B------:R-:W2:Y:S01]  /*37cc0*/  LDL.LU R26, [R1+0xa8] ;  /* 0x0000a800011a7983 */ /* 0x000ea20000300800 */
[----:B------:R-:W2:Y:S03]  /*37cd0*/  LDL.LU R27, [R1+0xac] ;  /* 0x0000ac00011b7983 */ /* 0x000ea60000300800 */
[----:B-1----:R-:W2:Y:S01]  /*37ce0*/  LDL.LU R8, [R1+0x1d0] ;  /* 0x0001d00001087983 */ /* 0x002ea20000300800 */
[----:B------:R-:W2:Y:S02]  /*37cf0*/  LDL.LU R9, [R1+0x1d4] ;  /* 0x0001d40001097983 */ /* 0x000ea40000300800 */
[----:B------:R-:W2:Y:S02]  /*37d00*/  LDL.LU R10, [R1+0x1d8] ;  /* 0x0001d800010a7983 */ /* 0x000ea40000300800 */
[----:B------:R-:W2:Y:S01]  /*37d10*/  LDL.LU R11, [R1+0x1dc] ;  /* 0x0001dc00010b7983 */ /* 0x000ea20000300800 */
[----:B------:R-:W-:Y:S01]  /*37d20*/  STL.64 [R1+0x4fc8], R14 ;  /* 0x004fc80e01007387 */ /* 0x000fe20000100a00 */
[----:B------:R-:W-:Y:S02]  /*37d30*/  STL.64 [R1+0x4fc0], R12 ;  /* 0x004fc00c01007387 */ /* 0x000fe40000100a00 */
[----:B---3--:R-:W-:Y:S02]  /*37d40*/  STL.64 [R1+0x4f98], R18 ;  /* 0x004f981201007387 */ /* 0x008fe40000100a00 */
[----:B------:R0:W-:Y:S02]  /*37d50*/  STL.64 [R1+0x4f90], R16 ;  /* 0x004f901001007387 */ /* 0x0001e40000100a00 */
[----:B0-----:R-:W3:Y:S01]  /*37d60*/  LDL.LU R16, [R1+0x1c0] ;  /* 0x0001c00001107983 */ /* 0x001ee20000300800 */
[----:B------:R-:W3:Y:S02]  /*37d70*/  LDL.LU R17, [R1+0x1c4] ;  /* 0x0001c40001117983 */ /* 0x000ee40000300800 */
[----:B------:R-:W2:Y:S02]  /*37d80*/  LDL.LU R18, [R1+0x1c8] ;  /* 0x0001c80001127983 */ /* 0x000ea40000300800 */
[----:B------:R-:W2:Y:S01]  /*37d90*/  LDL.LU R19, [R1+0x1cc] ;  /* 0x0001cc0001137983 */ /* 0x000ea20000300800 */
[----:B------:R-:W-:-:S02]  /*37da0*/  MOV R14, R21 ;  /* 0x00000015000e7202 */ /* 0x000fc40000000f00 */
[----:B------:R-:W-:Y:S02]  /*37db0*/  MOV R15, R20 ;  /* 0x00000014000f7202 */ /* 0x000fe40000000f00 */
[----:B------:R-:W-:Y:S01]  /*37dc0*/  MOV R12, R23 ;  /* 0x00000017000c7202 */ /* 0x000fe20000000f00 */
[----:B------:R-:W-:Y:S02]  /*37dd0*/  IMAD.MOV.U32 R13, RZ, RZ, R22 ;  /* 0x000000ffff0d7224 */ /* 0x000fe400078e0016 */
[----:B------:R-:W-:Y:S04]  /*37de0*/  LDSM.16.MT88.4 R20, [R3+0x24100] ;  /* 0x024100000314783b */ /* 0x000fe80000004200 */
[----:B------:R-:W-:Y:S01]  /*37df0*/  STL.64 [R1+0x4fe8], R14 ;  /* 0x004fe80e01007387 */ /* 0x000fe20000100a00 */
[----:B------:R0:W-:Y:S03]  /*37e00*/  STL.64 [R1+0x4fe0], R12 ;  /* 0x004fe00c01007387 */ /* 0x0001e60000100a00 */
[----:B0-----:R-:W3:Y:S01]  /*37e10*/  LDL.LU R12, [R1+0x80] ;  /* 0x00008000010c7983 */ /* 0x001ee20000300800 */
[----:B------:R-:W3:Y:S02]  /*37e20*/  LDL.LU R13, [R1+0x84] ;  /* 0x00008400010d7983 */ /* 0x000ee40000300800 */
[----:B------:R-:W3:Y:S02]  /*37e30*/  LDL.LU R14, [R1+0x88] ;  /* 0x00008800010e7983 */ /* 0x000ee40000300800 */
[----:B----4-:R-:W-:-:S02]  /*37e40*/  IMAD.MOV.U32 R15, RZ, RZ, R0 ;  /* 0x000000ffff0f7224 */ /* 0x010fc400078e0000 */
[----:B------:R-:W4:Y:S04]  /*37e50*/  LDL.LU R0, [R1+0x5018] ;  /* 0x0050180001007983 */ /* 0x000f280000300800 */
[----:B--2---:R-:W-:Y:S01]  /*37e60*/  STL.64 [R1+0x4fb8], R18 ;  /* 0x004fb81201007387 */ /* 0x004fe20000100a00 */
[----:B---3--:R0:W-:Y:S03]  /*37e70*/  STL.64 [R1+0x4fb0], R16 ;  /* 0x004fb01001007387 */ /* 0x0081e60000100a00 */
[----:B0-----:R-:W2:Y:S01]  /*37e80*/  LDL.LU R16, [R1+0x1f0] ;  /* 0x0001f00001107983 */ /* 0x001ea20000300800 */
[----:B------:R-:W2:Y:S02]  /*37e90*/  LDL.LU R17, [R1+0x1f4] ;  /* 0x0001f40001117983 */ /* 0x000ea40000300800 */
[----:B------:R-:W3:Y:S02]  /*37ea0*/  LDL.LU R18, [R1+0x1f8] ;  /* 0x0001f80001127983 */ /* 0x000ee40000300800 */
[----:B------:R-:W3:Y:S01]  /*37eb0*/  LDL.LU R19, [R1+0x1fc] ;  /* 0x0001fc0001137983 */ /* 0x000ee20000300800 */
[-C--:B------:R-:W-:Y:S01]  /*37ec0*/  HMMA.16816.F32 R24, R24, R4.reuse, R8 ;  /* 0x000000041818723c */ /* 0x080fe20000001808 */
[----:B---3--:R-:W-:Y:S01]  /*37ed0*/  STL.64 [R1+0x4fd8], R18 ;  /* 0x004fd81201007387 */ /* 0x008fe20000100a00 */
[----:B--2---:R0:W-:Y:S03]  /*37ee0*/  STL.64 [R1+0x4fd0], R16 ;  /* 0x004fd01001007387 */ /* 0x0041e60000100a00 */
[----:B0-----:R-:W2:Y:S01]  /*37ef0*/  LDL.LU R16, [R1+0x1e0] ;  /* 0x0001e00001107983 */ /* 0x001ea20000300800 */
[----:B------:R-:W2:Y:S02]  /*37f00*/  LDL.LU R17, [R1+0x1e4] ;  /* 0x0001e40001117983 */ /* 0x000ea40000300800 */
[----:B------:R-:W2:Y:S02]  /*37f10*/  LDL.LU R18, [R1+0x1e8] ;  /* 0x0001e80001127983 */ /* 0x000ea40000300800 */
[----:B------:R-:W2:Y:S01]  /*37f20*/  LDL.LU R19, [R1+0x1ec] ;  /* 0x0001ec0001137983 */ /* 0x000ea20000300800 */
[----:B------:R-:W3:Y:S01]  /*37f30*/  LDL.LU.64 R10, [R1+0x5010] ;  /* 0x00501000010a7983 */ /* 0x000ee20000300a00 */
[----:B------:R-:W3:Y:S11]  /*37f40*/  LDL.LU.64 R8, [R1+0x5008] ;  /* 0x0050080001087983 */ /* 0x000ef60000300a00 */
[----:B------:R-:W-:Y:S02]  /*37f50*/  STL.64 [R1+0x190], R24 ;  /* 0x0001901801007387 */ /* 0x000fe40000100a00 */
[----:B------:R0:W-:Y:S02]  /*37f60*/  STL.64 [R1+0x198], R26 ;  /* 0x0001981a01007387 */ /* 0x0001e40000100a00 */
[----:B0-----:R-:W3:Y:S01]  /*37f70*/  LDL.LU.64 R26, [R1+0x5000] ;  /* 0x00500000011a7983 */ /* 0x001ee20000300a00 */
[----:B------:R-:W3:Y:S02]  /*37f80*/  LDL.LU.64 R24, [R1+0x4ff8] ;  /* 0x004ff80001187983 */ /* 0x000ee40000300a00 */
[----:B------:R-:W-:Y:S01]  /*37f90*/  STL [R1+0x4f28], R3 ;  /* 0x004f280301007387 */ /* 0x000fe20000100800 */
[----:B---3--:R-:W-:Y:S01]  /*37fa0*/  HMMA.16816.F32 R8, R24, R4, R8 ;  /* 0x000000041808723c */ /* 0x008fe20000001808 */
[----:B------:R-:W0:Y:S11]  /*37fb0*/  LDSM.16.MT88.4 R24, [R3+0x24180] ;  /* 0x024180000318783b */ /* 0x000e360000004200 */
[----:B------:R-:W-:Y:S11]  /*37fc0*/  @!UPT UIADD3 URZ, URZ, URZ, URZ ;  /* 0x0000003f3f3ff290 */ /* 0x000ff6000fffe03f */
[----:B------:R-:W-:Y:S01]  /*37fd0*/  STL.64 [R1+0x170], R8 ;  /* 0x0001700801007387 */ /* 0x000fe20000100a00 */
[----:B------:R-:W-:Y:S02]  /*37fe0*/  STL.64 [R1+0x178], R10 ;  /* 0x0001780a01007387 */ /* 0x000fe40000100a00 */
[----:B----4-:R-:W1:Y:S01]  /*37ff0*/  LDSM.16.MT88.4 R8, [R0+0x26000] ;  /* 0x026000000008783b */ /* 0x010e620000004200 */
[----:B0-----:R-:W-:Y:S03]  /*38000*/  STL.64 [R1+0x4f18], R26 ;  /* 0x004f181a01007387 */ /* 0x001fe60000100a00 */
[----:B------:R0:W-:Y:S02]  /*38010*/  STL.64 [R1+0x4f10], R24 ;  /* 0x004f101801007387 */ /* 0x0001e40000100a00 */
[----:B0-----:R-:W3:Y:S01]  /*38020*/  LDL.LU R24, [R1+0x1b0] ;  /* 0x0001b00001187983 */ /* 0x001ee20000300800 */
[----:B------:R-:W3:Y:S02]  /*38030*/  LDL.LU R25, [R1+0x1b4] ;  /* 0x0001b40001197983 */ /* 0x000ee40000300800 */
[----:B------:R-:W3:Y:S02]  /*38040*/  LDL.LU R26, [R1+0x1b8] ;  /* 0x0001b800011a7983 */ /* 0x000ee40000300800 */
[----:B------:R-:W3:Y:S01]  /*38050*/  LDL.LU R27, [R1+0x1bc] ;  /* 0x0001bc00011b7983 */ /* 0x000ee20000300800 */
[----:B-1----:R-:W-:Y:S01]  /*38060*/  STL.64 [R1+0x4f08], R10 ;  /* 0x004f080a01007387 */ /* 0x002fe20000100a00 */
[----:B------:R0:W-:Y:S02]  /*38070*/  STL.64 [R1+0x4f00], R8 ;  /* 0x004f000801007387 */ /* 0x0001e40000100a00 */
[----:B0-----:R-:W-:-:S02]  /*38080*/  MOV R8, R29 ;  /* 0x0000001d00087202 */ /* 0x001fc40000000f00 */
[----:B------:R-:W4:Y:S01]  /*38090*/  LDL.LU R29, [R1+0x4ff0] ;  /* 0x004ff000011d7983 */ /* 0x000f220000300800 */
[----:B------:R-:W-:Y:S01]  /*380a0*/  MOV R9, R28 ;  /* 0x0000001c00097202 */ /* 0x000fe20000000f00 */
[----:B------:R-:W-:Y:S01]  /*380b0*/  IMAD.MOV.U32 R10, RZ, RZ, R7 ;  /* 0x000000ffff0a7224 */ /* 0x000fe200078e0007 */
[----:B------:R-:W-:Y:S01]  /*380c0*/  MOV R11, R6 ;  /* 0x00000006000b7202 */ /* 0x000fe20000000f00 */
        /* <DEDUP_REMOVED lines=9> */
[----:B------:R-:W0:Y:S02]  /*38160*/  LDSM.16.MT88.4 R12, [R0+0x26100] ;  /* 0x02610000000c783b */ /* 0x000e240000004200 */
[----:B0-----:R-:W-:Y:S01]  /*38170*/  MOV R7, R14 ;  /* 0x0000000e00077202 */ /* 0x001fe20000000f00 */
[----:B------:R-:W-:-:S02]  /*38180*/  IMAD.MOV.U32 R28, RZ, RZ, R15 ;  /* 0x000000ffff1c7224 */ /* 0x000fc400078e000f */
[----:B------:R-:W-:Y:S01]  /*38190*/  IMAD.MOV.U32 R3, RZ, RZ, R12 ;  /* 0x000000ffff037224 */ /* 0x000fe200078e000c */
        /* <DEDUP_REMOVED lines=50> */
[----:B------:R-:W2:Y:S01]  /*384c0*/  LDL.LU R13, [R1+0xf4] ;  /* 0x0000f400010d7983 */ /* 0x000ea20000300800 */
[----:B----4-:R-:W-:Y:S02]  /*384d0*/  MOV R14, R29 ;  /* 0x0000001d000e7202 */ /* 0x010fe40000000f00 */
[----:B------:R-:W-:Y:S01]  /*384e0*/  MOV R15, R2 ;  /* 0x00000002000f7202 */ /* 0x000fe20000000f00 */
[-C--:B------:R-:W-:Y:S11]  /*384f0*/  HMMA.16816.F32 R8, R20, R4.reuse, R8 ;  /* 0x000000041408723c */ /* 0x080ff60000001808 */
[----:B------:R-:W-:Y:S11]  /*38500*/  @!UPT UIADD3 URZ, URZ, URZ, URZ ;  /* 0x0000003f3f3ff290 */ /* 0x000ff6000fffe03f */
[----:B------:R-:W-:Y:S02]  /*38510*/  @!UPT UIADD3 URZ, URZ, URZ, URZ ;  /* 0x0000003f3f3ff290 */ /* 0x000fe4000fffe03f */
[----:B------:R-:W-:Y:S01]  /*38520*/  MOV R2, R11 ;  /* 0x0000000b00027202 */ /* 0x000fe20000000f00 */
[----:B------:R-:W-:Y:S01]  /*38530*/  IMAD.MOV.U32 R29, RZ, RZ, R10 ;  /* 0x000000ffff1d7224 */ /* 0x000fe200078e000a */
[----:B--2---:R-:W-:Y:S01]  /*38540*/  HMMA.16816.F32 R12, R16, R4, R12 ;  /* 0x00000004100c723c */ /* 0x004fe2000000180c */
[----:B------:R-:W0:Y:S11]  /*38550*/  LDSM.16.MT88.4 R16, [R0+0x26180] ;  /* 0x026180000010783b */ /* 0x000e360000004200 */
[----:B------:R-:W-:Y:S11]  /*38560*/  @!UPT UIADD3 URZ, URZ, URZ, URZ ;  /* 0x0000003f3f3ff290 */ /* 0x000ff6000fffe03f */
[----:B------:R-:W-:Y:S01]  /*38570*/  STL.64 [R1+0xf0], R12 ;  /* 0x0000f00c01007387 */ /* 0x000fe20000100a00 */
[----:B------:R1:W-:Y:S03]  /*38580*/  STL.64 [R1+0xf8], R14 ;  /* 0x0000f80e01007387 */ /* 0x0003e60000100a00 */
[----:B-1----:R-:W1:Y:S04]  /*38590*/  S2R R15, SR_TID.X ;  /* 0x00000000000f7919 */ /* 0x002e680000002100 */
[----:B------:R-:W2:Y:S01]  /*385a0*/  S2R R14, SR_TID.X ;  /* 0x00000000000e7919 */ /* 0x000ea20000002100 */
[----:B------:R3:W-:Y:S01]  /*385b0*/  STL.64 [R1+0xb0], R8 ;  /* 0x0000b00801007387 */ /* 0x0007e20000100a00 */
[----:B0-----:R-:W-:-:S02]  /*385c0*/  MOV R23, R16 ;  /* 0x0000001000177202 */ /* 0x001fc40000000f00 */
[----:B------:R-:W-:Y:S01]  /*385d0*/  MOV R20, R19 ;  /* 0x0000001300147202 */ /* 0x000fe20000000f00 */
[----:B------:R-:W-:Y:S01]  /*385e0*/  IMAD.MOV.U32 R22, RZ, RZ, R17 ;  /* 0x000000ffff167224 */ /* 0x000fe200078e0011 */
[----:B------:R-:W-:Y:S02]  /*385f0*/  MOV R21, R18 ;  /* 0x0000001200157202 */ /* 0x000fe40000000f00 */
[----:B------:R-:W-:Y:S01]  /*38600*/  MOV R16, R3 ;  /* 0x0000000300107202 */ /* 0x000fe20000000f00 */
[----:B---3--:R-:W3:Y:S01]  /*38610*/  LDL.LU R8, [R1+0xe0] ;  /* 0x0000e00001087983 */ /* 0x008ee20000300800 */
[----:B------:R-:W3:Y:S02]  /*38620*/  LDL.LU R9, [R1+0xe4] ;  /* 0x0000e40001097983 */ /* 0x000ee40000300800 */
[----:B------:R-:W3:Y:S02]  /*38630*/  LDL.LU R10, [R1+0xe8] ;  /* 0x0000e800010a7983 */ /* 0x000ee40000300800 */
[----:B------:R-:W3:Y:S01]  /*38640*/  LDL.LU R11, [R1+0xec] ;  /* 0x0000ec00010b7983 */ /* 0x000ee20000300800 */
[----:B-1----:R-:W-:Y:S01]  /*38650*/  LOP3.LUT R15, R15, 0x7, RZ, 0xc0, !PT ;  /* 0x000000070f0f7812 */ /* 0x002fe200078ec0ff */
[C---:B--2---:R-:W-:Y:S01]  /*38660*/  IMAD.SHL.U32 R12, R14.reuse, 0x2, RZ ;  /* 0x000000020e0c7824 */ /* 0x044fe200078e00ff */
[----:B------:R-:W-:-:S03]  /*38670*/  LOP3.LUT R13, R14, 0x10, RZ, 0xc0, !PT ;  /* 0x000000100e0d7812 */ /* 0x000fc600078ec0ff */
[----:B------:R-:W-:Y:S01]  /*38680*/  IMAD R15, R15, 0x210, RZ ;  /* 0x000002100f0f7824 */ /* 0x000fe200078e02ff */
[----:B------:R-:W-:Y:S01]  /*38690*/  SHF.L.U32 R13, R13, 0x8, RZ ;  /* 0x000000080d0d7819 */ /* 0x000fe200000006ff */
[----:B------:R-:W-:Y:S03]  /*386a0*/  STL [R1+0x4d7c], R2 ;  /* 0x004d7c0201007387 */ /* 0x000fe60000100800 */
[----:B------:R-:W-:Y:S01]  /*386b0*/  LOP3.LUT R14, R15, 0x10, R12, 0x78, !PT ;  /* 0x000000100f0e7812 */ /* 0x000fe200078e780c */
[----:B------:R-:W-:Y:S01]  /*386c0*/  STL [R1+0x4d78], R29 ;  /* 0x004d781d01007387 */ /* 0x000fe20000100800 */
[----:B------:R-:W2:Y:S01]  /*386d0*/  LDL.LU R3, [R1+0x4f28] ;  /* 0x004f280001037983 */ /* 0x000ea20000300800 */
[----:B------:R-:W-:Y:S02]  /*386e0*/  MOV R17, R6 ;  /* 0x0000000600117202 */ /* 0x000fe40000000f00 */
[----:B------:R-:W-:Y:S01]  /*386f0*/  LOP3.LUT R14, R14, R13, RZ, 0xfc, !PT ;  /* 0x0000000d0e0e7212 */ /* 0x000fe200078efcff */
[----:B------:R-:W4:Y:S01]  /*38700*/  LDL.LU R6, [R1+0x4f24] ;  /* 0x004f240001067983 */ /* 0x000f220000300800 */
[----:B------:R-:W-:-:S02]  /*38710*/  IMAD.MOV.U32 R18, RZ, RZ, R7 ;  /* 0x000000ffff127224 */ /* 0x000fc400078e0007 */
[----:B------:R-:W4:Y:S02]  /*38720*/  LDL.LU R7, [R1+0x4f20] ;  /* 0x004f200001077983 */ /* 0x000f240000300800 */
[----:B------:R0:W-:Y:S01]  /*38730*/  STL [R1+0x4eb4], R20 ;  /* 0x004eb41401007387 */ /* 0x0001e20000100800 */
[----:B------:R-:W-:Y:S01]  /*38740*/  LOP3.LUT R14, R14, 0x20, RZ, 0x3c, !PT ;  /* 0x000000200e0e7812 */ /* 0x000fe200078e3cff */
[----:B------:R1:W-:Y:S01]  /*38750*/  STL [R1+0x4eb0], R21 ;  /* 0x004eb01501007387 */ /* 0x0003e20000100800 */
[----:B------:R1:W-:Y:S02]  /*38760*/  STL [R1+0x4eac], R22 ;  /* 0x004eac1601007387 */ /* 0x0003e40000100800 */
[----:B------:R1:W-:Y:S02]  /*38770*/  STL [R1+0x4ea8], R23 ;  /* 0x004ea81701007387 */ /* 0x0003e40000100800 */
[----:B0-----:R-:W-:Y:S01]  /*38780*/  IMAD.MOV.U32 R20, RZ, RZ, R27 ;  /* 0x000000ffff147224 */ /* 0x001fe200078e001b */
[----:B-1----:R-:W-:-:S02]  /*38790*/  MOV R21, R26 ;  /* 0x0000001a00157202 */ /* 0x002fc40000000f00 */
[----:B------:R-:W-:Y:S01]  /*387a0*/  MOV R22, R25 ;  /* 0x0000001900167202 */ /* 0x000fe20000000f00 */
[----:B------:R-:W-:Y:S02]  /*387b0*/  IMAD.MOV.U32 R23, RZ, RZ, R24 ;  /* 0x000000ffff177224 */ /* 0x000fe400078e0018 */
[----:B------:R-:W0:Y:S04]  /*387c0*/  LDSM.16.MT88.4 R24, [R14+0x26000] ;  /* 0x026000000e18783b */ /* 0x000e280000004200 */
[----:B------:R1:W-:Y:S04]  /*387d0*/  STL [R1+0x4e80], R0 ;  /* 0x004e800001007387 */ /* 0x0003e80000100800 */
[----:B0-----:R-:W-:Y:S01]  /*387e0*/  STL.64 [R1+0x90], R24 ;  /* 0x0000901801007387 */ /* 0x001fe20000100a00 */
[----:B------:R0:W-:Y:S01]  /*387f0*/  STL [R1+0x98], R26 ;  /* 0x0000981a01007387 */ /* 0x0001e20000100800 */
[----:B-1----:R-:W-:-:S02]  /*38800*/  MOV R0, R27 ;  /* 0x0000001b00007202 */ /* 0x002fc40000000f00 */
[----:B0-----:R-:W3:Y:S01]  /*38810*/  LDL.LU.64 R26, [R1+0x4f18] ;  /* 0x004f1800011a7983 */ /* 0x001ee20000300a00 */
[----:B------:R-:W3:Y:S02]  /*38820*/  LDL.LU.64 R24, [R1+0x4f10] ;  /* 0x004f100001187983 */ /* 0x000ee40000300a00 */
[----:B------:R-:W-:Y:S01]  /*38830*/  STL [R1+0x4eb8], R0 ;  /* 0x004eb80001007387 */ /* 0x000fe20000100800 */
[----:B------:R-:W-:Y:S01]  /*38840*/  MOV R19, R28 ;  /* 0x0000001c00137202 */ /* 0x000fe20000000f00 */
[----:B---3--:R-:W-:Y:S01]  /*38850*/  HMMA.16816.F32 R24, R24, R4, R8 ;  /* 0x000000041818723c */ /* 0x008fe20000001808 */
[----:B------:R-:W4:Y:S01]  /*38860*/  LDL.LU.64 R10, [R1+0x4f08] ;  /* 0x004f0800010a7983 */ /* 0x000f220000300a00 */
[----:B------:R-:W4:Y:S11]  /*38870*/  LDL.LU.64 R8, [R1+0x4f00] ;  /* 0x004f000001087983 */ /* 0x000f360000300a00 */
[----:B------:R-:W-:Y:S10]  /*38880*/  @!UPT UIADD3 URZ, URZ, URZ, URZ ;  /* 0x0000003f3f3ff290 */ /* 0x000ff4000fffe03f */
[----:B------:R0:W-:Y:S01]  /*38890*/  STL [R1+0x80], R24 ;  /* 0x0000801801007387 */ /* 0x0001e20000100800 */
[----:B------:R-:W-:Y:S01]  /*388a0*/  MOV R2, R25 ;  /* 0x0000001900027202 */ /* 0x000fe20000000f00 */
[----:B------:R-:W-:Y:S01]  /*388b0*/  IMAD.MOV.U32 R29, RZ, RZ, R26 ;  /* 0x000000ffff1d7224 */ /* 0x000fe200078e001a */
[----:B------:R-:W-:Y:S01]  /*388c0*/  MOV R28, R27 ;  /* 0x0000001b001c7202 */ /* 0x000fe20000000f00 */
[----:B0-----:R-:W4:Y:S01]  /*388d0*/  LDL.LU R24, [R1+0xd0] ;  /* 0x0000d00001187983 */ /* 0x001f220000300800 */
[----:B------:R-:W4:Y:S02]  /*388e0*/  LDL.LU R25, [R1+0xd4] ;  /* 0x0000d40001197983 */ /* 0x000f240000300800 */
[----:B------:R-:W4:Y:S02]  /*388f0*/  LDL.LU R26, [R1+0xd8] ;  /* 0x0000d800011a7983 */ /* 0x000f240000300800 */
[----:B------:R-:W4:Y:S01]  /*38900*/  LDL.LU R27, [R1+0xdc] ;  /* 0x0000dc00011b7983 */ /* 0x000f220000300800 */
[----:B------:R-:W-:Y:S01]  /*38910*/  STL [R1+0x4ec4], R28 ;  /* 0x004ec41c01007387 */ /* 0x000fe20000100800 */
[----:B------:R-:W-:Y:S02]  /*38920*/  STL [R1+0x4ec0], R29 ;  /* 0x004ec01d01007387 */ /* 0x000fe40000100800 */
[----:B------:R-:W-:Y:S01]  /*38930*/  STL [R1+0x4ebc], R2 ;  /* 0x004ebc0201007387 */ /* 0x000fe20000100800 */
[----:B----4-:R-:W-:Y:S01]  /*38940*/  HMMA.16816.F32 R24, R8, R6, R24 ;  /* 0x000000060818723c */ /* 0x010fe20000001818 */
[----:B------:R-:W0:Y:S11]  /*38950*/  LDSM.16.MT88.4 R8, [R14+0x26080] ;  /* 0x026080000e08783b */ /* 0x000e360000004200 */
[----:B------:R-:W-:Y:S11]  /*38960*/  @!UPT UIADD3 URZ, URZ, URZ, URZ ;  /* 0x0000003f3f3ff290 */ /* 0x000ff6000fffe03f */
[----:B------:R1:W-:Y:S01]  /*38970*/  STL.64 [R1+0x100], R24 ;  /* 0x0001001801007387 */ /* 0x0003e20000100a00 */
[----:B------:R-:W-:Y:S01]  /*38980*/  STL.64 [R1+0x108], R26 ;  /* 0x0001081a01007387 */ /* 0x000fe20000100a00 */
[----:B0-----:R-:W-:Y:S02]  /*38990*/  MOV R4, R11 ;  /* 0x0000000b00047202 */ /* 0x001fe40000000f00 */
[----:B------:R-:W-:Y:S01]  /*389a0*/  MOV R5, R10 ;  /* 0x0000000a00057202 */ /* 0x000fe20000000f00 */
[----:B-1----:R-:W-:Y:S01]  /*389b0*/  IMAD.MOV.U32 R24, RZ, RZ, R9 ;  /* 0x000000ffff187224 */ /* 0x002fe200078e0009 */
[----:B------:R-:W-:Y:S01]  /*389c0*/  MOV R25, R8 ;  /* 0x0000000800197202 */ /* 0x000fe20000000f00 */
[----:B------:R-:W3:Y:S01]  /*389d0*/  LDL.LU.64 R10, [R1+0x4ef8] ;  /* 0x004ef800010a7983 */ /* 0x000ee20000300a00 */
[----:B------:R-:W3:Y:S02]  /*389e0*/  LDL.LU.64 R8, [R1+0x4ef0] ;  /* 0x004ef00001087983 */ /* 0x000ee40000300a00 */
[----:B------:R-:W-:Y:S02]  /*389f0*/  STL [R1+0x4ed4], R4 ;  /* 0x004ed40401007387 */ /* 0x000fe40000100800 */
[----:B------:R-:W-:Y:S01]  /*38a00*/  STL [R1+0x4ed0], R5 ;  /* 0x004ed00501007387 */ /* 0x000fe20000100800 */
[----:B------:R0:W-:Y:S01]  /*38a10*/  STL [R1+0x4ecc], R24 ;  /* 0x004ecc1801007387 */ /* 0x0001e20000100800 */
[----:B------:R1:W-:Y:S03]  /*38a20*/  STL [R1+0x4ec8], R25 ;  /* 0x004ec81901007387 */ /* 0x0003e60000100800 */
[----:B0-----:R-:W4:Y:S01]  /*38a30*/  LDL.LU R24, [R1+0xc0] ;  /* 0x0000c00001187983 */ /* 0x001f220000300800 */
[----:B-1----:R-:W4:Y:S02]  /*38a40*/  LDL.LU R25, [R1+0xc4] ;  /* 0x0000c40001197983 */ /* 0x002f240000300800 */
[----:B------:R-:W4:Y:S02]  /*38a50*/  LDL.LU R26, [R1+0xc8] ;  /* 0x0000c800011a7983 */ /* 0x000f240000300800 */
[----:B------:R-:W4:Y:S01]  /*38a60*/  LDL.LU R27, [R1+0xcc] ;  /* 0x0000cc00011b7983 */ /* 0x000f220000300800 */
[----:B------:R-:W-:Y:S01]  /*38a70*/  STL [R1+0x4edc], R6 ;  /* 0x004edc0601007387 */ /* 0x000fe20000100800 */
[----:B------:R-:W-:-:S04]  /*38a80*/  LOP3.LUT R15, R15, 0x10, R12, 0x78, !PT ;  /* 0x000000100f0f7812 */ /* 0x000fc800078e780c */
[----:B------:R-:W-:-:S04]  /*38a90*/  LOP3.LUT R15, R15, R13, RZ, 0xfc, !PT ;  /* 0x0000000d0f0f7212 */ /* 0x000fc800078efcff */
[----:B------:R-:W-:Y:S01]  /*38aa0*/  LOP3.LUT R15, R15, 0x40, RZ, 0x3c, !PT ;  /* 0x000000400f0f7812 */ /* 0x000fe200078e3cff */
[-C--:B----4-:R-:W-:Y:S08]  /*38ab0*/  HMMA.16816.F32 R20, R20, R6.reuse, R24 ;  /* 0x000000061414723c */ /* 0x090ff00000001818 */
[----:B---3--:R-:W-:Y:S01]  /*38ac0*/  HMMA.16816.F32 R8, R16, R6, R8 ;  /* 0x000000061008723c */ /* 0x008fe20000001808 */
[----:B------:R-:W-:Y:S11]  /*38ad0*/  LDSM.16.MT88.4 R16, [R14+0x26100] ;  /* 0x026100000e10783b */ /* 0x000ff60000004200 */
[----:B------:R-:W-:Y:S03]  /*38ae0*/  @!UPT UIADD3 URZ, URZ, URZ, URZ ;  /* 0x0000003f3f3ff290 */ /* 0x000fe6000fffe03f */
[----:B------:R-:W-:Y:S01]  /*38af0*/  STL.64 [R1+0xe0], R20 ;  /* 0x0000e01401007387 */ /* 0x000fe20000100a00 */
[----:B------:R-:W-:Y:S02]  /*38b00*/  STL.64 [R1+0xe8], R22 ;  /* 0x0000e81601007387 */ /* 0x000fe40000100a00 */
[----:B------:R-:W-:Y:S02]  /*38b10*/  STL [R1+0x4ed8], R7 ;  /* 0x004ed80701007387 */ /* 0x000fe40000100800 */
[----:B------:R-:W0:Y:S04]  /*38b20*/  LDSM.16.MT88.4 R4, [R14+0x26180] ;  /* 0x026180000e04783b */ /* 0x000e280000004200 */
[----:B------:R1:W-:Y:S01]  /*38b30*/  STL.64 [R1+0x220], R8 ;  /* 0x0002200801007387 */ /* 0x0003e20000100a00 */
[----:B------:R3:W-:Y:S01]  /*38b40*/  STL.64 [R1+0x228], R10 ;  /* 0x0002280a01007387 */ /* 0x0007e20000100a00 */
[----:B0-----:R-:W-:-:S02]  /*38b50*/  MOV R22, R4 ;  /* 0x0000000400167202 */ /* 0x001fc40000000f00 */
[----:B------:R-:W-:Y:S01]  /*38b60*/  MOV R23, R5 ;  /* 0x0000000500177202 */ /* 0x000fe20000000f00 */
[----:B------:R-:W-:Y:S01]  /*38b70*/  IMAD.MOV.U32 R27, RZ, RZ, R6 ;  /* 0x000000ffff1b7224 */ /* 0x000fe200078e0006 */
[----:B------:R-:W-:Y:S02]  /*38b80*/  MOV R26, R7 ;  /* 0x00000007001a7202 */ /* 0x000fe40000000f00 */
[----:B------:R-:W0:Y:S01]  /*38b90*/  LDSM.16.MT88.4 R4, [R15+0x26000] ;  /* 0x026000000f04783b */ /* 0x000e220000004200 */
[----:B-1----:R-:W-:Y:S01]  /*38ba0*/  IMAD.MOV.U32 R8, RZ, RZ, R19 ;  /* 0x000000ffff087224 */ /* 0x002fe200078e0013 */
[----:B------:R-:W-:Y:S02]  /*38bb0*/  MOV R9, R18 ;  /* 0x0000001200097202 */ /* 0x000fe40000000f00 */
[----:B---3--:R-:W-:Y:S01]  /*38bc0*/  MOV R10, R17 ;  /* 0x00000011000a7202 */ /* 0x008fe20000000f00 */
[----:B------:R-:W-:Y:S01]  /*38bd0*/  IMAD.MOV.U32 R11, RZ, RZ, R16 ;  /* 0x000000ffff0b7224 */ /* 0x000fe200078e0010 */
[----:B------:R-:W-:Y:S01]  /*38be0*/  STL [R1+0x4eec], R8 ;  /* 0x004eec0801007387 */ /* 0x000fe20000100800 */
[----:B------:R-:W-:Y:S02]  /*38bf0*/  STL [R1+0x4ee8], R9 ;  /* 0x004ee80901007387 */ /* 0x000fe40000100800 */
[----:B------:R-:W-:Y:S02]  /*38c00*/  STL [R1+0x4ee4], R10 ;  /* 0x004ee40a01007387 */ /* 0x000fe40000100800 */
[----:B------:R-:W-:Y:S02]  /*38c10*/  STL [R1+0x4ee0], R11 ;  /* 0x004ee00b01007387 */ /* 0x000fe40000100800 */
[----:B------:R-:W-:Y:S04]  /*38c20*/  LDSM.16.MT88.4 R8, [R15+0x26100] ;  /* 0x026100000f08783b */ /* 0x000fe80000004200 */
[----:B--2---:R-:W-:Y:S01]  /*38c30*/  LDSM.16.MT88.4 R16, [R3+0x26080] ;  /* 0x026080000310783b */ /* 0x004fe20000004200 */
[----:B0-----:R-:W-:Y:S01]  /*38c40*/  MOV R2, R4 ;  /* 0x0000000400027202 */ /* 0x001fe20000000f00 */
[----:B------:R-:W-:Y:S01]  /*38c50*/  IMAD.MOV.U32 R0, RZ, RZ, R5 ;  /* 0x000000ffff007224 */ /* 0x000fe200078e0005 */
[----:B------:R-:W-:-:S02]  /*38c60*/  MOV R20, R6 ;  /* 0x0000000600147202 */ /* 0x000fc40000000f00 */
[----:B------:R-:W-:Y:S02]  /*38c70*/  MOV R21, R7 ;  /* 0x0000000700157202 */ /* 0x000fe40000000f00 */
[----:B------:R-:W0:Y:S02]  /*38c80*/  LDSM.16.MT88.4 R4, [R15+0x26080] ;  /* 0x026080000f04783b */ /* 0x000e240000004200 */
[----:B------:R-:W1:Y:S04]  /*38c90*/  LDSM.16.MT88.4 R12, [R15+0x26180] ;  /* 0x026180000f0c783b */ /* 0x000e680000004200 */
[----:B0-----:R-:W-:Y:S01]  /*38ca0*/  IMAD.MOV.U32 R24, RZ, RZ, R4 ;  /* 0x000000ffff187224 */ /* 0x001fe200078e0004 */
[----:B------:R-:W-:Y:S02]  /*38cb0*/  MOV R25, R5 ;  /* 0x0000000500197202 */ /* 0x000fe40000000f00 */
[----:B------:R-:W-:Y:S01]  /*38cc0*/  MOV R28, R6 ;  /* 0x00000006001c7202 */ /* 0x000fe20000000f00 */
[----:B------:R-:W-:Y:S01]  /*38cd0*/  IMAD.MOV.U32 R29, RZ, RZ, R7 ;  /* 0x000000ffff1d7224 */ /* 0x000fe200078e0007 */
[----:B------:R-:W-:-:S02]  /*38ce0*/  MOV R6, R8 ;  /* 0x0000000800067202 */ /* 0x000fc40000000f00 */
[----:B------:R-:W-:Y:S01]  /*38cf0*/  MOV R7, R9 ;  /* 0x0000000900077202 */ /* 0x000fe20000000f00 */
[----:B------:R-:W-:Y:S01]  /*38d00*/  IMAD.MOV.U32 R4, RZ, RZ, R10 ;  /* 0x000000ffff047224 */ /* 0x000fe200078e000a */
[----:B------:R-:W-:Y:S02]  /*38d10*/  MOV R5, R11 ;  /* 0x0000000b00057202 */ /* 0x000fe40000000f00 */
[----:B-1----:R-:W-:Y:S01]  /*38d20*/  MOV R8, R12 ;  /* 0x0000000c00087202 */ /* 0x002fe20000000f00 */
[----:B------:R-:W-:Y:S01]  /*38d30*/  IMAD.MOV.U32 R9, RZ, RZ, R13 ;  /* 0x000000ffff097224 */ /* 0x000fe200078e000d */
[----:B------:R-:W-:Y:S02]  /*38d40*/  MOV R10, R14 ;  /* 0x0000000e000a7202 */ /* 0x000fe40000000f00 */
[----:B------:R-:W-:Y:S02]  /*38d50*/  MOV R11, R15 ;  /* 0x0000000f000b7202 */ /* 0x000fe40000000f00 */
[----:B------:R-:W0:Y:S04]  /*38d60*/  LDSM.16.MT88.4 R12, [R3+0x26000] ;  /* 0x02600000030c783b */ /* 0x000e280000004200 */
[----:B0-----:R-:W-:Y:S01]  /*38d70*/  STL.64 [R1+0x4d98], R14 ;  /* 0x004d980e01007387 */ /* 0x001fe20000100a00 */
[----:B------:R-:W-:Y:S02]  /*38d80*/  STL.64 [R1+0x4d90], R12 ;  /* 0x004d900c01007387 */ /* 0x000fe40000100a00 */
[----:B------:R-:W-:Y:S02]  /*38d90*/  STL.64 [R1+0x4d88], R18 ;  /* 0x004d881201007387 */ /* 0x000fe40000100a00 */
[----:B------:R0:W-:Y:S02]  /*38da0*/  STL.64 [R1+0x4d80], R16 ;  /* 0x004d801001007387 */ /* 0x0001e40000100a00 */
[----:B0-----:R-:W2:Y:S01]  /*38db0*/  LDL.LU R16, [R1+0x110] ;  /* 0x0001100001107983 */ /* 0x001ea20000300800 */
[----:B------:R-:W2:Y:S02]  /*38dc0*/  LDL.LU R17, [R1+0x114] ;  /* 0x0001140001117983 */ /* 0x000ea40000300800 */
[----:B------:R-:W3:Y:S02]  /*38dd0*/  LDL.LU R18, [R1+0x118] ;  /* 0x0001180001127983 */ /* 0x000ee40000300800 */
[----:B------:R-:W3:Y:S02]  /*38de0*/  LDL.LU R19, [R1+0x11c] ;  /* 0x00011c0001137983 */ /* 0x000ee40000300800 */
[----:B------:R-:W-:Y:S01]  /*38df0*/  IMAD.MOV.U32 R12, RZ, RZ, R8 ;  /* 0x000000ffff0c7224 */ /* 0x000fe200078e0008 */
[----:B------:R-:W-:Y:S01]  /*38e00*/  MOV R14, R10 ;  /* 0x0000000a000e7202 */ /* 0x000fe20000000f00 */
[----:B------:R-:W-:Y:S01]  /*38e10*/  IMAD.MOV.U32 R15, RZ, RZ, R11 ;  /* 0x000000ffff0f7224 */ /* 0x000fe200078e000b */
[----:B------:R-:W-:Y:S01]  /*38e20*/  MOV R13, R9 ;  /* 0x00000009000d7202 */ /* 0x000fe20000000f00 */
[----:B---3--:R-:W-:Y:S01]  /*38e30*/  STL.64 [R1+0x4da8], R18 ;  /* 0x004da81201007387 */ /* 0x008fe20000100a00 */
[----:B--2---:R0:W-:Y:S02]  /*38e40*/  STL.64 [R1+0x4da0], R16 ;  /* 0x004da01001007387 */ /* 0x0041e40000100a00 */
[----:B------:R-:W2:Y:S02]  /*38e50*/  LDL.LU R8, [R1+0x4eec] ;  /* 0x004eec0001087983 */ /* 0x000ea40000300800 */
[----:B------:R-:W3:Y:S01]  /*38e60*/  LDL.LU R9, [R1+0x4ee8] ;  /* 0x004ee80001097983 */ /* 0x000ee20000300800 */
[----:B------:R-:W4:Y:S01]  /*38e70*/  LDL.LU R10, [R1+0x4ee4] ;  /* 0x004ee400010a7983 */ /* 0x000f220000300800 */
[----:B------:R-:W2:Y:S02]  /*38e80*/  LDL.LU R11, [R1+0x4ee0] ;  /* 0x004ee000010b7983 */ /* 0x000ea40000300800 */
[----:B------:R1:W-:Y:S02]  /*38e90*/  STL.64 [R1+0x4db8], R14 ;  /* 0x004db80e01007387 */ /* 0x0003e40000100a00 */
[----:B------:R1:W-:Y:S01]  /*38ea0*/  STL.64 [R1+0x4db0], R12 ;  /* 0x004db00c01007387 */ /* 0x0003e20000100a00 */
[----:B0-----:R-:W2:Y:S01]  /*38eb0*/  LDL.LU R16, [R1+0x120] ;  /* 0x0001200001107983 */ /* 0x001ea20000300800 */
[----:B------:R-:W2:Y:S02]  /*38ec0*/  LDL.LU R17, [R1+0x124] ;  /* 0x0001240001117983 */ /* 0x000ea40000300800 */
[----:B------:R-:W2:Y:S02]  /*38ed0*/  LDL.LU R18, [R1+0x128] ;  /* 0x0001280001127983 */ /* 0x000ea40000300800 */
[----:B------:R-:W2:Y:S02]  /*38ee0*/  LDL.LU R19, [R1+0x12c] ;  /* 0x00012c0001137983 */ /* 0x000ea40000300800 */
[----:B-1----:R-:W-:Y:S01]  /*38ef0*/  IMAD.MOV.U32 R14, RZ, RZ, R4 ;  /* 0x000000ffff0e7224 */ /* 0x002fe200078e0004 */
[----:B------:R-:W-:-:S02]  /*38f00*/  MOV R12, R6 ;  /* 0x00000006000c7202 */ /* 0x000fc40000000f00 */
[----:B------:R-:W-:Y:S02]  /*38f10*/  MOV R15, R5 ;  /* 0x00000005000f7202 */ /* 0x000fe40000000f00 */
[----:B------:R-:W-:Y:S01]  /*38f20*/  MOV R13, R7 ;  /* 0x00000007000d7202 */ /* 0x000fe20000000f00 */
[----:B--2---:R-:W-:Y:S01]  /*38f30*/  STL.64 [R1+0x4dc8], R18 ;  /* 0x004dc81201007387 */ /* 0x004fe20000100a00 */
[----:B------:R0:W-:Y:S02]  /*38f40*/  STL.64 [R1+0x4dc0], R16 ;  /* 0x004dc01001007387 */ /* 0x0001e40000100a00 */
[----:B------:R-:W2:Y:S02]  /*38f50*/  LDL.LU R6, [R1+0x4edc] ;  /* 0x004edc0001067983 */ /* 0x000ea40000300800 */
[----:B------:R-:W2:Y:S01]  /*38f60*/  LDL.LU R7, [R1+0x4ed8] ;  /* 0x004ed80001077983 */ /* 0x000ea20000300800 */
[----:B------:R-:W2:Y:S01]  /*38f70*/  LDL.LU R4, [R1+0x4ed4] ;  /* 0x004ed40001047983 */ /* 0x000ea20000300800 */
[----:B------:R-:W2:Y:S02]  /*38f80*/  LDL.LU R5, [R1+0x4ed0] ;  /* 0x004ed00001057983 */ /* 0x000ea40000300800 */
[----:B------:R1:W-:Y:S02]  /*38f90*/  STL.64 [R1+0x4dd8], R14 ;  /* 0x004dd80e01007387 */ /* 0x0003e40000100a00 */
[----:B------:R3:W-:Y:S01]  /*38fa0*/  STL.64 [R1+0x4dd0], R12 ;  /* 0x004dd00c01007387 */ /* 0x0007e20000100a00 */
[----:B0-----:R-:W2:Y:S01]  /*38fb0*/  LDL.LU R16, [R1+0x130] ;  /* 0x0001300001107983 */ /* 0x001ea20000300800 */
[----:B------:R-:W2:Y:S02]  /*38fc0*/  LDL.LU R17, [R1+0x134] ;  /* 0x0001340001117983 */ /* 0x000ea40000300800 */
[----:B------:R-:W2:Y:S02]  /*38fd0*/  LDL.LU R18, [R1+0x138] ;  /* 0x0001380001127983 */ /* 0x000ea40000300800 */
[----:B------:R-:W2:Y:S01]  /*38fe0*/  LDL.LU R19, [R1+0x13c] ;  /* 0x00013c0001137983 */ /* 0x000ea20000300800 */
[----:B-1----:R-:W-:-:S02]  /*38ff0*/  MOV R14, R28 ;  /* 0x0000001c000e7202 */ /* 0x002fc40000000f00 */
[----:B---3--:R-:W-:Y:S02]  /*39000*/  MOV R12, R24 ;  /* 0x00000018000c7202 */ /* 0x008fe40000000f00 */
[----:B------:R-:W-:Y:S01]  /*39010*/  MOV R15, R29 ;  /* 0x0000001d000f7202 */ /* 0x000fe20000000f00 */
[----:B------:R-:W-:Y:S01]  /*39020*/  IMAD.MOV.U32 R13, RZ, RZ, R25 ;  /* 0x000000ffff0d7224 */ /* 0x000fe200078e0019 */
[----:B--2---:R-:W-:Y:S01]  /*39030*/  STL.64 [R1+0x4de8], R18 ;  /* 0x004de81201007387 */ /* 0x004fe20000100a00 */
[----:B------:R-:W-:Y:S02]  /*39040*/  STL.64 [R1+0x4de0], R16 ;  /* 0x004de01001007387 */ /* 0x000fe40000100a00 */
[----:B------:R-:W2:Y:S02]  /*39050*/  LDL.LU R24, [R1+0x4ecc] ;  /* 0x004ecc0001187983 */ /* 0x000ea40000300800 */
[----:B------:R-:W3:Y:S01]  /*39060*/  LDL.LU R25, [R1+0x4ec8] ;  /* 0x004ec80001197983 */ /* 0x000ee20000300800 */
[----:B------:R-:W2:Y:S01]  /*39070*/  LDL.LU R28, [R1+0x4ec4] ;  /* 0x004ec400011c7983 */ /* 0x000ea20000300800 */
[----:B------:R-:W2:Y:S02]  /*39080*/  LDL.LU R29, [R1+0x4ec0] ;  /* 0x004ec000011d7983 */ /* 0x000ea40000300800 */
[----:B------:R0:W-:Y:S02]  /*39090*/  STL.64 [R1+0x4df8], R14 ;  /* 0x004df80e01007387 */ /* 0x0001e40000100a00 */
[----:B------:R1:W-:Y:S01]  /*390a0*/  STL.64 [R1+0x4df0], R12 ;  /* 0x004df00c01007387 */ /* 0x0003e20000100a00 */
[----:B0-----:R-:W-:Y:S01]  /*390b0*/  MOV R14, R20 ;  /* 0x00000014000e7202 */ /* 0x001fe20000000f00 */
[----:B-1----:R-:W-:-:S02]  /*390c0*/  IMAD.MOV.U32 R12, RZ, RZ, R2 ;  /* 0x000000ffff0c7224 */ /* 0x002fc400078e0002 */
[----:B------:R-:W-:Y:S01]  /*390d0*/  IMAD.MOV.U32 R15, RZ, RZ, R21 ;  /* 0x000000ffff0f7224 */ /* 0x000fe200078e0015 */
[----:B------:R-:W2:Y:S01]  /*390e0*/  LDL.LU R2, [R1+0x4ebc] ;  /* 0x004ebc0001027983 */ /* 0x000ea20000300800 */
[----:B------:R-:W-:Y:S02]  /*390f0*/  MOV R13, R0 ;  /* 0x00000000000d7202 */ /* 0x000fe40000000f00 */
[----:B------:R-:W2:Y:S02]  /*39100*/  LDL.LU R0, [R1+0x4eb8] ;  /* 0x004eb80001007983 */ /* 0x000ea40000300800 */
[----:B------:R-:W2:Y:S01]  /*39110*/  LDL.LU R20, [R1+0x4eb4] ;  /* 0x004eb40001147983 */ /* 0x000ea20000300800 */
[----:B------:R-:W2:Y:S01]  /*39120*/  LDL.LU R21, [R1+0x4eb0] ;  /* 0x004eb00001157983 */ /* 0x000ea20000300800 */
[----:B------:R0:W-:Y:S02]  /*39130*/  STL.64 [R1+0x4e18], R14 ;  /* 0x004e180e01007387 */ /* 0x0001e40000100a00 */
[----:B------:R1:W-:Y:S02]  /*39140*/  STL.64 [R1+0x4e10], R12 ;  /* 0x004e100c01007387 */ /* 0x0003e40000100a00 */
[----:B------:R-:W2:Y:S01]  /*39150*/  LDL.LU R16, [R1+0x160] ;  /* 0x0001600001107983 */ /* 0x000ea20000300800 */
[----:B------:R-:W2:Y:S01]  /*39160*/  LDL.LU R17, [R1+0x164] ;  /* 0x0001640001117983 */ /* 0x000ea20000300800 */
[----:B------:R-:W2:Y:S02]  /*39170*/  LDL.LU R18, [R1+0x168] ;  /* 0x0001680001127983 */ /* 0x000ea40000300800 */
[----:B------:R-:W2:Y:S02]  /*39180*/  LDL.LU R19, [R1+0x16c] ;  /* 0x00016c0001137983 */ /* 0x000ea40000300800 */
[----:B0-----:R-:W-:Y:S01]  /*39190*/  IMAD.MOV.U32 R14, RZ, RZ, R27 ;  /* 0x000000ffff0e7224 */ /* 0x001fe200078e001b */
[----:B------:R-:W-:-:S02]  /*391a0*/  MOV R15, R26 ;  /* 0x0000001a000f7202 */ /* 0x000fc40000000f00 */
[----:B-1----:R-:W-:Y:S02]  /*391b0*/  MOV R12, R22 ;  /* 0x00000016000c7202 */ /* 0x002fe40000000f00 */
[----:B------:R-:W-:Y:S01]  /*391c0*/  MOV R13, R23 ;  /* 0x00000017000d7202 */ /* 0x000fe20000000f00 */
[----:B------:R-:W3:Y:S01]  /*391d0*/  LDL.LU R22, [R1+0x4eac] ;  /* 0x004eac0001167983 */ /* 0x000ee20000300800 */
[----:B------:R-:W3:Y:S02]  /*391e0*/  LDL.LU R23, [R1+0x4ea8] ;  /* 0x004ea80001177983 */ /* 0x000ee40000300800 */
[----:B------:R0:W-:Y:S01]  /*391f0*/  STL.64 [R1+0x4e38], R14 ;  /* 0x004e380e01007387 */ /* 0x0001e20000100a00 */
[----:B------:R1:W-:Y:S01]  /*39200*/  STL.64 [R1+0x4e30], R12 ;  /* 0x004e300c01007387 */ /* 0x0003e20000100a00 */
[----:B0-----:R-:W-:Y:S02]  /*39210*/  MOV R14, R9 ;  /* 0x00000009000e7202 */ /* 0x001fe40000000f00 */
[----:B------:R-:W-:-:S02]  /*39220*/  MOV R15, R8 ;  /* 0x00000008000f7202 */ /* 0x000fc40000000f00 */
[----:B-1----:R-:W-:Y:S01]  /*39230*/  MOV R12, R11 ;  /* 0x0000000b000c7202 */ /* 0x002fe20000000f00 */
[----:B----4-:R-:W-:Y:S01]  /*39240*/  IMAD.MOV.U32 R13, RZ, RZ, R10 ;  /* 0x000000ffff0d7224 */ /* 0x010fe200078e000a */
[----:B--2---:R-:W-:Y:S01]  /*39250*/  STL.64 [R1+0x4e08], R18 ;  /* 0x004e081201007387 */ /* 0x004fe20000100a00 */
[----:B------:R0:W-:Y:S03]  /*39260*/  STL.64 [R1+0x4e00], R16 ;  /* 0x004e001001007387 */ /* 0x0001e60000100a00 */
[----:B0-----:R-:W2:Y:S01]  /*39270*/  LDL.LU R16, [R1+0x180] ;  /* 0x0001800001107983 */ /* 0x001ea20000300800 */
[----:B------:R-:W2:Y:S02]  /*39280*/  LDL.LU R17, [R1+0x184] ;  /* 0x0001840001117983 */ /* 0x000ea40000300800 */
[----:B------:R-:W4:Y:S02]  /*39290*/  LDL.LU R18, [R1+0x188] ;  /* 0x0001880001127983 */ /* 0x000f240000300800 */
[----:B------:R-:W4:Y:S01]  /*392a0*/  LDL.LU R19, [R1+0x18c] ;  /* 0x00018c0001137983 */ /* 0x000f220000300800 */
[----:B------:R0:W-:Y:S01]  /*392b0*/  STL.64 [R1+0x4e58], R14 ;  /* 0x004e580e01007387 */ /* 0x0001e20000100a00 */
[----:B------:R3:W-:Y:S01]  /*392c0*/  STL.64 [R1+0x4e50], R12 ;  /* 0x004e500c01007387 */ /* 0x0007e20000100a00 */
[----:B0-----:R-:W-:Y:S01]  /*392d0*/  MOV R14, R5 ;  /* 0x00000005000e7202 */ /* 0x001fe20000000f00 */
[----:B------:R-:W-:-:S02]  /*392e0*/  IMAD.MOV.U32 R15, RZ, RZ, R4 ;  /* 0x000000ffff0f7224 */ /* 0x000fc400078e0004 */
[----:B---3--:R-:W-:Y:S01]  /*392f0*/  IMAD.MOV.U32 R12, RZ, RZ, R25 ;  /* 0x000000ffff0c7224 */ /* 0x008fe200078e0019 */
[----:B------:R-:W-:Y:S02]  /*39300*/  MOV R13, R24 ;  /* 0x00000018000d7202 */ /* 0x000fe40000000f00 */
[----:B------:R-:W-:Y:S01]  /*39310*/  MOV R11, R0 ;  /* 0x00000000000b7202 */ /* 0x000fe20000000f00 */
[----:B------:R-:W0:Y:S04]  /*39320*/  S2R R4, SR_TID.X ;  /* 0x0000000000047919 */ /* 0x000e280000002100 */
[----:B------:R-:W-:Y:S01]  /*39330*/  STL.64 [R1+0x4e78], R14 ;  /* 0x004e780e01007387 */ /* 0x000fe20000100a00 */
[----:B------:R1:W-:Y:S02]  /*39340*/  STL.64 [R1+0x4e70], R12 ;  /* 0x004e700c01007387 */ /* 0x0003e40000100a00 */
[----:B------:R-:W3:Y:S02]  /*39350*/  LDL.LU R8, [R1+0x90] ;  /* 0x0000900001087983 */ /* 0x000ee40000300800 */
[----:B------:R-:W3:Y:S01]  /*39360*/  LDL.LU R9, [R1+0x94] ;  /* 0x0000940001097983 */ /* 0x000ee20000300800 */
[----:B------:R-:W2:Y:S04]  /*39370*/  LDL.LU R10, [R1+0x98] ;  /* 0x00009800010a7983 */ /* 0x000ea80000300800 */
[----:B------:R-:W-:Y:S04]  /*39380*/  LDSM.16.MT88.4 R24, [R3+0x26180] ;  /* 0x026180000318783b */ /* 0x000fe80000004200 */
[----:B--2---:R-:W-:Y:S01]  /*39390*/  STL.64 [R1+0x4e90], R10 ;  /* 0x004e900a01007387 */ /* 0x004fe20000100a00 */
[----:B---3--:R-:W-:Y:S02]  /*393a0*/  STL.64 [R1+0x4e88], R8 ;  /* 0x004e880801007387 */ /* 0x008fe40000100a00 */
[----:B-1----:R-:W2:Y:S02]  /*393b0*/  LDL.LU R12, [R1+0x190] ;  /* 0x00019000010c7983 */ /* 0x002ea40000300800 */
[----:B------:R-:W2:Y:S01]  /*393c0*/  LDL.LU R13, [R1+0x194] ;  /* 0x00019400010d7983 */ /* 0x000ea20000300800 */
[----:B------:R-:W3:Y:S01]  /*393d0*/  LDL.LU R14, [R1+0x198] ;  /* 0x00019800010e7983 */ /* 0x000ee20000300800 */
[----:B------:R-:W3:Y:S03]  /*393e0*/  LDL.LU R15, [R1+0x19c] ;  /* 0x00019c00010f7983 */ /* 0x000ee60000300800 */
[----:B---3--:R-:W-:Y:S01]  /*393f0*/  STL.64 [R1+0x4ea0], R14 ;  /* 0x004ea00e01007387 */ /* 0x008fe20000100a00 */
[----:B--2---:R1:W-:Y:S02]  /*39400*/  STL.64 [R1+0x4e98], R12 ;  /* 0x004e980c01007387 */ /* 0x0043e40000100a00 */
[----:B------:R-:W2:Y:S01]  /*39410*/  LDL.LU R5, [R1+0xfc] ;  /* 0x0000fc0001057983 */ /* 0x000ea20000300800 */
[----:B-1----:R-:W3:Y:S01]  /*39420*/  LDL.LU R12, [R1+0x1a0] ;  /* 0x0001a000010c7983 */ /* 0x002ee20000300800 */
[----:B------:R-:W3:Y:S02]  /*39430*/  LDL.LU R13, [R1+0x1a4] ;  /* 0x0001a400010d7983 */ /* 0x000ee40000300800 */
[----:B------:R-:W3:Y:S02]  /*39440*/  LDL.LU R14, [R1+0x1a8] ;  /* 0x0001a800010e7983 */ /* 0x000ee40000300800 */
[----:B------:R-:W3:Y:S01]  /*39450*/  LDL.LU R15, [R1+0x1ac] ;  /* 0x0001ac00010f7983 */ /* 0x000ee20000300800 */
[----:B----4-:R-:W-:Y:S01]  /*39460*/  STL.64 [R1+0x4e28], R18 ;  /* 0x004e281201007387 */ /* 0x010fe20000100a00 */
[----:B------:R1:W-:Y:S03]  /*39470*/  STL.64 [R1+0x4e20], R16 ;  /* 0x004e201001007387 */ /* 0x0003e60000100a00 */
[----:B-1----:R-:W4:Y:S01]  /*39480*/  LDL.LU R16, [R1+0x140] ;  /* 0x0001400001107983 */ /* 0x002f220000300800 */
[----:B------:R-:W4:Y:S02]  /*39490*/  LDL.LU R17, [R1+0x144] ;  /* 0x0001440001117983 */ /* 0x000f240000300800 */
[----:B------:R-:W2:Y:S02]  /*394a0*/  LDL.LU R18, [R1+0x148] ;  /* 0x0001480001127983 */ /* 0x000ea40000300800 */
[----:B------:R-:W2:Y:S01]  /*394b0*/  LDL.LU R19, [R1+0x14c] ;  /* 0x00014c0001137983 */ /* 0x000ea20000300800 */
[----:B------:R-:W-:Y:S01]  /*394c0*/  MOV R8, R23 ;  /* 0x0000001700087202 */ /* 0x000fe20000000f00 */
[----:B------:R-:W-:Y:S01]  /*394d0*/  IMAD.MOV.U32 R9, RZ, RZ, R22 ;  /* 0x000000ffff097224 */ /* 0x000fe200078e0016 */
[----:B------:R-:W-:-:S02]  /*394e0*/  MOV R10, R21 ;  /* 0x00000015000a7202 */ /* 0x000fc40000000f00 */
[----:B------:R-:W-:Y:S02]  /*394f0*/  MOV R11, R20 ;  /* 0x00000014000b7202 */ /* 0x000fe40000000f00 */
[----:B------:R-:W1:Y:S04]  /*39500*/  LDSM.16.MT88.4 R20, [R3+0x26100] ;  /* 0x026100000314783b */ /* 0x000e680000004200 */
[----:B--2---:R-:W-:Y:S01]  /*39510*/  STL.64 [R1+0x4e48], R18 ;  /* 0x004e481201007387 */ /* 0x004fe20000100a00 */
[----:B----4-:R2:W-:Y:S03]  /*39520*/  STL.64 [R1+0x4e40], R16 ;  /* 0x004e401001007387 */ /* 0x0105e60000100a00 */
[----:B--2---:R-:W2:Y:S01]  /*39530*/  LDL.LU R16, [R1+0x150] ;  /* 0x0001500001107983 */ /* 0x004ea20000300800 */
[----:B------:R-:W2:Y:S02]  /*39540*/  LDL.LU R17, [R1+0x154] ;  /* 0x0001540001117983 */ /* 0x000ea40000300800 */
[----:B------:R-:W4:Y:S02]  /*39550*/  LDL.LU R18, [R1+0x158] ;  /* 0x0001580001127983 */ /* 0x000f240000300800 */
[----:B------:R-:W4:Y:S01]  /*39560*/  LDL.LU R19, [R1+0x15c] ;  /* 0x00015c0001137983 */ /* 0x000f220000300800 */
[----:B---3--:R-:W-:Y:S01]  /*39570*/  HMMA.16816.F32 R8, R8, R6, R12 ;  /* 0x000000060808723c */ /* 0x008fe2000000180c */
[----:B------:R-:W3:Y:S02]  /*39580*/  S2R R0, SR_TID.X ;  /* 0x0000000000007919 */ /* 0x000ee40000002100 */
[----:B---3--:R-:W-:-:S04]  /*39590*/  LOP3.LUT R0, R0, 0x7, RZ, 0xc0, !PT ;  /* 0x0000000700007812 */ /* 0x008fc800078ec0ff */
[----:B------:R-:W-:Y:S01]  /*395a0*/  SHF.L.U32 R0, R0, 0x4, RZ ;  /* 0x0000000400007819 */ /* 0x000fe200000006ff */
[----:B----4-:R-:W-:Y:S01]  /*395b0*/  STL.64 [R1+0x4e68], R18 ;  /* 0x004e681201007387 */ /* 0x010fe20000100a00 */
[----:B--2---:R2:W-:Y:S03]  /*395c0*/  STL.64 [R1+0x4e60], R16 ;  /* 0x004e601001007387 */ /* 0x0045e60000100a00 */
[----:B--2---:R-:W2:Y:S01]  /*395d0*/  LDL.LU R16, [R1+0x170] ;  /* 0x0001700001107983 */ /* 0x004ea20000300800 */
[----:B------:R-:W2:Y:S02]  /*395e0*/  LDL.LU R17, [R1+0x174] ;  /* 0x0001740001117983 */ /* 0x000ea40000300800 */
[----:B------:R-:W2:Y:S02]  /*395f0*/  LDL.LU R18, [R1+0x178] ;  /* 0x0001780001127983 */ /* 0x000ea40000300800 */
[----:B------:R-:W2:Y:S01]  /*39600*/  LDL.LU R19, [R1+0x17c] ;  /* 0x00017c0001137983 */ /* 0x000ea20000300800 */
[----:B-1----:R-:W-:Y:S01]  /*39610*/  STL.64 [R1+0x4d70], R22 ;  /* 0x004d701601007387 */ /* 0x002fe20000100a00 */
[----:B------:R1:W-:Y:S03]  /*39620*/  STL.64 [R1+0x4d68], R20 ;  /* 0x004d681401007387 */ /* 0x0003e60000100a00 */
[----:B-1----:R-:W3:Y:S01]  /*39630*/  LDL.LU R20, [R1+0xf0] ;  /* 0x0000f00001147983 */ /* 0x002ee20000300800 */
[----:B------:R-:W3:Y:S02]  /*39640*/  LDL.LU R21, [R1+0xf4] ;  /* 0x0000f40001157983 */ /* 0x000ee40000300800 */
[----:B------:R-:W3:Y:S02]  /*39650*/  LDL.LU R22, [R1+0xf8] ;  /* 0x0000f80001167983 */ /* 0x000ee40000300800 */
[----:B------:R-:W-:Y:S01]  /*39660*/  STL [R1+0x4ce8], R3 ;  /* 0x004ce80301007387 */ /* 0x000fe20000100800 */
[----:B------:R-:W4:Y:S01]  /*39670*/  LDL.LU.64 R14, [R1+0x4ea0] ;  /* 0x004ea000010e7983 */ /* 0x000f220000300a00 */
[----:B------:R-:W4:Y:S02]  /*39680*/  LDL.LU.64 R12, [R1+0x4e98] ;  /* 0x004e9800010c7983 */ /* 0x000f240000300a00 */
[----:B------:R-:W-:Y:S02]  /*39690*/  STL.64 [R1+0x210], R8 ;  /* 0x0002100801007387 */ /* 0x000fe40000100a00 */
[----:B------:R1:W-:Y:S02]  /*396a0*/  STL.64 [R1+0x218], R10 ;  /* 0x0002180a01007387 */ /* 0x0003e40000100a00 */
[----:B-1----:R-:W4:Y:S01]  /*396b0*/  LDL.LU.64 R10, [R1+0x4e90] ;  /* 0x004e9000010a7983 */ /* 0x002f220000300a00 */
[----:B------:R-:W4:Y:S02]  /*396c0*/  LDL.LU.64 R8, [R1+0x4e88] ;  /* 0x004e880001087983 */ /* 0x000f240000300a00 */
[----:B------:R-:W-:Y:S01]  /*396d0*/  IMAD.MOV.U32 R23, RZ, RZ, R5 ;  /* 0x000000ffff177224 */ /* 0x000fe200078e0005 */
[----:B0-----:R-:W-:-:S05]  /*396e0*/  LOP3.LUT R5, R4, 0xe0, RZ, 0xc0, !PT ;  /* 0x000000e004057812 */ /* 0x001fca00078ec0ff */
[----:B------:R-:W-:Y:S02]  /*396f0*/  IMAD R5, R5, 0x100, R0 ;  /* 0x0000010005057824 */ /* 0x000fe400078e0200 */
[----:B------:R-:W2:Y:S01]  /*39700*/  LDL.LU R0, [R1+0x4e80] ;  /* 0x004e800001007983 */ /* 0x000ea20000300800 */
[----:B------:R-:W-:-:S04]  /*39710*/  SHF.L.U32 R3, R4, 0x1, RZ ;  /* 0x0000000104037819 */ /* 0x000fc800000006ff */
[----:B------:R-:W-:Y:S01]  /*39720*/  LOP3.LUT R5, R5, 0x30, R3, 0x78, !PT ;  /* 0x0000003005057812 */ /* 0x000fe200078e7803 */
[----:B------:R-:W-:-:S04]  /*39730*/  LOP3.LUT R4, R4, 0x7, RZ, 0xc0, !PT ;  /* 0x0000000704047812 */ /* 0x000fc800078ec0ff */
[----:B------:R-:W-:Y:S01]  /*39740*/  LEA R5, R4, R5, 0xa ;  /* 0x0000000504057211 */ /* 0x000fe200078e50ff */
[-C--:B----4-:R-:W-:Y:S01]  /*39750*/  HMMA.16816.F32 R8, R8, R6.reuse, R12 ;  /* 0x000000060808723c */ /* 0x090fe2000000180c */
[----:B------:R-:W4:Y:S01]  /*39760*/  LDL.LU.64 R14, [R1+0x4e78] ;  /* 0x004e7800010e7983 */ /* 0x000f220000300a00 */
[----:B------:R-:W4:Y:S11]  /*39770*/  LDL.LU.64 R12, [R1+0x4e70] ;  /* 0x004e7000010c7983 */ /* 0x000f360000300a00 */
[----:B------:R-:W-:Y:S10]  /*39780*/  @!UPT UIADD3 URZ, URZ, URZ, URZ ;  /* 0x0000003f3f3ff290 */ /* 0x000ff4000fffe03f */
[----:B------:R-:W-:Y:S01]  /*39790*/  STL.64 [R1+0x200], R8 ;  /* 0x0002000801007387 */ /* 0x000fe20000100a00 */
[----:B------:R-:W-:Y:S01]  /*397a0*/  STL [R1+0x208], R10 ;  /* 0x0002080a01007387 */ /* 0x000fe20000100800 */
[----:B------:R-:W-:Y:S02]  /*397b0*/  MOV R3, R11 ;  /* 0x0000000b00037202 */ /* 0x000fe40000000f00 */
[----:B--2---:R-:W0:Y:S04]  /*397c0*/  LDSM.16.MT88.4 R8, [R0+0x28000] ;  /* 0x028000000008783b */ /* 0x004e280000004200 */
[----:B------:R-:W-:Y:S04]  /*397d0*/  STL [R1+0x4cec], R3 ;  /* 0x004cec0301007387 */ /* 0x000fe80000100800 */
[----:B0-----:R-:W-:Y:S01]  /*397e0*/  STL.64 [R1+0xa0], R8 ;  /* 0x0000a00801007387 */ /* 0x001fe20000100a00 */
[----:B------:R-:W-:Y:S02]  /*397f0*/  STL.64 [R1+0xa8], R10 ;  /* 0x0000a80a01007387 */ /* 0x000fe40000100a00 */
[----:B------:R-:W0:Y:S02]  /*39800*/  LDSM.16.M88.4 R8, [R5+0x40280] ;  /* 0x040280000508783b */ /* 0x000e240000000200 */
[----:B0-----:R-:W-:Y:S02]  /*39810*/  STL [R1+0x4b7c], R10 ;  /* 0x004b7c0a01007387 */ /* 0x001fe40000100800 */
[----:B------:R-:W-:Y:S01]  /*39820*/  STL [R1+0x4b78], R11 ;  /* 0x004b780b01007387 */ /* 0x000fe20000100800 */
[----:B----4-:R-:W-:Y:S01]  /*39830*/  HMMA.16816.F32 R12, R12, R6, R16 ;  /* 0x000000060c0c723c */ /* 0x010fe20000001810 */
[----:B------:R-:W2:Y:S01]  /*39840*/  LDL.LU.64 R18, [R1+0x4e68] ;  /* 0x004e680001127983 */ /* 0x000ea20000300a00 */
[----:B------:R-:W2:Y:S11]  /*39850*/  LDL.LU.64 R16, [R1+0x4e60] ;  /* 0x004e600001107983 */ /* 0x000eb60000300a00 */
[----:B------:R-:W-:Y:S10]  /*39860*/  @!UPT UIADD3 URZ, URZ, URZ, URZ ;  /* 0x0000003f3f3ff290 */ /* 0x000ff4000fffe03f */
[----:B------:R-:W-:Y:S01]  /*39870*/  STL.64 [R1+0x1e0], R12 ;  /* 0x0001e00c01007387 */ /* 0x000fe20000100a00 */
[----:B------:R-:W-:Y:S02]  /*39880*/  STL [R1+0x1ec], R15 ;  /* 0x0001ec0f01007387 */ /* 0x000fe40000100800 */
[----:B------:R-:W-:Y:S02]  /*39890*/  IMAD.MOV.U32 R3, RZ, RZ, R14 ;  /* 0x000000ffff037224 */ /* 0x000fe400078e000e */
[----:B------:R-:W0:Y:S04]  /*398a0*/  LDSM.16.MT88.4 R12, [R0+0x28080] ;  /* 0x02808000000c783b */ /* 0x000e280000004200 */
[----:B------:R1:W-:Y:S01]  /*398b0*/  STL [R1+0x4cf0], R3 ;  /* 0x004cf00301007387 */ /* 0x0003e20000100800 */
        /* <DEDUP_REMOVED lines=11> */
[----:B------:R0:W-:Y:S01]  /*39970*/  STL [R1+0xd8], R14 ;  /* 0x0000d80e01007387 */ /* 0x0001e20000100800 */
[----:B-1----:R-:W-:Y:S02]  /*39980*/  MOV R3, R15 ;  /* 0x0000000f00037202 */ /* 0x002fe40000000f00 */
        /* <DEDUP_REMOVED lines=44> */
[----:B------:R-:W3:Y:S01]  /*39c50*/  LDL.LU.64 R18, [R1+0x4d88] ;  /* 0x004d880001127983 */ /* 0x000ee20000300a00 */
[----:B------:R-:W3:Y:S11]  /*39c60*/  LDL.LU.64 R16, [R1+0x4d80] ;  /* 0x004d800001107983 */ /* 0x000ef60000300a00 */
[----:B------:R-:W-:Y:S10]  /*39c70*/  @!UPT UIADD3 URZ, URZ, URZ, URZ ;  /* 0x0000003f3f3ff290 */ /* 0x000ff4000fffe03f */
[----:B------:R0:W-:Y:S01]  /*39c80*/  STL.64 [R1+0x140], R12 ;  /* 0x0001400c01007387 */ /* 0x0001e20000100a00 */
[----:B------:R1:W-:Y:S03]  /*39c90*/  STL.64 [R1+0x148], R14 ;  /* 0x0001480e01007387 */ /* 0x0003e60000100a00 */
[----:B0-----:R-:W2:Y:S01]  /*39ca0*/  LDL.LU R12, [R1+0x80] ;  /* 0x00008000010c7983 */ /* 0x001ea20000300800 */
[----:B------:R-:W-:Y:S02]  /*39cb0*/  IMAD.MOV.U32 R13, RZ, RZ, R2 ;  /* 0x000000ffff0d7224 */ /* 0x000fe400078e0002 */
[----:B------:R-:W4:Y:S01]  /*39cc0*/  LDL.LU R2, [R1+0x4d7c] ;  /* 0x004d7c0001027983 */ /* 0x000f220000300800 */
[----:B-1----:R-:W-:Y:S02]  /*39cd0*/  MOV R14, R29 ;  /* 0x0000001d000e7202 */ /* 0x002fe40000000f00 */
[----:B------:R-:W2:Y:S01]  /*39ce0*/  LDL.LU R29, [R1+0x4d78] ;  /* 0x004d7800011d7983 */ /* 0x000ea20000300800 */
[----:B---3--:R-:W-:Y:S03]  /*39cf0*/  HMMA.16816.F32 R16, R16, R6, R20 ;  /* 0x000000061010723c */ /* 0x008fe60000001814 */
[----:B------:R-:W3:Y:S01]  /*39d00*/  LDL.LU.64 R22, [R1+0x4d70] ;  /* 0x004d700001167983 */ /* 0x000ee20000300a00 */
[----:B------:R-:W3:Y:S11]  /*39d10*/  LDL.LU.64 R20, [R1+0x4d68] ;  /* 0x004d680001147983 */ /* 0x000ef60000300a00 */
[----:B------:R-:W-:Y:S08]  /*39d20*/  @!UPT UIADD3 URZ, URZ, URZ, URZ ;  /* 0x0000003f3f3ff290 */ /* 0x000ff0000fffe03f */
[----:B------:R0:W-:Y:S01]  /*39d30*/  STL.64 [R1+0x120], R16 ;  /* 0x0001201001007387 */ /* 0x0001e20000100a00 */
[----:B------:R2:W-:Y:S03]  /*39d40*/  STL [R1+0x128], R18 ;  /* 0x0001281201007387 */ /* 0x0005e60000100800 */
[----:B0-----:R-:W3:Y:S01]  /*39d50*/  LDL.LU R16, [R1+0xb0] ;  /* 0x0000b00001107983 */ /* 0x001ee20000300800 */
[----:B------:R-:W3:Y:S01]  /*39d60*/  LDL.LU R17, [R1+0xb4] ;  /* 0x0000b40001117983 */ /* 0x000ee20000300800 */
[----:B------:R-:W-:Y:S01]  /*39d70*/  MOV R15, R28 ;  /* 0x0000001c000f7202 */ /* 0x000fe20000000f00 */
[----:B------:R-:W-:Y:S01]  /*39d80*/  IMAD.MOV.U32 R28, RZ, RZ, R19 ;  /* 0x000000ffff1c7224 */ /* 0x000fe200078e0013 */
[----:B--2---:R-:W-:Y:S02]  /*39d90*/  MOV R18, R29 ;  /* 0x0000001d00127202 */ /* 0x004fe40000000f00 */
[----:B----4-:R-:W-:-:S02]  /*39da0*/  MOV R19, R2 ;  /* 0x0000000200137202 */ /* 0x010fc40000000f00 */
[----:B------:R-:W-:Y:S05]  /*39db0*/  STL [R1+0x4cf8], R28 ;  /* 0x004cf81c01007387 */ /* 0x000fea0000100800 */
[-C--:B---3--:R-:W-:Y:S01]  /*39dc0*/  HMMA.16816.F32 R16, R20, R6.reuse, R16 ;  /* 0x000000061410723c */ /* 0x088fe20000001810 */
[----:B------:R-:W0:Y:S11]  /*39dd0*/  LDSM.16.MT88.4 R20, [R0+0x28180] ;  /* 0x028180000014783b */ /* 0x000e360000004200 */
[----:B------:R-:W-:Y:S11]  /*39de0*/  @!UPT UIADD3 URZ, URZ, URZ, URZ ;  /* 0x0000003f3f3ff290 */ /* 0x000ff6000fffe03f */
[----:B------:R1:W-:Y:S01]  /*39df0*/  STL.64 [R1+0xf0], R16 ;  /* 0x0000f01001007387 */ /* 0x0003e20000100a00 */
[----:B------:R-:W-:Y:S01]  /*39e00*/  IMAD.MOV.U32 R29, RZ, RZ, R18 ;  /* 0x000000ffff1d7224 */ /* 0x000fe200078e0012 */
[----:B------:R-:W-:Y:S02]  /*39e10*/  MOV R2, R19 ;  /* 0x0000001300027202 */ /* 0x000fe40000000f00 */
[----:B-1----:R-:W-:Y:S01]  /*39e20*/  HMMA.16816.F32 R16, R24, R6, R12 ;  /* 0x000000061810723c */ /* 0x002fe2000000180c */
[----:B------:R-:W1:Y:S04]  /*39e30*/  LDSM.16.MT88.4 R12, [R0+0x28100] ;  /* 0x02810000000c783b */ /* 0x000e680000004200 */
[----:B------:R-:W-:Y:S01]  /*39e40*/  STL [R1+0x4d00], R2 ;  /* 0x004d000201007387 */ /* 0x000fe20000100800 */
[----:B------:R-:W-:Y:S01]  /*39e50*/  STL [R1+0x4cfc], R29 ;  /* 0x004cfc1d01007387 */ /* 0x000fe20000100800 */
[----:B------:R-:W-:-:S02]  /*39e60*/  MOV R6, R11 ;  /* 0x0000000b00067202 */ /* 0x000fc40000000f00 */
[----:B------:R-:W-:Y:S11]  /*39e70*/  MOV R7, R10 ;  /* 0x0000000a00077202 */ /* 0x000ff60000000f00 */
[----:B------:R-:W-:Y:S03]  /*39e80*/  @!UPT UIADD3 URZ, URZ, URZ, URZ ;  /* 0x0000003f3f3ff290 */ /* 0x000fe6000fffe03f */
[----:B------:R0:W-:Y:S01]  /*39e90*/  STL.64 [R1+0x1f0], R16 ;  /* 0x0001f01001007387 */ /* 0x0001e20000100a00 */
[----:B------:R2:W-:Y:S02]  /*39ea0*/  STL.64 [R1+0x1f8], R18 ;  /* 0x0001f81201007387 */ /* 0x0005e40000100a00 */
[----:B0-----:R-:W-:Y:S01]  /*39eb0*/  IMAD.MOV.U32 R16, RZ, RZ, R23 ;  /* 0x000000ffff107224 */ /* 0x001fe200078e0017 */
[----:B------:R-:W-:Y:S02]  /*39ec0*/  MOV R17, R22 ;  /* 0x0000001600117202 */ /* 0x000fe40000000f00 */
[----:B-1----:R-:W-:Y:S02]  /*39ed0*/  MOV R24, R15 ;  /* 0x0000000f00187202 */ /* 0x002fe40000000f00 */
[----:B------:R-:W-:Y:S01]  /*39ee0*/  MOV R25, R14 ;  /* 0x0000000e00197202 */ /* 0x000fe20000000f00 */
[----:B------:R-:W-:Y:S01]  /*39ef0*/  IMAD.MOV.U32 R26, RZ, RZ, R13 ;  /* 0x000000ffff1a7224 */ /* 0x000fe200078e000d */
[----:B------:R-:W-:-:S02]  /*39f00*/  MOV R27, R12 ;  /* 0x0000000c001b7202 */ /* 0x000fc40000000f00 */
[----:B--2---:R-:W-:Y:S01]  /*39f10*/  MOV R18, R21 ;  /* 0x0000001500127202 */ /* 0x004fe20000000f00 */
[----:B------:R-:W-:Y:S01]  /*39f20*/  STL [R1+0x4d10], R24 ;  /* 0x004d101801007387 */ /* 0x000fe20000100800 */
[----:B------:R-:W-:Y:S02]  /*39f30*/  STL [R1+0x4d0c], R25 ;  /* 0x004d0c1901007387 */ /* 0x000fe40000100800 */
[----:B------:R-:W-:Y:S02]  /*39f40*/  STL [R1+0x4d08], R26 ;  /* 0x004d081a01007387 */ /* 0x000fe40000100800 */
[----:B------:R-:W-:Y:S01]  /*39f50*/  IMAD.MOV.U32 R19, RZ, RZ, R20 ;  /* 0x000000ffff137224 */ /* 0x000fe200078e0014 */
[----:B------:R-:W-:Y:S01]  /*39f60*/  STL [R1+0x4d04], R27 ;  /* 0x004d041b01007387 */ /* 0x000fe20000100800 */
[----:B------:R-:W-:Y:S02]  /*39f70*/  STL [R1+0x4d24], R16 ;  /* 0x004d241001007387 */ /* 0x000fe40000100800 */
[----:B------:R-:W-:Y:S02]  /*39f80*/  STL [R1+0x4d20], R17 ;  /* 0x004d201101007387 */ /* 0x000fe40000100800 */
[----:B------:R-:W-:Y:S01]  /*39f90*/  STL [R1+0x4d1c], R18 ;  /* 0x004d1c1201007387 */ /* 0x000fe20000100800 */
[----:B------:R-:W-:Y:S01]  /*39fa0*/  STL [R1+0x4d18], R19 ;  /* 0x004d181301007387 */ /* 0x000fe20000100800 */
[----:B------:R-:W-:Y:S02]  /*39fb0*/  STL [R1+0x4d14], R0 ;  /* 0x004d140001007387 */ /* 0x000fe40000100800 */
[----:B------:R-:W-:Y:S02]  /*39fc0*/  STL.64 [R1+0x4d48], R6 ;  /* 0x004d480601007387 */ /* 0x000fe40000100a00 */
[----:B------:R0:W-:Y:S02]  /*39fd0*/  STL.64 [R1+0x4d40], R4 ;  /* 0x004d400401007387 */ /* 0x0001e40000100a00 */
[----:B0-----:R-:W2:Y:S01]  /*39fe0*/  LDL.LU R4, [R1+0xa0] ;  /* 0x0000a00001047983 */ /* 0x001ea20000300800 */
[----:B------:R-:W2:Y:S02]  /*39ff0*/  LDL.LU R5, [R1+0xa4] ;  /* 0x0000a40001057983 */ /* 0x000ea40000300800 */
[----:B------:R-:W3:Y:S02]  /*3a000*/  LDL.LU R6, [R1+0xa8] ;  /* 0x0000a80001067983 */ /* 0x000ee40000300800 */
[----:B------:R-:W3:Y:S01]  /*3a010*/  LDL.LU R7, [R1+0xac] ;  /* 0x0000ac0001077983 */ /* 0x000ee20000300800 */
[----:B------:R-:W0:Y:S04]  /*3a020*/  S2R R3, SR_TID.X ;  /* 0x0000000000037919 */ /* 0x000e280000002100 */
[----:B------:R-:W1:Y:S01]  /*3a030*/  S2R R14, SR_TID.X ;  /* 0x00000000000e7919 */ /* 0x000e620000002100 */
[----:B0-----:R-:W-:Y:S01]  /*3a040*/  LOP3.LUT R15, R3, 0x7, RZ, 0xc0, !PT ;  /* 0x00000007030f7812 */ /* 0x001fe200078ec0ff */
[C---:B-1----:R-:W-:Y:S01]  /*3a050*/  LOP3.LUT R3, R14.reuse, 0x10, RZ, 0xc0, !PT ;  /* 0x000000100e037812 */ /* 0x042fe200078ec0ff */
[----:B------:R-:W-:-:S03]  /*3a060*/  SHF.L.U32 R14, R14, 0x1, RZ ;  /* 0x000000010e0e7819 */ /* 0x000fc600000006ff */
[----:B------:R-:W-:Y:S01]  /*3a070*/  IMAD R15, R15, 0x210, RZ ;  /* 0x000002100f0f7824 */ /* 0x000fe200078e02ff */
[----:B------:R-:W-:-:S04]  /*3a080*/  SHF.L.U32 R3, R3, 0x8, RZ ;  /* 0x0000000803037819 */ /* 0x000fc800000006ff */
[----:B------:R-:W-:-:S04]  /*3a090*/  LOP3.LUT R14, R15, 0x10, R14, 0x78, !PT ;  /* 0x000000100f0e7812 */ /* 0x000fc800078e780e */
[----:B------:R-:W-:-:S04]  /*3a0a0*/  LOP3.LUT R14, R14, R3, RZ, 0xfc, !PT ;  /* 0x000000030e0e7212 */ /* 0x000fc800078efcff */
[----:B------:R-:W-:-:S05]  /*3a0b0*/  LOP3.LUT R14, R14, 0x20, RZ, 0x3c, !PT ;  /* 0x000000200e0e7812 */ /* 0x000fca00078e3cff */
[----:B------:R-:W0:Y:S02]  /*3a0c0*/  LDSM.16.MT88.4 R24, [R14+0x28000] ;  /* 0x028000000e18783b */ /* 0x000e240000004200 */
[----:B0-----:R-:W-:Y:S01]  /*3a0d0*/  IMAD.MOV.U32 R23, RZ, RZ, R24 ;  /* 0x000000ffff177224 */ /* 0x001fe200078e0018 */
[----:B------:R-:W-:Y:S02]  /*3a0e0*/  MOV R22, R25 ;  /* 0x0000001900167202 */ /* 0x000fe40000000f00 */
[----:B------:R-:W-:Y:S01]  /*3a0f0*/  MOV R21, R26 ;  /* 0x0000001a00157202 */ /* 0x000fe20000000f00 */
[----:B------:R-:W-:Y:S01]  /*3a100*/  IMAD.MOV.U32 R20, RZ, RZ, R27 ;  /* 0x000000ffff147224 */ /* 0x000fe200078e001b */
[----:B---3--:R-:W-:Y:S01]  /*3a110*/  STL.64 [R1+0x4d60], R6 ;  /* 0x004d600601007387 */ /* 0x008fe20000100a00 */
[----:B--2---:R-:W-:Y:S02]  /*3a120*/  STL.64 [R1+0x4d58], R4 ;  /* 0x004d580401007387 */ /* 0x004fe40000100a00 */
[----:B------:R-:W0:Y:S04]  /*3a130*/  LDSM.16.MT88.4 R4, [R14+0x28080] ;  /* 0x028080000e04783b */ /* 0x000e280000004200 */
[----:B0-----:R-:W-:Y:S01]  /*3a140*/  IMAD.MOV.U32 R2, RZ, RZ, R4 ;  /* 0x000000ffff027224 */ /* 0x001fe200078e0004 */
[----:B------:R-:W-:-:S02]  /*3a150*/  MOV R29, R5 ;  /* 0x00000005001d7202 */ /* 0x000fc40000000f00 */
[----:B------:R-:W-:Y:S01]  /*3a160*/  MOV R28, R6 ;  /* 0x00000006001c7202 */ /* 0x000fe20000000f00 */
[----:B------:R-:W-:Y:S02]  /*3a170*/  IMAD.MOV.U32 R3, RZ, RZ, R7 ;  /* 0x000000ffff037224 */ /* 0x000fe400078e0007 */
[----:B------:R-:W0:Y:S04]  /*3a180*/  LDSM.16.MT88.4 R4, [R14+0x28100] ;  /* 0x028100000e04783b */ /* 0x000e280000004200 */
[----:B------:R-:W-:Y:S01]  /*3a190*/  STL [R1+0x4d2c], R22 ;  /* 0x004d2c1601007387 */ /* 0x000fe20000100800 */
[----:B------:R-:W-:Y:S02]  /*3a1a0*/  STL [R1+0x4d28], R23 ;  /* 0x004d281701007387 */ /* 0x000fe40000100800 */
[----:B------:R1:W-:Y:S02]  /*3a1b0*/  STL.64 [R1+0x4d50], R20 ;  /* 0x004d501401007387 */ /* 0x0003e40000100a00 */
[----:B-1----:R-:W2:Y:S01]  /*3a1c0*/  LDL.LU R20, [R1+0x100] ;  /* 0x0001000001147983 */ /* 0x002ea20000300800 */
[----:B------:R-:W2:Y:S02]  /*3a1d0*/  LDL.LU R21, [R1+0x104] ;  /* 0x0001040001157983 */ /* 0x000ea40000300800 */
[----:B------:R-:W2:Y:S02]  /*3a1e0*/  LDL.LU R22, [R1+0x108] ;  /* 0x0001080001167983 */ /* 0x000ea40000300800 */
[----:B------:R-:W2:Y:S01]  /*3a1f0*/  LDL.LU R23, [R1+0x10c] ;  /* 0x00010c0001177983 */ /* 0x000ea20000300800 */
[----:B0-----:R-:W-:-:S02]  /*3a200*/  MOV R24, R4 ;  /* 0x0000000400187202 */ /* 0x001fc40000000f00 */
[----:B------:R-:W-:Y:S01]  /*3a210*/  MOV R25, R5 ;  /* 0x0000000500197202 */ /* 0x000fe20000000f00 */
[----:B------:R-:W-:Y:S01]  /*3a220*/  IMAD.MOV.U32 R26, RZ, RZ, R6 ;  /* 0x000000ffff1a7224 */ /* 0x000fe200078e0006 */
[----:B------:R-:W-:Y:S02]  /*3a230*/  MOV R27, R7 ;  /* 0x00000007001b7202 */ /* 0x000fe40000000f00 */
[----:B------:R-:W0:Y:S04]  /*3a240*/  LDSM.16.MT88.4 R4, [R14+0x28180] ;  /* 0x028180000e04783b */ /* 0x000e280000004200 */
[----:B------:R-:W-:Y:S01]  /*3a250*/  STL.64 [R1+0x4d38], R26 ;  /* 0x004d381a01007387 */ /* 0x000fe20000100a00 */
[----:B------:R1:W-:Y:S03]  /*3a260*/  STL.64 [R1+0x4d30], R24 ;  /* 0x004d301801007387 */ /* 0x0003e60000100a00 */
[----:B-1----:R-:W3:Y:S01]  /*3a270*/  LDL.LU R24, [R1+0xe0] ;  /* 0x0000e00001187983 */ /* 0x002ee20000300800 */
[----:B------:R-:W3:Y:S02]  /*3a280*/  LDL.LU R25, [R1+0xe4] ;  /* 0x0000e40001197983 */ /* 0x000ee40000300800 */
[----:B------:R-:W3:Y:S02]  /*3a290*/  LDL.LU R26, [R1+0xe8] ;  /* 0x0000e800011a7983 */ /* 0x000ee40000300800 */
[----:B------:R-:W3:Y:S02]  /*3a2a0*/  LDL.LU R27, [R1+0xec] ;  /* 0x0000ec00011b7983 */ /* 0x000ee40000300800 */
[----:B0-----:R-:W-:Y:S01]  /*3a2b0*/  IMAD.MOV.U32 R19, RZ, RZ, R6 ;  /* 0x000000ffff137224 */ /* 0x001fe200078e0006 */
[----:B------:R-:W-:-:S02]  /*3a2c0*/  MOV R0, R7 ;  /* 0x0000000700007202 */ /* 0x000fc40000000f00 */
[----:B------:R-:W-:Y:S02]  /*3a2d0*/  MOV R17, R4 ;  /* 0x0000000400117202 */ /* 0x000fe40000000f00 */
[----:B------:R-:W-:Y:S01]  /*3a2e0*/  MOV R18, R5 ;  /* 0x0000000500127202 */ /* 0x000fe20000000f00 */
[----:B------:R-:W2:Y:S01]  /*3a2f0*/  LDL.LU.64 R6, [R1+0x4d60] ;  /* 0x004d600001067983 */ /* 0x000ea20000300a00 */
[----:B------:R-:W2:Y:S03]  /*3a300*/  LDL.LU.64 R4, [R1+0x4d58] ;  /* 0x004d580001047983 */ /* 0x000ea60000300a00 */
[----:B------:R-:W0:Y:S04]  /*3a310*/  S2R R10, SR_TID.X ;  /* 0x00000000000a7919 */ /* 0x000e280000002100 */
[----:B------:R-:W1:Y:S01]  /*3a320*/  S2R R15, SR_TID.X ;  /* 0x00000000000f7919 */ /* 0x000e620000002100 */
[----:B0-----:R-:W-:Y:S01]  /*3a330*/  LOP3.LUT R11, R10, 0x7, RZ, 0xc0, !PT ;  /* 0x000000070a0b7812 */ /* 0x001fe200078ec0ff */
[----:B-1----:R-:W-:-:S02]  /*3a340*/  LOP3.LUT R10, R15, 0x10, RZ, 0xc0, !PT ;  /* 0x000000100f0a7812 */ /* 0x002fc400078ec0ff */
[----:B------:R-:W-:Y:S02]  /*3a350*/  IMAD.SHL.U32 R15, R15, 0x2, RZ ;  /* 0x000000020f0f7824 */ /* 0x000fe400078e00ff */
[----:B------:R-:W-:Y:S01]  /*3a360*/  IMAD R11, R11, 0x210, RZ ;  /* 0x000002100b0b7824 */ /* 0x000fe200078e02ff */
[----:B------:R-:W-:-:S04]  /*3a370*/  SHF.L.U32 R10, R10, 0x8, RZ ;  /* 0x000000080a0a7819 */ /* 0x000fc800000006ff */
[----:B------:R-:W-:-:S04]  /*3a380*/  LOP3.LUT R15, R11, 0x10, R15, 0x78, !PT ;  /* 0x000000100b0f7812 */ /* 0x000fc800078e780f */
[----:B------:R-:W-:-:S04]  /*3a390*/  LOP3.LUT R15, R15, R10, RZ, 0xfc, !PT ;  /* 0x0000000a0f0f7212 */ /* 0x000fc800078efcff */
[----:B------:R-:W-:Y:S01]  /*3a3a0*/  LOP3.LUT R15, R15, 0x40, RZ, 0x3c, !PT ;  /* 0x000000400f0f7812 */ /* 0x000fe200078e3cff */
[----:B--2---:R-:W-:Y:S01]  /*3a3b0*/  HMMA.16816.F32 R4, R4, R8, R20 ;  /* 0x000000080404723c */ /* 0x004fe20000001814 */
[----:B------:R-:W2:Y:S11]  /*3a3c0*/  LDL.LU.64 R20, [R1+0x4d50] ;  /* 0x004d500001147983 */ /* 0x000eb60000300a00 */
[----:B------:R-:W-:Y:S11]  /*3a3d0*/  @!UPT UIADD3 URZ, URZ, URZ, URZ ;  /* 0x0000003f3f3ff290 */ /* 0x000ff6000fffe03f */
[----:B------:R-:W-:Y:S01]  /*3a3e0*/  STL [R1+0x1d0], R4 ;  /* 0x0001d00401007387 */ /* 0x000fe20000100800 */
[----:B------:R-:W-:Y:S01]  /*3a3f0*/  MOV R10, R5 ;  /* 0x00000005000a7202 */ /* 0x000fe20000000f00 */
[----:B------:R-:W-:Y:S02]  /*3a400*/  STL [R1+0x1dc], R7 ;  /* 0x0001dc0701007387 */ /* 0x000fe40000100800 */
[----:B------:R-:W-:Y:S02]  /*3a410*/  IMAD.MOV.U32 R11, RZ, RZ, R6 ;  /* 0x000000ffff0b7224 */ /* 0x000fe400078e0006 */
[----:B------:R-:W0:Y:S04]  /*3a420*/  LDSM.16.MT88.4 R4, [R15+0x28000] ;  /* 0x028000000f04783b */ /* 0x000e280000004200 */
[----:B------:R-:W-:Y:S01]  /*3a430*/  STL [R1+0x4b88], R10 ;  /* 0x004b880a01007387 */ /* 0x000fe20000100800 */
[----:B------:R0:W-:Y:S02]  /*3a440*/  STL [R1+0x4b84], R11 ;  /* 0x004b840b01007387 */ /* 0x0001e40000100800 */
[----:B0-----:R-:W-:Y:S01]  /*3a450*/  IMAD.MOV.U32 R11, RZ, RZ, R6 ;  /* 0x000000ffff0b7224 */ /* 0x001fe200078e0006 */
[----:B------:R-:W-:-:S02]  /*3a460*/  MOV R10, R7 ;  /* 0x00000007000a7202 */ /* 0x000fc40000000f00 */
[----:B------:R-:W-:Y:S02]  /*3a470*/  MOV R23, R4 ;  /* 0x0000000400177202 */ /* 0x000fe40000000f00 */
[----:B------:R-:W-:Y:S01]  /*3a480*/  MOV R16, R5 ;  /* 0x0000000500107202 */ /* 0x000fe20000000f00 */
[----:B------:R-:W3:Y:S01]  /*3a490*/  LDL.LU.64 R6, [R1+0x4d48] ;  /* 0x004d480001067983 */ /* 0x000ee20000300a00 */
[----:B------:R-:W3:Y:S02]  /*3a4a0*/  LDL.LU.64 R4, [R1+0x4d40] ;  /* 0x004d400001047983 */ /* 0x000ee40000300a00 */
[----:B---3--:R-:W-:Y:S01]  /*3a4b0*/  HMMA.16816.F32 R4, R4, R8, R24 ;  /* 0x000000080404723c */ /* 0x008fe20000001818 */
[----:B------:R-:W3:Y:S01]  /*3a4c0*/  LDL.LU.64 R26, [R1+0x4d38] ;  /* 0x004d3800011a7983 */ /* 0x000ee20000300a00 */
[----:B------:R-:W4:Y:S11]  /*3a4d0*/  LDL.LU.64 R24, [R1+0x4d30] ;  /* 0x004d300001187983 */ /* 0x000f360000300a00 */
[----:B------:R-:W-:Y:S10]  /*3a4e0*/  @!UPT UIADD3 URZ, URZ, URZ, URZ ;  /* 0x0000003f3f3ff290 */ /* 0x000ff4000fffe03f */
[----:B------:R-:W-:Y:S01]  /*3a4f0*/  STL.64 [R1+0x1c0], R4 ;  /* 0x0001c00401007387 */ /* 0x000fe20000100a00 */
[----:B------:R-:W-:Y:S02]  /*3a500*/  STL.64 [R1+0x1c8], R6 ;  /* 0x0001c80601007387 */ /* 0x000fe40000100a00 */
[----:B------:R-:W0:Y:S02]  /*3a510*/  LDSM.16.MT88.4 R4, [R15+0x28080] ;  /* 0x028080000f04783b */ /* 0x000e240000004200 */
[----:B0-----:R-:W-:Y:S02]  /*3a520*/  MOV R22, R6 ;  /* 0x0000000600167202 */ /* 0x001fe40000000f00 */
[----:B------:R-:W-:Y:S01]  /*3a530*/  IMAD.MOV.U32 R14, RZ, RZ, R7 ;  /* 0x000000ffff0e7224 */ /* 0x000fe200078e0007 */
[----:B------:R-:W-:Y:S02]  /*3a540*/  MOV R13, R4 ;  /* 0x00000004000d7202 */ /* 0x000fe40000000f00 */
[----:B------:R-:W-:-:S02]  /*3a550*/  MOV R12, R5 ;  /* 0x00000005000c7202 */ /* 0x000fc40000000f00 */
[----:B------:R-:W0:Y:S04]  /*3a560*/  LDSM.16.MT88.4 R4, [R15+0x28100] ;  /* 0x028100000f04783b */ /* 0x000e280000004200 */
[----:B0-----:R0:W-:Y:S02]  /*3a570*/  STL.64 [R1+0x4c00], R6 ;  /* 0x004c000601007387 */ /* 0x0011e40000100a00 */
[----:B0-----:R-:W-:Y:S02]  /*3a580*/  IMAD.MOV.U32 R6, RZ, RZ, R22 ;  /* 0x000000ffff067224 */ /* 0x001fe400078e0016 */
[----:B------:R-:W2:Y:S01]  /*3a590*/  LDL.LU R22, [R1+0x4d2c] ;  /* 0x004d2c0001167983 */ /* 0x000ea20000300800 */
[----:B------:R0:W-:Y:S01]  /*3a5a0*/  STL.64 [R1+0x4bf8], R4 ;  /* 0x004bf80401007387 */ /* 0x0001e20000100a00 */
[----:B------:R-:W-:-:S02]  /*3a5b0*/  MOV R7, R14 ;  /* 0x0000000e00077202 */ /* 0x000fc40000000f00 */
[----:B0-----:R-:W-:Y:S01]  /*3a5c0*/  MOV R4, R13 ;  /* 0x0000000d00047202 */ /* 0x001fe20000000f00 */
[----:B------:R-:W-:Y:S02]  /*3a5d0*/  IMAD.MOV.U32 R5, RZ, RZ, R12 ;  /* 0x000000ffff057224 */ /* 0x000fe400078e000c */
[----:B------:R-:W0:Y:S04]  /*3a5e0*/  LDSM.16.MT88.4 R12, [R15+0x28180] ;  /* 0x028180000f0c783b */ /* 0x000e280000004200 */
[----:B------:R1:W-:Y:S01]  /*3a5f0*/  STL.64 [R1+0x4c20], R6 ;  /* 0x004c200601007387 */ /* 0x0003e20000100a00 */
[----:B------:R1:W-:Y:S02]  /*3a600*/  STL.64 [R1+0x4c18], R4 ;  /* 0x004c180401007387 */ /* 0x0003e40000100a00 */
[----:B-1----:R-:W-:Y:S01]  /*3a610*/  IMAD.MOV.U32 R6, RZ, RZ, R11 ;  /* 0x000000ffff067224 */ /* 0x002fe200078e000b */
[----:B------:R-:W-:-:S02]  /*3a620*/  MOV R7, R10 ;  /* 0x0000000a00077202 */ /* 0x000fc40000000f00 */
[----:B------:R-:W-:Y:S02]  /*3a630*/  MOV R4, R23 ;  /* 0x0000001700047202 */ /* 0x000fe40000000f00 */
[----:B------:R-:W-:Y:S01]  /*3a640*/  MOV R5, R16 ;  /* 0x0000001000057202 */ /* 0x000fe20000000f00 */
[----:B------:R-:W2:Y:S01]  /*3a650*/  LDL.LU R23, [R1+0x4d28] ;  /* 0x004d280001177983 */ /* 0x000ea20000300800 */
[----:B------:R-:W2:Y:S02]  /*3a660*/  LDL.LU R16, [R1+0x4d24] ;  /* 0x004d240001107983 */ /* 0x000ea40000300800 */
[----:B------:R-:W-:Y:S01]  /*3a670*/  STL.64 [R1+0x4c40], R6 ;  /* 0x004c400601007387 */ /* 0x000fe20000100a00 */
[----:B------:R-:W-:Y:S04]  /*3a680*/  STL.64 [R1+0x4c38], R4 ;  /* 0x004c380401007387 */ /* 0x000fe80000100a00 */
[----:B0-----:R-:W-:Y:S01]  /*3a690*/  STL.64 [R1+0x4bf0], R14 ;  /* 0x004bf00e01007387 */ /* 0x001fe20000100a00 */
[----:B------:R0:W-:Y:S03]  /*3a6a0*/  STL.64 [R1+0x4be8], R12 ;  /* 0x004be80c01007387 */ /* 0x0001e60000100a00 */
[----:B0-----:R-:W2:Y:S01]  /*3a6b0*/  LDL.LU R12, [R1+0x180] ;  /* 0x00018000010c7983 */ /* 0x001ea20000300800 */
[----:B------:R-:W2:Y:S02]  /*3a6c0*/  LDL.LU R13, [R1+0x184] ;  /* 0x00018400010d7983 */ /* 0x000ea40000300800 */
[----:B------:R-:W2:Y:S02]  /*3a6d0*/  LDL.LU R14, [R1+0x188] ;  /* 0x00018800010e7983 */ /* 0x000ea40000300800 */
[----:B------:R-:W2:Y:S01]  /*3a6e0*/  LDL.LU R15, [R1+0x18c] ;  /* 0x00018c00010f7983 */ /* 0x000ea20000300800 */
[----:B------:R-:W-:-:S02]  /*3a6f0*/  MOV R4, R17 ;  /* 0x0000001100047202 */ /* 0x000fc40000000f00 */
[----:B------:R-:W-:Y:S02]  /*3a700*/  MOV R6, R19 ;  /* 0x0000001300067202 */ /* 0x000fe40000000f00 */
[----:B------:R-:W-:Y:S01]  /*3a710*/  MOV R7, R0 ;  /* 0x0000000000077202 */ /* 0x000fe20000000f00 */
[----:B------:R-:W3:Y:S01]  /*3a720*/  LDL.LU R17, [R1+0x4d20] ;  /* 0x004d200001117983 */ /* 0x000ee20000300800 */
[----:B------:R-:W-:Y:S02]  /*3a730*/  IMAD.MOV.U32 R5, RZ, RZ, R18 ;  /* 0x000000ffff057224 */ /* 0x000fe400078e0012 */
[----:B------:R-:W3:Y:S02]  /*3a740*/  LDL.LU R18, [R1+0x4d1c] ;  /* 0x004d1c0001127983 */ /* 0x000ee40000300800 */
[----:B------:R-:W3:Y:S01]  /*3a750*/  LDL.LU R19, [R1+0x4d18] ;  /* 0x004d180001137983 */ /* 0x000ee20000300800 */
[----:B------:R-:W3:Y:S01]  /*3a760*/  LDL.LU R0, [R1+0x4d14] ;  /* 0x004d140001007983 */ /* 0x000ee20000300800 */
[----:B------:R-:W-:Y:S02]  /*3a770*/  STL.64 [R1+0x4c60], R6 ;  /* 0x004c600601007387 */ /* 0x000fe40000100a00 */
[----:B------:R-:W-:Y:S01]  /*3a780*/  STL.64 [R1+0x4c58], R4 ;  /* 0x004c580401007387 */ /* 0x000fe20000100a00 */
[----:B--2---:R-:W-:Y:S01]  /*3a790*/  STL.64 [R1+0x4c10], R14 ;  /* 0x004c100e01007387 */ /* 0x004fe20000100a00 */
[----:B------:R0:W-:Y:S03]  /*3a7a0*/  STL.64 [R1+0x4c08], R12 ;  /* 0x004c080c01007387 */ /* 0x0001e60000100a00 */
[----:B0-----:R-:W2:Y:S01]  /*3a7b0*/  LDL.LU R12, [R1+0x1b0] ;  /* 0x0001b000010c7983 */ /* 0x001ea20000300800 */
[----:B------:R-:W2:Y:S02]  /*3a7c0*/  LDL.LU R13, [R1+0x1b4] ;  /* 0x0001b400010d7983 */ /* 0x000ea40000300800 */
[----:B------:R-:W2:Y:S02]  /*3a7d0*/  LDL.LU R14, [R1+0x1b8] ;  /* 0x0001b800010e7983 */ /* 0x000ea40000300800 */
[----:B------:R-:W2:Y:S02]  /*3a7e0*/  LDL.LU R15, [R1+0x1bc] ;  /* 0x0001bc00010f7983 */ /* 0x000ea40000300800 */
[----:B----4-:R-:W-:Y:S01]  /*3a7f0*/  IMAD.MOV.U32 R4, RZ, RZ, R24 ;  /* 0x000000ffff047224 */ /* 0x010fe200078e0018 */
[----:B---3--:R-:W-:Y:S01]  /*3a800*/  MOV R6, R26 ;  /* 0x0000001a00067202 */ /* 0x008fe20000000f00 */
[----:B------:R-:W-:Y:S01]  /*3a810*/  IMAD.MOV.U32 R7, RZ, RZ, R27 ;  /* 0x000000ffff077224 */ /* 0x000fe200078e001b */
[----:B------:R-:W3:Y:S01]  /*3a820*/  LDL.LU R24, [R1+0x4d10] ;  /* 0x004d100001187983 */ /* 0x000ee20000300800 */
[----:B------:R-:W-:-:S02]  /*3a830*/  MOV R5, R25 ;  /* 0x0000001900057202 */ /* 0x000fc40000000f00 */
[----:B------:R-:W4:Y:S02]  /*3a840*/  LDL.LU R25, [R1+0x4d0c] ;  /* 0x004d0c0001197983 */ /* 0x000f240000300800 */
        /* <DEDUP_REMOVED lines=9> */
[----:B------:R-:W2:Y:S01]  /*3a8e0*/  LDL.LU R15, [R1+0x19c] ;  /* 0x00019c00010f7983 */ /* 0x000ea20000300800 */
[----:B------:R-:W-:Y:S01]  /*3a8f0*/  MOV R4, R2 ;  /* 0x0000000200047202 */ /* 0x000fe20000000f00 */
[----:B------:R-:W-:Y:S01]  /*3a900*/  IMAD.MOV.U32 R6, RZ, RZ, R28 ;  /* 0x000000ffff067224 */ /* 0x000fe200078e001c */
[----:B------:R-:W-:Y:S01]  /*3a910*/  MOV R7, R3 ;  /* 0x0000000300077202 */ /* 0x000fe20000000f00 */
[----:B------:R-:W3:Y:S01]  /*3a920*/  LDL.LU R2, [R1+0x4d00] ;  /* 0x004d000001027983 */ /* 0x000ee20000300800 */
[----:B------:R-:W-:-:S02]  /*3a930*/  MOV R5, R29 ;  /* 0x0000001d00057202 */ /* 0x000fc40000000f00 */
[----:B------:R-:W3:Y:S02]  /*3a940*/  LDL.LU R29, [R1+0x4cfc] ;  /* 0x004cfc00011d7983 */ /* 0x000ee40000300800 */
[----:B------:R-:W3:Y:S01]  /*3a950*/  LDL.LU R28, [R1+0x4cf8] ;  /* 0x004cf800011c7983 */ /* 0x000ee20000300800 */
[----:B------:R-:W3:Y:S01]  /*3a960*/  LDL.LU R3, [R1+0x4cf4] ;  /* 0x004cf40001037983 */ /* 0x000ee20000300800 */
[----:B------:R0:W-:Y:S02]  /*3a970*/  STL.64 [R1+0x4ca0], R6 ;  /* 0x004ca00601007387 */ /* 0x0001e40000100a00 */
[----:B------:R1:W-:Y:S01]  /*3a980*/  STL.64 [R1+0x4c98], R4 ;  /* 0x004c980401007387 */ /* 0x0003e20000100a00 */
[----:B0-----:R-:W-:Y:S02]  /*3a990*/  MOV R6, R21 ;  /* 0x0000001500067202 */ /* 0x001fe40000000f00 */
[----:B------:R-:W-:Y:S02]  /*3a9a0*/  MOV R7, R20 ;  /* 0x0000001400077202 */ /* 0x000fe40000000f00 */
[----:B-1----:R-:W-:Y:S01]  /*3a9b0*/  MOV R4, R23 ;  /* 0x0000001700047202 */ /* 0x002fe20000000f00 */
[----:B------:R-:W-:-:S02]  /*3a9c0*/  IMAD.MOV.U32 R5, RZ, RZ, R22 ;  /* 0x000000ffff057224 */ /* 0x000fc400078e0016 */
[----:B------:R-:W-:Y:S03]  /*3a9d0*/  STL.64 [R1+0x4cc0], R6 ;  /* 0x004cc00601007387 */ /* 0x000fe60000100a00 */
        /* <DEDUP_REMOVED lines=8> */
[----:B------:R-:W-:-:S02]  /*3aa60*/  IMAD.MOV.U32 R7, RZ, RZ, R16 ;  /* 0x000000ffff077224 */ /* 0x000fc400078e0010 */
[----:B------:R-:W-:Y:S01]  /*3aa70*/  IMAD.MOV.U32 R4, RZ, RZ, R19 ;  /* 0x000000ffff047224 */ /* 0x000fe200078e0013 */
[----:B------:R-:W-:Y:S02]  /*3aa80*/  MOV R5, R18 ;  /* 0x0000001200057202 */ /* 0x000fe40000000f00 */
[----:B------:R-:W-:Y:S03]  /*3aa90*/  STL.64 [R1+0x4ce0], R6 ;  /* 0x004ce00601007387 */ /* 0x000fe60000100a00 */
[----:B------:R-:W-:Y:S01]  /*3aaa0*/  STL.64 [R1+0x4cd8], R4 ;  /* 0x004cd80401007387 */ /* 0x000fe20000100a00 */
[----:B--2---:R-:W-:Y:S01]  /*3aab0*/  STL.64 [R1+0x4c70], R14 ;  /* 0x004c700e01007387 */ /* 0x004fe20000100a00 */
[----:B------:R0:W-:Y:S03]  /*3aac0*/  STL.64 [R1+0x4c68], R12 ;  /* 0x004c680c01007387 */ /* 0x0001e60000100a00 */
[----:B0-----:R-:W2:Y:S01]  /*3aad0*/  LDL.LU R12, [R1+0xd0] ;  /* 0x0000d000010c7983 */ /* 0x001ea20000300800 */
[----:B------:R-:W2:Y:S02]  /*3aae0*/  LDL.LU R13, [R1+0xd4] ;  /* 0x0000d400010d7983 */ /* 0x000ea40000300800 */
[----:B------:R-:W2:Y:S01]  /*3aaf0*/  LDL.LU R14, [R1+0xd8] ;  /* 0x0000d800010e7983 */ /* 0x000ea20000300800 */
[----:B---3--:R-:W-:-:S02]  /*3ab00*/  MOV R15, R3 ;  /* 0x00000003000f7202 */ /* 0x008fc40000000f00 */
[----:B------:R-:W3:Y:S01]  /*3ab10*/  LDL.LU R3, [R1+0x4cf0] ;  /* 0x004cf00001037983 */ /* 0x000ee20000300800 */
[----:B------:R-:W3:Y:S02]  /*3ab20*/  LDL.LU R4, [R1+0x220] ;  /* 0x0002200001047983 */ /* 0x000ee40000300800 */
[----:B------:R-:W3:Y:S02]  /*3ab30*/  LDL.LU R5, [R1+0x224] ;  /* 0x0002240001057983 */ /* 0x000ee40000300800 */
[----:B------:R-:W3:Y:S01]  /*3ab40*/  LDL.LU R6, [R1+0x228] ;  /* 0x0002280001067983 */ /* 0x000ee20000300800 */
[----:B------:R-:W3:Y:S04]  /*3ab50*/  LDL.LU R7, [R1+0x22c] ;  /* 0x00022c0001077983 */ /* 0x000ee80000300800 */
[----:B--2---:R3:W-:Y:S01]  /*3ab60*/  STL.64 [R1+0x4c90], R14 ;  /* 0x004c900e01007387 */ /* 0x0047e20000100a00 */
[----:B------:R0:W-:Y:S01]  /*3ab70*/  STL.64 [R1+0x4c88], R12 ;  /* 0x004c880c01007387 */ /* 0x0001e20000100a00 */
[----:B---3--:R-:W-:-:S02]  /*3ab80*/  MOV R14, R3 ;  /* 0x00000003000e7202 */ /* 0x008fc40000000f00 */
[----:B0-----:R-:W2:Y:S01]  /*3ab90*/  LDL.LU R12, [R1+0x1e0] ;  /* 0x0001e000010c7983 */ /* 0x001ea20000300800 */
[----:B------:R-:W2:Y:S02]  /*3aba0*/  LDL.LU R13, [R1+0x1e4] ;  /* 0x0001e400010d7983 */ /* 0x000ea40000300800 */
[----:B------:R-:W3:Y:S02]  /*3abb0*/  LDL.LU R3, [R1+0x4cec] ;  /* 0x004cec0001037983 */ /* 0x000ee40000300800 */
[----:B------:R-:W2:Y:S02]  /*3abc0*/  LDL.LU R15, [R1+0x1ec] ;  /* 0x0001ec00010f7983 */ /* 0x000ea40000300800 */
[----:B--2---:R-:W-:Y:S01]  /*3abd0*/  STL.64 [R1+0x4cb0], R14 ;  /* 0x004cb00e01007387 */ /* 0x004fe20000100a00 */
[----:B------:R0:W-:Y:S03]  /*3abe0*/  STL.64 [R1+0x4ca8], R12 ;  /* 0x004ca80c01007387 */ /* 0x0001e60000100a00 */
[----:B0-----:R-:W2:Y:S01]  /*3abf0*/  LDL.LU R12, [R1+0x200] ;  /* 0x00020000010c7983 */ /* 0x001ea20000300800 */
[----:B------:R-:W2:Y:S02]  /*3ac00*/  LDL.LU R13, [R1+0x204] ;  /* 0x00020400010d7983 */ /* 0x000ea40000300800 */
[----:B------:R-:W2:Y:S02]  /*3ac10*/  LDL.LU R14, [R1+0x208] ;  /* 0x00020800010e7983 */ /* 0x000ea40000300800 */
[----:B---3--:R-:W-:-:S02]  /*3ac20*/  IMAD.MOV.U32 R15, RZ, RZ, R3 ;  /* 0x000000ffff0f7224 */ /* 0x008fc400078e0003 */
[----:B------:R-:W3:Y:S04]  /*3ac30*/  LDL.LU R3, [R1+0x4ce8] ;  /* 0x004ce80001037983 */ /* 0x000ee80000300800 */
[----:B---3--:R-:W0:Y:S04]  /*3ac40*/  LDSM.16.MT88.4 R16, [R3+0x28000] ;  /* 0x028000000310783b */ /* 0x008e280000004200 */
[----:B------:R-:W1:Y:S04]  /*3ac50*/  LDSM.16.MT88.4 R20, [R3+0x28080] ;  /* 0x028080000314783b */ /* 0x000e680000004200 */
[----:B--2---:R-:W-:Y:S01]  /*3ac60*/  STL.64 [R1+0x4cd0], R14 ;  /* 0x004cd00e01007387 */ /* 0x004fe20000100a00 */
[----:B------:R2:W-:Y:S03]  /*3ac70*/  STL.64 [R1+0x4cc8], R12 ;  /* 0x004cc80c01007387 */ /* 0x0005e60000100a00 */
[----:B--2---:R-:W2:Y:S01]  /*3ac80*/  LDL.LU R12, [R1+0x210] ;  /* 0x00021000010c7983 */ /* 0x004ea20000300800 */
[----:B------:R-:W2:Y:S02]  /*3ac90*/  LDL.LU R13, [R1+0x214] ;  /* 0x00021400010d7983 */ /* 0x000ea40000300800 */
[----:B------:R-:W2:Y:S02]  /*3aca0*/  LDL.LU R14, [R1+0x218] ;  /* 0x00021800010e7983 */ /* 0x000ea40000300800 */
[----:B------:R-:W2:Y:S01]  /*3acb0*/  LDL.LU R15, [R1+0x21c] ;  /* 0x00021c00010f7983 */ /* 0x000ea20000300800 */
[----:B0-----:R-:W-:Y:S01]  /*3acc0*/  STL.64 [R1+0x4be0], R18 ;  /* 0x004be01201007387 */ /* 0x001fe20000100a00 */
[----:B------:R0:W-:Y:S03]  /*3acd0*/  STL.64 [R1+0x4bd8], R16 ;  /* 0x004bd81001007387 */ /* 0x0001e60000100a00 */
[----:B0-----:R-:W3:Y:S01]  /*3ace0*/  LDL.LU R16, [R1+0x160] ;  /* 0x0001600001107983 */ /* 0x001ee20000300800 */
[----:B------:R-:W3:Y:S02]  /*3acf0*/  LDL.LU R17, [R1+0x164] ;  /* 0x0001640001117983 */ /* 0x000ee40000300800 */
[----:B------:R-:W3:Y:S02]  /*3ad00*/  LDL.LU R18, [R1+0x168] ;  /* 0x0001680001127983 */ /* 0x000ee40000300800 */
[----:B------:R-:W3:Y:S01]  /*3ad10*/  LDL.LU R19, [R1+0x16c] ;  /* 0x00016c0001137983 */ /* 0x000ee20000300800 */
[----:B-1----:R4:W-:Y:S01]  /*3ad20*/  STL.64 [R1+0x4bd0], R22 ;  /* 0x004bd01601007387 */ /* 0x0029e20000100a00 */
[----:B------:R0:W-:Y:S02]  /*3ad30*/  STL.64 [R1+0x4bc8], R20 ;  /* 0x004bc81401007387 */ /* 0x0001e40000100a00 */
[----:B----4-:R-:W-:Y:S01]  /*3ad40*/  IMAD.MOV.U32 R22, RZ, RZ, R25 ;  /* 0x000000ffff167224 */ /* 0x010fe200078e0019 */
[----:B0-----:R-:W-:-:S02]  /*3ad50*/  MOV R20, R27 ;  /* 0x0000001b00147202 */ /* 0x001fc40000000f00 */
[----:B------:R-:W-:Y:S02]  /*3ad60*/  MOV R21, R26 ;  /* 0x0000001a00157202 */ /* 0x000fe40000000f00 */
[----:B------:R-:W-:Y:S02]  /*3ad70*/  MOV R23, R24 ;  /* 0x0000001800177202 */ /* 0x000fe40000000f00 */
[----:B------:R-:W-:Y:S05]  /*3ad80*/  LDSM.16.MT88.4 R24, [R3+0x28100] ;  /* 0x028100000318783b */ /* 0x000fea0000004200 */
[-C--:B------:R-:W-:Y:S01]  /*3ad90*/  HMMA.16816.F32 R20, R20, R8.reuse, R4 ;  /* 0x000000081414723c */ /* 0x080fe20000001804 */
        /* <DEDUP_REMOVED lines=47> */
[----:B------:R-:W0:Y:S02]  /*3b090*/  LDSM.16.MT88.4 R4, [R3+0x28180] ;  /* 0x028180000304783b */ /* 0x000e240000004200 */
[----:B0-----:R-:W-:Y:S02]  /*3b0a0*/  STL.64 [R1+0x80], R4 ;  /* 0x0000800401007387 */ /* 0x001fe40000100a00 */
[----:B------:R0:W-:Y:S02]  /*3b0b0*/  STL.64 [R1+0x88], R6 ;  /* 0x0000880601007387 */ /* 0x0001e40000100a00 */
        /* <DEDUP_REMOVED lines=14> */
[-C--:B--2---:R-:W-:Y:S01]  /*3b1a0*/  HMMA.16816.F32 R4, R4, R8.reuse, R12 ;  /* 0x000000080404723c */ /* 0x084fe2000000180c */
[----:B------:R-:W2:Y:S01]  /*3b1b0*/  LDL.LU.64 R14, [R1+0x4c10] ;  /* 0x004c1000010e7983 */ /* 0x000ea20000300a00 */
[----:B------:R-:W2:Y:S11]  /*3b1c0*/  LDL.LU.64 R12, [R1+0x4c08] ;  /* 0x004c0800010c7983 */ /* 0x000eb60000300a00 */
[----:B------:R-:W-:Y:S10]  /*3b1d0*/  @!UPT UIADD3 URZ, URZ, URZ, URZ ;  /* 0x0000003f3f3ff290 */ /* 0x000ff4000fffe03f */
[----:B------:R0:W-:Y:S01]  /*3b1e0*/  STL [R1+0xc8], R6 ;  /* 0x0000c80601007387 */ /* 0x0001e20000100800 */
[----:B------:R-:W-:Y:S02]  /*3b1f0*/  MOV R3, R7 ;  /* 0x0000000700037202 */ /* 0x000fe40000000f00 */
[----:B------:R-:W-:Y:S01]  /*3b200*/  MOV R10, R4 ;  /* 0x00000004000a7202 */ /* 0x000fe20000000f00 */
[----:B------:R-:W-:Y:S01]  /*3b210*/  IMAD.MOV.U32 R11, RZ, RZ, R5 ;  /* 0x000000ffff0b7224 */ /* 0x000fe200078e0005 */
[----:B0-----:R-:W2:Y:S01]  /*3b220*/  LDL.LU.64 R6, [R1+0x4c00] ;  /* 0x004c000001067983 */ /* 0x001ea20000300a00 */
[----:B------:R-:W2:Y:S02]  /*3b230*/  LDL.LU.64 R4, [R1+0x4bf8] ;  /* 0x004bf80001047983 */ /* 0x000ea40000300a00 */
[----:B------:R-:W-:Y:S02]  /*3b240*/  STL [R1+0x4b94], R3 ;  /* 0x004b940301007387 */ /* 0x000fe40000100800 */
[----:B------:R-:W-:Y:S01]  /*3b250*/  STL [R1+0x4b90], R11 ;  /* 0x004b900b01007387 */ /* 0x000fe20000100800 */
[----:B------:R-:W-:Y:S01]  /*3b260*/  STL [R1+0x4b8c], R10 ;  /* 0x004b8c0a01007387 */ /* 0x000fe20000100800 */
[-C--:B--2---:R-:W-:Y:S03]  /*3b270*/  HMMA.16816.F32 R4, R4, R8.reuse, R12 ;  /* 0x000000080404723c */ /* 0x084fe6000000180c */
[----:B------:R-:W3:Y:S01]  /*3b280*/  LDL.LU.64 R14, [R1+0x4bf0] ;  /* 0x004bf000010e7983 */ /* 0x000ee20000300a00 */
[----:B------:R-:W3:Y:S11]  /*3b290*/  LDL.LU.64 R12, [R1+0x4be8] ;  /* 0x004be800010c7983 */ /* 0x000ef60000300a00 */
[----:B------:R-:W-:Y:S08]  /*3b2a0*/  @!UPT UIADD3 URZ, URZ, URZ, URZ ;  /* 0x0000003f3f3ff290 */ /* 0x000ff0000fffe03f */
[----:B------:R0:W-:Y:S01]  /*3b2b0*/  STL.64 [R1+0xb0], R4 ;  /* 0x0000b00401007387 */ /* 0x0001e20000100a00 */
[----:B------:R1:W-:Y:S03]  /*3b2c0*/  STL.64 [R1+0xb8], R6 ;  /* 0x0000b80601007387 */ /* 0x0003e60000100a00 */
[----:B0-----:R-:W2:Y:S01]  /*3b2d0*/  LDL.LU R4, [R1+0xf0] ;  /* 0x0000f00001047983 */ /* 0x001ea20000300800 */
[----:B------:R-:W2:Y:S01]  /*3b2e0*/  LDL.LU R5, [R1+0xf4] ;  /* 0x0000f40001057983 */ /* 0x000ea20000300800 */
[-C--:B---3--:R-:W-:Y:S02]  /*3b2f0*/  HMMA.16816.F32 R12, R12, R8.reuse, R16 ;  /* 0x000000080c0c723c */ /* 0x088fe40000001810 */
[----:B------:R-:W4:Y:S01]  /*3b300*/  LDL.LU.64 R18, [R1+0x4be0] ;  /* 0x004be00001127983 */ /* 0x000f220000300a00 */
[----:B------:R-:W4:Y:S02]  /*3b310*/  LDL.LU.64 R16, [R1+0x4bd8] ;  /* 0x004bd80001107983 */ /* 0x000f240000300a00 */
[----:B-1----:R-:W-:Y:S01]  /*3b320*/  IMAD.MOV.U32 R7, RZ, RZ, R2 ;  /* 0x000000ffff077224 */ /* 0x002fe200078e0002 */
[----:B------:R-:W-:Y:S11]  /*3b330*/  MOV R6, R29 ;  /* 0x0000001d00067202 */ /* 0x000ff60000000f00 */
[----:B------:R-:W-:Y:S06]  /*3b340*/  @!UPT UIADD3 URZ, URZ, URZ, URZ ;  /* 0x0000003f3f3ff290 */ /* 0x000fec000fffe03f */
[----:B------:R0:W-:Y:S01]  /*3b350*/  STL.64 [R1+0x70], R12 ;  /* 0x0000700c01007387 */ /* 0x0001e20000100a00 */
[----:B------:R-:W-:Y:S02]  /*3b360*/  MOV R2, R15 ;  /* 0x0000000f00027202 */ /* 0x000fe40000000f00 */
[----:B------:R-:W-:Y:S01]  /*3b370*/  MOV R29, R14 ;  /* 0x0000000e001d7202 */ /* 0x000fe20000000f00 */
[----:B0-----:R-:W3:Y:S01]  /*3b380*/  LDL.LU R12, [R1+0x120] ;  /* 0x00012000010c7983 */ /* 0x001ee20000300800 */
[----:B------:R-:W3:Y:S02]  /*3b390*/  LDL.LU R13, [R1+0x124] ;  /* 0x00012400010d7983 */ /* 0x000ee40000300800 */
[----:B------:R-:W3:Y:S02]  /*3b3a0*/  LDL.LU R14, [R1+0x128] ;  /* 0x00012800010e7983 */ /* 0x000ee40000300800 */
[----:B------:R-:W-:Y:S01]  /*3b3b0*/  STL [R1+0x4b9c], R2 ;  /* 0x004b9c0201007387 */ /* 0x000fe20000100800 */
[----:B------:R-:W-:Y:S01]  /*3b3c0*/  STL [R1+0x4b98], R29 ;  /* 0x004b981d01007387 */ /* 0x000fe20000100800 */
[----:B----4-:R-:W-:Y:S03]  /*3b3d0*/  HMMA.16816.F32 R16, R16, R8, R20 ;  /* 0x000000081010723c */ /* 0x010fe60000001814 */
[----:B------:R-:W3:Y:S01]  /*3b3e0*/  LDL.LU.64 R22, [R1+0x4bd0] ;  /* 0x004bd00001167983 */ /* 0x000ee20000300a00 */
[----:B------:R-:W3:Y:S02]  /*3b3f0*/  LDL.LU.64 R20, [R1+0x4bc8] ;  /* 0x004bc80001147983 */ /* 0x000ee40000300a00 */
[----:B------:R-:W-:-:S02]  /*3b400*/  IMAD.MOV.U32 R15, RZ, RZ, R28 ;  /* 0x000000ffff0f7224 */ /* 0x000fc400078e001c */
[-C--:B--2---:R-:W-:Y:S08]  /*3b410*/  HMMA.16816.F32 R4, R24, R8.reuse, R4 ;  /* 0x000000081804723c */ /* 0x084ff00000001804 */
[----:B---3--:R-:W-:Y:S11]  /*3b420*/  HMMA.16816.F32 R12, R20, R8, R12 ;  /* 0x00000008140c723c */ /* 0x008ff6000000180c */
[----:B------:R-:W-:Y:S11]  /*3b430*/  @!UPT UIADD3 URZ, URZ, URZ, URZ ;  /* 0x0000003f3f3ff290 */ /* 0x000ff6000fffe03f */
[----:B------:R-:W-:Y:S01]  /*3b440*/  @!UPT UIADD3 URZ, URZ, URZ, URZ ;  /* 0x0000003f3f3ff290 */ /* 0x000fe2000fffe03f */
[----:B------:R-:W-:Y:S01]  /*3b450*/  STL.64 [R1+0x90], R12 ;  /* 0x0000900c01007387 */ /* 0x000fe20000100a00 */
[----:B------:R-:W-:Y:S01]  /*3b460*/  MOV R28, R15 ;  /* 0x0000000f001c7202 */ /* 0x000fe20000000f00 */
[----:B------:R-:W-:Y:S02]  /*3b470*/  STL.64 [R1+0xa0], R16 ;  /* 0x0000a01001007387 */ /* 0x000fe40000100a00 */
[----:B------:R-:W-:Y:S01]  /*3b480*/  STL.64 [R1+0xa8], R18 ;  /* 0x0000a81201007387 */ /* 0x000fe20000100a00 */
[----:B------:R-:W-:Y:S01]  /*3b490*/  STL [R1+0x98], R14 ;  /* 0x0000980e01007387 */ /* 0x000fe20000100800 */
[----:B------:R-:W-:Y:S02]  /*3b4a0*/  STL [R1+0x4a60], R28 ;  /* 0x004a601c01007387 */ /* 0x000fe40000100800 */
[----:B------:R-:W-:Y:S02]  /*3b4b0*/  STL [R1+0x4ba4], R8 ;  /* 0x004ba40801007387 */ /* 0x000fe40000100800 */
[----:B------:R-:W-:Y:S01]  /*3b4c0*/  STL [R1+0x4ba0], R9 ;  /* 0x004ba00901007387 */ /* 0x000fe20000100800 */
[----:B------:R-:W-:Y:S01]  /*3b4d0*/  STL.64 [R1+0x200], R4 ;  /* 0x0002000401007387 */ /* 0x000fe20000100a00 */
[----:B------:R-:W-:Y:S02]  /*3b4e0*/  STL.64 [R1+0x208], R6 ;  /* 0x0002080601007387 */ /* 0x000fe40000100a00 */
[----:B------:R-:W0:Y:S01]  /*3b4f0*/  LDSM.16.MT88.4 R4, [R0+0x2a080] ;  /* 0x02a080000004783b */ /* 0x000e220000004200 */
[----:B------:R-:W1:Y:S01]  /*3b500*/  LDSM.16.MT88.4 R12, [R0+0x2a180] ;  /* 0x02a18000000c783b */ /* 0x000e620000004200 */
[----:B0-----:R-:W-:-:S02]  /*3b510*/  MOV R28, R7 ;  /* 0x00000007001c7202 */ /* 0x001fc40000000f00 */
[----:B------:R-:W-:Y:S01]  /*3b520*/  MOV R10, R6 ;  /* 0x00000006000a7202 */ /* 0x000fe20000000f00 */
[----:B------:R-:W-:Y:S01]  /*3b530*/  IMAD.MOV.U32 R11, RZ, RZ, R5 ;  /* 0x000000ffff0b7224 */ /* 0x000fe200078e0005 */
[----:B------:R-:W0:Y:S04]  /*3b540*/  S2R R6, SR_TID.X ;  /* 0x0000000000067919 */ /* 0x000e280000002100 */
[----:B------:R-:W-:Y:S01]  /*3b550*/  STL [R1+0x4bb4], R28 ;  /* 0x004bb41c01007387 */ /* 0x000fe20000100800 */
[----:B------:R-:W-:Y:S02]  /*3b560*/  STL [R1+0x4bb0], R10 ;  /* 0x004bb00a01007387 */ /* 0x000fe40000100800 */
[----:B------:R-:W-:Y:S01]  /*3b570*/  STL [R1+0x4bac], R11 ;  /* 0x004bac0b01007387 */ /* 0x000fe20000100800 */
[----:B------:R-:W2:Y:S04]  /*3b580*/  S2R R7, SR_TID.X ;  /* 0x0000000000077919 */ /* 0x000ea80000002100 */
[----:B------:R-:W3:Y:S01]  /*3b590*/  LDSM.16.MT88.4 R8, [R0+0x2a100] ;  /* 0x02a100000008783b */ /* 0x000ee20000004200 */
[----:B------:R-:W-:-:S02]  /*3b5a0*/  MOV R3, R4 ;  /* 0x0000000400037202 */ /* 0x000fc40000000f00 */
[----:B0-----:R-:W-:Y:S02]  /*3b5b0*/  LOP3.LUT R5, R6, 0x7, RZ, 0xc0, !PT ;  /* 0x0000000706057812 */ /* 0x001fe400078ec0ff */
[----:B--2---:R-:W-:-:S03]  /*3b5c0*/  LOP3.LUT R6, R7, 0x10, RZ, 0xc0, !PT ;  /* 0x0000001007067812 */ /* 0x004fc600078ec0ff */
[----:B------:R-:W-:Y:S01]  /*3b5d0*/  IMAD R5, R5, 0x210, RZ ;  /* 0x0000021005057824 */ /* 0x000fe200078e02ff */
[----:B------:R-:W-:Y:S02]  /*3b5e0*/  SHF.L.U32 R4, R7, 0x1, RZ ;  /* 0x0000000107047819 */ /* 0x000fe400000006ff */
[----:B------:R-:W-:Y:S02]  /*3b5f0*/  SHF.L.U32 R6, R6, 0x8, RZ ;  /* 0x0000000806067819 */ /* 0x000fe400000006ff */
[----:B------:R-:W-:-:S04]  /*3b600*/  LOP3.LUT R7, R5, 0x10, R4, 0x78, !PT ;  /* 0x0000001005077812 */ /* 0x000fc800078e7804 */
[----:B------:R-:W-:-:S04]  /*3b610*/  LOP3.LUT R7, R7, R6, RZ, 0xfc, !PT ;  /* 0x0000000607077212 */ /* 0x000fc800078efcff */
[----:B------:R-:W-:Y:S02]  /*3b620*/  LOP3.LUT R7, R7, 0x20, RZ, 0x3c, !PT ;  /* 0x0000002007077812 */ /* 0x000fe400078e3cff */
[----:B-1----:R-:W-:Y:S01]  /*3b630*/  MOV R2, R14 ;  /* 0x0000000e00027202 */ /* 0x002fe20000000f00 */
[----:B------:R-:W-:Y:S02]  /*3b640*/  IMAD.MOV.U32 R29, RZ, RZ, R15 ;  /* 0x000000ffff1d7224 */ /* 0x000fe400078e000f */
[----:B---3--:R-:W-:Y:S01]  /*3b650*/  IMAD.MOV.U32 R27, RZ, RZ, R8 ;  /* 0x000000ffff1b7224 */ /* 0x008fe200078e0008 */
[----:B------:R-:W-:Y:S01]  /*3b660*/  MOV R26, R9 ;  /* 0x00000009001a7202 */ /* 0x000fe20000000f00 */
[----:B------:R-:W-:Y:S01]  /*3b670*/  IMAD.MOV.U32 R8, RZ, RZ, R12 ;  /* 0x000000ffff087224 */ /* 0x000fe200078e000c */
[----:B------:R-:W-:Y:S02]  /*3b680*/  MOV R9, R13 ;  /* 0x0000000d00097202 */ /* 0x000fe40000000f00 */
[----:B------:R-:W0:Y:S01]  /*3b690*/  LDSM.16.MT88.4 R12, [R7+0x2a000] ;  /* 0x02a00000070c783b */ /* 0x000e220000004200 */
[----:B------:R-:W-:-:S03]  /*3b6a0*/  MOV R25, R10 ;  /* 0x0000000a00197202 */ /* 0x000fc60000000f00 */
[----:B------:R1:W-:Y:S01]  /*3b6b0*/  STL [R1+0x4ba8], R3 ;  /* 0x004ba80301007387 */ /* 0x0003e20000100800 */
[----:B------:R-:W-:-:S03]  /*3b6c0*/  IMAD.MOV.U32 R24, RZ, RZ, R11 ;  /* 0x000000ffff187224 */ /* 0x000fc600078e000b */
[----:B------:R-:W-:Y:S01]  /*3b6d0*/  STL [R1+0x4bc0], R25 ;  /* 0x004bc01901007387 */ /* 0x000fe20000100800 */
[----:B------:R-:W-:Y:S02]  /*3b6e0*/  STL [R1+0x4bbc], R26 ;  /* 0x004bbc1a01007387 */ /* 0x000fe40000100800 */
[----:B------:R-:W-:Y:S02]  /*3b6f0*/  STL [R1+0x4bb8], R27 ;  /* 0x004bb81b01007387 */ /* 0x000fe40000100800 */
[----:B------:R2:W-:Y:S01]  /*3b700*/  STL [R1+0x4a64], R0 ;  /* 0x004a640001007387 */ /* 0x0005e20000100800 */
[----:B0-----:R-:W-:Y:S02]  /*3b710*/  MOV R10, R12 ;  /* 0x0000000c000a7202 */ /* 0x001fe40000000f00 */
[----:B------:R-:W-:Y:S01]  /*3b720*/  MOV R11, R13 ;  /* 0x0000000d000b7202 */ /* 0x000fe20000000f00 */
[----:B-1----:R-:W-:Y:S01]  /*3b730*/  IMAD.MOV.U32 R3, RZ, RZ, R14 ;  /* 0x000000ffff037224 */ /* 0x002fe200078e000e */
[----:B--2---:R-:W-:-:S02]  /*3b740*/  MOV R0, R15 ;  /* 0x0000000f00007202 */ /* 0x004fc40000000f00 */
[----:B------:R-:W0:Y:S01]  /*3b750*/  LDSM.16.MT88.4 R12, [R7+0x2a080] ;  /* 0x02a08000070c783b */ /* 0x000e220000004200 */
[----:B------:R-:W-:-:S04]  /*3b760*/  LOP3.LUT R23, R5, 0x10, R4, 0x78, !PT ;  /* 0x0000001005177812 */ /* 0x000fc800078e7804 */
[----:B------:R-:W-:Y:S02]  /*3b770*/  LOP3.LUT R23, R23, R6, RZ, 0xfc, !PT ;  /* 0x0000000617177212 */ /* 0x000fe400078efcff */
[----:B0-----:R-:W-:Y:S01]  /*3b780*/  MOV R16, R14 ;  /* 0x0000000e00107202 */ /* 0x001fe20000000f00 */
[----:B------:R-:W-:Y:S01]  /*3b790*/  IMAD.MOV.U32 R22, RZ, RZ, R15 ;  /* 0x000000ffff167224 */ /* 0x000fe200078e000f */
[----:B------:R-:W-:Y:S02]  /*3b7a0*/  MOV R21, R12 ;  /* 0x0000000c00157202 */ /* 0x000fe40000000f00 */
[----:B------:R-:W-:Y:S02]  /*3b7b0*/  MOV R20, R13 ;  /* 0x0000000d00147202 */ /* 0x000fe40000000f00 */
[----:B------:R-:W0:Y:S02]  /*3b7c0*/  LDSM.16.MT88.4 R12, [R7+0x2a100] ;  /* 0x02a10000070c783b */ /* 0x000e240000004200 */
[----:B------:R-:W1:Y:S01]  /*3b7d0*/  LDSM.16.MT88.4 R4, [R7+0x2a180] ;  /* 0x02a180000704783b */ /* 0x000e620000004200 */
[----:B------:R-:W-:-:S03]  /*3b7e0*/  LOP3.LUT R23, R23, 0x40, RZ, 0x3c, !PT ;  /* 0x0000004017177812 */ /* 0x000fc600078e3cff */
[----:B0-----:R-:W-:Y:S01]  /*3b7f0*/  IMAD.MOV.U32 R25, RZ, RZ, R12 ;  /* 0x000000ffff197224 */ /* 0x001fe200078e000c */
[----:B------:R-:W-:Y:S02]  /*3b800*/  MOV R26, R13 ;  /* 0x0000000d001a7202 */ /* 0x000fe40000000f00 */
[----:B------:R-:W-:Y:S01]  /*3b810*/  MOV R27, R14 ;  /* 0x0000000e001b7202 */ /* 0x000fe20000000f00 */
[----:B------:R-:W-:Y:S01]  /*3b820*/  IMAD.MOV.U32 R28, RZ, RZ, R15 ;  /* 0x000000ffff1c7224 */ /* 0x000fe200078e000f */
[----:B-1----:R-:W-:Y:S02]  /*3b830*/  MOV R15, R6 ;  /* 0x00000006000f7202 */ /* 0x002fe40000000f00 */
[----:B------:R-:W-:Y:S01]  /*3b840*/  MOV R14, R7 ;  /* 0x00000007000e7202 */ /* 0x000fe20000000f00 */
[----:B------:R-:W-:Y:S01]  /*3b850*/  IMAD.MOV.U32 R13, RZ, RZ, R4 ;  /* 0x000000ffff0d7224 */ /* 0x000fe200078e0004 */
[----:B------:R-:W-:Y:S02]  /*3b860*/  MOV R12, R5 ;  /* 0x00000005000c7202 */ /* 0x000fe40000000f00 */
[----:B------:R-:W0:Y:S04]  /*3b870*/  LDSM.16.MT88.4 R4, [R23+0x2a000] ;  /* 0x02a000001704783b */ /* 0x000e280000004200 */
[----:B0-----:R0:W-:Y:S01]  /*3b880*/  STL.64 [R1+0x4a80], R6 ;  /* 0x004a800601007387 */ /* 0x0011e20000100a00 */
[----:B------:R1:W-:Y:S01]  /*3b890*/  STL.64 [R1+0x4a78], R4 ;  /* 0x004a780401007387 */ /* 0x0003e20000100a00 */
[----:B0-----:R-:W-:Y:S01]  /*3b8a0*/  MOV R6, R15 ;  /* 0x0000000f00067202 */ /* 0x001fe20000000f00 */
[----:B------:R-:W-:Y:S01]  /*3b8b0*/  IMAD.MOV.U32 R7, RZ, RZ, R14 ;  /* 0x000000ffff077224 */ /* 0x000fe200078e000e */
[----:B-1----:R-:W-:-:S02]  /*3b8c0*/  MOV R4, R13 ;  /* 0x0000000d00047202 */ /* 0x002fc40000000f00 */
[----:B------:R-:W-:Y:S02]  /*3b8d0*/  MOV R5, R12 ;  /* 0x0000000c00057202 */ /* 0x000fe40000000f00 */
[----:B------:R-:W0:Y:S04]  /*3b8e0*/  LDSM.16.MT88.4 R12, [R23+0x2a080] ;  /* 0x02a08000170c783b */ /* 0x000e280000004200 */
[----:B0-----:R0:W-:Y:S02]  /*3b8f0*/  STL.64 [R1+0x4a70], R14 ;  /* 0x004a700e01007387 */ /* 0x0011e40000100a00 */
[----:B0-----:R-:W-:Y:S02]  /*3b900*/  IMAD.MOV.U32 R15, RZ, RZ, R16 ;  /* 0x000000ffff0f7224 */ /* 0x001fe400078e0010 */
[----:B------:R-:W0:Y:S04]  /*3b910*/  LDSM.16.MT88.4 R16, [R23+0x2a100] ;  /* 0x02a100001710783b */ /* 0x000e280000004200 */
[----:B------:R1:W-:Y:S04]  /*3b920*/  STL.64 [R1+0x4a68], R12 ;  /* 0x004a680c01007387 */ /* 0x0003e80000100a00 */
[----:B0-----:R0:W-:Y:S01]  /*3b930*/  STL.64 [R1+0x4a58], R18 ;  /* 0x004a581201007387 */ /* 0x0011e20000100a00 */
[----:B------:R-:W-:Y:S02]  /*3b940*/  STL.64 [R1+0x4a50], R16 ;  /* 0x004a501001007387 */ /* 0x000fe40000100a00 */
[----:B-1----:R-:W2:Y:S02]  /*3b950*/  LDL.LU R12, [R1+0xe0] ;  /* 0x0000e000010c7983 */ /* 0x002ea40000300800 */
[----:B------:R-:W2:Y:S01]  /*3b960*/  LDL.LU R13, [R1+0xe4] ;  /* 0x0000e400010d7983 */ /* 0x000ea20000300800 */
[----:B------:R-:W3:Y:S01]  /*3b970*/  LDL.LU R14, [R1+0xe8] ;  /* 0x0000e800010e7983 */ /* 0x000ee20000300800 */
[----:B0-----:R-:W-:-:S03]  /*3b980*/  MOV R18, R15 ;  /* 0x0000000f00127202 */ /* 0x001fc60000000f00 */
[----:B------:R-:W3:Y:S04]  /*3b990*/  LDL.LU R15, [R1+0xec] ;  /* 0x0000ec00010f7983 */ /* 0x000ee80000300800 */
[----:B---3--:R-:W-:Y:S01]  /*3b9a0*/  STL.64 [R1+0x4a90], R14 ;  /* 0x004a900e01007387 */ /* 0x008fe20000100a00 */
[----:B--2---:R-:W-:Y:S02]  /*3b9b0*/  STL.64 [R1+0x4a88], R12 ;  /* 0x004a880c01007387 */ /* 0x004fe40000100a00 */
[----:B------:R0:W-:Y:S02]  /*3b9c0*/  STL.64 [R1+0x4aa0], R6 ;  /* 0x004aa00601007387 */ /* 0x0001e40000100a00 */
[----:B------:R1:W-:Y:S01]  /*3b9d0*/  STL.64 [R1+0x4a98], R4 ;  /* 0x004a980401007387 */ /* 0x0003e20000100a00 */
[----:B0-----:R-:W-:-:S02]  /*3b9e0*/  MOV R6, R27 ;  /* 0x0000001b00067202 */ /* 0x001fc40000000f00 */
[----:B-1----:R-:W-:Y:S02]  /*3b9f0*/  MOV R4, R25 ;  /* 0x0000001900047202 */ /* 0x002fe40000000f00 */
[----:B------:R-:W-:Y:S01]  /*3ba00*/  MOV R7, R28 ;  /* 0x0000001c00077202 */ /* 0x000fe20000000f00 */
[----:B------:R-:W2:Y:S01]  /*3ba10*/  LDL.LU R25, [R1+0x4bc0] ;  /* 0x004bc00001197983 */ /* 0x000ea20000300800 */
[----:B------:R-:W-:Y:S02]  /*3ba20*/  IMAD.MOV.U32 R5, RZ, RZ, R26 ;  /* 0x000000ffff057224 */ /* 0x000fe400078e001a */
[----:B------:R-:W3:Y:S02]  /*3ba30*/  LDL.LU R26, [R1+0x4bbc] ;  /* 0x004bbc00011a7983 */ /* 0x000ee40000300800 */
[----:B------:R-:W4:Y:S01]  /*3ba40*/  LDL.LU R27, [R1+0x4bb8] ;  /* 0x004bb800011b7983 */ /* 0x000f220000300800 */
[----:B------:R-:W2:Y:S01]  /*3ba50*/  LDL.LU R28, [R1+0x4bb4] ;  /* 0x004bb400011c7983 */ /* 0x000ea20000300800 */
[----:B------:R0:W-:Y:S02]  /*3ba60*/  STL.64 [R1+0x4ac0], R6 ;  /* 0x004ac00601007387 */ /* 0x0001e40000100a00 */
[----:B------:R1:W-:Y:S02]  /*3ba70*/  STL.64 [R1+0x4ab8], R4 ;  /* 0x004ab80401007387 */ /* 0x0003e40000100a00 */
[----:B------:R-:W2:Y:S01]  /*3ba80*/  LDL.LU R12, [R1+0x100] ;  /* 0x00010000010c7983 */ /* 0x000ea20000300800 */
[----:B------:R-:W2:Y:S01]  /*3ba90*/  LDL.LU R13, [R1+0x104] ;  /* 0x00010400010d7983 */ /* 0x000ea20000300800 */
[----:B------:R-:W2:Y:S02]  /*3baa0*/  LDL.LU R14, [R1+0x108] ;  /* 0x00010800010e7983 */ /* 0x000ea40000300800 */
[----:B------:R-:W2:Y:S01]  /*3bab0*/  LDL.LU R15, [R1+0x10c] ;  /* 0x00010c00010f7983 */ /* 0x000ea20000300800 */
[----:B------:R-:W-:Y:S01]  /*3bac0*/  MOV R19, R22 ;  /* 0x0000001600137202 */ /* 0x000fe20000000f00 */
[----:B------:R-:W-:Y:S01]  /*3bad0*/  IMAD.MOV.U32 R16, RZ, RZ, R21 ;  /* 0x000000ffff107224 */ /* 0x000fe200078e0015 */
[----:B------:R-:W-:-:S02]  /*3bae0*/  MOV R17, R20 ;  /* 0x0000001400117202 */ /* 0x000fc40000000f00 */
[----:B------:R-:W2:Y:S01]  /*3baf0*/  LDSM.16.MT88.4 R20, [R23+0x2a180] ;  /* 0x02a180001714783b */ /* 0x000ea20000004200 */
[----:B0-----:R-:W-:Y:S01]  /*3bb00*/  MOV R6, R18 ;  /* 0x0000001200067202 */ /* 0x001fe20000000f00 */
[----:B------:R-:W-:Y:S02]  /*3bb10*/  IMAD.MOV.U32 R7, RZ, RZ, R19 ;  /* 0x000000ffff077224 */ /* 0x000fe400078e0013 */
[----:B-1----:R-:W-:Y:S01]  /*3bb20*/  IMAD.MOV.U32 R4, RZ, RZ, R16 ;  /* 0x000000ffff047224 */ /* 0x002fe200078e0010 */
[----:B------:R-:W-:Y:S02]  /*3bb30*/  MOV R5, R17 ;  /* 0x0000001100057202 */ /* 0x000fe40000000f00 */
[----:B------:R-:W-:Y:S03]  /*3bb40*/  STL.64 [R1+0x4ae0], R6 ;  /* 0x004ae00601007387 */ /* 0x000fe60000100a00 */
[----:B------:R-:W-:Y:S01]  /*3bb50*/  STL.64 [R1+0x4ad8], R4 ;  /* 0x004ad80401007387 */ /* 0x000fe20000100a00 */
[----:B--2---:R-:W-:Y:S01]  /*3bb60*/  STL.64 [R1+0x4ab0], R14 ;  /* 0x004ab00e01007387 */ /* 0x004fe20000100a00 */
[----:B------:R0:W-:Y:S03]  /*3bb70*/  STL.64 [R1+0x4aa8], R12 ;  /* 0x004aa80c01007387 */ /* 0x0001e60000100a00 */
[----:B0-----:R-:W2:Y:S01]  /*3bb80*/  LDL.LU R12, [R1+0x110] ;  /* 0x00011000010c7983 */ /* 0x001ea20000300800 */
[----:B------:R-:W2:Y:S02]  /*3bb90*/  LDL.LU R13, [R1+0x114] ;  /* 0x00011400010d7983 */ /* 0x000ea40000300800 */
[----:B------:R-:W2:Y:S02]  /*3bba0*/  LDL.LU R14, [R1+0x118] ;  /* 0x00011800010e7983 */ /* 0x000ea40000300800 */
[----:B------:R-:W2:Y:S02]  /*3bbb0*/  LDL.LU R15, [R1+0x11c] ;  /* 0x00011c00010f7983 */ /* 0x000ea40000300800 */
[----:B------:R-:W-:Y:S01]  /*3bbc0*/  IMAD.MOV.U32 R6, RZ, RZ, R3 ;  /* 0x000000ffff067224 */ /* 0x000fe200078e0003 */
[----:B------:R-:W-:-:S02]  /*3bbd0*/  MOV R7, R0 ;  /* 0x0000000000077202 */ /* 0x000fc40000000f00 */
[----:B------:R-:W-:Y:S02]  /*3bbe0*/  MOV R4, R10 ;  /* 0x0000000a00047202 */ /* 0x000fe40000000f00 */
[----:B------:R-:W-:Y:S01]  /*3bbf0*/  MOV R5, R11 ;  /* 0x0000000b00057202 */ /* 0x000fe20000000f00 */
[----:B------:R-:W3:Y:S01]  /*3bc00*/  LDL.LU R10, [R1+0x4bb0] ;  /* 0x004bb000010a7983 */ /* 0x000ee20000300800 */
[----:B------:R-:W3:Y:S02]  /*3bc10*/  LDL.LU R11, [R1+0x4bac] ;  /* 0x004bac00010b7983 */ /* 0x000ee40000300800 */
[----:B------:R-:W3:Y:S02]  /*3bc20*/  LDL.LU R3, [R1+0x4ba8] ;  /* 0x004ba80001037983 */ /* 0x000ee40000300800 */
[----:B------:R-:W-:Y:S01]  /*3bc30*/  STL.64 [R1+0x4b00], R6 ;  /* 0x004b000601007387 */ /* 0x000fe20000100a00 */
[----:B------:R-:W-:Y:S04]  /*3bc40*/  STL.64 [R1+0x4af8], R4 ;  /* 0x004af80401007387 */ /* 0x000fe80000100a00 */
[----:B--2---:R-:W-:Y:S01]  /*3bc50*/  STL.64 [R1+0x4ad0], R14 ;  /* 0x004ad00e01007387 */ /* 0x004fe20000100a00 */
        /* <DEDUP_REMOVED lines=23> */
[----:B----4-:R-:W-:Y:S01]  /*3bdd0*/  IMAD.MOV.U32 R4, RZ, RZ, R27 ;  /* 0x000000ffff047224 */ /* 0x010fe200078e001b */
[----:B---3--:R-:W-:Y:S02]  /*3bde0*/  MOV R5, R26 ;  /* 0x0000001a00057202 */ /* 0x008fe40000000f00 */
[----:B------:R0:W-:Y:S03]  /*3bdf0*/  STL.64 [R1+0x4b40], R6 ;  /* 0x004b400601007387 */ /* 0x0001e60000100a00 */
[----:B------:R1:W-:Y:S02]  /*3be00*/  STL.64 [R1+0x4b38], R4 ;  /* 0x004b380401007387 */ /* 0x0003e40000100a00 */
[----:B0-----:R-:W-:Y:S01]  /*3be10*/  IMAD.MOV.U32 R6, RZ, RZ, R10 ;  /* 0x000000ffff067224 */ /* 0x001fe200078e000a */
[----:B------:R-:W-:Y:S02]  /*3be20*/  MOV R7, R28 ;  /* 0x0000001c00077202 */ /* 0x000fe40000000f00 */
[----:B-1----:R-:W-:-:S02]  /*3be30*/  MOV R4, R3 ;  /* 0x0000000300047202 */ /* 0x002fc40000000f00 */
[----:B------:R-:W-:Y:S01]  /*3be40*/  MOV R5, R11 ;  /* 0x0000000b00057202 */ /* 0x000fe20000000f00 */
[----:B--2---:R-:W-:Y:S01]  /*3be50*/  STL.64 [R1+0x4b10], R14 ;  /* 0x004b100e01007387 */ /* 0x004fe20000100a00 */
[----:B------:R0:W-:Y:S03]  /*3be60*/  STL.64 [R1+0x4b08], R12 ;  /* 0x004b080c01007387 */ /* 0x0001e60000100a00 */
[----:B0-----:R-:W2:Y:S01]  /*3be70*/  LDL.LU R12, [R1+0x170] ;  /* 0x00017000010c7983 */ /* 0x001ea20000300800 */
[----:B------:R-:W2:Y:S02]  /*3be80*/  LDL.LU R13, [R1+0x174] ;  /* 0x00017400010d7983 */ /* 0x000ea40000300800 */
[----:B------:R-:W3:Y:S02]  /*3be90*/  LDL.LU R14, [R1+0x178] ;  /* 0x00017800010e7983 */ /* 0x000ee40000300800 */
[----:B------:R-:W3:Y:S01]  /*3bea0*/  LDL.LU R15, [R1+0x17c] ;  /* 0x00017c00010f7983 */ /* 0x000ee20000300800 */
[----:B------:R-:W4:Y:S01]  /*3beb0*/  LDL.LU R24, [R1+0x80] ;  /* 0x0000800001187983 */ /* 0x000f220000300800 */
[----:B------:R-:W4:Y:S02]  /*3bec0*/  LDL.LU R25, [R1+0x84] ;  /* 0x0000840001197983 */ /* 0x000f240000300800 */
[----:B------:R-:W4:Y:S02]  /*3bed0*/  LDL.LU R26, [R1+0x88] ;  /* 0x00008800011a7983 */ /* 0x000f240000300800 */
[----:B------:R-:W4:Y:S01]  /*3bee0*/  LDL.LU R27, [R1+0x8c] ;  /* 0x00008c00011b7983 */ /* 0x000f220000300800 */
[----:B------:R-:W2:Y:S01]  /*3bef0*/  LDL.LU R3, [R1+0x4b94] ;  /* 0x004b940001037983 */ /* 0x000ea20000300800 */
[----:B------:R-:W2:Y:S02]  /*3bf00*/  LDL.LU R11, [R1+0x4b90] ;  /* 0x004b9000010b7983 */ /* 0x000ea40000300800 */
[----:B------:R-:W2:Y:S02]  /*3bf10*/  LDL.LU R10, [R1+0x4b8c] ;  /* 0x004b8c00010a7983 */ /* 0x000ea40000300800 */
[----:B------:R-:W-:Y:S01]  /*3bf20*/  STL.64 [R1+0x4b60], R6 ;  /* 0x004b600601007387 */ /* 0x000fe20000100a00 */
[----:B------:R0:W-:Y:S04]  /*3bf30*/  STL.64 [R1+0x4b58], R4 ;  /* 0x004b580401007387 */ /* 0x0001e80000100a00 */
[----:B0-----:R-:W2:Y:S01]  /*3bf40*/  LDL.LU R4, [R1+0xd0] ;  /* 0x0000d00001047983 */ /* 0x001ea20000300800 */
[----:B------:R-:W2:Y:S02]  /*3bf50*/  LDL.LU R5, [R1+0xd4] ;  /* 0x0000d40001057983 */ /* 0x000ea40000300800 */
[----:B------:R-:W2:Y:S02]  /*3bf60*/  LDL.LU R6, [R1+0xd8] ;  /* 0x0000d80001067983 */ /* 0x000ea40000300800 */
[----:B------:R-:W2:Y:S02]  /*3bf70*/  LDL.LU R7, [R1+0xdc] ;  /* 0x0000dc0001077983 */ /* 0x000ea40000300800 */
[----:B--2---:R-:W-:Y:S01]  /*3bf80*/  STL.64 [R1+0x4b70], R6 ;  /* 0x004b700601007387 */ /* 0x004fe20000100a00 */
[----:B------:R0:W-:Y:S03]  /*3bf90*/  STL.64 [R1+0x4b68], R4 ;  /* 0x004b680401007387 */ /* 0x0001e60000100a00 */
[----:B0-----:R-:W4:Y:S01]  /*3bfa0*/  LDL.LU R4, [R1+0x1f0] ;  /* 0x0001f00001047983 */ /* 0x001f220000300800 */
[----:B------:R-:W4:Y:S02]  /*3bfb0*/  LDL.LU R5, [R1+0x1f4] ;  /* 0x0001f40001057983 */ /* 0x000f240000300800 */
[----:B------:R-:W4:Y:S02]  /*3bfc0*/  LDL.LU R6, [R1+0x1f8] ;  /* 0x0001f80001067983 */ /* 0x000f240000300800 */
[----:B------:R-:W4:Y:S01]  /*3bfd0*/  LDL.LU R7, [R1+0x1fc] ;  /* 0x0001fc0001077983 */ /* 0x000f220000300800 */
[----:B---3--:R-:W-:Y:S01]  /*3bfe0*/  STL.64 [R1+0x4b30], R14 ;  /* 0x004b300e01007387 */ /* 0x008fe20000100a00 */
[----:B------:R0:W-:Y:S03]  /*3bff0*/  STL.64 [R1+0x4b28], R12 ;  /* 0x004b280c01007387 */ /* 0x0001e60000100a00 */
[----:B0-----:R-:W2:Y:S01]  /*3c000*/  LDL.LU R12, [R1+0x1a0] ;  /* 0x0001a000010c7983 */ /* 0x001ea20000300800 */
[----:B------:R-:W2:Y:S02]  /*3c010*/  LDL.LU R13, [R1+0x1a4] ;  /* 0x0001a400010d7983 */ /* 0x000ea40000300800 */
[----:B------:R-:W3:Y:S02]  /*3c020*/  LDL.LU R14, [R1+0x1a8] ;  /* 0x0001a800010e7983 */ /* 0x000ee40000300800 */
[----:B------:R-:W3:Y:S01]  /*3c030*/  LDL.LU R15, [R1+0x1ac] ;  /* 0x0001ac00010f7983 */ /* 0x000ee20000300800 */
[----:B------:R-:W-:Y:S01]  /*3c040*/  MOV R16, R10 ;  /* 0x0000000a00107202 */ /* 0x000fe20000000f00 */
[----:B------:R-:W-:Y:S01]  /*3c050*/  IMAD.MOV.U32 R17, RZ, RZ, R11 ;  /* 0x000000ffff117224 */ /* 0x000fe200078e000b */
        /* <DEDUP_REMOVED lines=8> */
[----:B------:R-:W2:Y:S02]  /*3c0e0*/  LDL.LU R11, [R1+0x4b84] ;  /* 0x004b8400010b7983 */ /* 0x000ea40000300800 */
[----:B------:R-:W2:Y:S02]  /*3c0f0*/  LDL.LU R18, [R1+0xc8] ;  /* 0x0000c80001127983 */ /* 0x000ea40000300800 */
[----:B------:R-:W2:Y:S01]  /*3c100*/  LDL.LU R3, [R1+0x4b80] ;  /* 0x004b800001037983 */ /* 0x000ea20000300800 */
[----:B------:R-:W-:Y:S01]  /*3c110*/  STL.64 [R1+0x4a48], R22 ;  /* 0x004a481601007387 */ /* 0x000fe20000100a00 */
[----:B------:R0:W-:Y:S01]  /*3c120*/  STL.64 [R1+0x4a40], R20 ;  /* 0x004a401401007387 */ /* 0x0001e20000100a00 */
[----:B----4-:R-:W-:Y:S02]  /*3c130*/  HMMA.16816.F32 R24, R24, R8, R4 ;  /* 0x000000081818723c */ /* 0x010fe40000001804 */
[----:B0-----:R-:W4:Y:S01]  /*3c140*/  LDL.LU R20, [R1+0x1d0] ;  /* 0x0001d00001147983 */ /* 0x001f220000300800 */
[----:B---3--:R-:W-:Y:S01]  /*3c150*/  MOV R21, R10 ;  /* 0x0000000a00157202 */ /* 0x008fe20000000f00 */
[----:B--2---:R-:W-:-:S02]  /*3c160*/  IMAD.MOV.U32 R22, RZ, RZ, R11 ;  /* 0x000000ffff167224 */ /* 0x004fc400078e000b */
[----:B------:R-:W4:Y:S01]  /*3c170*/  LDL.LU R10, [R1+0x4b7c] ;  /* 0x004b7c00010a7983 */ /* 0x000f220000300800 */
[----:B------:R-:W4:Y:S02]  /*3c180*/  LDL.LU R11, [R1+0x4b78] ;  /* 0x004b7800010b7983 */ /* 0x000f240000300800 */
[----:B------:R-:W4:Y:S02]  /*3c190*/  LDL.LU R23, [R1+0x1dc] ;  /* 0x0001dc0001177983 */ /* 0x000f240000300800 */
[----:B------:R-:W4:Y:S01]  /*3c1a0*/  LDL.LU.64 R6, [R1+0x4b70] ;  /* 0x004b700001067983 */ /* 0x000f220000300a00 */
[----:B------:R-:W4:Y:S11]  /*3c1b0*/  LDL.LU.64 R4, [R1+0x4b68] ;  /* 0x004b680001047983 */ /* 0x000f360000300a00 */
[----:B------:R-:W-:Y:S02]  /*3c1c0*/  STL.64 [R1+0x1f0], R24 ;  /* 0x0001f01801007387 */ /* 0x000fe40000100a00 */
[----:B------:R-:W-:Y:S02]  /*3c1d0*/  STL.64 [R1+0x1f8], R26 ;  /* 0x0001f81a01007387 */ /* 0x000fe40000100a00 */
[----:B------:R-:W0:Y:S04]  /*3c1e0*/  LDSM.16.MT88.4 R24, [R3+0x2a000] ;  /* 0x02a000000318783b */ /* 0x000e280000004200 */
[----:B0-----:R0:W-:Y:S01]  /*3c1f0*/  STL.64 [R1+0x4a30], R26 ;  /* 0x004a301a01007387 */ /* 0x0011e20000100a00 */
[----:B------:R1:W-:Y:S01]  /*3c200*/  STL.64 [R1+0x4a28], R24 ;  /* 0x004a281801007387 */ /* 0x0003e20000100a00 */
[----:B0-----:R-:W-:-:S02]  /*3c210*/  MOV R26, R29 ;  /* 0x0000001d001a7202 */ /* 0x001fc40000000f00 */
[----:B------:R-:W-:Y:S01]  /*3c220*/  MOV R27, R2 ;  /* 0x00000002001b7202 */ /* 0x000fe20000000f00 */
[----:B----4-:R-:W-:Y:S01]  /*3c230*/  HMMA.16816.F32 R4, R4, R10, R20 ;  /* 0x0000000a0404723c */ /* 0x010fe20000001814 */
[----:B------:R-:W2:Y:S11]  /*3c240*/  LDL.LU R20, [R1+0xb0] ;  /* 0x0000b00001147983 */ /* 0x000eb60000300800 */
[----:B------:R-:W-:Y:S11]  /*3c250*/  @!UPT UIADD3 URZ, URZ, URZ, URZ ;  /* 0x0000003f3f3ff290 */ /* 0x000ff6000fffe03f */
[----:B------:R-:W-:Y:S01]  /*3c260*/  STL.64 [R1+0x1b0], R4 ;  /* 0x0001b00401007387 */ /* 0x000fe20000100a00 */
[----:B------:R-:W-:Y:S02]  /*3c270*/  STL.64 [R1+0x1b8], R6 ;  /* 0x0001b80601007387 */ /* 0x000fe40000100a00 */
[----:B------:R-:W0:Y:S04]  /*3c280*/  LDSM.16.MT88.4 R4, [R3+0x2a080] ;  /* 0x02a080000304783b */ /* 0x000e280000004200 */
[----:B------:R-:W2:Y:S01]  /*3c290*/  LDL.LU R21, [R1+0xb4] ;  /* 0x0000b40001157983 */ /* 0x000ea20000300800 */
[----:B------:R-:W2:Y:S01]  /*3c2a0*/  LDL.LU R22, [R1+0xb8] ;  /* 0x0000b80001167983 */ /* 0x000ea20000300800 */
[----:B------:R-:W2:Y:S02]  /*3c2b0*/  LDL.LU R23, [R1+0xbc] ;  /* 0x0000bc0001177983 */ /* 0x000ea40000300800 */
[----:B-1----:R-:W3:Y:S02]  /*3c2c0*/  LDL.LU R24, [R1+0x70] ;  /* 0x0000700001187983 */ /* 0x002ee40000300800 */
[----:B------:R-:W3:Y:S01]  /*3c2d0*/  LDL.LU R25, [R1+0x74] ;  /* 0x0000740001197983 */ /* 0x000ee20000300800 */
[----:B0-----:R-:W-:Y:S01]  /*3c2e0*/  MOV R29, R6 ;  /* 0x00000006001d7202 */ /* 0x001fe20000000f00 */
[----:B------:R-:W-:-:S02]  /*3c2f0*/  IMAD.MOV.U32 R2, RZ, RZ, R7 ;  /* 0x000000ffff027224 */ /* 0x000fc400078e0007 */
[----:B------:R-:W-:Y:S01]  /*3c300*/  IMAD.MOV.U32 R0, RZ, RZ, R4 ;  /* 0x000000ffff007224 */ /* 0x000fe200078e0004 */
[----:B------:R-:W-:Y:S01]  /*3c310*/  MOV R28, R5 ;  /* 0x00000005001c7202 */ /* 0x000fe20000000f00 */
[----:B------:R-:W4:Y:S01]  /*3c320*/  LDL.LU.64 R6, [R1+0x4b60] ;  /* 0x004b600001067983 */ /* 0x000f220000300a00 */
[----:B------:R-:W4:Y:S02]  /*3c330*/  LDL.LU.64 R4, [R1+0x4b58] ;  /* 0x004b580001047983 */ /* 0x000f240000300a00 */
        /* <DEDUP_REMOVED lines=60> */
[----:B------:R0:W-:Y:S01]  /*3c700*/  STL.64 [R1+0xf0], R4 ;  /* 0x0000f00401007387 */ /* 0x0001e20000100a00 */
[----:B------:R-:W-:Y:S02]  /*3c710*/  MOV R8, R7 ;  /* 0x0000000700087202 */ /* 0x000fe40000000f00 */
[----:B------:R-:W-:Y:S01]  /*3c720*/  MOV R9, R6 ;  /* 0x0000000600097202 */ /* 0x000fe20000000f00 */
[----:B0-----:R-:W-:Y:S01]  /*3c730*/  IMAD.MOV.U32 R4, RZ, RZ, R0 ;  /* 0x000000ffff047224 */ /* 0x001fe200078e0000 */
[----:B------:R-:W-:Y:S01]  /*3c740*/  MOV R5, R28 ;  /* 0x0000001c00057202 */ /* 0x000fe20000000f00 */
[----:B------:R-:W2:Y:S01]  /*3c750*/  LDL.LU R0, [R1+0x4a64] ;  /* 0x004a640001007983 */ /* 0x000ea20000300800 */
[----:B------:R-:W2:Y:S02]  /*3c760*/  LDL.LU R28, [R1+0x4a60] ;  /* 0x004a6000011c7983 */ /* 0x000ea40000300800 */
[----:B------:R-:W-:Y:S02]  /*3c770*/  STL [R1+0x49dc], R8 ;  /* 0x0049dc0801007387 */ /* 0x000fe40000100800 */
[----:B------:R-:W-:Y:S01]  /*3c780*/  STL [R1+0x49d8], R9 ;  /* 0x0049d80901007387 */ /* 0x000fe20000100800 */
[-C--:B----4-:R-:W-:Y:S01]  /*3c790*/  HMMA.16816.F32 R12, R12, R10.reuse, R16 ;  /* 0x0000000a0c0c723c */ /* 0x090fe20000001810 */
[----:B------:R-:W2:Y:S01]  /*3c7a0*/  LDL.LU.64 R18, [R1+0x4a58] ;  /* 0x004a580001127983 */ /* 0x000ea20000300a00 */
[----:B------:R-:W2:Y:S02]  /*3c7b0*/  LDL.LU.64 R16, [R1+0x4a50] ;  /* 0x004a500001107983 */ /* 0x000ea40000300a00 */
[----:B------:R-:W-:Y:S01]  /*3c7c0*/  IMAD.MOV.U32 R7, RZ, RZ, R2 ;  /* 0x000000ffff077224 */ /* 0x000fe200078e0002 */
[----:B------:R-:W-:Y:S11]  /*3c7d0*/  MOV R6, R29 ;  /* 0x0000001d00067202 */ /* 0x000ff60000000f00 */
[----:B------:R-:W-:Y:S07]  /*3c7e0*/  @!UPT UIADD3 URZ, URZ, URZ, URZ ;  /* 0x0000003f3f3ff290 */ /* 0x000fee000fffe03f */
[----:B------:R0:W-:Y:S01]  /*3c7f0*/  STL.64 [R1+0xd0], R12 ;  /* 0x0000d00c01007387 */ /* 0x0001e20000100a00 */
[----:B------:R-:W-:Y:S02]  /*3c800*/  MOV R2, R15 ;  /* 0x0000000f00027202 */ /* 0x000fe40000000f00 */
[----:B------:R-:W-:Y:S01]  /*3c810*/  MOV R29, R14 ;  /* 0x0000000e001d7202 */ /* 0x000fe20000000f00 */
[----:B0-----:R-:W4:Y:S01]  /*3c820*/  LDL.LU R12, [R1+0xa0] ;  /* 0x0000a000010c7983 */ /* 0x001f220000300800 */
[----:B------:R-:W4:Y:S02]  /*3c830*/  LDL.LU R13, [R1+0xa4] ;  /* 0x0000a400010d7983 */ /* 0x000f240000300800 */
[----:B------:R-:W4:Y:S02]  /*3c840*/  LDL.LU R14, [R1+0xa8] ;  /* 0x0000a800010e7983 */ /* 0x000f240000300800 */
[----:B------:R-:W4:Y:S01]  /*3c850*/  LDL.LU R15, [R1+0xac] ;  /* 0x0000ac00010f7983 */ /* 0x000f220000300800 */
[----:B------:R-:W-:Y:S01]  /*3c860*/  STL [R1+0x49e4], R2 ;  /* 0x0049e40201007387 */ /* 0x000fe20000100800 */
[----:B------:R-:W-:Y:S01]  /*3c870*/  STL [R1+0x49e0], R29 ;  /* 0x0049e01d01007387 */ /* 0x000fe20000100800 */
[-C--:B--2---:R-:W-:Y:S02]  /*3c880*/  HMMA.16816.F32 R16, R16, R10.reuse, R20 ;  /* 0x0000000a1010723c */ /* 0x084fe40000001814 */
[----:B------:R-:W3:Y:S01]  /*3c890*/  LDL.LU.64 R22, [R1+0x4a48] ;  /* 0x004a480001167983 */ /* 0x000ee20000300a00 */
[----:B------:R-:W3:Y:S11]  /*3c8a0*/  LDL.LU.64 R20, [R1+0x4a40] ;  /* 0x004a400001147983 */ /* 0x000ef60000300a00 */
[----:B------:R-:W-:Y:S09]  /*3c8b0*/  @!UPT UIADD3 URZ, URZ, URZ, URZ ;  /* 0x0000003f3f3ff290 */ /* 0x000ff2000fffe03f */
[----:B------:R0:W-:Y:S01]  /*3c8c0*/  STL.64 [R1+0x140], R16 ;  /* 0x0001401001007387 */ /* 0x0001e20000100a00 */
[----:B------:R1:W-:Y:S03]  /*3c8d0*/  STL.64 [R1+0x148], R18 ;  /* 0x0001481201007387 */ /* 0x0003e60000100a00 */
[----:B0-----:R-:W2:Y:S01]  /*3c8e0*/  LDL.LU R16, [R1+0x90] ;  /* 0x0000900001107983 */ /* 0x001ea20000300800 */
[----:B------:R-:W2:Y:S02]  /*3c8f0*/  LDL.LU R17, [R1+0x94] ;  /* 0x0000940001117983 */ /* 0x000ea40000300800 */
[----:B-1----:R-:W2:Y:S02]  /*3c900*/  LDL.LU R18, [R1+0x98] ;  /* 0x0000980001127983 */ /* 0x002ea40000300800 */
[----:B------:R-:W-:Y:S02]  /*3c910*/  IMAD.MOV.U32 R19, RZ, RZ, R28 ;  /* 0x000000ffff137224 */ /* 0x000fe400078e001c */
[----:B------:R-:W4:Y:S01]  /*3c920*/  LDL.LU R28, [R1+0x4a38] ;  /* 0x004a3800011c7983 */ /* 0x000f220000300800 */
[-C--:B---3--:R-:W-:Y:S03]  /*3c930*/  HMMA.16816.F32 R20, R20, R10.reuse, R24 ;  /* 0x0000000a1414723c */ /* 0x088fe60000001818 */
[----:B------:R-:W4:Y:S01]  /*3c940*/  LDL.LU.64 R26, [R1+0x4a30] ;  /* 0x004a3000011a7983 */ /* 0x000f220000300a00 */
[----:B------:R-:W4:Y:S11]  /*3c950*/  LDL.LU.64 R24, [R1+0x4a28] ;  /* 0x004a280001187983 */ /* 0x000f360000300a00 */
[----:B------:R-:W-:Y:S08]  /*3c960*/  @!UPT UIADD3 URZ, URZ, URZ, URZ ;  /* 0x0000003f3f3ff290 */ /* 0x000ff0000fffe03f */
[----:B------:R-:W-:Y:S01]  /*3c970*/  STL.64 [R1+0x120], R20 ;  /* 0x0001201401007387 */ /* 0x000fe20000100a00 */
[----:B------:R-:W-:Y:S02]  /*3c980*/  STL.64 [R1+0x128], R22 ;  /* 0x0001281601007387 */ /* 0x000fe40000100a00 */
[----:B------:R-:W0:Y:S01]  /*3c990*/  LDSM.16.MT88.4 R20, [R3+0x2a100] ;  /* 0x02a100000314783b */ /* 0x000e220000004200 */
[----:B--2---:R-:W-:Y:S01]  /*3c9a0*/  HMMA.16816.F32 R4, R4, R10, R16 ;  /* 0x0000000a0404723c */ /* 0x004fe20000001810 */
[----:B0-----:R-:W-:Y:S02]  /*3c9b0*/  MOV R2, R20 ;  /* 0x0000001400027202 */ /* 0x001fe40000000f00 */
[----:B------:R-:W-:Y:S01]  /*3c9c0*/  MOV R29, R21 ;  /* 0x00000015001d7202 */ /* 0x000fe20000000f00 */
[----:B------:R-:W-:Y:S01]  /*3c9d0*/  IMAD.MOV.U32 R8, RZ, RZ, R22 ;  /* 0x000000ffff087224 */ /* 0x000fe200078e0016 */
[----:B------:R-:W-:-:S05]  /*3c9e0*/  MOV R9, R23 ;  /* 0x0000001700097202 */ /* 0x000fca0000000f00 */
[----:B------:R-:W-:Y:S01]  /*3c9f0*/  STL [R1+0x49f4], R9 ;  /* 0x0049f40901007387 */ /* 0x000fe20000100800 */
[----:B------:R-:W-:Y:S02]  /*3ca00*/  STL [R1+0x49f0], R8 ;  /* 0x0049f00801007387 */ /* 0x000fe40000100800 */
[----:B------:R-:W-:Y:S02]  /*3ca10*/  STL [R1+0x49ec], R29 ;  /* 0x0049ec1d01007387 */ /* 0x000fe40000100800 */
[----:B------:R-:W-:Y:S01]  /*3ca20*/  STL [R1+0x49e8], R2 ;  /* 0x0049e80201007387 */ /* 0x000fe20000100800 */
[----:B------:R-:W-:Y:S04]  /*3ca30*/  STL [R1+0x49f8], R3 ;  /* 0x0049f80301007387 */ /* 0x000fe80000100800 */
[----:B------:R-:W0:Y:S04]  /*3ca40*/  S2R R19, SR_TID.X ;  /* 0x0000000000137919 */ /* 0x000e280000002100 */
[----:B------:R-:W1:Y:S01]  /*3ca50*/  S2R R17, SR_TID.X ;  /* 0x0000000000117919 */ /* 0x000e620000002100 */
[----:B0-----:R-:W-:Y:S01]  /*3ca60*/  LOP3.LUT R19, R19, 0x7, RZ, 0xc0, !PT ;  /* 0x0000000713137812 */ /* 0x001fe200078ec0ff */
[----:B----4-:R-:W-:Y:S02]  /*3ca70*/  HMMA.16816.F32 R20, R24, R10, R12 ;  /* 0x0000000a1814723c */ /* 0x010fe4000000180c */
[----:B------:R-:W0:Y:S11]  /*3ca80*/  LDSM.16.MT88.4 R12, [R3+0x2a180] ;  /* 0x02a18000030c783b */ /* 0x000e360000004200 */
[----:B------:R-:W-:Y:S10]  /*3ca90*/  @!UPT UIADD3 URZ, URZ, URZ, URZ ;  /* 0x0000003f3f3ff290 */ /* 0x000ff4000fffe03f */
[----:B------:R-:W-:Y:S01]  /*3caa0*/  STL.64 [R1+0x210], R20 ;  /* 0x0002101401007387 */ /* 0x000fe20000100a00 */
[----:B------:R-:W-:Y:S03]  /*3cab0*/  STL.64 [R1+0x218], R22 ;  /* 0x0002181601007387 */ /* 0x000fe60000100a00 */
[----:B0-----:R-:W-:Y:S01]  /*3cac0*/  STL.64 [R1+0x49d0], R14 ;  /* 0x0049d00e01007387 */ /* 0x001fe20000100a00 */
[----:B------:R-:W-:Y:S02]  /*3cad0*/  STL.64 [R1+0x49c8], R12 ;  /* 0x0049c80c01007387 */ /* 0x000fe40000100a00 */
[----:B------:R-:W-:Y:S02]  /*3cae0*/  STL [R1+0x4a00], R10 ;  /* 0x004a000a01007387 */ /* 0x000fe40000100800 */
[----:B------:R-:W-:Y:S01]  /*3caf0*/  STL [R1+0x49fc], R11 ;  /* 0x0049fc0b01007387 */ /* 0x000fe20000100800 */
[----:B------:R-:W-:Y:S01]  /*3cb00*/  STL.64 [R1+0x1e0], R4 ;  /* 0x0001e00401007387 */ /* 0x000fe20000100a00 */
[----:B------:R-:W-:Y:S02]  /*3cb10*/  STL.64 [R1+0x1e8], R6 ;  /* 0x0001e80601007387 */ /* 0x000fe40000100a00 */
[----:B------:R-:W0:Y:S01]  /*3cb20*/  LDSM.16.MT88.4 R4, [R0+0x2c000] ;  /* 0x02c000000004783b */ /* 0x000e220000004200 */
[----:B------:R-:W2:Y:S01]  /*3cb30*/  LDSM.16.MT88.4 R8, [R0+0x2c080] ;  /* 0x02c080000008783b */ /* 0x000ea20000004200 */
[----:B0-----:R-:W-:-:S02]  /*3cb40*/  MOV R27, R4 ;  /* 0x00000004001b7202 */ /* 0x001fc40000000f00 */
[----:B------:R-:W-:Y:S01]  /*3cb50*/  IMAD.MOV.U32 R26, RZ, RZ, R5 ;  /* 0x000000ffff1a7224 */ /* 0x000fe200078e0005 */
[----:B------:R-:W-:Y:S02]  /*3cb60*/  MOV R25, R6 ;  /* 0x0000000600197202 */ /* 0x000fe40000000f00 */
[----:B------:R-:W-:Y:S02]  /*3cb70*/  MOV R24, R7 ;  /* 0x0000000700187202 */ /* 0x000fe40000000f00 */
[----:B------:R-:W0:Y:S04]  /*3cb80*/  LDSM.16.M88.4 R4, [R28+0x40280] ;  /* 0x040280001c04783b */ /* 0x000e280000000200 */
[----:B------:R-:W-:Y:S01]  /*3cb90*/  STL [R1+0x4a10], R24 ;  /* 0x004a101801007387 */ /* 0x000fe20000100800 */
[----:B------:R-:W-:Y:S02]  /*3cba0*/  STL [R1+0x4a0c], R25 ;  /* 0x004a0c1901007387 */ /* 0x000fe40000100800 */
[----:B------:R-:W-:Y:S02]  /*3cbb0*/  STL [R1+0x4a08], R26 ;  /* 0x004a081a01007387 */ /* 0x000fe40000100800 */
[----:B------:R-:W-:Y:S02]  /*3cbc0*/  STL [R1+0x4a04], R27 ;  /* 0x004a041b01007387 */ /* 0x000fe40000100800 */
[----:B--2---:R-:W-:Y:S01]  /*3cbd0*/  IMAD.MOV.U32 R12, RZ, RZ, R8 ;  /* 0x000000ffff0c7224 */ /* 0x004fe200078e0008 */
[----:B0-----:R-:W-:Y:S01]  /*3cbe0*/  STL [R1+0x4804], R6 ;  /* 0x0048040601007387 */ /* 0x001fe20000100800 */
[----:B------:R0:W-:Y:S02]  /*3cbf0*/  STL [R1+0x4800], R7 ;  /* 0x0048000701007387 */ /* 0x0001e40000100800 */
[----:B------:R2:W-:Y:S01]  /*3cc00*/  STL.64 [R1+0x49b0], R4 ;  /* 0x0049b00401007387 */ /* 0x0005e20000100a00 */
[----:B0-----:R-:W-:-:S02]  /*3cc10*/  MOV R7, R9 ;  /* 0x0000000900077202 */ /* 0x001fc40000000f00 */
[----:B--2---:R-:W-:Y:S01]  /*3cc20*/  MOV R5, R10 ;  /* 0x0000000a00057202 */ /* 0x004fe20000000f00 */
[----:B------:R-:W-:Y:S02]  /*3cc30*/  IMAD.MOV.U32 R4, RZ, RZ, R11 ;  /* 0x000000ffff047224 */ /* 0x000fe400078e000b */
[----:B------:R-:W0:Y:S04]  /*3cc40*/  LDSM.16.MT88.4 R8, [R0+0x2c100] ;  /* 0x02c100000008783b */ /* 0x000e280000004200 */
[----:B------:R2:W-:Y:S01]  /*3cc50*/  STL [R1+0x43b0], R28 ;  /* 0x0043b01c01007387 */ /* 0x0005e20000100800 */
[----:B-1----:R-:W-:Y:S01]  /*3cc60*/  LOP3.LUT R18, R17, 0x10, RZ, 0xc0, !PT ;  /* 0x0000001011127812 */ /* 0x002fe200078ec0ff */
[----:B------:R-:W-:Y:S01]  /*3cc70*/  IMAD R19, R19, 0x210, RZ ;  /* 0x0000021013137824 */ /* 0x000fe200078e02ff */
[----:B------:R-:W-:-:S02]  /*3cc80*/  SHF.L.U32 R17, R17, 0x1, RZ ;  /* 0x0000000111117819 */ /* 0x000fc400000006ff */
[----:B0-----:R-:W-:Y:S01]  /*3cc90*/  MOV R15, R9 ;  /* 0x00000009000f7202 */ /* 0x001fe20000000f00 */
[----:B------:R-:W-:Y:S01]  /*3cca0*/  IMAD.MOV.U32 R14, RZ, RZ, R10 ;  /* 0x000000ffff0e7224 */ /* 0x000fe200078e000a */
[----:B------:R-:W-:-:S04]  /*3ccb0*/  MOV R13, R11 ;  /* 0x0000000b000d7202 */ /* 0x000fc80000000f00 */
[----:B------:R-:W-:Y:S01]  /*3ccc0*/  STL.64 [R1+0x4a20], R14 ;  /* 0x004a200e01007387 */ /* 0x000fe20000100a00 */
[----:B------:R-:W-:Y:S02]  /*3ccd0*/  STL.64 [R1+0x4a18], R12 ;  /* 0x004a180c01007387 */ /* 0x000fe40000100a00 */
[----:B------:R-:W0:Y:S04]  /*3cce0*/  LDSM.16.MT88.4 R12, [R0+0x2c180] ;  /* 0x02c18000000c783b */ /* 0x000e280000004200 */
[----:B------:R-:W-:Y:S01]  /*3ccf0*/  IMAD.SHL.U32 R18, R18, 0x100, RZ ;  /* 0x0000010012127824 */ /* 0x000fe200078e00ff */
[----:B------:R-:W-:-:S04]  /*3cd00*/  LOP3.LUT R19, R19, 0x10, R17, 0x78, !PT ;  /* 0x0000001013137812 */ /* 0x000fc800078e7811 */
[----:B------:R-:W-:Y:S02]  /*3cd10*/  LOP3.LUT R19, R19, R18, RZ, 0xfc, !PT ;  /* 0x0000001213137212 */ /* 0x000fe400078efcff */
[----:B--2---:R-:W-:Y:S02]  /*3cd20*/  MOV R28, R8 ;  /* 0x00000008001c7202 */ /* 0x004fe40000000f00 */
[----:B------:R-:W-:Y:S02]  /*3cd30*/  LOP3.LUT R19, R19, 0x20, RZ, 0x3c, !PT ;  /* 0x0000002013137812 */ /* 0x000fe400078e3cff */
[----:B0-----:R-:W-:Y:S02]  /*3cd40*/  MOV R9, R12 ;  /* 0x0000000c00097202 */ /* 0x001fe40000000f00 */
[----:B------:R-:W-:Y:S01]  /*3cd50*/  MOV R8, R13 ;  /* 0x0000000d00087202 */ /* 0x000fe20000000f00 */
[----:B------:R-:W-:Y:S01]  /*3cd60*/  IMAD.MOV.U32 R29, RZ, RZ, R14 ;  /* 0x000000ffff1d7224 */ /* 0x000fe200078e000e */
[----:B------:R-:W-:-:S02]  /*3cd70*/  MOV R2, R15 ;  /* 0x0000000f00027202 */ /* 0x000fc40000000f00 */
[----:B------:R-:W0:Y:S04]  /*3cd80*/  LDSM.16.MT88.4 R12, [R19+0x2c000] ;  /* 0x02c00000130c783b */ /* 0x000e280000004200 */
[----:B------:R1:W-:Y:S01]  /*3cd90*/  STL [R1+0x48a8], R0 ;  /* 0x0048a80001007387 */ /* 0x0003e20000100800 */
[----:B0-----:R-:W-:Y:S01]  /*3cda0*/  MOV R10, R12 ;  /* 0x0000000c000a7202 */ /* 0x001fe20000000f00 */
[----:B------:R-:W-:Y:S01]  /*3cdb0*/  IMAD.MOV.U32 R11, RZ, RZ, R13 ;  /* 0x000000ffff0b7224 */ /* 0x000fe200078e000d */
[----:B------:R-:W-:Y:S02]  /*3cdc0*/  MOV R3, R14 ;  /* 0x0000000e00037202 */ /* 0x000fe40000000f00 */
[----:B-1----:R-:W-:Y:S02]  /*3cdd0*/  MOV R0, R15 ;  /* 0x0000000f00007202 */ /* 0x002fe40000000f00 */
[----:B------:R-:W0:Y:S02]  /*3cde0*/  LDSM.16.MT88.4 R12, [R19+0x2c080] ;  /* 0x02c08000130c783b */ /* 0x000e240000004200 */
[----:B0-----:R-:W-:Y:S01]  /*3cdf0*/  IMAD.MOV.U32 R24, RZ, RZ, R12 ;  /* 0x000000ffff187224 */ /* 0x001fe200078e000c */
[----:B------:R-:W-:-:S02]  /*3ce00*/  MOV R25, R13 ;  /* 0x0000000d00197202 */ /* 0x000fc40000000f00 */
[----:B------:R-:W-:Y:S01]  /*3ce10*/  MOV R26, R14 ;  /* 0x0000000e001a7202 */ /* 0x000fe20000000f00 */
[----:B------:R-:W-:Y:S02]  /*3ce20*/  IMAD.MOV.U32 R27, RZ, RZ, R15 ;  /* 0x000000ffff1b7224 */ /* 0x000fe400078e000f */
[----:B------:R-:W0:Y:S02]  /*3ce30*/  LDSM.16.MT88.4 R12, [R19+0x2c100] ;  /* 0x02c10000130c783b */ /* 0x000e240000004200 */
[----:B------:R-:W1:Y:S02]  /*3ce40*/  LDSM.16.MT88.4 R16, [R19+0x2c180] ;  /* 0x02c180001310783b */ /* 0x000e640000004200 */
[----:B------:R-:W2:Y:S01]  /*3ce50*/  S2R R22, SR_TID.X ;  /* 0x0000000000167919 */ /* 0x000ea20000002100 */
[----:B0-----:R-:W-:Y:S01]  /*3ce60*/  MOV R21, R13 ;  /* 0x0000000d00157202 */ /* 0x001fe20000000f00 */
[----:B------:R-:W-:Y:S01]  /*3ce70*/  IMAD.MOV.U32 R6, RZ, RZ, R14 ;  /* 0x000000ffff067224 */ /* 0x000fe200078e000e */
[----:B------:R-:W-:-:S02]  /*3ce80*/  MOV R20, R15 ;  /* 0x0000000f00147202 */ /* 0x000fc40000000f00 */
[----:B------:R-:W-:Y:S01]  /*3ce90*/  MOV R23, R12 ;  /* 0x0000000c00177202 */ /* 0x000fe20000000f00 */
[----:B------:R-:W3:Y:S01]  /*3cea0*/  LDL.LU.64 R14, [R1+0x4a20] ;  /* 0x004a2000010e7983 */ /* 0x000ee20000300a00 */
[----:B------:R-:W4:Y:S02]  /*3ceb0*/  LDL.LU.64 R12, [R1+0x4a18] ;  /* 0x004a1800010c7983 */ /* 0x000f240000300a00 */
[----:B-1----:R0:W-:Y:S02]  /*3cec0*/  STL.64 [R1+0x48d8], R18 ;  /* 0x0048d81201007387 */ /* 0x0021e40000100a00 */
[----:B0-----:R-:W-:Y:S02]  /*3ced0*/  MOV R19, R21 ;  /* 0x0000001500137202 */ /* 0x001fe40000000f00 */
[----:B------:R-:W0:Y:S01]  /*3cee0*/  S2R R21, SR_TID.X ;  /* 0x0000000000157919 */ /* 0x000e220000002100 */
[----:B--2---:R-:W-:-:S03]  /*3cef0*/  LOP3.LUT R22, R22, 0x7, RZ, 0xc0, !PT ;  /* 0x0000000716167812 */ /* 0x004fc600078ec0ff */
[----:B------:R1:W-:Y:S02]  /*3cf00*/  STL.64 [R1+0x48d0], R16 ;  /* 0x0048d01001007387 */ /* 0x0003e40000100a00 */
[----:B------:R-:W-:Y:S01]  /*3cf10*/  IMAD R22, R22, 0x210, RZ ;  /* 0x0000021016167824 */ /* 0x000fe200078e02ff */
[----:B------:R-:W-:Y:S01]  /*3cf20*/  MOV R18, R6 ;  /* 0x0000000600127202 */ /* 0x000fe20000000f00 */
[----:B-1----:R-:W-:Y:S01]  /*3cf30*/  IMAD.MOV.U32 R16, RZ, RZ, R23 ;  /* 0x000000ffff107224 */ /* 0x002fe200078e0017 */
[C---:B0-----:R-:W-:Y:S01]  /*3cf40*/  LOP3.LUT R23, R21.reuse, 0x10, RZ, 0xc0, !PT ;  /* 0x0000001015177812 */ /* 0x041fe200078ec0ff */
[----:B------:R-:W-:-:S03]  /*3cf50*/  SHF.L.U32 R21, R21, 0x1, RZ ;  /* 0x0000000115157819 */ /* 0x000fc600000006ff */
[----:B------:R-:W-:Y:S02]  /*3cf60*/  SHF.L.U32 R23, R23, 0x8, RZ ;  /* 0x0000000817177819 */ /* 0x000fe400000006ff */
[----:B------:R-:W-:-:S04]  /*3cf70*/  LOP3.LUT R6, R22, 0x10, R21, 0x78, !PT ;  /* 0x0000001016067812 */ /* 0x000fc800078e7815 */
[----:B------:R-:W-:Y:S01]  /*3cf80*/  LOP3.LUT R6, R6, R23, RZ, 0xfc, !PT ;  /* 0x0000001706067212 */ /* 0x000fe200078efcff */
[----:B------:R-:W-:-:S03]  /*3cf90*/  IMAD.MOV.U32 R17, RZ, RZ, R19 ;  /* 0x000000ffff117224 */ /* 0x000fc600078e0013 */
[----:B------:R-:W-:Y:S02]  /*3cfa0*/  LOP3.LUT R6, R6, 0x40, RZ, 0x3c, !PT ;  /* 0x0000004006067812 */ /* 0x000fe400078e3cff */
[----:B------:R-:W-:-:S03]  /*3cfb0*/  MOV R19, R20 ;  /* 0x0000001400137202 */ /* 0x000fc60000000f00 */
[----:B------:R-:W0:Y:S04]  /*3cfc0*/  LDSM.16.MT88.4 R20, [R6+0x2c000] ;  /* 0x02c000000614783b */ /* 0x000e280000004200 */
[----:B------:R-:W-:Y:S01]  /*3cfd0*/  STL.64 [R1+0x48f8], R18 ;  /* 0x0048f81201007387 */ /* 0x000fe20000100a00 */
[----:B------:R-:W-:Y:S03]  /*3cfe0*/  STL.64 [R1+0x48f0], R16 ;  /* 0x0048f01001007387 */ /* 0x000fe60000100a00 */
[----:B0-----:R-:W-:Y:S01]  /*3cff0*/  STL.64 [R1+0x48c8], R22 ;  /* 0x0048c81601007387 */ /* 0x001fe20000100a00 */
[----:B------:R0:W-:Y:S03]  /*3d000*/  STL.64 [R1+0x48c0], R20 ;  /* 0x0048c01401007387 */ /* 0x0001e60000100a00 */
[----:B0-----:R-:W2:Y:S01]  /*3d010*/  LDL.LU R20, [R1+0x110] ;  /* 0x0001100001147983 */ /* 0x001ea20000300800 */
[----:B------:R-:W2:Y:S02]  /*3d020*/  LDL.LU R21, [R1+0x114] ;  /* 0x0001140001157983 */ /* 0x000ea40000300800 */
[----:B------:R-:W2:Y:S02]  /*3d030*/  LDL.LU R22, [R1+0x118] ;  /* 0x0001180001167983 */ /* 0x000ea40000300800 */
[----:B------:R-:W2:Y:S02]  /*3d040*/  LDL.LU R23, [R1+0x11c] ;  /* 0x00011c0001177983 */ /* 0x000ea40000300800 */
[----:B------:R-:W-:Y:S01]  /*3d050*/  IMAD.MOV.U32 R16, RZ, RZ, R24 ;  /* 0x000000ffff107224 */ /* 0x000fe200078e0018 */
[----:B------:R-:W-:Y:S01]  /*3d060*/  MOV R18, R26 ;  /* 0x0000001a00127202 */ /* 0x000fe20000000f00 */
[----:B------:R-:W-:Y:S01]  /*3d070*/  IMAD.MOV.U32 R19, RZ, RZ, R27 ;  /* 0x000000ffff137224 */ /* 0x000fe200078e001b */
[----:B------:R-:W3:Y:S01]  /*3d080*/  LDL.LU R24, [R1+0x4a10] ;  /* 0x004a100001187983 */ /* 0x000ee20000300800 */
[----:B------:R-:W-:-:S02]  /*3d090*/  MOV R17, R25 ;  /* 0x0000001900117202 */ /* 0x000fc40000000f00 */
        /* <DEDUP_REMOVED lines=29> */
[----:B------:R-:W2:Y:S01]  /*3d270*/  LDL.LU R9, [R1+0x49f4] ;  /* 0x0049f40001097983 */ /* 0x000ea20000300800 */
[----:B------:R-:W-:Y:S02]  /*3d280*/  IMAD.MOV.U32 R17, RZ, RZ, R8 ;  /* 0x000000ffff117224 */ /* 0x000fe400078e0008 */
[----:B------:R-:W2:Y:S02]  /*3d290*/  LDL.LU R8, [R1+0x49f0] ;  /* 0x0049f00001087983 */ /* 0x000ea40000300800 */
[----:B------:R-:W2:Y:S01]  /*3d2a0*/  LDL.LU R29, [R1+0x49ec] ;  /* 0x0049ec00011d7983 */ /* 0x000ea20000300800 */
[----:B------:R-:W2:Y:S01]  /*3d2b0*/  LDL.LU R2, [R1+0x49e8] ;  /* 0x0049e80001027983 */ /* 0x000ea20000300800 */
[----:B------:R3:W-:Y:S02]  /*3d2c0*/  STL.64 [R1+0x4958], R18 ;  /* 0x0049581201007387 */ /* 0x0007e40000100a00 */
[----:B------:R0:W-:Y:S01]  /*3d2d0*/  STL.64 [R1+0x4950], R16 ;  /* 0x0049501001007387 */ /* 0x0001e20000100a00 */
[----:B---3--:R-:W-:Y:S01]  /*3d2e0*/  MOV R18, R14 ;  /* 0x0000000e00127202 */ /* 0x008fe20000000f00 */
[----:B----4-:R-:W-:-:S02]  /*3d2f0*/  IMAD.MOV.U32 R19, RZ, RZ, R13 ;  /* 0x000000ffff137224 */ /* 0x010fc400078e000d */
[----:B0-----:R-:W-:Y:S01]  /*3d300*/  IMAD.MOV.U32 R16, RZ, RZ, R28 ;  /* 0x000000ffff107224 */ /* 0x001fe200078e001c */
[----:B------:R-:W-:Y:S02]  /*3d310*/  MOV R17, R15 ;  /* 0x0000000f00117202 */ /* 0x000fe40000000f00 */
[----:B------:R-:W-:Y:S03]  /*3d320*/  STL.64 [R1+0x4978], R18 ;  /* 0x0049781201007387 */ /* 0x000fe60000100a00 */
[----:B------:R-:W-:Y:S01]  /*3d330*/  STL.64 [R1+0x4970], R16 ;  /* 0x0049701001007387 */ /* 0x000fe20000100a00 */
[----:B--2---:R-:W-:Y:S01]  /*3d340*/  STL.64 [R1+0x4928], R22 ;  /* 0x0049281601007387 */ /* 0x004fe20000100a00 */
[----:B------:R0:W-:Y:S03]  /*3d350*/  STL.64 [R1+0x4920], R20 ;  /* 0x0049201401007387 */ /* 0x0001e60000100a00 */
[----:B0-----:R-:W2:Y:S01]  /*3d360*/  LDL.LU R20, [R1+0x160] ;  /* 0x0001600001147983 */ /* 0x001ea20000300800 */
[----:B------:R-:W2:Y:S02]  /*3d370*/  LDL.LU R21, [R1+0x164] ;  /* 0x0001640001157983 */ /* 0x000ea40000300800 */
[----:B------:R-:W3:Y:S02]  /*3d380*/  LDL.LU R22, [R1+0x168] ;  /* 0x0001680001167983 */ /* 0x000ee40000300800 */
[----:B------:R-:W3:Y:S02]  /*3d390*/  LDL.LU R23, [R1+0x16c] ;  /* 0x00016c0001177983 */ /* 0x000ee40000300800 */
[----:B------:R-:W-:Y:S01]  /*3d3a0*/  IMAD.MOV.U32 R18, RZ, RZ, R5 ;  /* 0x000000ffff127224 */ /* 0x000fe200078e0005 */
[----:B------:R-:W-:-:S02]  /*3d3b0*/  MOV R19, R4 ;  /* 0x0000000400137202 */ /* 0x000fc40000000f00 */
[----:B------:R-:W-:Y:S02]  /*3d3c0*/  MOV R16, R12 ;  /* 0x0000000c00107202 */ /* 0x000fe40000000f00 */
[----:B------:R-:W-:Y:S01]  /*3d3d0*/  MOV R17, R7 ;  /* 0x0000000700117202 */ /* 0x000fe20000000f00 */
[----:B------:R-:W-:Y:S04]  /*3d3e0*/  STL.64 [R1+0x4998], R18 ;  /* 0x0049981201007387 */ /* 0x000fe80000100a00 */
[----:B------:R-:W-:Y:S01]  /*3d3f0*/  STL.64 [R1+0x4990], R16 ;  /* 0x0049901001007387 */ /* 0x000fe20000100a00 */
[----:B---3--:R-:W-:Y:S01]  /*3d400*/  STL.64 [R1+0x4948], R22 ;  /* 0x0049481601007387 */ /* 0x008fe20000100a00 */
[----:B--2---:R0:W-:Y:S03]  /*3d410*/  STL.64 [R1+0x4940], R20 ;  /* 0x0049401401007387 */ /* 0x0041e60000100a00 */
[----:B0-----:R-:W2:Y:S01]  /*3d420*/  LDL.LU R20, [R1+0x170] ;  /* 0x0001700001147983 */ /* 0x001ea20000300800 */
[----:B------:R-:W2:Y:S02]  /*3d430*/  LDL.LU R21, [R1+0x174] ;  /* 0x0001740001157983 */ /* 0x000ea40000300800 */
[----:B------:R-:W3:Y:S02]  /*3d440*/  LDL.LU R22, [R1+0x178] ;  /* 0x0001780001167983 */ /* 0x000ee40000300800 */
[----:B------:R-:W3:Y:S01]  /*3d450*/  LDL.LU R23, [R1+0x17c] ;  /* 0x00017c0001177983 */ /* 0x000ee20000300800 */
[----:B------:R-:W-:-:S02]  /*3d460*/  MOV R12, R2 ;  /* 0x00000002000c7202 */ /* 0x000fc40000000f00 */
[----:B------:R-:W-:Y:S01]  /*3d470*/  MOV R18, R25 ;  /* 0x0000001900127202 */ /* 0x000fe20000000f00 */
[----:B------:R-:W-:Y:S01]  /*3d480*/  IMAD.MOV.U32 R19, RZ, RZ, R24 ;  /* 0x000000ffff137224 */ /* 0x000fe200078e0018 */
[----:B------:R-:W4:Y:S01]  /*3d490*/  LDL.LU R2, [R1+0x49e4] ;  /* 0x0049e40001027983 */ /* 0x000f220000300800 */
[----:B------:R-:W-:Y:S02]  /*3d4a0*/  IMAD.MOV.U32 R13, RZ, RZ, R29 ;  /* 0x000000ffff0d7224 */ /* 0x000fe400078e001d */
[----:B------:R-:W-:Y:S01]  /*3d4b0*/  IMAD.MOV.U32 R16, RZ, RZ, R27 ;  /* 0x000000ffff107224 */ /* 0x000fe200078e001b */
[----:B------:R-:W-:Y:S01]  /*3d4c0*/  MOV R17, R26 ;  /* 0x0000001a00117202 */ /* 0x000fe20000000f00 */
[----:B------:R-:W4:Y:S01]  /*3d4d0*/  LDL.LU R29, [R1+0x49e0] ;  /* 0x0049e000011d7983 */ /* 0x000f220000300800 */
[----:B------:R-:W-:Y:S02]  /*3d4e0*/  MOV R14, R8 ;  /* 0x00000008000e7202 */ /* 0x000fe40000000f00 */
[----:B------:R-:W4:Y:S01]  /*3d4f0*/  LDL.LU R8, [R1+0x49dc] ;  /* 0x0049dc0001087983 */ /* 0x000f220000300800 */
[----:B------:R-:W-:Y:S01]  /*3d500*/  MOV R15, R9 ;  /* 0x00000009000f7202 */ /* 0x000fe20000000f00 */
[----:B------:R-:W0:Y:S04]  /*3d510*/  LDSM.16.MT88.4 R24, [R6+0x2c080] ;  /* 0x02c080000618783b */ /* 0x000e280000004200 */
[----:B------:R-:W4:Y:S01]  /*3d520*/  LDL.LU R9, [R1+0x49d8] ;  /* 0x0049d80001097983 */ /* 0x000f220000300800 */
[----:B------:R-:W-:Y:S02]  /*3d530*/  STL.64 [R1+0x49c0], R18 ;  /* 0x0049c01201007387 */ /* 0x000fe40000100a00 */
[----:B------:R1:W-:Y:S02]  /*3d540*/  STL.64 [R1+0x49b8], R16 ;  /* 0x0049b81001007387 */ /* 0x0003e40000100a00 */
[----:B-1----:R-:W4:Y:S01]  /*3d550*/  LDL.LU R16, [R1+0x1f0] ;  /* 0x0001f00001107983 */ /* 0x002f220000300800 */
[----:B------:R-:W4:Y:S02]  /*3d560*/  LDL.LU R17, [R1+0x1f4] ;  /* 0x0001f40001117983 */ /* 0x000f240000300800 */
[----:B------:R-:W4:Y:S02]  /*3d570*/  LDL.LU R18, [R1+0x1f8] ;  /* 0x0001f80001127983 */ /* 0x000f240000300800 */
[----:B------:R-:W4:Y:S01]  /*3d580*/  LDL.LU R19, [R1+0x1fc] ;  /* 0x0001fc0001137983 */ /* 0x000f220000300800 */
[----:B---3--:R-:W-:Y:S01]  /*3d590*/  STL.64 [R1+0x4968], R22 ;  /* 0x0049681601007387 */ /* 0x008fe20000100a00 */
[----:B--2---:R1:W-:Y:S03]  /*3d5a0*/  STL.64 [R1+0x4960], R20 ;  /* 0x0049601401007387 */ /* 0x0043e60000100a00 */
[----:B-1----:R-:W2:Y:S01]  /*3d5b0*/  LDL.LU R20, [R1+0x180] ;  /* 0x0001800001147983 */ /* 0x002ea20000300800 */
[----:B------:R-:W2:Y:S02]  /*3d5c0*/  LDL.LU R21, [R1+0x184] ;  /* 0x0001840001157983 */ /* 0x000ea40000300800 */
[----:B------:R-:W3:Y:S02]  /*3d5d0*/  LDL.LU R22, [R1+0x188] ;  /* 0x0001880001167983 */ /* 0x000ee40000300800 */
[----:B------:R-:W3:Y:S02]  /*3d5e0*/  LDL.LU R23, [R1+0x18c] ;  /* 0x00018c0001177983 */ /* 0x000ee40000300800 */
        /* <DEDUP_REMOVED lines=17> */
[----:B------:R-:W3:Y:S02]  /*3d700*/  LDL.LU R27, [R1+0x20c] ;  /* 0x00020c00011b7983 */ /* 0x000ee40000300800 */
[----:B---3--:R-:W-:Y:S01]  /*3d710*/  HMMA.16816.F32 R12, R12, R10, R24 ;  /* 0x0000000a0c0c723c */ /* 0x008fe20000001818 */
[----:B------:R-:W3:Y:S11]  /*3d720*/  LDL.LU R24, [R1+0xf0] ;  /* 0x0000f00001187983 */ /* 0x000ef60000300800 */
[----:B------:R-:W-:Y:S11]  /*3d730*/  @!UPT UIADD3 URZ, URZ, URZ, URZ ;  /* 0x0000003f3f3ff290 */ /* 0x000ff6000fffe03f */
[----:B------:R-:W-:Y:S01]  /*3d740*/  STL.64 [R1+0x1d0], R12 ;  /* 0x0001d00c01007387 */ /* 0x000fe20000100a00 */
[----:B------:R-:W-:Y:S02]  /*3d750*/  STL.64 [R1+0x1d8], R14 ;  /* 0x0001d80e01007387 */ /* 0x000fe40000100a00 */
[----:B------:R-:W0:Y:S04]  /*3d760*/  LDSM.16.MT88.4 R12, [R6+0x2c100] ;  /* 0x02c10000060c783b */ /* 0x000e280000004200 */
[----:B------:R-:W3:Y:S01]  /*3d770*/  LDL.LU R25, [R1+0xf4] ;  /* 0x0000f40001197983 */ /* 0x000ee20000300800 */
[----:B----4-:R-:W-:Y:S02]  /*3d780*/  MOV R26, R9 ;  /* 0x00000009001a7202 */ /* 0x010fe40000000f00 */
[----:B------:R-:W-:Y:S01]  /*3d790*/  MOV R27, R8 ;  /* 0x00000008001b7202 */ /* 0x000fe20000000f00 */
[----:B------:R-:W1:Y:S01]  /*3d7a0*/  LDSM.16.MT88.4 R4, [R6+0x2c180] ;  /* 0x02c180000604783b */ /* 0x000e620000004200 */
[----:B0-----:R-:W-:-:S03]  /*3d7b0*/  MOV R9, R14 ;  /* 0x0000000e00097202 */ /* 0x001fc60000000f00 */
[----:B------:R0:W-:Y:S01]  /*3d7c0*/  STL [R1+0xa4], R13 ;  /* 0x0000a40d01007387 */ /* 0x0001e20000100800 */
[----:B------:R-:W-:Y:S01]  /*3d7d0*/  MOV R8, R15 ;  /* 0x0000000f00087202 */ /* 0x000fe20000000f00 */
[----:B------:R-:W-:Y:S02]  /*3d7e0*/  IMAD.MOV.U32 R0, RZ, RZ, R12 ;  /* 0x000000ffff007224 */ /* 0x000fe400078e000c */
[----:B------:R-:W4:Y:S01]  /*3d7f0*/  LDL.LU.64 R14, [R1+0x49d0] ;  /* 0x0049d000010e7983 */ /* 0x000f220000300a00 */
[----:B0-----:R-:W4:Y:S02]  /*3d800*/  LDL.LU.64 R12, [R1+0x49c8] ;  /* 0x0049c800010c7983 */ /* 0x001f240000300a00 */
[----:B----4-:R-:W-:Y:S02]  /*3d810*/  HMMA.16816.F32 R12, R12, R10, R16 ;  /* 0x0000000a0c0c723c */ /* 0x010fe40000001810 */
[----:B------:R-:W2:Y:S01]  /*3d820*/  LDL.LU.64 R18, [R1+0x49c0] ;  /* 0x0049c00001127983 */ /* 0x000ea20000300a00 */
[----:B------:R-:W2:Y:S11]  /*3d830*/  LDL.LU.64 R16, [R1+0x49b8] ;  /* 0x0049b80001107983 */ /* 0x000eb60000300a00 */
[----:B------:R-:W-:Y:S09]  /*3d840*/  @!UPT UIADD3 URZ, URZ, URZ, URZ ;  /* 0x0000003f3f3ff290 */ /* 0x000ff2000fffe03f */
[----:B------:R1:W-:Y:S01]  /*3d850*/  STL.64 [R1+0x100], R12 ;  /* 0x0001000c01007387 */ /* 0x0003e20000100a00 */
[----:B------:R-:W-:Y:S02]  /*3d860*/  STL.64 [R1+0x108], R14 ;  /* 0x0001080e01007387 */ /* 0x000fe40000100a00 */
[----:B-1----:R-:W-:Y:S01]  /*3d870*/  IMAD.MOV.U32 R13, RZ, RZ, R4 ;  /* 0x000000ffff0d7224 */ /* 0x002fe200078e0004 */
[----:B------:R-:W-:Y:S02]  /*3d880*/  MOV R12, R5 ;  /* 0x00000005000c7202 */ /* 0x000fe40000000f00 */
[----:B------:R-:W2:Y:S02]  /*3d890*/  LDL.LU.64 R4, [R1+0x49b0] ;  /* 0x0049b00001047983 */ /* 0x000ea40000300a00 */
        /* <DEDUP_REMOVED lines=60> */
[----:B------:R-:W-:Y:S01]  /*3dc60*/  IMAD.MOV.U32 R10, RZ, RZ, R7 ;  /* 0x000000ffff0a7224 */ /* 0x000fe200078e0007 */
[----:B------:R-:W-:Y:S01]  /*3dc70*/  MOV R11, R6 ;  /* 0x00000006000b7202 */ /* 0x000fe20000000f00 */
[-C--:B--2---:R-:W-:Y:S01]  /*3dc80*/  HMMA.16816.F32 R16, R16, R4.reuse, R20 ;  /* 0x000000041010723c */ /* 0x084fe20000001814 */
[----:B------:R-:W3:Y:S01]  /*3dc90*/  LDL.LU.64 R22, [R1+0x48c8] ;  /* 0x0048c80001167983 */ /* 0x000ee20000300a00 */
[----:B------:R-:W3:Y:S11]  /*3dca0*/  LDL.LU.64 R20, [R1+0x48c0] ;  /* 0x0048c00001147983 */ /* 0x000ef60000300a00 */
[----:B------:R-:W-:Y:S11]  /*3dcb0*/  @!UPT UIADD3 URZ, URZ, URZ, URZ ;  /* 0x0000003f3f3ff290 */ /* 0x000ff6000fffe03f */
[----:B------:R-:W-:Y:S01]  /*3dcc0*/  MOV R7, R19 ;  /* 0x0000001300077202 */ /* 0x000fe20000000f00 */
[----:B------:R-:W-:Y:S01]  /*3dcd0*/  IMAD.MOV.U32 R6, RZ, RZ, R18 ;  /* 0x000000ffff067224 */ /* 0x000fe200078e0012 */
[----:B------:R0:W-:Y:S04]  /*3dce0*/  STL.64 [R1+0x110], R16 ;  /* 0x0001101001007387 */ /* 0x0001e80000100a00 */
[----:B0-----:R-:W2:Y:S01]  /*3dcf0*/  LDL.LU R16, [R1+0xd0] ;  /* 0x0000d00001107983 */ /* 0x001ea20000300800 */
[----:B------:R-:W2:Y:S02]  /*3dd00*/  LDL.LU R17, [R1+0xd4] ;  /* 0x0000d40001117983 */ /* 0x000ea40000300800 */
[----:B------:R-:W-:Y:S02]  /*3dd10*/  STL [R1+0x481c], R7 ;  /* 0x00481c0701007387 */ /* 0x000fe40000100800 */
[----:B------:R-:W-:Y:S01]  /*3dd20*/  STL [R1+0x4818], R6 ;  /* 0x0048180601007387 */ /* 0x000fe20000100800 */
[-C--:B---3--:R-:W-:Y:S01]  /*3dd30*/  HMMA.16816.F32 R20, R20, R4.reuse, R24 ;  /* 0x000000041414723c */ /* 0x088fe20000001818 */
[----:B------:R-:W2:Y:S01]  /*3dd40*/  LDL.LU.64 R26, [R1+0x48b8] ;  /* 0x0048b800011a7983 */ /* 0x000ea20000300a00 */
[----:B------:R-:W2:Y:S01]  /*3dd50*/  LDL.LU.64 R24, [R1+0x48b0] ;  /* 0x0048b00001187983 */ /* 0x000ea20000300a00 */
[----:B------:R-:W-:Y:S01]  /*3dd60*/  MOV R18, R29 ;  /* 0x0000001d00127202 */ /* 0x000fe20000000f00 */
[----:B------:R-:W-:Y:S11]  /*3dd70*/  IMAD.MOV.U32 R19, RZ, RZ, R2 ;  /* 0x000000ffff137224 */ /* 0x000ff600078e0002 */
[----:B------:R-:W-:Y:S08]  /*3dd80*/  @!UPT UIADD3 URZ, URZ, URZ, URZ ;  /* 0x0000003f3f3ff290 */ /* 0x000ff0000fffe03f */
[----:B------:R-:W-:Y:S01]  /*3dd90*/  STL.64 [R1+0x80], R20 ;  /* 0x0000801401007387 */ /* 0x000fe20000100a00 */
[----:B------:R-:W-:Y:S02]  /*3dda0*/  STL.64 [R1+0x88], R22 ;  /* 0x0000881601007387 */ /* 0x000fe40000100a00 */
[----:B------:R-:W0:Y:S01]  /*3ddb0*/  LDSM.16.MT88.4 R20, [R3+0x2c000] ;  /* 0x02c000000314783b */ /* 0x000e220000004200 */
[----:B--2---:R-:W-:Y:S11]  /*3ddc0*/  HMMA.16816.F32 R16, R24, R4, R16 ;  /* 0x000000041810723c */ /* 0x004ff60000001810 */
[----:B------:R-:W-:Y:S11]  /*3ddd0*/  @!UPT UIADD3 URZ, URZ, URZ, URZ ;  /* 0x0000003f3f3ff290 */ /* 0x000ff6000fffe03f */
[----:B------:R-:W-:Y:S01]  /*3dde0*/  @!UPT UIADD3 URZ, URZ, URZ, URZ ;  /* 0x0000003f3f3ff290 */ /* 0x000fe2000fffe03f */
[----:B------:R-:W-:Y:S01]  /*3ddf0*/  STL.64 [R1+0x1c0], R16 ;  /* 0x0001c01001007387 */ /* 0x000fe20000100a00 */
[----:B------:R-:W-:Y:S02]  /*3de00*/  MOV R29, R18 ;  /* 0x00000012001d7202 */ /* 0x000fe40000000f00 */
[----:B------:R-:W-:Y:S02]  /*3de10*/  MOV R2, R19 ;  /* 0x0000001300027202 */ /* 0x000fe40000000f00 */
[----:B------:R-:W1:Y:S01]  /*3de20*/  LDSM.16.MT88.4 R16, [R3+0x2c080] ;  /* 0x02c080000310783b */ /* 0x000e620000004200 */
[----:B------:R-:W-:Y:S02]  /*3de30*/  STL.64 [R1+0x48a0], R4 ;  /* 0x0048a00401007387 */ /* 0x000fe40000100a00 */
[----:B------:R-:W-:Y:S02]  /*3de40*/  STL [R1+0x46fc], R2 ;  /* 0x0046fc0201007387 */ /* 0x000fe40000100800 */
[----:B------:R-:W-:Y:S01]  /*3de50*/  STL [R1+0x46f8], R29 ;  /* 0x0046f81d01007387 */ /* 0x000fe20000100800 */
[----:B0-----:R-:W-:Y:S01]  /*3de60*/  STL.64 [R1+0x4898], R22 ;  /* 0x0048981601007387 */ /* 0x001fe20000100a00 */
[----:B------:R0:W-:Y:S03]  /*3de70*/  STL.64 [R1+0x4890], R20 ;  /* 0x0048901401007387 */ /* 0x0001e60000100a00 */
[----:B0-----:R-:W2:Y:S01]  /*3de80*/  LDL.LU R20, [R1+0x120] ;  /* 0x0001200001147983 */ /* 0x001ea20000300800 */
[----:B------:R-:W2:Y:S02]  /*3de90*/  LDL.LU R21, [R1+0x124] ;  /* 0x0001240001157983 */ /* 0x000ea40000300800 */
[----:B------:R-:W2:Y:S02]  /*3dea0*/  LDL.LU R22, [R1+0x128] ;  /* 0x0001280001167983 */ /* 0x000ea40000300800 */
[----:B------:R-:W2:Y:S01]  /*3deb0*/  LDL.LU R23, [R1+0x12c] ;  /* 0x00012c0001177983 */ /* 0x000ea20000300800 */
[----:B-1----:R0:W-:Y:S01]  /*3dec0*/  STL [R1+0x484c], R16 ;  /* 0x00484c1001007387 */ /* 0x0021e20000100800 */
[----:B------:R-:W-:Y:S02]  /*3ded0*/  STL [R1+0x4848], R17 ;  /* 0x0048481101007387 */ /* 0x000fe40000100800 */
[----:B------:R1:W-:Y:S02]  /*3dee0*/  STL [R1+0x4844], R18 ;  /* 0x0048441201007387 */ /* 0x0003e40000100800 */
[----:B------:R3:W-:Y:S01]  /*3def0*/  STL [R1+0x4840], R19 ;  /* 0x0048401301007387 */ /* 0x0007e20000100800 */
[----:B0-----:R-:W-:-:S02]  /*3df00*/  MOV R16, R0 ;  /* 0x0000000000107202 */ /* 0x001fc40000000f00 */
[----:B------:R-:W4:Y:S01]  /*3df10*/  LDL.LU R0, [R1+0x48a8] ;  /* 0x0048a80001007983 */ /* 0x000f220000300800 */
[----:B------:R-:W-:Y:S01]  /*3df20*/  IMAD.MOV.U32 R24, RZ, RZ, R13 ;  /* 0x000000ffff187224 */ /* 0x000fe200078e000d */
[----:B------:R-:W-:Y:S02]  /*3df30*/  MOV R25, R12 ;  /* 0x0000000c00197202 */ /* 0x000fe40000000f00 */
[----:B------:R-:W-:Y:S01]  /*3df40*/  MOV R26, R11 ;  /* 0x0000000b001a7202 */ /* 0x000fe20000000f00 */
[----:B------:R-:W0:Y:S01]  /*3df50*/  LDSM.16.MT88.4 R12, [R3+0x2c100] ;  /* 0x02c10000030c783b */ /* 0x000e220000004200 */
[----:B------:R-:W-:Y:S01]  /*3df60*/  IMAD.MOV.U32 R27, RZ, RZ, R10 ;  /* 0x000000ffff1b7224 */ /* 0x000fe200078e000a */
[----:B-1----:R-:W-:Y:S01]  /*3df70*/  MOV R18, R9 ;  /* 0x0000000900127202 */ /* 0x002fe20000000f00 */
[----:B---3--:R-:W-:Y:S01]  /*3df80*/  IMAD.MOV.U32 R19, RZ, RZ, R8 ;  /* 0x000000ffff137224 */ /* 0x008fe200078e0008 */
[----:B------:R-:W2:Y:S04]  /*3df90*/  LDL.LU R17, [R1+0xa4] ;  /* 0x0000a40001117983 */ /* 0x000ea80000300800 */
[----:B------:R-:W1:Y:S04]  /*3dfa0*/  LDSM.16.MT88.4 R8, [R3+0x2c180] ;  /* 0x02c180000308783b */ /* 0x000e680000004200 */
[----:B0-----:R-:W-:Y:S01]  /*3dfb0*/  STL.64 [R1+0x4830], R14 ;  /* 0x0048300e01007387 */ /* 0x001fe20000100a00 */
[----:B------:R-:W-:Y:S02]  /*3dfc0*/  STL.64 [R1+0x4828], R12 ;  /* 0x0048280c01007387 */ /* 0x000fe40000100a00 */
[----:B------:R-:W-:Y:S01]  /*3dfd0*/  STL [R1+0x4820], R3 ;  /* 0x0048200301007387 */ /* 0x000fe20000100800 */
[----:B-1----:R-:W-:Y:S01]  /*3dfe0*/  STL.64 [R1+0x4810], R10 ;  /* 0x0048100a01007387 */ /* 0x002fe20000100a00 */
[----:B------:R-:W-:Y:S03]  /*3dff0*/  STL.64 [R1+0x4808], R8 ;  /* 0x0048080801007387 */ /* 0x000fe60000100a00 */
[----:B----4-:R-:W0:Y:S02]  /*3e000*/  LDSM.16.MT88.4 R4, [R0+0x2e000] ;  /* 0x02e000000004783b */ /* 0x010e240000004200 */
[----:B0-----:R-:W-:-:S02]  /*3e010*/  MOV R11, R4 ;  /* 0x00000004000b7202 */ /* 0x001fc40000000f00 */
[----:B------:R-:W-:Y:S01]  /*3e020*/  MOV R10, R5 ;  /* 0x00000005000a7202 */ /* 0x000fe20000000f00 */
[----:B------:R-:W-:Y:S01]  /*3e030*/  IMAD.MOV.U32 R9, RZ, RZ, R6 ;  /* 0x000000ffff097224 */ /* 0x000fe200078e0006 */
[----:B------:R-:W-:Y:S02]  /*3e040*/  MOV R8, R7 ;  /* 0x0000000700087202 */ /* 0x000fe40000000f00 */
[----:B------:R-:W0:Y:S04]  /*3e050*/  LDSM.16.MT88.4 R4, [R0+0x2e080] ;  /* 0x02e080000004783b */ /* 0x000e280000004200 */
[----:B------:R1:W-:Y:S01]  /*3e060*/  STL [R1+0x485c], R8 ;  /* 0x00485c0801007387 */ /* 0x0003e20000100800 */
[----:B------:R4:W-:Y:S02]  /*3e070*/  STL [R1+0x4858], R9 ;  /* 0x0048580901007387 */ /* 0x0009e40000100800 */
[----:B------:R2:W-:Y:S02]  /*3e080*/  STL [R1+0x4854], R10 ;  /* 0x0048540a01007387 */ /* 0x0005e40000100800 */
[----:B------:R2:W-:Y:S01]  /*3e090*/  STL [R1+0x4850], R11 ;  /* 0x0048500b01007387 */ /* 0x0005e20000100800 */
[----:B-1----:R-:W3:Y:S01]  /*3e0a0*/  LDL.LU R8, [R1+0x140] ;  /* 0x0001400001087983 */ /* 0x002ee20000300800 */
[----:B----4-:R-:W3:Y:S02]  /*3e0b0*/  LDL.LU R9, [R1+0x144] ;  /* 0x0001440001097983 */ /* 0x010ee40000300800 */
[----:B--2---:R-:W3:Y:S02]  /*3e0c0*/  LDL.LU R10, [R1+0x148] ;  /* 0x00014800010a7983 */ /* 0x004ee40000300800 */
[----:B------:R-:W3:Y:S01]  /*3e0d0*/  LDL.LU R11, [R1+0x14c] ;  /* 0x00014c00010b7983 */ /* 0x000ee20000300800 */
[----:B0-----:R-:W-:Y:S01]  /*3e0e0*/  MOV R15, R4 ;  /* 0x00000004000f7202 */ /* 0x001fe20000000f00 */
[----:B------:R-:W-:-:S02]  /*3e0f0*/  IMAD.MOV.U32 R14, RZ, RZ, R5 ;  /* 0x000000ffff0e7224 */ /* 0x000fc400078e0005 */
[----:B------:R-:W3:Y:S01]  /*3e100*/  LDL.LU.64 R4, [R1+0x48a0] ;  /* 0x0048a00001047983 */ /* 0x000ee20000300a00 */
[----:B------:R-:W-:Y:S02]  /*3e110*/  MOV R12, R7 ;  /* 0x00000007000c7202 */ /* 0x000fe40000000f00 */
[----:B------:R-:W-:-:S03]  /*3e120*/  MOV R13, R6 ;  /* 0x00000006000d7202 */ /* 0x000fc60000000f00 */
[----:B------:R-:W-:Y:S02]  /*3e130*/  STL [R1+0x486c], R12 ;  /* 0x00486c0c01007387 */ /* 0x000fe40000100800 */
[----:B------:R-:W-:Y:S02]  /*3e140*/  STL [R1+0x4868], R13 ;  /* 0x0048680d01007387 */ /* 0x000fe40000100800 */
[----:B------:R-:W-:Y:S02]  /*3e150*/  STL [R1+0x4864], R14 ;  /* 0x0048640e01007387 */ /* 0x000fe40000100800 */
[----:B------:R3:W-:Y:S01]  /*3e160*/  STL [R1+0x4860], R15 ;  /* 0x0048600f01007387 */ /* 0x0007e20000100800 */
[----:B------:R-:W0:Y:S04]  /*3e170*/  S2R R6, SR_TID.X ;  /* 0x0000000000067919 */ /* 0x000e280000002100 */
[----:B------:R-:W1:Y:S01]  /*3e180*/  S2R R7, SR_TID.X ;  /* 0x0000000000077919 */ /* 0x000e620000002100 */
[----:B---3--:R-:W-:Y:S03]  /*3e190*/  HMMA.16816.F32 R12, R16, R4, R8 ;  /* 0x00000004100c723c */ /* 0x008fe60000001808 */
[----:B------:R-:W2:Y:S04]  /*3e1a0*/  LDSM.16.MT88.4 R8, [R0+0x2e100] ;  /* 0x02e100000008783b */ /* 0x000ea80000004200 */
[----:B--2---:R-:W-:Y:S01]  /*3e1b0*/  IMAD.MOV.U32 R17, RZ, RZ, R8 ;  /* 0x000000ffff117224 */ /* 0x004fe200078e0008 */
[----:B------:R-:W-:-:S02]  /*3e1c0*/  MOV R18, R9 ;  /* 0x0000000900127202 */ /* 0x000fc40000000f00 */
[----:B------:R-:W-:Y:S01]  /*3e1d0*/  MOV R19, R10 ;  /* 0x0000000a00137202 */ /* 0x000fe20000000f00 */
[----:B------:R-:W-:Y:S02]  /*3e1e0*/  IMAD.MOV.U32 R28, RZ, RZ, R11 ;  /* 0x000000ffff1c7224 */ /* 0x000fe400078e000b */
[----:B------:R-:W-:Y:S07]  /*3e1f0*/  HMMA.16816.F32 R8, R24, R4, R20 ;  /* 0x000000041808723c */ /* 0x000fee0000001814 */
[----:B0-----:R-:W-:Y:S01]  /*3e200*/  LOP3.LUT R27, R6, 0x7, RZ, 0xc0, !PT ;  /* 0x00000007061b7812 */ /* 0x001fe200078ec0ff */
[C---:B-1----:R-:W-:Y:S01]  /*3e210*/  LOP3.LUT R6, R7.reuse, 0x10, RZ, 0xc0, !PT ;  /* 0x0000001007067812 */ /* 0x042fe200078ec0ff */
[----:B------:R-:W-:-:S03]  /*3e220*/  SHF.L.U32 R26, R7, 0x1, RZ ;  /* 0x00000001071a7819 */ /* 0x000fc600000006ff */
[----:B------:R-:W-:Y:S02]  /*3e230*/  IMAD R27, R27, 0x210, RZ ;  /* 0x000002101b1b7824 */ /* 0x000fe400078e02ff */
[----:B------:R-:W-:-:S03]  /*3e240*/  IMAD.SHL.U32 R6, R6, 0x100, RZ ;  /* 0x0000010006067824 */ /* 0x000fc600078e00ff */
[----:B------:R-:W-:-:S04]  /*3e250*/  LOP3.LUT R7, R27, 0x10, R26, 0x78, !PT ;  /* 0x000000101b077812 */ /* 0x000fc800078e781a */
[----:B------:R-:W-:Y:S01]  /*3e260*/  LOP3.LUT R7, R7, R6, RZ, 0xfc, !PT ;  /* 0x0000000607077212 */ /* 0x000fe200078efcff */
[----:B------:R-:W-:Y:S03]  /*3e270*/  STL.64 [R1+0x1b0], R12 ;  /* 0x0001b00c01007387 */ /* 0x000fe60000100a00 */
[----:B------:R-:W-:Y:S01]  /*3e280*/  LOP3.LUT R7, R7, 0x20, RZ, 0x3c, !PT ;  /* 0x0000002007077812 */ /* 0x000fe200078e3cff */
[----:B------:R-:W-:Y:S02]  /*3e290*/  STL.64 [R1+0x1b8], R14 ;  /* 0x0001b80e01007387 */ /* 0x000fe40000100a00 */
[----:B------:R-:W0:Y:S02]  /*3e2a0*/  LDSM.16.MT88.4 R12, [R0+0x2e180] ;  /* 0x02e18000000c783b */ /* 0x000e240000004200 */
[----:B------:R-:W1:Y:S02]  /*3e2b0*/  LDSM.16.MT88.4 R20, [R7+0x2e000] ;  /* 0x02e000000714783b */ /* 0x000e640000004200 */
[----:B------:R-:W-:Y:S02]  /*3e2c0*/  STL [R1+0x487c], R28 ;  /* 0x00487c1c01007387 */ /* 0x000fe40000100800 */
[----:B------:R-:W-:Y:S02]  /*3e2d0*/  STL [R1+0x4878], R19 ;  /* 0x0048781301007387 */ /* 0x000fe40000100800 */
[----:B------:R-:W-:Y:S01]  /*3e2e0*/  STL [R1+0x4874], R18 ;  /* 0x0048741201007387 */ /* 0x000fe20000100800 */
[----:B------:R-:W-:Y:S01]  /*3e2f0*/  STL [R1+0x4870], R17 ;  /* 0x0048701101007387 */ /* 0x000fe20000100800 */
[----:B------:R-:W-:-:S02]  /*3e300*/  MOV R2, R10 ;  /* 0x0000000a00027202 */ /* 0x000fc40000000f00 */
[----:B------:R-:W-:Y:S01]  /*3e310*/  MOV R29, R11 ;  /* 0x0000000b001d7202 */ /* 0x000fe20000000f00 */
[----:B------:R2:W-:Y:S02]  /*3e320*/  STL.64 [R1+0x1a0], R8 ;  /* 0x0001a00801007387 */ /* 0x0005e40000100a00 */
[----:B0-----:R-:W-:Y:S01]  /*3e330*/  IMAD.MOV.U32 R10, RZ, RZ, R13 ;  /* 0x000000ffff0a7224 */ /* 0x001fe200078e000d */
[----:B------:R-:W-:Y:S02]  /*3e340*/  MOV R11, R14 ;  /* 0x0000000e000b7202 */ /* 0x000fe40000000f00 */
[----:B------:R-:W-:Y:S01]  /*3e350*/  MOV R16, R15 ;  /* 0x0000000f00107202 */ /* 0x000fe20000000f00 */
[----:B-1----:R-:W-:Y:S01]  /*3e360*/  IMAD.MOV.U32 R13, RZ, RZ, R20 ;  /* 0x000000ffff0d7224 */ /* 0x002fe200078e0014 */
[----:B------:R-:W-:Y:S02]  /*3e370*/  MOV R14, R21 ;  /* 0x00000015000e7202 */ /* 0x000fe40000000f00 */
[----:B------:R-:W-:Y:S01]  /*3e380*/  MOV R15, R22 ;  /* 0x00000016000f7202 */ /* 0x000fe20000000f00 */
[----:B--2---:R-:W-:-:S02]  /*3e390*/  IMAD.MOV.U32 R8, RZ, RZ, R23 ;  /* 0x000000ffff087224 */ /* 0x004fc400078e0017 */
[----:B------:R-:W0:Y:S01]  /*3e3a0*/  LDSM.16.MT88.4 R20, [R7+0x2e080] ;  /* 0x02e080000714783b */ /* 0x000e220000004200 */
[----:B------:R-:W-:Y:S02]  /*3e3b0*/  MOV R9, R12 ;  /* 0x0000000c00097202 */ /* 0x000fe40000000f00 */
[----:B------:R-:W-:Y:S01]  /*3e3c0*/  LOP3.LUT R27, R27, 0x10, R26, 0x78, !PT ;  /* 0x000000101b1b7812 */ /* 0x000fe200078e781a */
[----:B------:R-:W-:Y:S01]  /*3e3d0*/  STL [R1+0x4704], R2 ;  /* 0x0047040201007387 */ /* 0x000fe20000100800 */
[----:B0-----:R-:W-:Y:S02]  /*3e3e0*/  MOV R19, R20 ;  /* 0x0000001400137202 */ /* 0x001fe40000000f00 */
[----:B------:R-:W-:Y:S01]  /*3e3f0*/  MOV R18, R21 ;  /* 0x0000001500127202 */ /* 0x000fe20000000f00 */
[----:B------:R-:W-:Y:S01]  /*3e400*/  IMAD.MOV.U32 R17, RZ, RZ, R22 ;  /* 0x000000ffff117224 */ /* 0x000fe200078e0016 */
[----:B------:R-:W-:Y:S02]  /*3e410*/  MOV R12, R23 ;  /* 0x00000017000c7202 */ /* 0x000fe40000000f00 */
[----:B------:R-:W0:Y:S01]  /*3e420*/  LDSM.16.MT88.4 R20, [R7+0x2e100] ;  /* 0x02e100000714783b */ /* 0x000e220000004200 */
[----:B------:R-:W-:-:S03]  /*3e430*/  LOP3.LUT R27, R27, R6, RZ, 0xfc, !PT ;  /* 0x000000061b1b7212 */ /* 0x000fc600078efcff */
[----:B------:R-:W-:Y:S01]  /*3e440*/  STL [R1+0x4700], R29 ;  /* 0x0047001d01007387 */ /* 0x000fe20000100800 */
[----:B------:R0:W-:Y:S02]  /*3e450*/  STL [R1+0x4888], R11 ;  /* 0x0048880b01007387 */ /* 0x0001e40000100800 */
[----:B------:R1:W-:Y:S01]  /*3e460*/  STL [R1+0x4884], R10 ;  /* 0x0048840a01007387 */ /* 0x0003e20000100800 */
[----:B------:R-:W-:Y:S01]  /*3e470*/  LOP3.LUT R27, R27, 0x40, RZ, 0x3c, !PT ;  /* 0x000000401b1b7812 */ /* 0x000fe200078e3cff */
[----:B------:R2:W-:Y:S05]  /*3e480*/  STL [R1+0x4880], R9 ;  /* 0x0048800901007387 */ /* 0x0005ea0000100800 */
[----:B------:R-:W-:Y:S01]  /*3e490*/  LDSM.16.MT88.4 R24, [R27+0x2e000] ;  /* 0x02e000001b18783b */ /* 0x000fe20000004200 */
[----:B0-----:R-:W-:Y:S01]  /*3e4a0*/  MOV R11, R20 ;  /* 0x00000014000b7202 */ /* 0x001fe20000000f00 */
[----:B-1----:R-:W-:Y:S01]  /*3e4b0*/  IMAD.MOV.U32 R10, RZ, RZ, R21 ;  /* 0x000000ffff0a7224 */ /* 0x002fe200078e0015 */
[----:B--2---:R-:W-:-:S02]  /*3e4c0*/  MOV R9, R22 ;  /* 0x0000001600097202 */ /* 0x004fc40000000f00 */
[----:B------:R-:W-:Y:S02]  /*3e4d0*/  MOV R28, R23 ;  /* 0x00000017001c7202 */ /* 0x000fe40000000f00 */
[----:B------:R-:W0:Y:S04]  /*3e4e0*/  LDSM.16.MT88.4 R20, [R7+0x2e180] ;  /* 0x02e180000714783b */ /* 0x000e280000004200 */
[----:B------:R1:W-:Y:S01]  /*3e4f0*/  STL [R1+0x4824], R0 ;  /* 0x0048240001007387 */ /* 0x0003e20000100800 */
[----:B0-----:R-:W-:Y:S01]  /*3e500*/  MOV R7, R22 ;  /* 0x0000001600077202 */ /* 0x001fe20000000f00 */
[----:B------:R-:W-:Y:S02]  /*3e510*/  IMAD.MOV.U32 R6, RZ, RZ, R23 ;  /* 0x000000ffff067224 */ /* 0x000fe400078e0017 */
[----:B-1----:R-:W-:Y:S01]  /*3e520*/  IMAD.MOV.U32 R0, RZ, RZ, R20 ;  /* 0x000000ffff007224 */ /* 0x002fe200078e0014 */
[----:B------:R-:W-:Y:S01]  /*3e530*/  MOV R3, R21 ;  /* 0x0000001500037202 */ /* 0x000fe20000000f00 */
[----:B------:R-:W2:Y:S01]  /*3e540*/  LDL.LU.64 R22, [R1+0x4898] ;  /* 0x0048980001167983 */ /* 0x000ea20000300a00 */
[----:B------:R-:W2:Y:S02]  /*3e550*/  LDL.LU.64 R20, [R1+0x4890] ;  /* 0x0048900001147983 */ /* 0x000ea40000300a00 */
[----:B------:R-:W-:Y:S02]  /*3e560*/  STL.64 [R1+0x4718], R26 ;  /* 0x0047181a01007387 */ /* 0x000fe40000100a00 */
[----:B------:R0:W-:Y:S02]  /*3e570*/  STL.64 [R1+0x4710], R24 ;  /* 0x0047101801007387 */ /* 0x0001e40000100a00 */
[----:B0-----:R-:W2:Y:S01]  /*3e580*/  LDL.LU R24, [R1+0x210] ;  /* 0x0002100001187983 */ /* 0x001ea20000300800 */
[----:B------:R-:W2:Y:S02]  /*3e590*/  LDL.LU R25, [R1+0x214] ;  /* 0x0002140001197983 */ /* 0x000ea40000300800 */
[----:B------:R-:W2:Y:S02]  /*3e5a0*/  LDL.LU R26, [R1+0x218] ;  /* 0x00021800011a7983 */ /* 0x000ea40000300800 */
[----:B------:R-:W2:Y:S02]  /*3e5b0*/  LDL.LU R27, [R1+0x21c] ;  /* 0x00021c00011b7983 */ /* 0x000ea40000300800 */
[----:B--2---:R-:W-:Y:S11]  /*3e5c0*/  HMMA.16816.F32 R20, R20, R4, R24 ;  /* 0x000000041414723c */ /* 0x004ff60000001818 */
[----:B------:R-:W-:Y:S11]  /*3e5d0*/  @!UPT UIADD3 URZ, URZ, URZ, URZ ;  /* 0x0000003f3f3ff290 */ /* 0x000ff6000fffe03f */
[----:B------:R-:W-:Y:S01]  /*3e5e0*/  @!UPT UIADD3 URZ, URZ, URZ, URZ ;  /* 0x0000003f3f3ff290 */ /* 0x000fe2000fffe03f */
[----:B------:R0:W-:Y:S01]  /*3e5f0*/  STL [R1+0x190], R20 ;  /* 0x0001901401007387 */ /* 0x0001e20000100800 */
[----:B------:R1:W-:Y:S01]  /*3e600*/  STL [R1+0x19c], R23 ;  /* 0x00019c1701007387 */ /* 0x0003e20000100800 */
[----:B------:R-:W-:Y:S02]  /*3e610*/  MOV R2, R21 ;  /* 0x0000001500027202 */ /* 0x000fe40000000f00 */
[----:B------:R-:W-:Y:S01]  /*3e620*/  MOV R29, R22 ;  /* 0x00000016001d7202 */ /* 0x000fe20000000f00 */
[----:B0-----:R-:W2:Y:S01]  /*3e630*/  LDL.LU R20, [R1+0x80] ;  /* 0x0000800001147983 */ /* 0x001ea20000300800 */
[----:B------:R-:W2:Y:S02]  /*3e640*/  LDL.LU R21, [R1+0x84] ;  /* 0x0000840001157983 */ /* 0x000ea40000300800 */
[----:B------:R-:W3:Y:S02]  /*3e650*/  LDL.LU R22, [R1+0x88] ;  /* 0x0000880001167983 */ /* 0x000ee40000300800 */
[----:B-1----:R-:W3:Y:S02]  /*3e660*/  LDL.LU R23, [R1+0x8c] ;  /* 0x00008c0001177983 */ /* 0x002ee40000300800 */
        /* <DEDUP_REMOVED lines=37> */
[----:B------:R0:W-:Y:S02]  /*3e8c0*/  STL.64 [R1+0x4760], R20 ;  /* 0x0047601401007387 */ /* 0x0001e40000100a00 */
[----:B------:R-:W2:Y:S02]  /*3e8d0*/  LDL.LU R13, [R1+0x4868] ;  /* 0x00486800010d7983 */ /* 0x000ea40000300800 */
[----:B------:R-:W3:Y:S01]  /*3e8e0*/  LDL.LU R14, [R1+0x4864] ;  /* 0x00486400010e7983 */ /* 0x000ee20000300800 */
        /* <DEDUP_REMOVED lines=8> */
[----:B-1----:R-:W-:Y:S01]  /*3e970*/  MOV R26, R11 ;  /* 0x0000000b001a7202 */ /* 0x002fe20000000f00 */
[----:B----4-:R-:W-:-:S02]  /*3e980*/  IMAD.MOV.U32 R24, RZ, RZ, R9 ;  /* 0x000000ffff187224 */ /* 0x010fc400078e0009 */
[----:B------:R-:W-:Y:S01]  /*3e990*/  IMAD.MOV.U32 R27, RZ, RZ, R16 ;  /* 0x000000ffff1b7224 */ /* 0x000fe200078e0010 */
[----:B------:R-:W-:Y:S01]  /*3e9a0*/  MOV R25, R10 ;  /* 0x0000000a00197202 */ /* 0x000fe20000000f00 */
[----:B--2---:R-:W-:Y:S01]  /*3e9b0*/  STL.64 [R1+0x4788], R22 ;  /* 0x0047881601007387 */ /* 0x004fe20000100a00 */
[----:B------:R-:W-:Y:S02]  /*3e9c0*/  STL.64 [R1+0x4780], R20 ;  /* 0x0047801401007387 */ /* 0x000fe40000100a00 */
[----:B------:R-:W2:Y:S02]  /*3e9d0*/  LDL.LU R9, [R1+0x4858] ;  /* 0x0048580001097983 */ /* 0x000ea40000300800 */
[----:B------:R-:W4:Y:S01]  /*3e9e0*/  LDL.LU R10, [R1+0x4854] ;  /* 0x00485400010a7983 */ /* 0x000f220000300800 */
[----:B------:R-:W4:Y:S01]  /*3e9f0*/  LDL.LU R11, [R1+0x4850] ;  /* 0x00485000010b7983 */ /* 0x000f220000300800 */
[----:B------:R-:W4:Y:S02]  /*3ea00*/  LDL.LU R16, [R1+0x484c] ;  /* 0x00484c0001107983 */ /* 0x000f240000300800 */
[----:B------:R0:W-:Y:S02]  /*3ea10*/  STL.64 [R1+0x4798], R26 ;  /* 0x0047981a01007387 */ /* 0x0001e40000100a00 */
[----:B------:R1:W-:Y:S02]  /*3ea20*/  STL.64 [R1+0x4790], R24 ;  /* 0x0047901801007387 */ /* 0x0003e40000100a00 */
[----:B0-----:R-:W-:Y:S01]  /*3ea30*/  IMAD.MOV.U32 R26, RZ, RZ, R19 ;  /* 0x000000ffff1a7224 */ /* 0x001fe200078e0013 */
[----:B-1----:R-:W-:-:S02]  /*3ea40*/  MOV R24, R17 ;  /* 0x0000001100187202 */ /* 0x002fc40000000f00 */
[----:B------:R-:W-:Y:S01]  /*3ea50*/  MOV R27, R28 ;  /* 0x0000001c001b7202 */ /* 0x000fe20000000f00 */
[----:B------:R-:W4:Y:S01]  /*3ea60*/  LDL.LU R17, [R1+0x4848] ;  /* 0x0048480001117983 */ /* 0x000f220000300800 */
[----:B------:R-:W-:Y:S02]  /*3ea70*/  MOV R25, R18 ;  /* 0x0000001200197202 */ /* 0x000fe40000000f00 */
[----:B------:R-:W4:Y:S02]  /*3ea80*/  LDL.LU R18, [R1+0x4844] ;  /* 0x0048440001127983 */ /* 0x000f240000300800 */
[----:B------:R-:W4:Y:S01]  /*3ea90*/  LDL.LU R19, [R1+0x4840] ;  /* 0x0048400001137983 */ /* 0x000f220000300800 */
[----:B------:R-:W4:Y:S01]  /*3eaa0*/  LDL.LU R28, [R1+0x483c] ;  /* 0x00483c00011c7983 */ /* 0x000f220000300800 */
[----:B------:R0:W-:Y:S02]  /*3eab0*/  STL.64 [R1+0x47b8], R26 ;  /* 0x0047b81a01007387 */ /* 0x0001e40000100a00 */
[----:B------:R1:W-:Y:S01]  /*3eac0*/  STL.64 [R1+0x47b0], R24 ;  /* 0x0047b01801007387 */ /* 0x0003e20000100a00 */
[----:B0-----:R-:W-:-:S02]  /*3ead0*/  MOV R26, R13 ;  /* 0x0000000d001a7202 */ /* 0x001fc40000000f00 */
[----:B------:R-:W-:Y:S02]  /*3eae0*/  MOV R27, R12 ;  /* 0x0000000c001b7202 */ /* 0x000fe40000000f00 */
[----:B-1----:R-:W-:Y:S01]  /*3eaf0*/  MOV R24, R15 ;  /* 0x0000000f00187202 */ /* 0x002fe20000000f00 */
[----:B---3--:R-:W-:Y:S02]  /*3eb00*/  IMAD.MOV.U32 R25, RZ, RZ, R14 ;  /* 0x000000ffff197224 */ /* 0x008fe400078e000e */
[----:B------:R0:W-:Y:S03]  /*3eb10*/  STL.64 [R1+0x47d8], R26 ;  /* 0x0047d81a01007387 */ /* 0x0001e60000100a00 */
[----:B------:R4:W-:Y:S02]  /*3eb20*/  STL.64 [R1+0x47d0], R24 ;  /* 0x0047d01801007387 */ /* 0x0009e40000100a00 */
        /* <DEDUP_REMOVED lines=8> */
[----:B0-----:R-:W-:-:S02]  /*3ebb0*/  IMAD.MOV.U32 R27, RZ, RZ, R8 ;  /* 0x000000ffff1b7224 */ /* 0x001fc400078e0008 */
[----:B------:R-:W3:Y:S01]  /*3ebc0*/  LDL.LU R8, [R1+0x1d0] ;  /* 0x0001d00001087983 */ /* 0x000ee20000300800 */
[----:B--2---:R-:W-:Y:S02]  /*3ebd0*/  MOV R26, R9 ;  /* 0x00000009001a7202 */ /* 0x004fe40000000f00 */
[----:B----4-:R-:W-:Y:S01]  /*3ebe0*/  MOV R25, R10 ;  /* 0x0000000a00197202 */ /* 0x010fe20000000f00 */
[----:B------:R-:W-:Y:S01]  /*3ebf0*/  IMAD.MOV.U32 R24, RZ, RZ, R11 ;  /* 0x000000ffff187224 */ /* 0x000fe200078e000b */
[----:B------:R-:W2:Y:S01]  /*3ec00*/  LDL.LU R9, [R1+0x1d4] ;  /* 0x0001d40001097983 */ /* 0x000ea20000300800 */
[----:B------:R-:W2:Y:S02]  /*3ec10*/  LDL.LU R10, [R1+0x1d8] ;  /* 0x0001d800010a7983 */ /* 0x000ea40000300800 */
[----:B------:R-:W2:Y:S02]  /*3ec20*/  LDL.LU R11, [R1+0x1dc] ;  /* 0x0001dc00010b7983 */ /* 0x000ea40000300800 */
[----:B------:R-:W-:Y:S01]  /*3ec30*/  STL.64 [R1+0x47f8], R26 ;  /* 0x0047f81a01007387 */ /* 0x000fe20000100a00 */
[----:B------:R0:W-:Y:S04]  /*3ec40*/  STL.64 [R1+0x47f0], R24 ;  /* 0x0047f01801007387 */ /* 0x0001e80000100a00 */
[----:B0-----:R-:W4:Y:S01]  /*3ec50*/  LDL.LU R24, [R1+0x100] ;  /* 0x0001000001187983 */ /* 0x001f220000300800 */
[----:B------:R-:W4:Y:S02]  /*3ec60*/  LDL.LU R25, [R1+0x104] ;  /* 0x0001040001197983 */ /* 0x000f240000300800 */
[----:B------:R-:W4:Y:S02]  /*3ec70*/  LDL.LU R26, [R1+0x108] ;  /* 0x00010800011a7983 */ /* 0x000f240000300800 */
[----:B------:R-:W4:Y:S01]  /*3ec80*/  LDL.LU R27, [R1+0x10c] ;  /* 0x00010c00011b7983 */ /* 0x000f220000300800 */
[----:B---3--:R-:W-:Y:S01]  /*3ec90*/  STL.64 [R1+0x47a8], R22 ;  /* 0x0047a81601007387 */ /* 0x008fe20000100a00 */
[----:B------:R0:W-:Y:S03]  /*3eca0*/  STL.64 [R1+0x47a0], R20 ;  /* 0x0047a01401007387 */ /* 0x0001e60000100a00 */
[----:B0-----:R-:W3:Y:S01]  /*3ecb0*/  LDL.LU R20, [R1+0xb0] ;  /* 0x0000b00001147983 */ /* 0x001ee20000300800 */
[----:B------:R-:W3:Y:S02]  /*3ecc0*/  LDL.LU R21, [R1+0xb4] ;  /* 0x0000b40001157983 */ /* 0x000ee40000300800 */
[----:B------:R-:W2:Y:S01]  /*3ecd0*/  LDL.LU R22, [R1+0xb8] ;  /* 0x0000b80001167983 */ /* 0x000ea20000300800 */
[----:B------:R-:W-:-:S02]  /*3ece0*/  MOV R23, R28 ;  /* 0x0000001c00177202 */ /* 0x000fc40000000f00 */
[----:B------:R-:W4:Y:S04]  /*3ecf0*/  LDL.LU R28, [R1+0x4838] ;  /* 0x00483800011c7983 */ /* 0x000f280000300800 */
[----:B--2---:R-:W-:Y:S01]  /*3ed00*/  STL.64 [R1+0x47c8], R22 ;  /* 0x0047c81601007387 */ /* 0x004fe20000100a00 */
[----:B---3--:R0:W-:Y:S03]  /*3ed10*/  STL.64 [R1+0x47c0], R20 ;  /* 0x0047c01401007387 */ /* 0x0081e60000100a00 */
[----:B0-----:R-:W2:Y:S01]  /*3ed20*/  LDL.LU R20, [R1+0xc0] ;  /* 0x0000c00001147983 */ /* 0x001ea20000300800 */
[----:B------:R-:W2:Y:S02]  /*3ed30*/  LDL.LU R21, [R1+0xc4] ;  /* 0x0000c40001157983 */ /* 0x000ea40000300800 */
[----:B------:R-:W3:Y:S02]  /*3ed40*/  LDL.LU R22, [R1+0xc8] ;  /* 0x0000c80001167983 */ /* 0x000ee40000300800 */
[----:B------:R-:W3:Y:S01]  /*3ed50*/  LDL.LU R23, [R1+0xcc] ;  /* 0x0000cc0001177983 */ /* 0x000ee20000300800 */
[----:B------:R-:W-:Y:S01]  /*3ed60*/  HMMA.16816.F32 R16, R16, R4, R12 ;  /* 0x000000041010723c */ /* 0x000fe2000000180c */
[----:B---3--:R-:W-:Y:S01]  /*3ed70*/  STL.64 [R1+0x47e8], R22 ;  /* 0x0047e81601007387 */ /* 0x008fe20000100a00 */
[----:B--2---:R0:W-:Y:S03]  /*3ed80*/  STL.64 [R1+0x47e0], R20 ;  /* 0x0047e01401007387 */ /* 0x0041e60000100a00 */
[----:B0-----:R-:W2:Y:S01]  /*3ed90*/  LDL.LU R20, [R1+0xe0] ;  /* 0x0000e00001147983 */ /* 0x001ea20000300800 */
[----:B------:R-:W2:Y:S02]  /*3eda0*/  LDL.LU R21, [R1+0xe4] ;  /* 0x0000e40001157983 */ /* 0x000ea40000300800 */
[----:B------:R-:W2:Y:S02]  /*3edb0*/  LDL.LU R22, [R1+0xe8] ;  /* 0x0000e80001167983 */ /* 0x000ea40000300800 */
[----:B------:R-:W-:Y:S01]  /*3edc0*/  STL [R1+0x470c], R29 ;  /* 0x00470c1d01007387 */ /* 0x000fe20000100800 */
[----:B------:R-:W-:Y:S01]  /*3edd0*/  STL [R1+0x4708], R2 ;  /* 0x0047080201007387 */ /* 0x000fe20000100800 */
[----:B------:R-:W3:Y:S02]  /*3ede0*/  LDL.LU.64 R14, [R1+0x4830] ;  /* 0x00483000010e7983 */ /* 0x000ee40000300a00 */
[----:B------:R-:W3:Y:S01]  /*3edf0*/  LDL.LU.64 R12, [R1+0x4828] ;  /* 0x00482800010c7983 */ /* 0x000ee20000300a00 */
[----:B----4-:R-:W-:-:S08]  /*3ee00*/  MOV R23, R28 ;  /* 0x0000001c00177202 */ /* 0x010fd00000000f00 */
[----:B------:R0:W-:Y:S01]  /*3ee10*/  STL.64 [R1+0x160], R16 ;  /* 0x0001601001007387 */ /* 0x0001e20000100a00 */
[----:B------:R1:W-:Y:S02]  /*3ee20*/  STL [R1+0x168], R18 ;  /* 0x0001681201007387 */ /* 0x0003e40000100800 */
[----:B------:R-:W-:Y:S01]  /*3ee30*/  IMAD.MOV.U32 R28, RZ, RZ, R19 ;  /* 0x000000ffff1c7224 */ /* 0x000fe200078e0013 */
[----:B------:R-:W-:Y:S02]  /*3ee40*/  MOV R19, R6 ;  /* 0x0000000600137202 */ /* 0x000fe40000000f00 */
[----:B0-----:R-:W-:Y:S02]  /*3ee50*/  MOV R16, R0 ;  /* 0x0000000000107202 */ /* 0x001fe40000000f00 */
[----:B------:R-:W-:Y:S01]  /*3ee60*/  MOV R17, R3 ;  /* 0x0000000300117202 */ /* 0x000fe20000000f00 */
[----:B------:R-:W4:Y:S01]  /*3ee70*/  LDL.LU R0, [R1+0x4824] ;  /* 0x0048240001007983 */ /* 0x000f220000300800 */
[----:B------:R-:W2:Y:S02]  /*3ee80*/  LDL.LU R3, [R1+0x4820] ;  /* 0x0048200001037983 */ /* 0x000ea40000300800 */
[----:B-1----:R-:W-:-:S02]  /*3ee90*/  IMAD.MOV.U32 R18, RZ, RZ, R7 ;  /* 0x000000ffff127224 */ /* 0x002fc400078e0007 */
[----:B------:R-:W2:Y:S01]  /*3eea0*/  LDL.LU R7, [R1+0x481c] ;  /* 0x00481c0001077983 */ /* 0x000ea20000300800 */
[----:B------:R-:W2:Y:S02]  /*3eeb0*/  LDL.LU R6, [R1+0x4818] ;  /* 0x0048180001067983 */ /* 0x000ea40000300800 */
[----:B------:R-:W-:Y:S01]  /*3eec0*/  STL [R1+0x4688], R28 ;  /* 0x0046881c01007387 */ /* 0x000fe20000100800 */
[-C--:B---3--:R-:W-:Y:S01]  /*3eed0*/  HMMA.16816.F32 R12, R12, R4.reuse, R8 ;  /* 0x000000040c0c723c */ /* 0x088fe20000001808 */
[----:B------:R-:W3:Y:S01]  /*3eee0*/  LDL.LU.64 R10, [R1+0x4810] ;  /* 0x00481000010a7983 */ /* 0x000ee20000300a00 */
[----:B------:R-:W3:Y:S11]  /*3eef0*/  LDL.LU.64 R8, [R1+0x4808] ;  /* 0x0048080001087983 */ /* 0x000ef60000300a00 */
[----:B------:R-:W-:Y:S10]  /*3ef00*/  @!UPT UIADD3 URZ, URZ, URZ, URZ ;  /* 0x0000003f3f3ff290 */ /* 0x000ff4000fffe03f */
[----:B------:R0:W-:Y:S01]  /*3ef10*/  STL.64 [R1+0x140], R12 ;  /* 0x0001400c01007387 */ /* 0x0001e20000100a00 */
[----:B------:R2:W-:Y:S03]  /*3ef20*/  STL.64 [R1+0x148], R14 ;  /* 0x0001480e01007387 */ /* 0x0005e60000100a00 */
[----:B0-----:R-:W4:Y:S01]  /*3ef30*/  LDL.LU R12, [R1+0x110] ;  /* 0x00011000010c7983 */ /* 0x001f220000300800 */
[----:B------:R-:W4:Y:S01]  /*3ef40*/  LDL.LU R13, [R1+0x114] ;  /* 0x00011400010d7983 */ /* 0x000f220000300800 */
[----:B--2---:R-:W-:Y:S01]  /*3ef50*/  MOV R14, R6 ;  /* 0x00000006000e7202 */ /* 0x004fe20000000f00 */
[----:B------:R-:W-:Y:S01]  /*3ef60*/  IMAD.MOV.U32 R15, RZ, RZ, R7 ;  /* 0x000000ffff0f7224 */ /* 0x000fe200078e0007 */
[----:B------:R-:W2:Y:S01]  /*3ef70*/  LDL.LU R6, [R1+0x4804] ;  /* 0x0048040001067983 */ /* 0x000ea20000300800 */
[----:B------:R-:W2:Y:S01]  /*3ef80*/  LDL.LU R7, [R1+0x4800] ;  /* 0x0048000001077983 */ /* 0x000ea20000300800 */
[----:B---3--:R-:W-:Y:S02]  /*3ef90*/  HMMA.16816.F32 R8, R8, R4, R24 ;  /* 0x000000040808723c */ /* 0x008fe40000001818 */
[----:B------:R-:W2:Y:S01]  /*3efa0*/  LDL.LU.64 R26, [R1+0x47f8] ;  /* 0x0047f800011a7983 */ /* 0x000ea20000300a00 */
[----:B------:R-:W2:Y:S11]  /*3efb0*/  LDL.LU.64 R24, [R1+0x47f0] ;  /* 0x0047f00001187983 */ /* 0x000eb60000300a00 */
[----:B------:R-:W-:Y:S09]  /*3efc0*/  @!UPT UIADD3 URZ, URZ, URZ, URZ ;  /* 0x0000003f3f3ff290 */ /* 0x000ff2000fffe03f */
[----:B------:R-:W-:Y:S01]  /*3efd0*/  STL.64 [R1+0x120], R8 ;  /* 0x0001200801007387 */ /* 0x000fe20000100a00 */
[----:B------:R-:W-:Y:S01]  /*3efe0*/  STL.64 [R1+0x128], R10 ;  /* 0x0001280a01007387 */ /* 0x000fe20000100a00 */
[----:B--2---:R-:W-:Y:S02]  /*3eff0*/  HMMA.16816.F32 R24, R24, R6, R20 ;  /* 0x000000061818723c */ /* 0x004fe40000001814 */
[----:B------:R-:W2:Y:S01]  /*3f000*/  LDL.LU.64 R22, [R1+0x47e8] ;  /* 0x0047e80001167983 */ /* 0x000ea20000300a00 */
[----:B------:R-:W2:Y:S11]  /*3f010*/  LDL.LU.64 R20, [R1+0x47e0] ;  /* 0x0047e00001147983 */ /* 0x000eb60000300a00 */
[----:B------:R-:W-:Y:S09]  /*3f020*/  @!UPT UIADD3 URZ, URZ, URZ, URZ ;  /* 0x0000003f3f3ff290 */ /* 0x000ff2000fffe03f */
[----:B------:R-:W-:Y:S01]  /*3f030*/  STL.64 [R1+0x100], R24 ;  /* 0x0001001801007387 */ /* 0x000fe20000100a00 */
[----:B------:R0:W-:Y:S03]  /*3f040*/  STL.64 [R1+0x108], R26 ;  /* 0x0001081a01007387 */ /* 0x0001e60000100a00 */
[----:B0-----:R-:W2:Y:S01]  /*3f050*/  LDL.LU.64 R26, [R1+0x47d8] ;  /* 0x0047d800011a7983 */ /* 0x001ea20000300a00 */
[----:B------:R-:W2:Y:S03]  /*3f060*/  LDL.LU.64 R24, [R1+0x47d0] ;  /* 0x0047d00001187983 */ /* 0x000ea60000300a00 */
[----:B------:R-:W0:Y:S04]  /*3f070*/  S2R R11, SR_TID.X ;  /* 0x00000000000b7919 */ /* 0x000e280000002100 */
[----:B------:R-:W1:Y:S01]  /*3f080*/  S2R R29, SR_TID.X ;  /* 0x00000000001d7919 */ /* 0x000e620000002100 */
[----:B0-----:R-:W-:-:S02]  /*3f090*/  LOP3.LUT R10, R11, 0x7, RZ, 0xc0, !PT ;  /* 0x000000070b0a7812 */ /* 0x001fc400078ec0ff */
[----:B------:R-:W-:Y:S02]  /*3f0a0*/  SHF.L.U32 R9, R11, 0x1, RZ ;  /* 0x000000010b097819 */ /* 0x000fe400000006ff */
[----:B-1----:R-:W-:Y:S01]  /*3f0b0*/  LOP3.LUT R29, R29, 0x10, RZ, 0xc0, !PT ;  /* 0x000000101d1d7812 */ /* 0x002fe200078ec0ff */
[----:B------:R-:W-:-:S03]  /*3f0c0*/  IMAD R4, R10, 0x210, RZ ;  /* 0x000002100a047824 */ /* 0x000fc600078e02ff */
[----:B------:R-:W-:Y:S02]  /*3f0d0*/  SHF.L.U32 R29, R29, 0x8, RZ ;  /* 0x000000081d1d7819 */ /* 0x000fe400000006ff */
[----:B------:R-:W-:-:S04]  /*3f0e0*/  LOP3.LUT R5, R4, 0x10, R9, 0x78, !PT ;  /* 0x0000001004057812 */ /* 0x000fc800078e7809 */
[----:B------:R-:W-:-:S04]  /*3f0f0*/  LOP3.LUT R5, R5, R29, RZ, 0xfc, !PT ;  /* 0x0000001d05057212 */ /* 0x000fc800078efcff */
[----:B------:R-:W-:Y:S01]  /*3f100*/  LOP3.LUT R5, R5, 0x40, RZ, 0x3c, !PT ;  /* 0x0000004005057812 */ /* 0x000fe200078e3cff */
        /* <DEDUP_REMOVED lines=8> */
[----:B------:R0:W-:Y:S01]  /*3f190*/  STL.64 [R1+0x70], R24 ;  /* 0x0000701801007387 */ /* 0x0001e20000100a00 */
[----:B------:R-:W-:Y:S02]  /*3f1a0*/  MOV R2, R27 ;  /* 0x0000001b00027202 */ /* 0x000fe40000000f00 */
[----:B------:R-:W2:Y:S01]  /*3f1b0*/  LDL.LU.64 R26, [R1+0x47b8] ;  /* 0x0047b800011a7983 */ /* 0x000ea20000300a00 */
[----:B0-----:R-:W2:Y:S02]  /*3f1c0*/  LDL.LU.64 R24, [R1+0x47b0] ;  /* 0x0047b00001187983 */ /* 0x001ea40000300a00 */
[-C--:B--2---:R-:W-:Y:S02]  /*3f1d0*/  HMMA.16816.F32 R24, R24, R6.reuse, R20 ;  /* 0x000000061818723c */ /* 0x084fe40000001814 */
[----:B------:R-:W2:Y:S01]  /*3f1e0*/  LDL.LU.64 R22, [R1+0x47a8] ;  /* 0x0047a80001167983 */ /* 0x000ea20000300a00 */
[----:B------:R-:W2:Y:S11]  /*3f1f0*/  LDL.LU.64 R20, [R1+0x47a0] ;  /* 0x0047a00001147983 */ /* 0x000eb60000300a00 */
[----:B------:R-:W-:Y:S09]  /*3f200*/  @!UPT UIADD3 URZ, URZ, URZ, URZ ;  /* 0x0000003f3f3ff290 */ /* 0x000ff2000fffe03f */
[----:B------:R-:W-:Y:S01]  /*3f210*/  STL.64 [R1+0xb0], R24 ;  /* 0x0000b01801007387 */ /* 0x000fe20000100a00 */
[----:B------:R-:W-:Y:S02]  /*3f220*/  STL.64 [R1+0xb8], R26 ;  /* 0x0000b81a01007387 */ /* 0x000fe40000100a00 */
[----:B------:R-:W0:Y:S02]  /*3f230*/  LDSM.16.MT88.4 R24, [R5+0x2e100] ;  /* 0x02e100000518783b */ /* 0x000e240000004200 */
[----:B0-----:R-:W-:Y:S02]  /*3f240*/  STL.64 [R1+0x60], R24 ;  /* 0x0000601801007387 */ /* 0x001fe40000100a00 */
[----:B------:R0:W-:Y:S01]  /*3f250*/  STL [R1+0x68], R26 ;  /* 0x0000681a01007387 */ /* 0x0001e20000100800 */
[----:B------:R-:W-:Y:S02]  /*3f260*/  MOV R28, R27 ;  /* 0x0000001b001c7202 */ /* 0x000fe40000000f00 */
        /* <DEDUP_REMOVED lines=34> */
[-C--:B----4-:R-:W-:Y:S11]  /*3f490*/  HMMA.16816.F32 R12, R16, R6.reuse, R12 ;  /* 0x00000006100c723c */ /* 0x090ff6000000180c */
[----:B------:R-:W-:Y:S11]  /*3f4a0*/  @!UPT UIADD3 URZ, URZ, URZ, URZ ;  /* 0x0000003f3f3ff290 */ /* 0x000ff6000fffe03f */
[----:B------:R-:W-:Y:S01]  /*3f4b0*/  @!UPT UIADD3 URZ, URZ, URZ, URZ ;  /* 0x0000003f3f3ff290 */ /* 0x000fe2000fffe03f */
[----:B------:R-:W-:Y:S01]  /*3f4c0*/  STL.64 [R1+0x200], R12 ;  /* 0x0002000c01007387 */ /* 0x000fe20000100a00 */
[----:B------:R-:W-:Y:S01]  /*3f4d0*/  STL.64 [R1+0x208], R14 ;  /* 0x0002080e01007387 */ /* 0x000fe20000100a00 */
[----:B--2---:R-:W-:Y:S02]  /*3f4e0*/  HMMA.16816.F32 R16, R24, R6, R20 ;  /* 0x000000061810723c */ /* 0x004fe40000001814 */
[----:B------:R-:W0:Y:S04]  /*3f4f0*/  LDSM.16.MT88.4 R20, [R5+0x2e180] ;  /* 0x02e180000514783b */ /* 0x000e280000004200 */
[----:B------:R-:W-:Y:S11]  /*3f500*/  LDSM.16.MT88.4 R24, [R3+0x2e180] ;  /* 0x02e180000318783b */ /* 0x000ff60000004200 */
[----:B------:R-:W-:Y:S06]  /*3f510*/  @!UPT UIADD3 URZ, URZ, URZ, URZ ;  /* 0x0000003f3f3ff290 */ /* 0x000fec000fffe03f */
[----:B------:R-:W-:Y:S01]  /*3f520*/  STL.64 [R1+0x170], R16 ;  /* 0x0001701001007387 */ /* 0x000fe20000100a00 */
[----:B------:R-:W-:Y:S02]  /*3f530*/  STL.64 [R1+0x178], R18 ;  /* 0x0001781201007387 */ /* 0x000fe40000100a00 */
[----:B------:R1:W-:Y:S02]  /*3f540*/  STL [R1+0x4640], R5 ;  /* 0x0046400501007387 */ /* 0x0003e40000100800 */
[----:B0-----:R-:W-:-:S05]  /*3f550*/  IMAD.MOV.U32 R12, RZ, RZ, R23 ;  /* 0x000000ffff0c7224 */ /* 0x001fca00078e0017 */
[----:B-1----:R-:W-:Y:S02]  /*3f560*/  MOV R5, R12 ;  /* 0x0000000c00057202 */ /* 0x002fe40000000f00 */
[----:B------:R-:W0:Y:S01]  /*3f570*/  LDSM.16.MT88.4 R12, [R3+0x2e000] ;  /* 0x02e00000030c783b */ /* 0x000e220000004200 */
[----:B------:R-:W-:Y:S02]  /*3f580*/  MOV R17, R21 ;  /* 0x0000001500117202 */ /* 0x000fe40000000f00 */
[----:B------:R-:W-:Y:S01]  /*3f590*/  MOV R16, R22 ;  /* 0x0000001600107202 */ /* 0x000fe20000000f00 */
[----:B------:R-:W-:Y:S02]  /*3f5a0*/  IMAD.MOV.U32 R8, RZ, RZ, R20 ;  /* 0x000000ffff087224 */ /* 0x000fe400078e0014 */
[----:B------:R-:W-:Y:S04]  /*3f5b0*/  LDSM.16.MT88.4 R20, [R3+0x2e100] ;  /* 0x02e100000314783b */ /* 0x000fe80000004200 */
[----:B0-----:R0:W-:Y:S02]  /*3f5c0*/  STL.64 [R1+0x46b0], R14 ;  /* 0x0046b00e01007387 */ /* 0x0011e40000100a00 */
[----:B0-----:R-:W-:Y:S01]  /*3f5d0*/  MOV R14, R17 ;  /* 0x00000011000e7202 */ /* 0x001fe20000000f00 */
[----:B------:R-:W-:-:S02]  /*3f5e0*/  IMAD.MOV.U32 R15, RZ, RZ, R16 ;  /* 0x000000ffff0f7224 */ /* 0x000fc400078e0010 */
[----:B------:R-:W0:Y:S04]  /*3f5f0*/  LDSM.16.MT88.4 R16, [R3+0x2e080] ;  /* 0x02e080000310783b */ /* 0x000e280000004200 */
[----:B------:R1:W-:Y:S02]  /*3f600*/  STL.64 [R1+0x46a8], R12 ;  /* 0x0046a80c01007387 */ /* 0x0003e40000100a00 */
[----:B-1----:R-:W-:Y:S01]  /*3f610*/  MOV R13, R8 ;  /* 0x00000008000d7202 */ /* 0x002fe20000000f00 */
[C---:B------:R-:W-:Y:S01]  /*3f620*/  LOP3.LUT R8, R11.reuse, 0x7, RZ, 0xc0, !PT ;  /* 0x000000070b087812 */ /* 0x040fe200078ec0ff */
[----:B------:R-:W-:-:S03]  /*3f630*/  LOP3.LUT R11, R11, 0xe0, RZ, 0xc0, !PT ;  /* 0x000000e00b0b7812 */ /* 0x000fc600078ec0ff */
[----:B------:R-:W-:-:S05]  /*3f640*/  SHF.L.U32 R8, R8, 0x4, RZ ;  /* 0x0000000408087819 */ /* 0x000fca00000006ff */
[----:B------:R-:W-:-:S05]  /*3f650*/  IMAD R11, R11, 0x100, R8 ;  /* 0x000001000b0b7824 */ /* 0x000fca00078e0208 */
[----:B------:R-:W-:-:S04]  /*3f660*/  LOP3.LUT R11, R11, 0x30, R9, 0x78, !PT ;  /* 0x000000300b0b7812 */ /* 0x000fc800078e7809 */
[----:B------:R-:W-:-:S06]  /*3f670*/  LEA R11, R10, R11, 0xa ;  /* 0x0000000b0a0b7211 */ /* 0x000fcc00078e50ff */
[----:B------:R-:W1:Y:S04]  /*3f680*/  LDSM.16.M88.4 R8, [R11+0x40300] ;  /* 0x040300000b08783b */ /* 0x000e680000000200 */
[----:B0-----:R-:W-:Y:S01]  /*3f690*/  STL [R1+0x4694], R17 ;  /* 0x0046941101007387 */ /* 0x001fe20000100800 */
[----:B------:R-:W-:Y:S02]  /*3f6a0*/  STL [R1+0x4690], R18 ;  /* 0x0046901201007387 */ /* 0x000fe40000100800 */
[----:B------:R-:W-:Y:S02]  /*3f6b0*/  STL [R1+0x468c], R19 ;  /* 0x00468c1301007387 */ /* 0x000fe40000100800 */
[----:B------:R-:W-:Y:S02]  /*3f6c0*/  STL [R1+0x46d8], R16 ;  /* 0x0046d81001007387 */ /* 0x000fe40000100800 */
[----:B------:R-:W0:Y:S04]  /*3f6d0*/  LDSM.16.MT88.4 R16, [R0+0x30000] ;  /* 0x030000000010783b */ /* 0x000e280000004200 */
[----:B------:R-:W-:Y:S01]  /*3f6e0*/  STL.64 [R1+0x46a0], R22 ;  /* 0x0046a01601007387 */ /* 0x000fe20000100a00 */
[----:B------:R-:W-:Y:S02]  /*3f6f0*/  STL.64 [R1+0x4698], R20 ;  /* 0x0046981401007387 */ /* 0x000fe40000100a00 */
[----:B------:R-:W-:Y:S02]  /*3f700*/  STL [R1+0x4664], R24 ;  /* 0x0046641801007387 */ /* 0x000fe40000100800 */
[----:B------:R-:W-:Y:S01]  /*3f710*/  STL [R1+0x4660], R25 ;  /* 0x0046601901007387 */ /* 0x000fe20000100800 */
[----:B------:R-:W-:Y:S01]  /*3f720*/  STL [R1+0x465c], R26 ;  /* 0x00465c1a01007387 */ /* 0x000fe20000100800 */
[----:B------:R-:W-:Y:S02]  /*3f730*/  STL [R1+0x4658], R27 ;  /* 0x0046581b01007387 */ /* 0x000fe40000100800 */
[----:B------:R-:W-:Y:S01]  /*3f740*/  STL [R1+0x4654], R3 ;  /* 0x0046540301007387 */ /* 0x000fe20000100800 */
[----:B-1----:R-:W-:Y:S04]  /*3f750*/  STL [R1+0x4490], R10 ;  /* 0x0044900a01007387 */ /* 0x002fe80000100800 */
[----:B0-----:R-:W-:Y:S01]  /*3f760*/  STL.64 [R1+0x50], R16 ;  /* 0x0000501001007387 */ /* 0x001fe20000100a00 */
[----:B------:R-:W-:Y:S02]  /*3f770*/  STL.64 [R1+0x58], R18 ;  /* 0x0000581201007387 */ /* 0x000fe40000100a00 */
[----:B------:R-:W0:Y:S04]  /*3f780*/  LDSM.16.MT88.4 R16, [R0+0x30080] ;  /* 0x030080000010783b */ /* 0x000e280000004200 */
[----:B------:R-:W-:Y:S01]  /*3f790*/  STL [R1+0x4478], R11 ;  /* 0x0044780b01007387 */ /* 0x000fe20000100800 */
[----:B------:R-:W-:Y:S02]  /*3f7a0*/  STL.64 [R1+0x46e0], R8 ;  /* 0x0046e00801007387 */ /* 0x000fe40000100a00 */
[----:B------:R-:W1:Y:S01]  /*3f7b0*/  LDSM.16.MT88.4 R8, [R0+0x30100] ;  /* 0x030100000008783b */ /* 0x000e620000004200 */
[----:B0-----:R-:W-:-:S02]  /*3f7c0*/  MOV R3, R19 ;  /* 0x0000001300037202 */ /* 0x001fc40000000f00 */
[----:B------:R-:W-:Y:S01]  /*3f7d0*/  MOV R27, R18 ;  /* 0x00000012001b7202 */ /* 0x000fe20000000f00 */
[----:B------:R-:W-:Y:S01]  /*3f7e0*/  IMAD.MOV.U32 R26, RZ, RZ, R17 ;  /* 0x000000ffff1a7224 */ /* 0x000fe200078e0011 */
[----:B------:R-:W-:Y:S02]  /*3f7f0*/  MOV R25, R16 ;  /* 0x0000001000197202 */ /* 0x000fe40000000f00 */
[----:B-1----:R-:W-:Y:S01]  /*3f800*/  MOV R24, R11 ;  /* 0x0000000b00187202 */ /* 0x002fe20000000f00 */
[----:B------:R-:W-:Y:S01]  /*3f810*/  STL [R1+0x4674], R3 ;  /* 0x0046740301007387 */ /* 0x000fe20000100800 */
[----:B------:R-:W-:Y:S02]  /*3f820*/  STL [R1+0x4670], R27 ;  /* 0x0046701b01007387 */ /* 0x000fe40000100800 */
[----:B------:R-:W-:Y:S02]  /*3f830*/  STL [R1+0x466c], R26 ;  /* 0x00466c1a01007387 */ /* 0x000fe40000100800 */
[----:B------:R-:W-:Y:S01]  /*3f840*/  STL [R1+0x4668], R25 ;  /* 0x0046681901007387 */ /* 0x000fe20000100800 */
[----:B------:R0:W-:Y:S01]  /*3f850*/  STL.64 [R1+0x30], R8 ;  /* 0x0000300801007387 */ /* 0x0001e20000100a00 */
[----:B------:R1:W-:Y:S02]  /*3f860*/  STL [R1+0x38], R10 ;  /* 0x0000380a01007387 */ /* 0x0003e40000100800 */
[----:B------:R-:W-:Y:S01]  /*3f870*/  STL [R1+0x4678], R24 ;  /* 0x0046781801007387 */ /* 0x000fe20000100800 */
[----:B0-----:R-:W2:Y:S01]  /*3f880*/  LDL.LU R8, [R1+0x70] ;  /* 0x0000700001087983 */ /* 0x001ea20000300800 */
[----:B------:R-:W2:Y:S01]  /*3f890*/  LDL.LU R9, [R1+0x74] ;  /* 0x0000740001097983 */ /* 0x000ea20000300800 */
[----:B-1----:R-:W-:-:S02]  /*3f8a0*/  MOV R10, R29 ;  /* 0x0000001d000a7202 */ /* 0x002fc40000000f00 */
[----:B------:R-:W-:Y:S01]  /*3f8b0*/  MOV R11, R2 ;  /* 0x00000002000b7202 */ /* 0x000fe20000000f00 */
[----:B------:R-:W3:Y:S01]  /*3f8c0*/  LDL.LU R29, [R1+0x470c] ;  /* 0x00470c00011d7983 */ /* 0x000ee20000300800 */
[----:B------:R-:W4:Y:S03]  /*3f8d0*/  LDL.LU R2, [R1+0x4708] ;  /* 0x0047080001027983 */ /* 0x000f260000300800 */
[----:B------:R-:W0:Y:S04]  /*3f8e0*/  S2R R17, SR_TID.X ;  /* 0x0000000000117919 */ /* 0x000e280000002100 */
[----:B------:R-:W-:Y:S01]  /*3f8f0*/  STL.64 [R1+0x46f0], R10 ;  /* 0x0046f00a01007387 */ /* 0x000fe20000100a00 */
[C---:B0-----:R-:W-:Y:S01]  /*3f900*/  LOP3.LUT R12, R17.reuse, 0x10, RZ, 0xc0, !PT ;  /* 0x00000010110c7812 */ /* 0x041fe200078ec0ff */
[----:B------:R-:W-:-:S04]  /*3f910*/  SHF.L.U32 R17, R17, 0x1, RZ ;  /* 0x0000000111117819 */ /* 0x000fc800000006ff */
[----:B------:R-:W-:Y:S01]  /*3f920*/  IMAD.SHL.U32 R12, R12, 0x100, RZ ;  /* 0x000001000c0c7824 */ /* 0x000fe200078e00ff */
[----:B------:R-:W-:-:S04]  /*3f930*/  LOP3.LUT R4, R4, 0x10, R17, 0x78, !PT ;  /* 0x0000001004047812 */ /* 0x000fc800078e7811 */
[----:B------:R-:W-:Y:S01]  /*3f940*/  LOP3.LUT R4, R4, R12, RZ, 0xfc, !PT ;  /* 0x0000000c04047212 */ /* 0x000fe200078efcff */
[----:B------:R-:W-:Y:S01]  /*3f950*/  IMAD.MOV.U32 R12, RZ, RZ, R13 ;  /* 0x000000ffff0c7224 */ /* 0x000fe200078e000d */
[----:B------:R-:W-:Y:S01]  /*3f960*/  MOV R13, R14 ;  /* 0x0000000e000d7202 */ /* 0x000fe20000000f00 */
[----:B------:R-:W-:Y:S02]  /*3f970*/  MOV R14, R15 ;  /* 0x0000000f000e7202 */ /* 0x000fe40000000f00 */
[----:B------:R-:W-:Y:S01]  /*3f980*/  IMAD.MOV.U32 R15, RZ, RZ, R5 ;  /* 0x000000ffff0f7224 */ /* 0x000fe200078e0005 */
[----:B--2---:R-:W-:Y:S01]  /*3f990*/  STL.64 [R1+0x46e8], R8 ;  /* 0x0046e80801007387 */ /* 0x004fe20000100a00 */
[----:B------:R-:W2:Y:S02]  /*3f9a0*/  LDL.LU R16, [R1+0x1b0] ;  /* 0x0001b00001107983 */ /* 0x000ea40000300800 */
[----:B------:R-:W2:Y:S02]  /*3f9b0*/  LDL.LU R17, [R1+0x1b4] ;  /* 0x0001b40001117983 */ /* 0x000ea40000300800 */
[----:B------:R-:W2:Y:S01]  /*3f9c0*/  LDL.LU R18, [R1+0x1b8] ;  /* 0x0001b80001127983 */ /* 0x000ea20000300800 */
[----:B------:R-:W2:Y:S01]  /*3f9d0*/  LDL.LU R19, [R1+0x1bc] ;  /* 0x0001bc0001137983 */ /* 0x000ea20000300800 */
[----:B------:R-:W-:Y:S02]  /*3f9e0*/  STL.64 [R1+0x46d0], R14 ;  /* 0x0046d00e01007387 */ /* 0x000fe40000100a00 */
[----:B------:R0:W-:Y:S01]  /*3f9f0*/  STL.64 [R1+0x46c8], R12 ;  /* 0x0046c80c01007387 */ /* 0x0001e20000100a00 */
[----:B----4-:R-:W-:-:S02]  /*3fa00*/  MOV R21, R2 ;  /* 0x0000000200157202 */ /* 0x010fc40000000f00 */
[----:B---3--:R-:W-:Y:S01]  /*3fa10*/  MOV R22, R29 ;  /* 0x0000001d00167202 */ /* 0x008fe20000000f00 */
[----:B------:R-:W1:Y:S04]  /*3fa20*/  LDSM.16.MT88.4 R8, [R0+0x30180] ;  /* 0x030180000008783b */ /* 0x000e680000004200 */
[----:B0-----:R-:W2:Y:S01]  /*3fa30*/  LDL.LU R12, [R1+0x60] ;  /* 0x00006000010c7983 */ /* 0x001ea20000300800 */
[----:B------:R-:W2:Y:S02]  /*3fa40*/  LDL.LU R13, [R1+0x64] ;  /* 0x00006400010d7983 */ /* 0x000ea40000300800 */
[----:B------:R-:W2:Y:S02]  /*3fa50*/  LDL.LU R14, [R1+0x68] ;  /* 0x00006800010e7983 */ /* 0x000ea40000300800 */
[----:B------:R-:W3:Y:S01]  /*3fa60*/  LDL.LU R20, [R1+0x190] ;  /* 0x0001900001147983 */ /* 0x000ee20000300800 */
[----:B------:R-:W4:Y:S01]  /*3fa70*/  LDL.LU R2, [R1+0x4704] ;  /* 0x0047040001027983 */ /* 0x000f220000300800 */
[----:B------:R-:W2:Y:S02]  /*3fa80*/  LDL.LU R29, [R1+0x4700] ;  /* 0x00470000011d7983 */ /* 0x000ea40000300800 */
[----:B------:R-:W2:Y:S02]  /*3fa90*/  LDL.LU R23, [R1+0x19c] ;  /* 0x00019c0001177983 */ /* 0x000ea40000300800 */
[----:B-1----:R-:W-:Y:S01]  /*3faa0*/  IMAD.MOV.U32 R27, RZ, RZ, R9 ;  /* 0x000000ffff1b7224 */ /* 0x002fe200078e0009 */
[----:B------:R-:W-:-:S02]  /*3fab0*/  MOV R26, R10 ;  /* 0x0000000a001a7202 */ /* 0x000fc40000000f00 */
[----:B------:R-:W-:Y:S02]  /*3fac0*/  MOV R25, R11 ;  /* 0x0000000b00197202 */ /* 0x000fe40000000f00 */
[----:B------:R-:W-:Y:S01]  /*3fad0*/  MOV R3, R8 ;  /* 0x0000000800037202 */ /* 0x000fe20000000f00 */
[----:B--2---:R4:W-:Y:S01]  /*3fae0*/  STL.64 [R1+0x46c0], R22 ;  /* 0x0046c01601007387 */ /* 0x0049e20000100a00 */
[----:B---3--:R0:W-:Y:S02]  /*3faf0*/  STL.64 [R1+0x46b8], R20 ;  /* 0x0046b81401007387 */ /* 0x0081e40000100a00 */
[----:B----4-:R-:W-:Y:S01]  /*3fb00*/  IMAD.MOV.U32 R22, RZ, RZ, R2 ;  /* 0x000000ffff167224 */ /* 0x010fe200078e0002 */
[----:B0-----:R-:W2:Y:S01]  /*3fb10*/  LDL.LU R20, [R1+0x1a0] ;  /* 0x0001a00001147983 */ /* 0x001ea20000300800 */
[----:B------:R-:W2:Y:S02]  /*3fb20*/  LDL.LU R21, [R1+0x1a4] ;  /* 0x0001a40001157983 */ /* 0x000ea40000300800 */
[----:B------:R-:W3:Y:S01]  /*3fb30*/  LDL.LU R2, [R1+0x46fc] ;  /* 0x0046fc0001027983 */ /* 0x000ee20000300800 */
[----:B------:R-:W-:-:S02]  /*3fb40*/  MOV R23, R29 ;  /* 0x0000001d00177202 */ /* 0x000fc40000000f00 */
[----:B------:R-:W4:Y:S01]  /*3fb50*/  LDL.LU R29, [R1+0x46f8] ;  /* 0x0046f800011d7983 */ /* 0x000f220000300800 */
[----:B------:R-:W2:Y:S02]  /*3fb60*/  LDL.LU.64 R10, [R1+0x46f0] ;  /* 0x0046f000010a7983 */ /* 0x000ea40000300a00 */
[----:B------:R-:W2:Y:S02]  /*3fb70*/  LDL.LU.64 R8, [R1+0x46e8] ;  /* 0x0046e80001087983 */ /* 0x000ea40000300a00 */
[----:B------:R-:W-:Y:S01]  /*3fb80*/  STL [R1+0x4684], R27 ;  /* 0x0046841b01007387 */ /* 0x000fe20000100800 */
[----:B------:R-:W-:Y:S01]  /*3fb90*/  STL [R1+0x4680], R26 ;  /* 0x0046801a01007387 */ /* 0x000fe20000100800 */
[----:B------:R0:W-:Y:S02]  /*3fba0*/  STL [R1+0x467c], R25 ;  /* 0x00467c1901007387 */ /* 0x0001e40000100800 */
[----:B------:R-:W2:Y:S01]  /*3fbb0*/  LDL.LU R24, [R1+0x1c0] ;  /* 0x0001c00001187983 */ /* 0x000ea20000300800 */
[----:B0-----:R-:W2:Y:S01]  /*3fbc0*/  LDL.LU R25, [R1+0x1c4] ;  /* 0x0001c40001197983 */ /* 0x001ea20000300800 */
[----:B------:R-:W-:Y:S01]  /*3fbd0*/  LOP3.LUT R4, R4, 0x20, RZ, 0x3c, !PT ;  /* 0x0000002004047812 */ /* 0x000fe200078e3cff */
[----:B------:R-:W-:-:S07]  /*3fbe0*/  IMAD.MOV.U32 R15, RZ, RZ, R28 ;  /* 0x000000ffff0f7224 */ /* 0x000fce00078e001c */
[----:B------:R-:W-:Y:S01]  /*3fbf0*/  HMMA.16816.F32 R12, R12, R6, R16 ;  /* 0x000000060c0c723c */ /* 0x000fe20000001810 */
[----:B------:R0:W-:Y:S11]  /*3fc00*/  STL [R1+0x4598], R0 ;  /* 0x0045980001007387 */ /* 0x0001f60000100800 */
[----:B------:R-:W-:Y:S11]  /*3fc10*/  @!UPT UIADD3 URZ, URZ, URZ, URZ ;  /* 0x0000003f3f3ff290 */ /* 0x000ff6000fffe03f */
[----:B------:R-:W-:Y:S01]  /*3fc20*/  @!UPT UIADD3 URZ, URZ, URZ, URZ ;  /* 0x0000003f3f3ff290 */ /* 0x000fe2000fffe03f */
[----:B0-----:R-:W-:Y:S01]  /*3fc30*/  IMAD.MOV.U32 R0, RZ, RZ, R15 ;  /* 0x000000ffff007224 */ /* 0x001fe200078e000f */
[----:B---3--:R-:W-:Y:S01]  /*3fc40*/  MOV R27, R2 ;  /* 0x00000002001b7202 */ /* 0x008fe20000000f00 */
[----:B----4-:R-:W-:-:S07]  /*3fc50*/  IMAD.MOV.U32 R26, RZ, RZ, R29 ;  /* 0x000000ffff1a7224 */ /* 0x010fce00078e001d */
[----:B--2---:R-:W-:Y:S01]  /*3fc60*/  HMMA.16816.F32 R24, R8, R6, R24 ;  /* 0x000000060818723c */ /* 0x004fe20000001818 */
[----:B------:R-:W0:Y:S11]  /*3fc70*/  LDSM.16.MT88.4 R8, [R4+0x30000] ;  /* 0x030000000408783b */ /* 0x000e360000004200 */
[----:B------:R-:W-:Y:S11]  /*3fc80*/  @!UPT UIADD3 URZ, URZ, URZ, URZ ;  /* 0x0000003f3f3ff290 */ /* 0x000ff6000fffe03f */
[----:B------:R-:W-:Y:S01]  /*3fc90*/  STL.64 [R1+0x1f0], R24 ;  /* 0x0001f01801007387 */ /* 0x000fe20000100a00 */
[----:B------:R0:W-:Y:S02]  /*3fca0*/  STL.64 [R1+0x1f8], R26 ;  /* 0x0001f81a01007387 */ /* 0x0001e40000100a00 */
[----:B0-----:R-:W-:Y:S01]  /*3fcb0*/  MOV R27, R8 ;  /* 0x00000008001b7202 */ /* 0x001fe20000000f00 */
[----:B------:R-:W-:Y:S02]  /*3fcc0*/  IMAD.MOV.U32 R26, RZ, RZ, R9 ;  /* 0x000000ffff1a7224 */ /* 0x000fe400078e0009 */
[----:B------:R-:W2:Y:S01]  /*3fcd0*/  LDL.LU.64 R8, [R1+0x46e0] ;  /* 0x0046e00001087983 */ /* 0x000ea20000300a00 */
[----:B------:R-:W3:Y:S02]  /*3fce0*/  LDL.LU R16, [R1+0x46d8] ;  /* 0x0046d80001107983 */ /* 0x000ee40000300800 */
[----:B------:R-:W-:Y:S02]  /*3fcf0*/  STL.64 [R1+0x110], R12 ;  /* 0x0001100c01007387 */ /* 0x000fe40000100a00 */
[----:B------:R-:W-:Y:S02]  /*3fd00*/  STL [R1+0x118], R14 ;  /* 0x0001180e01007387 */ /* 0x000fe40000100800 */
[----:B------:R-:W0:Y:S01]  /*3fd10*/  LDSM.16.MT88.4 R12, [R4+0x30080] ;  /* 0x03008000040c783b */ /* 0x000e220000004200 */
[----:B------:R-:W-:-:S02]  /*3fd20*/  MOV R24, R11 ;  /* 0x0000000b00187202 */ /* 0x000fc40000000f00 */
[----:B0-----:R-:W-:Y:S02]  /*3fd30*/  MOV R5, R12 ;  /* 0x0000000c00057202 */ /* 0x001fe40000000f00 */
[----:B------:R-:W-:Y:S01]  /*3fd40*/  MOV R29, R13 ;  /* 0x0000000d001d7202 */ /* 0x000fe20000000f00 */
[----:B------:R-:W-:Y:S01]  /*3fd50*/  IMAD.MOV.U32 R11, RZ, RZ, R14 ;  /* 0x000000ffff0b7224 */ /* 0x000fe200078e000e */
[----:B------:R-:W-:Y:S02]  /*3fd60*/  MOV R2, R15 ;  /* 0x0000000f00027202 */ /* 0x000fe40000000f00 */
[----:B------:R-:W0:Y:S04]  /*3fd70*/  LDSM.16.MT88.4 R12, [R4+0x30100] ;  /* 0x03010000040c783b */ /* 0x000e280000004200 */
[----:B------:R1:W-:Y:S01]  /*3fd80*/  STL [R1+0x459c], R0 ;  /* 0x00459c0001007387 */ /* 0x0003e20000100800 */
[----:B0-----:R-:W-:-:S02]  /*3fd90*/  MOV R19, R14 ;  /* 0x0000000e00137202 */ /* 0x001fc40000000f00 */
[----:B------:R-:W-:Y:S02]  /*3fda0*/  MOV R28, R15 ;  /* 0x0000000f001c7202 */ /* 0x000fe40000000f00 */
[----:B------:R-:W-:Y:S01]  /*3fdb0*/  MOV R17, R12 ;  /* 0x0000000c00117202 */ /* 0x000fe20000000f00 */
[----:B------:R-:W-:Y:S01]  /*3fdc0*/  IMAD.MOV.U32 R18, RZ, RZ, R13 ;  /* 0x000000ffff127224 */ /* 0x000fe200078e000d */
[----:B------:R-:W4:Y:S01]  /*3fdd0*/  LDL.LU.64 R14, [R1+0x46d0] ;  /* 0x0046d000010e7983 */ /* 0x000f220000300a00 */
[----:B------:R-:W4:Y:S02]  /*3fde0*/  LDL.LU.64 R12, [R1+0x46c8] ;  /* 0x0046c800010c7983 */ /* 0x000f240000300a00 */
[-C--:B----4-:R-:W-:Y:S01]  /*3fdf0*/  HMMA.16816.F32 R12, R12, R6.reuse, R20 ;  /* 0x000000060c0c723c */ /* 0x090fe20000001814 */
[----:B------:R-:W4:Y:S01]  /*3fe00*/  LDL.LU.64 R22, [R1+0x46c0] ;  /* 0x0046c00001167983 */ /* 0x000f220000300a00 */
[----:B------:R-:W4:Y:S11]  /*3fe10*/  LDL.LU.64 R20, [R1+0x46b8] ;  /* 0x0046b80001147983 */ /* 0x000f360000300a00 */
[----:B------:R-:W-:Y:S10]  /*3fe20*/  @!UPT UIADD3 URZ, URZ, URZ, URZ ;  /* 0x0000003f3f3ff290 */ /* 0x000ff4000fffe03f */
[----:B------:R-:W-:Y:S01]  /*3fe30*/  STL.64 [R1+0x1e0], R12 ;  /* 0x0001e00c01007387 */ /* 0x000fe20000100a00 */
[----:B------:R0:W-:Y:S02]  /*3fe40*/  STL [R1+0x1e8], R14 ;  /* 0x0001e80e01007387 */ /* 0x0001e40000100800 */
[----:B-1----:R-:W-:Y:S02]  /*3fe50*/  IMAD.MOV.U32 R0, RZ, RZ, R15 ;  /* 0x000000ffff007224 */ /* 0x002fe400078e000f */
[----:B0-----:R-:W4:Y:S01]  /*3fe60*/  LDL.LU.64 R14, [R1+0x46b0] ;  /* 0x0046b000010e7983 */ /* 0x001f220000300a00 */
[----:B------:R-:W4:Y:S01]  /*3fe70*/  LDL.LU.64 R12, [R1+0x46a8] ;  /* 0x0046a800010c7983 */ /* 0x000f220000300a00 */
[----:B------:R-:W-:Y:S01]  /*3fe80*/  MOV R25, R10 ;  /* 0x0000000a00197202 */ /* 0x000fe20000000f00 */
[----:B----4-:R-:W-:Y:S01]  /*3fe90*/  HMMA.16816.F32 R12, R12, R6, R20 ;  /* 0x000000060c0c723c */ /* 0x010fe20000001814 */
[----:B------:R-:W4:Y:S01]  /*3fea0*/  LDL.LU.64 R22, [R1+0x46a0] ;  /* 0x0046a00001167983 */ /* 0x000f220000300a00 */
[----:B------:R-:W4:Y:S11]  /*3feb0*/  LDL.LU.64 R20, [R1+0x4698] ;  /* 0x0046980001147983 */ /* 0x000f360000300a00 */
[----:B------:R-:W-:Y:S10]  /*3fec0*/  @!UPT UIADD3 URZ, URZ, URZ, URZ ;  /* 0x0000003f3f3ff290 */ /* 0x000ff4000fffe03f */
[----:B------:R0:W-:Y:S01]  /*3fed0*/  STL [R1+0x1d0], R12 ;  /* 0x0001d00c01007387 */ /* 0x0001e20000100800 */
[----:B------:R1:W-:Y:S01]  /*3fee0*/  STL.64 [R1+0x1d8], R14 ;  /* 0x0001d80e01007387 */ /* 0x0003e20000100a00 */
[----:B------:R-:W-:Y:S01]  /*3fef0*/  MOV R10, R13 ;  /* 0x0000000d000a7202 */ /* 0x000fe20000000f00 */
[----:B------:R-:W-:Y:S01]  /*3ff00*/  IMAD.MOV.U32 R13, RZ, RZ, R18 ;  /* 0x000000ffff0d7224 */ /* 0x000fe200078e0012 */
[----:B0-----:R-:W-:Y:S02]  /*3ff10*/  MOV R12, R17 ;  /* 0x00000011000c7202 */ /* 0x001fe40000000f00 */
[----:B------:R-:W3:Y:S01]  /*3ff20*/  LDL.LU R17, [R1+0x4694] ;  /* 0x0046940001117983 */ /* 0x000ee20000300800 */
[----:B-1----:R-:W-:Y:S02]  /*3ff30*/  MOV R14, R19 ;  /* 0x00000013000e7202 */ /* 0x002fe40000000f00 */
[----:B------:R-:W-:Y:S01]  /*3ff40*/  MOV R15, R28 ;  /* 0x0000001c000f7202 */ /* 0x000fe20000000f00 */
[----:B------:R-:W3:Y:S01]  /*3ff50*/  LDL.LU R18, [R1+0x4690] ;  /* 0x0046900001127983 */ /* 0x000ee20000300800 */
[----:B------:R-:W3:Y:S01]  /*3ff60*/  LDL.LU R19, [R1+0x468c] ;  /* 0x00468c0001137983 */ /* 0x000ee20000300800 */
[----:B------:R-:W3:Y:S02]  /*3ff70*/  LDL.LU R28, [R1+0x4688] ;  /* 0x00468800011c7983 */ /* 0x000ee40000300800 */
[----:B------:R-:W-:Y:S02]  /*3ff80*/  STL.64 [R1+0x45a8], R14 ;  /* 0x0045a80e01007387 */ /* 0x000fe40000100a00 */
[----:B------:R0:W-:Y:S02]  /*3ff90*/  STL.64 [R1+0x45a0], R12 ;  /* 0x0045a00c01007387 */ /* 0x0001e40000100a00 */
[----:B0-----:R-:W4:Y:S01]  /*3ffa0*/  LDL.LU R12, [R1+0x140] ;  /* 0x00014000010c7983 */ /* 0x001f220000300800 */
[----:B------:R-:W4:Y:S02]  /*3ffb0*/  LDL.LU R13, [R1+0x144] ;  /* 0x00014400010d7983 */ /* 0x000f240000300800 */
[----:B------:R-:W4:Y:S02]  /*3ffc0*/  LDL.LU R14, [R1+0x148] ;  /* 0x00014800010e7983 */ /* 0x000f240000300800 */
[----:B------:R-:W4:Y:S01]  /*3ffd0*/  LDL.LU R15, [R1+0x14c] ;  /* 0x00014c00010f7983 */ /* 0x000f220000300800 */
[----:B------:R-:W-:Y:S01]  /*3ffe0*/  STL [R1+0x4590], R10 ;  /* 0x0045900a01007387 */ /* 0x000fe20000100800 */
[----:B------:R-:W-:Y:S02]  /*3fff0*/  STL [R1+0x4650], R11 ;  /* 0x0046500b01007387 */ /* 0x000fe40000100800 */
[----:B--2---:R0:W-:Y:S02]  /*40000*/  STL.64 [R1+0x4648], R8 ;  /* 0x0046480801007387 */ /* 0x0041e40000100a00 */
[----:B0-----:R-:W2:Y:S01]  /*40010*/  LDL.LU R8, [R1+0x160] ;  /* 0x0001600001087983 */ /* 0x001ea20000300800 */
[----:B------:R-:W2:Y:S02]  /*40020*/  LDL.LU R9, [R1+0x164] ;  /* 0x0001640001097983 */ /* 0x000ea40000300800 */
[----:B------:R-:W2:Y:S02]  /*40030*/  LDL.LU R10, [R1+0x168] ;  /* 0x00016800010a7983 */ /* 0x000ea40000300800 */
[----:B---3--:R-:W-:-:S07]  /*40040*/  IMAD.MOV.U32 R11, RZ, RZ, R28 ;  /* 0x000000ffff0b7224 */ /* 0x008fce00078e001c */
[-C--:B--2---:R-:W-:Y:S08]  /*40050*/  HMMA.16816.F32 R16, R16, R6.reuse, R8 ;  /* 0x000000061010723c */ /* 0x084ff00000001808 */
[----:B----4-:R-:W-:Y:S11]  /*40060*/  HMMA.16816.F32 R8, R20, R6, R12 ;  /* 0x000000061408723c */ /* 0x010ff6000000180c */
[----:B------:R-:W-:Y:S05]  /*40070*/  @!UPT UIADD3 URZ, URZ, URZ, URZ ;  /* 0x0000003f3f3ff290 */ /* 0x000fea000fffe03f */
[----:B------:R-:W-:Y:S01]  /*40080*/  MOV R28, R19 ;  /* 0x00000013001c7202 */ /* 0x000fe20000000f00 */
[----:B------:R0:W-:Y:S01]  /*40090*/  STL.64 [R1+0x1c0], R16 ;  /* 0x0001c01001007387 */ /* 0x0001e20000100a00 */
[----:B------:R1:W-:Y:S03]  /*400a0*/  STL [R1+0x1c8], R18 ;  /* 0x0001c81201007387 */ /* 0x0003e60000100800 */
[----:B------:R-:W-:Y:S01]  /*400b0*/  STL [R1+0x4594], R28 ;  /* 0x0045941c01007387 */ /* 0x000fe20000100800 */
[----:B------:R-:W2:Y:S02]  /*400c0*/  LDL.LU R20, [R1+0xd0] ;  /* 0x0000d00001147983 */ /* 0x000ea40000300800 */
[----:B------:R-:W-:Y:S02]  /*400d0*/  STL.64 [R1+0x1b0], R8 ;  /* 0x0001b00801007387 */ /* 0x000fe40000100a00 */
[----:B------:R-:W-:Y:S01]  /*400e0*/  STL.64 [R1+0x1b8], R10 ;  /* 0x0001b80a01007387 */ /* 0x000fe20000100a00 */
[----:B------:R-:W2:Y:S01]  /*400f0*/  LDL.LU R21, [R1+0xd4] ;  /* 0x0000d40001157983 */ /* 0x000ea20000300800 */
[----:B------:R-:W3:Y:S02]  /*40100*/  LDL.LU R22, [R1+0xd8] ;  /* 0x0000d80001167983 */ /* 0x000ee40000300800 */
[----:B------:R-:W3:Y:S01]  /*40110*/  LDL.LU R23, [R1+0xdc] ;  /* 0x0000dc0001177983 */ /* 0x000ee20000300800 */
[----:B0-----:R-:W-:Y:S01]  /*40120*/  MOV R16, R27 ;  /* 0x0000001b00107202 */ /* 0x001fe20000000f00 */
[----:B------:R-:W-:Y:S01]  /*40130*/  IMAD.MOV.U32 R17, RZ, RZ, R26 ;  /* 0x000000ffff117224 */ /* 0x000fe200078e001a */
[----:B------:R-:W4:Y:S01]  /*40140*/  LDL.LU R27, [R1+0x4684] ;  /* 0x00468400011b7983 */ /* 0x000f220000300800 */
[----:B------:R-:W2:Y:S01]  /*40150*/  LDL.LU R26, [R1+0x4680] ;  /* 0x00468000011a7983 */ /* 0x000ea20000300800 */
[----:B-1----:R-:W-:-:S02]  /*40160*/  MOV R18, R25 ;  /* 0x0000001900127202 */ /* 0x002fc40000000f00 */
[----:B------:R-:W3:Y:S01]  /*40170*/  LDL.LU R25, [R1+0x467c] ;  /* 0x00467c0001197983 */ /* 0x000ee20000300800 */
[----:B------:R-:W-:Y:S02]  /*40180*/  MOV R19, R24 ;  /* 0x0000001800137202 */ /* 0x000fe40000000f00 */
[----:B------:R-:W3:Y:S03]  /*40190*/  LDL.LU R24, [R1+0x4678] ;  /* 0x0046780001187983 */ /* 0x000ee60000300800 */
[----:B------:R-:W-:Y:S01]  /*401a0*/  STL.64 [R1+0x45c8], R18 ;  /* 0x0045c81201007387 */ /* 0x000fe20000100a00 */
[----:B------:R0:W-:Y:S02]  /*401b0*/  STL.64 [R1+0x45c0], R16 ;  /* 0x0045c01001007387 */ /* 0x0001e40000100a00 */
[----:B0-----:R-:W-:Y:S02]  /*401c0*/  IMAD.MOV.U32 R16, RZ, RZ, R3 ;  /* 0x000000ffff107224 */ /* 0x001fe400078e0003 */
[----:B------:R-:W3:Y:S01]  /*401d0*/  LDL.LU R3, [R1+0x4674] ;  /* 0x0046740001037983 */ /* 0x000ee20000300800 */
[----:B----4-:R-:W-:-:S02]  /*401e0*/  MOV R17, R27 ;  /* 0x0000001b00117202 */ /* 0x010fc40000000f00 */
[----:B--2---:R-:W-:Y:S01]  /*401f0*/  MOV R18, R26 ;  /* 0x0000001a00127202 */ /* 0x004fe20000000f00 */
[----:B------:R-:W2:Y:S01]  /*40200*/  LDL.LU R27, [R1+0x4670] ;  /* 0x00467000011b7983 */ /* 0x000ea20000300800 */
[----:B------:R-:W4:Y:S02]  /*40210*/  LDL.LU R26, [R1+0x466c] ;  /* 0x00466c00011a7983 */ /* 0x000f240000300800 */
[----:B---3--:R-:W-:Y:S02]  /*40220*/  IMAD.MOV.U32 R19, RZ, RZ, R25 ;  /* 0x000000ffff137224 */ /* 0x008fe400078e0019 */
[----:B------:R-:W3:Y:S03]  /*40230*/  LDL.LU R25, [R1+0x4668] ;  /* 0x0046680001197983 */ /* 0x000ee60000300800 */
[----:B------:R-:W-:Y:S02]  /*40240*/  STL.64 [R1+0x45e8], R18 ;  /* 0x0045e81201007387 */ /* 0x000fe40000100a00 */
[----:B------:R0:W-:Y:S02]  /*40250*/  STL.64 [R1+0x45e0], R16 ;  /* 0x0045e01001007387 */ /* 0x0001e40000100a00 */
[----:B0-----:R-:W2:Y:S01]  /*40260*/  LDL.LU R16, [R1+0x30] ;  /* 0x0000300001107983 */ /* 0x001ea20000300800 */
[----:B------:R-:W2:Y:S02]  /*40270*/  LDL.LU R17, [R1+0x34] ;  /* 0x0000340001117983 */ /* 0x000ea40000300800 */
[----:B------:R-:W2:Y:S01]  /*40280*/  LDL.LU R18, [R1+0x38] ;  /* 0x0000380001127983 */ /* 0x000ea20000300800 */
[----:B------:R-:W-:-:S02]  /*40290*/  MOV R19, R24 ;  /* 0x0000001800137202 */ /* 0x000fc40000000f00 */
[----:B------:R-:W3:Y:S04]  /*402a0*/  LDL.LU R24, [R1+0x4664] ;  /* 0x0046640001187983 */ /* 0x000ee80000300800 */
[----:B--2---:R0:W-:Y:S01]  /*402b0*/  STL.64 [R1+0x4608], R18 ;  /* 0x0046081201007387 */ /* 0x0041e20000100a00 */
[----:B------:R3:W-:Y:S01]  /*402c0*/  STL.64 [R1+0x4600], R16 ;  /* 0x0046001001007387 */ /* 0x0007e20000100a00 */
[----:B0-----:R-:W-:Y:S02]  /*402d0*/  MOV R18, R27 ;  /* 0x0000001b00127202 */ /* 0x001fe40000000f00 */
[----:B---3--:R-:W-:Y:S02]  /*402e0*/  MOV R16, R25 ;  /* 0x0000001900107202 */ /* 0x008fe40000000f00 */
[----:B------:R-:W-:Y:S01]  /*402f0*/  MOV R19, R3 ;  /* 0x0000000300137202 */ /* 0x000fe20000000f00 */
[----:B------:R-:W2:Y:S01]  /*40300*/  LDL.LU R25, [R1+0x4660] ;  /* 0x0046600001197983 */ /* 0x000ea20000300800 */
[----:B----4-:R-:W-:-:S02]  /*40310*/  IMAD.MOV.U32 R17, RZ, RZ, R26 ;  /* 0x000000ffff117224 */ /* 0x010fc400078e001a */
[----:B------:R-:W2:Y:S02]  /*40320*/  LDL.LU R26, [R1+0x465c] ;  /* 0x00465c00011a7983 */ /* 0x000ea40000300800 */
[----:B------:R-:W2:Y:S01]  /*40330*/  LDL.LU R27, [R1+0x4658] ;  /* 0x00465800011b7983 */ /* 0x000ea20000300800 */
[----:B------:R-:W3:Y:S01]  /*40340*/  LDL.LU R3, [R1+0x4654] ;  /* 0x0046540001037983 */ /* 0x000ee20000300800 */
[----:B------:R-:W-:Y:S02]  /*40350*/  STL.64 [R1+0x4628], R18 ;  /* 0x0046281201007387 */ /* 0x000fe40000100a00 */
[----:B------:R0:W-:Y:S02]  /*40360*/  STL.64 [R1+0x4620], R16 ;  /* 0x0046201001007387 */ /* 0x0001e40000100a00 */
[----:B0-----:R-:W4:Y:S01]  /*40370*/  LDL.LU R16, [R1+0x50] ;  /* 0x0000500001107983 */ /* 0x001f220000300800 */
[----:B------:R-:W4:Y:S02]  /*40380*/  LDL.LU R17, [R1+0x54] ;  /* 0x0000540001117983 */ /* 0x000f240000300800 */
[----:B------:R-:W4:Y:S02]  /*40390*/  LDL.LU R18, [R1+0x58] ;  /* 0x0000580001127983 */ /* 0x000f240000300800 */
[----:B------:R-:W4:Y:S01]  /*403a0*/  LDL.LU R19, [R1+0x5c] ;  /* 0x00005c0001137983 */ /* 0x000f220000300800 */
[----:B------:R-:W2:Y:S01]  /*403b0*/  LDL.LU R8, [R1+0x120] ;  /* 0x0001200001087983 */ /* 0x000ea20000300800 */
        /* <DEDUP_REMOVED lines=38> */
[----:B------:R-:W2:Y:S01]  /*40620*/  LDL.LU R11, [R1+0x4650] ;  /* 0x00465000010b7983 */ /* 0x000ea20000300800 */
[----:B------:R-:W4:Y:S05]  /*40630*/  LDL.LU.64 R8, [R1+0x4648] ;  /* 0x0046480001087983 */ /* 0x000f2a0000300a00 */
[----:B------:R0:W-:Y:S02]  /*40640*/  STL.64 [R1+0x180], R24 ;  /* 0x0001801801007387 */ /* 0x0001e40000100a00 */
[----:B------:R1:W-:Y:S02]  /*40650*/  STL.64 [R1+0x188], R26 ;  /* 0x0001881a01007387 */ /* 0x0003e40000100a00 */
[----:B0-----:R-:W-:-:S02]  /*40660*/  IMAD.MOV.U32 R24, RZ, RZ, R5 ;  /* 0x000000ffff187224 */ /* 0x001fc400078e0005 */
[----:B------:R-:W2:Y:S01]  /*40670*/  LDL.LU R5, [R1+0x4640] ;  /* 0x0046400001057983 */ /* 0x000ea20000300800 */
[----:B------:R-:W-:Y:S01]  /*40680*/  MOV R25, R29 ;  /* 0x0000001d00197202 */ /* 0x000fe20000000f00 */
[----:B-1----:R-:W-:Y:S01]  /*40690*/  IMAD.MOV.U32 R27, RZ, RZ, R2 ;  /* 0x000000ffff1b7224 */ /* 0x002fe200078e0002 */
[-C--:B----4-:R-:W-:Y:S01]  /*406a0*/  HMMA.16816.F32 R16, R16, R8.reuse, R20 ;  /* 0x000000081010723c */ /* 0x090fe20000001814 */
[----:B------:R-:W4:Y:S01]  /*406b0*/  LDL.LU.64 R22, [R1+0x4638] ;  /* 0x0046380001167983 */ /* 0x000f220000300a00 */
[----:B------:R-:W4:Y:S11]  /*406c0*/  LDL.LU.64 R20, [R1+0x4630] ;  /* 0x0046300001147983 */ /* 0x000f360000300a00 */
[----:B------:R-:W-:Y:S10]  /*406d0*/  @!UPT UIADD3 URZ, URZ, URZ, URZ ;  /* 0x0000003f3f3ff290 */ /* 0x000ff4000fffe03f */
[----:B------:R0:W-:Y:S01]  /*406e0*/  STL.64 [R1+0x160], R16 ;  /* 0x0001601001007387 */ /* 0x0001e20000100a00 */
[----:B------:R-:W-:Y:S02]  /*406f0*/  MOV R29, R18 ;  /* 0x00000012001d7202 */ /* 0x000fe40000000f00 */
[----:B------:R-:W-:Y:S02]  /*40700*/  MOV R2, R19 ;  /* 0x0000001300027202 */ /* 0x000fe40000000f00 */
[----:B------:R-:W4:Y:S04]  /*40710*/  LDL.LU.64 R18, [R1+0x4628] ;  /* 0x0046280001127983 */ /* 0x000f280000300a00 */
[----:B0-----:R-:W4:Y:S01]  /*40720*/  LDL.LU.64 R16, [R1+0x4620] ;  /* 0x0046200001107983 */ /* 0x001f220000300a00 */
[----:B------:R-:W-:Y:S02]  /*40730*/  STL [R1+0x44a0], R2 ;  /* 0x0044a00201007387 */ /* 0x000fe40000100800 */
[----:B------:R-:W-:Y:S01]  /*40740*/  STL [R1+0x449c], R29 ;  /* 0x00449c1d01007387 */ /* 0x000fe20000100800 */
[-C--:B----4-:R-:W-:Y:S01]  /*40750*/  HMMA.16816.F32 R16, R16, R8.reuse, R20 ;  /* 0x000000081010723c */ /* 0x090fe20000001814 */
[----:B------:R-:W4:Y:S01]  /*40760*/  LDL.LU.64 R22, [R1+0x4618] ;  /* 0x0046180001167983 */ /* 0x000f220000300a00 */
[----:B------:R-:W4:Y:S11]  /*40770*/  LDL.LU.64 R20, [R1+0x4610] ;  /* 0x0046100001147983 */ /* 0x000f360000300a00 */
[----:B------:R-:W-:Y:S10]  /*40780*/  @!UPT UIADD3 URZ, URZ, URZ, URZ ;  /* 0x0000003f3f3ff290 */ /* 0x000ff4000fffe03f */
[----:B------:R-:W-:Y:S01]  /*40790*/  STL.64 [R1+0x130], R16 ;  /* 0x0001301001007387 */ /* 0x000fe20000100a00 */
[----:B------:R0:W-:Y:S03]  /*407a0*/  STL.64 [R1+0x138], R18 ;  /* 0x0001381201007387 */ /* 0x0001e60000100a00 */
[----:B0-----:R-:W4:Y:S01]  /*407b0*/  LDL.LU.64 R18, [R1+0x4608] ;  /* 0x0046080001127983 */ /* 0x001f220000300a00 */
[----:B------:R-:W4:Y:S01]  /*407c0*/  LDL.LU.64 R16, [R1+0x4600] ;  /* 0x0046000001107983 */ /* 0x000f220000300a00 */
[----:B--2---:R-:W-:Y:S01]  /*407d0*/  MOV R26, R11 ;  /* 0x0000000b001a7202 */ /* 0x004fe20000000f00 */
[-C--:B----4-:R-:W-:Y:S01]  /*407e0*/  HMMA.16816.F32 R16, R16, R8.reuse, R20 ;  /* 0x000000081010723c */ /* 0x090fe20000001814 */
[----:B------:R-:W2:Y:S01]  /*407f0*/  LDL.LU.64 R22, [R1+0x45f8] ;  /* 0x0045f80001167983 */ /* 0x000ea20000300a00 */
[----:B------:R-:W2:Y:S11]  /*40800*/  LDL.LU.64 R20, [R1+0x45f0] ;  /* 0x0045f00001147983 */ /* 0x000eb60000300a00 */
[----:B------:R-:W-:Y:S10]  /*40810*/  @!UPT UIADD3 URZ, URZ, URZ, URZ ;  /* 0x0000003f3f3ff290 */ /* 0x000ff4000fffe03f */
[----:B------:R-:W-:Y:S01]  /*40820*/  STL [R1+0xc4], R17 ;  /* 0x0000c41101007387 */ /* 0x000fe20000100800 */
[----:B------:R0:W-:Y:S02]  /*40830*/  STL.64 [R1+0xc8], R18 ;  /* 0x0000c81201007387 */ /* 0x0001e40000100a00 */
[----:B------:R-:W-:Y:S01]  /*40840*/  IMAD.MOV.U32 R11, RZ, RZ, R16 ;  /* 0x000000ffff0b7224 */ /* 0x000fe200078e0010 */
[----:B0-----:R-:W2:Y:S01]  /*40850*/  LDL.LU.64 R18, [R1+0x45e8] ;  /* 0x0045e80001127983 */ /* 0x001ea20000300a00 */
[----:B------:R-:W2:Y:S03]  /*40860*/  LDL.LU.64 R16, [R1+0x45e0] ;  /* 0x0045e00001107983 */ /* 0x000ea60000300a00 */
[----:B------:R-:W-:Y:S01]  /*40870*/  STL [R1+0x4494], R11 ;  /* 0x0044940b01007387 */ /* 0x000fe20000100800 */
[----:B--2---:R-:W-:Y:S01]  /*40880*/  HMMA.16816.F32 R16, R16, R8, R20 ;  /* 0x000000081010723c */ /* 0x004fe20000001814 */
[----:B------:R-:W2:Y:S01]  /*40890*/  LDL.LU.64 R22, [R1+0x45d8] ;  /* 0x0045d80001167983 */ /* 0x000ea20000300a00 */
[----:B------:R-:W2:Y:S11]  /*408a0*/  LDL.LU.64 R20, [R1+0x45d0] ;  /* 0x0045d00001147983 */ /* 0x000eb60000300a00 */
[----:B------:R-:W-:Y:S10]  /*408b0*/  @!UPT UIADD3 URZ, URZ, URZ, URZ ;  /* 0x0000003f3f3ff290 */ /* 0x000ff4000fffe03f */
[----:B------:R-:W-:Y:S01]  /*408c0*/  STL.64 [R1+0xa0], R16 ;  /* 0x0000a01001007387 */ /* 0x000fe20000100a00 */
[----:B------:R-:W-:Y:S02]  /*408d0*/  MOV R2, R18 ;  /* 0x0000001200027202 */ /* 0x000fe40000000f00 */
[----:B------:R-:W-:Y:S02]  /*408e0*/  MOV R29, R19 ;  /* 0x00000013001d7202 */ /* 0x000fe40000000f00 */
[----:B------:R-:W0:Y:S04]  /*408f0*/  LDSM.16.MT88.4 R16, [R4+0x30180] ;  /* 0x030180000410783b */ /* 0x000e280000004200 */
[----:B------:R-:W-:Y:S01]  /*40900*/  STL [R1+0x44a8], R29 ;  /* 0x0044a81d01007387 */ /* 0x000fe20000100800 */
[----:B------:R-:W-:Y:S02]  /*40910*/  STL [R1+0x44a4], R2 ;  /* 0x0044a40201007387 */ /* 0x000fe40000100800 */
[----:B0-----:R-:W-:Y:S01]  /*40920*/  IMAD.MOV.U32 R28, RZ, RZ, R17 ;  /* 0x000000ffff1c7224 */ /* 0x001fe200078e0011 */
[----:B------:R-:W-:Y:S01]  /*40930*/  MOV R10, R18 ;  /* 0x00000012000a7202 */ /* 0x000fe20000000f00 */
[----:B------:R-:W-:Y:S01]  /*40940*/  STL [R1+0x70], R16 ;  /* 0x0000701001007387 */ /* 0x000fe20000100800 */
[----:B------:R-:W-:-:S02]  /*40950*/  MOV R11, R19 ;  /* 0x00000013000b7202 */ /* 0x000fc40000000f00 */
[----:B------:R-:W0:Y:S02]  /*40960*/  LDSM.16.MT88.4 R16, [R5+0x30000] ;  /* 0x030000000510783b */ /* 0x000e240000004200 */
[----:B0-----:R-:W-:Y:S02]  /*40970*/  STL.64 [R1+0x60], R16 ;  /* 0x0000601001007387 */ /* 0x001fe40000100a00 */
[----:B------:R0:W-:Y:S02]  /*40980*/  STL.64 [R1+0x68], R18 ;  /* 0x0000681201007387 */ /* 0x0001e40000100a00 */
[----:B0-----:R-:W2:Y:S01]  /*40990*/  LDL.LU.64 R18, [R1+0x45c8] ;  /* 0x0045c80001127983 */ /* 0x001ea20000300a00 */
[----:B------:R-:W2:Y:S01]  /*409a0*/  LDL.LU.64 R16, [R1+0x45c0] ;  /* 0x0045c00001107983 */ /* 0x000ea20000300a00 */
[-C--:B------:R-:W-:Y:S08]  /*409b0*/  HMMA.16816.F32 R24, R24, R8.reuse, R12 ;  /* 0x000000081818723c */ /* 0x080ff0000000180c */
[-C--:B--2---:R-:W-:Y:S01]  /*409c0*/  HMMA.16816.F32 R16, R16, R8.reuse, R20 ;  /* 0x000000081010723c */ /* 0x084fe20000001814 */
[----:B------:R-:W0:Y:S11]  /*409d0*/  LDSM.16.MT88.4 R20, [R5+0x30080] ;  /* 0x030080000514783b */ /* 0x000e360000004200 */
[----:B------:R-:W-:Y:S11]  /*409e0*/  @!UPT UIADD3 URZ, URZ, URZ, URZ ;  /* 0x0000003f3f3ff290 */ /* 0x000ff6000fffe03f */
[----:B------:R0:W-:Y:S01]  /*409f0*/  STL.64 [R1+0x150], R16 ;  /* 0x0001501001007387 */ /* 0x0001e20000100a00 */
[----:B------:R1:W-:Y:S01]  /*40a00*/  STL.64 [R1+0x158], R18 ;  /* 0x0001581201007387 */ /* 0x0003e20000100a00 */
[----:B0-----:R-:W-:Y:S01]  /*40a10*/  MOV R16, R22 ;  /* 0x0000001600107202 */ /* 0x001fe20000000f00 */
[----:B------:R-:W-:Y:S02]  /*40a20*/  IMAD.MOV.U32 R2, RZ, RZ, R23 ;  /* 0x000000ffff027224 */ /* 0x000fe400078e0017 */
[----:B-1----:R-:W-:Y:S01]  /*40a30*/  IMAD.MOV.U32 R18, RZ, RZ, R20 ;  /* 0x000000ffff127224 */ /* 0x002fe200078e0014 */
[----:B------:R-:W-:Y:S01]  /*40a40*/  MOV R17, R21 ;  /* 0x0000001500117202 */ /* 0x000fe20000000f00 */
[----:B------:R-:W2:Y:S01]  /*40a50*/  LDL.LU.64 R22, [R1+0x45b8] ;  /* 0x0045b80001167983 */ /* 0x000ea20000300a00 */
[----:B------:R-:W2:Y:S02]  /*40a60*/  LDL.LU.64 R20, [R1+0x45b0] ;  /* 0x0045b00001147983 */ /* 0x000ea40000300a00 */
[----:B------:R-:W2:Y:S02]  /*40a70*/  LDL.LU.64 R14, [R1+0x45a8] ;  /* 0x0045a800010e7983 */ /* 0x000ea40000300a00 */
[----:B------:R-:W2:Y:S01]  /*40a80*/  LDL.LU.64 R12, [R1+0x45a0] ;  /* 0x0045a000010c7983 */ /* 0x000ea20000300a00 */
[----:B------:R-:W-:Y:S01]  /*40a90*/  STL.64 [R1+0x120], R24 ;  /* 0x0001201801007387 */ /* 0x000fe20000100a00 */
[----:B------:R2:W-:Y:S02]  /*40aa0*/  STL.64 [R1+0x128], R26 ;  /* 0x0001281a01007387 */ /* 0x0005e40000100a00 */
[----:B--2---:R-:W-:Y:S01]  /*40ab0*/  HMMA.16816.F32 R24, R12, R8, R20 ;  /* 0x000000080c18723c */ /* 0x004fe20000001814 */
[----:B------:R-:W0:Y:S02]  /*40ac0*/  LDSM.16.MT88.4 R12, [R5+0x30100] ;  /* 0x03010000050c783b */ /* 0x000e240000004200 */
[----:B------:R-:W1:Y:S04]  /*40ad0*/  LDSM.16.MT88.4 R4, [R5+0x30180] ;  /* 0x030180000504783b */ /* 0x000e680000004200 */
[----:B0-----:R-:W-:-:S02]  /*40ae0*/  MOV R22, R12 ;  /* 0x0000000c00167202 */ /* 0x001fc40000000f00 */
[----:B------:R-:W-:Y:S01]  /*40af0*/  MOV R21, R13 ;  /* 0x0000000d00157202 */ /* 0x000fe20000000f00 */
[----:B------:R-:W-:Y:S01]  /*40b00*/  IMAD.MOV.U32 R20, RZ, RZ, R14 ;  /* 0x000000ffff147224 */ /* 0x000fe200078e000e */
[----:B------:R-:W-:Y:S02]  /*40b10*/  MOV R19, R15 ;  /* 0x0000000f00137202 */ /* 0x000fe40000000f00 */
[----:B---3--:R-:W0:Y:S10]  /*40b20*/  LDSM.16.MT88.4 R12, [R3+0x30000] ;  /* 0x03000000030c783b */ /* 0x008e340000004200 */
[----:B------:R-:W-:Y:S01]  /*40b30*/  STL.64 [R1+0x1a0], R24 ;  /* 0x0001a01801007387 */ /* 0x000fe20000100a00 */
[----:B------:R-:W-:Y:S02]  /*40b40*/  STL.64 [R1+0x1a8], R26 ;  /* 0x0001a81a01007387 */ /* 0x000fe40000100a00 */
[----:B-1----:R-:W-:Y:S02]  /*40b50*/  STL.64 [R1+0x44f8], R6 ;  /* 0x0044f80601007387 */ /* 0x002fe40000100a00 */
[----:B------:R-:W-:Y:S01]  /*40b60*/  STL.64 [R1+0x44f0], R4 ;  /* 0x0044f00401007387 */ /* 0x000fe20000100a00 */
[----:B------:R-:W-:Y:S04]  /*40b70*/  LDSM.16.MT88.4 R24, [R3+0x30180] ;  /* 0x030180000318783b */ /* 0x000fe80000004200 */
[----:B0-----:R-:W-:Y:S01]  /*40b80*/  STL.64 [R1+0x44e8], R14 ;  /* 0x0044e80e01007387 */ /* 0x001fe20000100a00 */
[----:B------:R0:W-:Y:S03]  /*40b90*/  STL.64 [R1+0x44e0], R12 ;  /* 0x0044e00c01007387 */ /* 0x0001e60000100a00 */
[----:B0-----:R-:W2:Y:S01]  /*40ba0*/  LDL.LU R12, [R1+0x1e0] ;  /* 0x0001e000010c7983 */ /* 0x001ea20000300800 */
[----:B------:R-:W2:Y:S02]  /*40bb0*/  LDL.LU R13, [R1+0x1e4] ;  /* 0x0001e400010d7983 */ /* 0x000ea40000300800 */
[----:B------:R-:W3:Y:S01]  /*40bc0*/  LDL.LU R14, [R1+0x1e8] ;  /* 0x0001e800010e7983 */ /* 0x000ee20000300800 */
[----:B------:R-:W-:-:S02]  /*40bd0*/  MOV R15, R0 ;  /* 0x00000000000f7202 */ /* 0x000fc40000000f00 */
[----:B------:R-:W4:Y:S01]  /*40be0*/  LDL.LU R0, [R1+0x459c] ;  /* 0x00459c0001007983 */ /* 0x000f220000300800 */
[----:B------:R-:W-:Y:S01]  /*40bf0*/  MOV R6, R20 ;  /* 0x0000001400067202 */ /* 0x000fe20000000f00 */
[----:B------:R-:W-:Y:S02]  /*40c00*/  IMAD.MOV.U32 R7, RZ, RZ, R19 ;  /* 0x000000ffff077224 */ /* 0x000fe400078e0013 */
[----:B------:R-:W-:Y:S01]  /*40c10*/  IMAD.MOV.U32 R4, RZ, RZ, R22 ;  /* 0x000000ffff047224 */ /* 0x000fe200078e0016 */
[----:B------:R-:W-:Y:S02]  /*40c20*/  MOV R5, R21 ;  /* 0x0000001500057202 */ /* 0x000fe40000000f00 */
[----:B------:R-:W-:Y:S04]  /*40c30*/  LDSM.16.MT88.4 R20, [R3+0x30100] ;  /* 0x030100000314783b */ /* 0x000fe80000004200 */
[----:B---3--:R-:W-:Y:S01]  /*40c40*/  STL.64 [R1+0x4508], R14 ;  /* 0x0045080e01007387 */ /* 0x008fe20000100a00 */
[----:B--2---:R0:W-:Y:S02]  /*40c50*/  STL.64 [R1+0x4500], R12 ;  /* 0x0045000c01007387 */ /* 0x0041e40000100a00 */
[----:B------:R-:W-:Y:S02]  /*40c60*/  STL.64 [R1+0x4518], R6 ;  /* 0x0045180601007387 */ /* 0x000fe40000100a00 */
[----:B------:R-:W-:Y:S01]  /*40c70*/  STL.64 [R1+0x4510], R4 ;  /* 0x0045100401007387 */ /* 0x000fe20000100a00 */
[----:B0-----:R-:W2:Y:S01]  /*40c80*/  LDL.LU R12, [R1+0x110] ;  /* 0x00011000010c7983 */ /* 0x001ea20000300800 */
[----:B------:R-:W2:Y:S02]  /*40c90*/  LDL.LU R13, [R1+0x114] ;  /* 0x00011400010d7983 */ /* 0x000ea40000300800 */
[----:B------:R-:W3:Y:S01]  /*40ca0*/  LDL.LU R14, [R1+0x118] ;  /* 0x00011800010e7983 */ /* 0x000ee20000300800 */
[----:B----4-:R-:W-:-:S02]  /*40cb0*/  MOV R15, R0 ;  /* 0x00000000000f7202 */ /* 0x010fc40000000f00 */
[----:B------:R-:W4:Y:S04]  /*40cc0*/  LDL.LU R0, [R1+0x4598] ;  /* 0x0045980001007983 */ /* 0x000f280000300800 */
[----:B---3--:R0:W-:Y:S01]  /*40cd0*/  STL.64 [R1+0x4528], R14 ;  /* 0x0045280e01007387 */ /* 0x0081e20000100a00 */
[----:B--2---:R1:W-:Y:S03]  /*40ce0*/  STL.64 [R1+0x4520], R12 ;  /* 0x0045200c01007387 */ /* 0x0043e60000100a00 */
[----:B----4-:R-:W-:Y:S01]  /*40cf0*/  LDSM.16.MT88.4 R4, [R0+0x32000] ;  /* 0x032000000004783b */ /* 0x010fe20000004200 */
[----:B0-----:R-:W-:Y:S02]  /*40d00*/  MOV R14, R16 ;  /* 0x00000010000e7202 */ /* 0x001fe40000000f00 */
[----:B-1----:R-:W-:Y:S01]  /*40d10*/  MOV R12, R18 ;  /* 0x00000012000c7202 */ /* 0x002fe20000000f00 */
[----:B------:R-:W-:-:S02]  /*40d20*/  IMAD.MOV.U32 R13, RZ, RZ, R17 ;  /* 0x000000ffff0d7224 */ /* 0x000fc400078e0011 */
[----:B------:R-:W0:Y:S01]  /*40d30*/  LDSM.16.MT88.4 R16, [R3+0x30080] ;  /* 0x030080000310783b */ /* 0x000e220000004200 */
[----:B------:R-:W-:-:S05]  /*40d40*/  MOV R15, R2 ;  /* 0x00000002000f7202 */ /* 0x000fca0000000f00 */
[----:B------:R-:W-:Y:S01]  /*40d50*/  STL.64 [R1+0x4548], R14 ;  /* 0x0045480e01007387 */ /* 0x000fe20000100a00 */
[----:B------:R1:W-:Y:S03]  /*40d60*/  STL.64 [R1+0x4540], R12 ;  /* 0x0045400c01007387 */ /* 0x0003e60000100a00 */
        /* <DEDUP_REMOVED lines=11> */
[----:B------:R-:W-:Y:S01]  /*40e20*/  STL.64 [R1+0x50], R4 ;  /* 0x0000500401007387 */ /* 0x000fe20000100a00 */
[----:B-1----:R-:W2:Y:S01]  /*40e30*/  LDL.LU R12, [R1+0x60] ;  /* 0x00006000010c7983 */ /* 0x002ea20000300800 */
[----:B------:R-:W2:Y:S02]  /*40e40*/  LDL.LU R13, [R1+0x64] ;  /* 0x00006400010d7983 */ /* 0x000ea40000300800 */
[----:B------:R-:W3:Y:S02]  /*40e50*/  LDL.LU R14, [R1+0x68] ;  /* 0x00006800010e7983 */ /* 0x000ee40000300800 */
[----:B------:R-:W3:Y:S02]  /*40e60*/  LDL.LU R15, [R1+0x6c] ;  /* 0x00006c00010f7983 */ /* 0x000ee40000300800 */
[----:B------:R-:W-:Y:S01]  /*40e70*/  IMAD.MOV.U32 R29, RZ, RZ, R6 ;  /* 0x000000ffff1d7224 */ /* 0x000fe200078e0006 */
[----:B------:R-:W-:-:S02]  /*40e80*/  MOV R2, R7 ;  /* 0x0000000700027202 */ /* 0x000fc40000000f00 */
[----:B------:R-:W0:Y:S04]  /*40e90*/  LDSM.16.MT88.4 R4, [R0+0x32080] ;  /* 0x032080000004783b */ /* 0x000e280000004200 */
[----:B---3--:R-:W-:Y:S01]  /*40ea0*/  STL.64 [R1+0x4568], R14 ;  /* 0x0045680e01007387 */ /* 0x008fe20000100a00 */
[----:B--2---:R1:W-:Y:S03]  /*40eb0*/  STL.64 [R1+0x4560], R12 ;  /* 0x0045600c01007387 */ /* 0x0043e60000100a00 */
[----:B-1----:R-:W2:Y:S01]  /*40ec0*/  LDL.LU R12, [R1+0x70] ;  /* 0x00007000010c7983 */ /* 0x002ea20000300800 */
[----:B------:R-:W-:Y:S01]  /*40ed0*/  IMAD.MOV.U32 R14, RZ, RZ, R10 ;  /* 0x000000ffff0e7224 */ /* 0x000fe200078e000a */
[----:B------:R-:W-:-:S02]  /*40ee0*/  MOV R15, R11 ;  /* 0x0000000b000f7202 */ /* 0x000fc40000000f00 */
[----:B------:R-:W-:Y:S02]  /*40ef0*/  MOV R13, R28 ;  /* 0x0000001c000d7202 */ /* 0x000fe40000000f00 */
[----:B0-----:R-:W-:Y:S01]  /*40f00*/  MOV R22, R6 ;  /* 0x0000000600167202 */ /* 0x001fe20000000f00 */
[----:B------:R-:W3:Y:S01]  /*40f10*/  LDL.LU R28, [R1+0x4594] ;  /* 0x00459400011c7983 */ /* 0x000ee20000300800 */
[----:B------:R-:W-:Y:S01]  /*40f20*/  MOV R23, R7 ;  /* 0x0000000700177202 */ /* 0x000fe20000000f00 */
[----:B------:R-:W4:Y:S01]  /*40f30*/  LDL.LU R10, [R1+0x4590] ;  /* 0x00459000010a7983 */ /* 0x000f220000300800 */
[----:B------:R-:W-:Y:S01]  /*40f40*/  MOV R20, R4 ;  /* 0x0000000400147202 */ /* 0x000fe20000000f00 */
[----:B------:R-:W-:Y:S01]  /*40f50*/  IMAD.MOV.U32 R21, RZ, RZ, R5 ;  /* 0x000000ffff157224 */ /* 0x000fe200078e0005 */
[----:B------:R-:W-:Y:S04]  /*40f60*/  STL.64 [R1+0x4588], R14 ;  /* 0x0045880e01007387 */ /* 0x000fe80000100a00 */
[----:B--2---:R-:W-:Y:S01]  /*40f70*/  STL.64 [R1+0x4580], R12 ;  /* 0x0045800c01007387 */ /* 0x004fe20000100a00 */
[----:B------:R-:W-:Y:S02]  /*40f80*/  STL [R1+0x44c8], R29 ;  /* 0x0044c81d01007387 */ /* 0x000fe40000100800 */
[----:B------:R-:W-:Y:S02]  /*40f90*/  STL.64 [R1+0x4538], R22 ;  /* 0x0045381601007387 */ /* 0x000fe40000100a00 */
[----:B------:R0:W-:Y:S01]  /*40fa0*/  STL.64 [R1+0x4530], R20 ;  /* 0x0045301401007387 */ /* 0x0001e20000100a00 */
[----:B------:R-:W1:Y:S04]  /*40fb0*/  LDSM.16.MT88.4 R12, [R0+0x32100] ;  /* 0x03210000000c783b */ /* 0x000e680000004200 */
[----:B0-----:R-:W2:Y:S01]  /*40fc0*/  LDL.LU R20, [R1+0x1f0] ;  /* 0x0001f00001147983 */ /* 0x001ea20000300800 */
[----:B------:R-:W2:Y:S02]  /*40fd0*/  LDL.LU R21, [R1+0x1f4] ;  /* 0x0001f40001157983 */ /* 0x000ea40000300800 */
[----:B------:R-:W2:Y:S02]  /*40fe0*/  LDL.LU R22, [R1+0x1f8] ;  /* 0x0001f80001167983 */ /* 0x000ea40000300800 */
[----:B------:R-:W2:Y:S02]  /*40ff0*/  LDL.LU R23, [R1+0x1fc] ;  /* 0x0001fc0001177983 */ /* 0x000ea40000300800 */
[----:B----4-:R-:W-:-:S02]  /*41000*/  IMAD.MOV.U32 R17, RZ, RZ, R10 ;  /* 0x000000ffff117224 */ /* 0x010fc400078e000a */
[----:B------:R-:W0:Y:S04]  /*41010*/  S2R R10, SR_TID.X ;  /* 0x00000000000a7919 */ /* 0x000e280000002100 */
[----:B--2---:R-:W-:Y:S01]  /*41020*/  STL.64 [R1+0x4558], R22 ;  /* 0x0045581601007387 */ /* 0x004fe20000100a00 */
[----:B------:R2:W-:Y:S03]  /*41030*/  STL.64 [R1+0x4550], R20 ;  /* 0x0045501401007387 */ /* 0x0005e60000100a00 */
[----:B--2---:R-:W2:Y:S01]  /*41040*/  LDL.LU R20, [R1+0x170] ;  /* 0x0001700001147983 */ /* 0x004ea20000300800 */
[----:B------:R-:W2:Y:S02]  /*41050*/  LDL.LU R21, [R1+0x174] ;  /* 0x0001740001157983 */ /* 0x000ea40000300800 */
[----:B------:R-:W4:Y:S02]  /*41060*/  LDL.LU R22, [R1+0x178] ;  /* 0x0001780001167983 */ /* 0x000f240000300800 */
[----:B------:R-:W4:Y:S01]  /*41070*/  LDL.LU R23, [R1+0x17c] ;  /* 0x00017c0001177983 */ /* 0x000f220000300800 */
[----:B0-----:R-:W-:-:S02]  /*41080*/  LOP3.LUT R7, R10, 0x7, RZ, 0xc0, !PT ;  /* 0x000000070a077812 */ /* 0x001fc400078ec0ff */
[----:B-1----:R-:W-:Y:S02]  /*41090*/  MOV R27, R12 ;  /* 0x0000000c001b7202 */ /* 0x002fe40000000f00 */
[----:B------:R-:W-:Y:S01]  /*410a0*/  MOV R11, R14 ;  /* 0x0000000e000b7202 */ /* 0x000fe20000000f00 */
[----:B------:R-:W-:Y:S01]  /*410b0*/  IMAD.MOV.U32 R10, RZ, RZ, R15 ;  /* 0x000000ffff0a7224 */ /* 0x000fe200078e000f */
[----:B----4-:R-:W-:Y:S01]  /*410c0*/  STL.64 [R1+0x4578], R22 ;  /* 0x0045781601007387 */ /* 0x010fe20000100a00 */
[----:B--2---:R0:W-:Y:S03]  /*410d0*/  STL.64 [R1+0x4570], R20 ;  /* 0x0045701401007387 */ /* 0x0041e60000100a00 */
[----:B0-----:R-:W2:Y:S01]  /*410e0*/  LDL.LU R20, [R1+0x200] ;  /* 0x0002000001147983 */ /* 0x001ea20000300800 */
[----:B------:R-:W2:Y:S02]  /*410f0*/  LDL.LU R21, [R1+0x204] ;  /* 0x0002040001157983 */ /* 0x000ea40000300800 */
[----:B------:R-:W2:Y:S02]  /*41100*/  LDL.LU R22, [R1+0x208] ;  /* 0x0002080001167983 */ /* 0x000ea40000300800 */
[----:B------:R-:W2:Y:S01]  /*41110*/  LDL.LU R23, [R1+0x20c] ;  /* 0x00020c0001177983 */ /* 0x000ea20000300800 */
[----:B------:R-:W4:Y:S01]  /*41120*/  LDL.LU R16, [R1+0x1d0] ;  /* 0x0001d00001107983 */ /* 0x000f220000300800 */
[----:B------:R-:W4:Y:S02]  /*41130*/  LDL.LU R18, [R1+0x1d8] ;  /* 0x0001d80001127983 */ /* 0x000f240000300800 */
[----:B------:R-:W4:Y:S02]  /*41140*/  LDL.LU R19, [R1+0x1dc] ;  /* 0x0001dc0001137983 */ /* 0x000f240000300800 */
[----:B------:R-:W-:Y:S02]  /*41150*/  STL [R1+0x34], R13 ;  /* 0x0000340d01007387 */ /* 0x000fe40000100800 */
[----:B------:R-:W0:Y:S02]  /*41160*/  LDSM.16.MT88.4 R12, [R0+0x32180] ;  /* 0x03218000000c783b */ /* 0x000e240000004200 */
[----:B0-----:R-:W-:Y:S01]  /*41170*/  MOV R25, R14 ;  /* 0x0000000e00197202 */ /* 0x001fe20000000f00 */
[----:B------:R-:W-:-:S02]  /*41180*/  IMAD.MOV.U32 R26, RZ, RZ, R15 ;  /* 0x000000ffff1a7224 */ /* 0x000fc400078e000f */
[----:B------:R-:W-:Y:S01]  /*41190*/  IMAD.MOV.U32 R29, RZ, RZ, R12 ;  /* 0x000000ffff1d7224 */ /* 0x000fe200078e000c */
[----:B------:R-:W-:Y:S01]  /*411a0*/  MOV R24, R13 ;  /* 0x0000000d00187202 */ /* 0x000fe20000000f00 */
[----:B------:R-:W2:Y:S01]  /*411b0*/  LDL.LU.64 R14, [R1+0x4588] ;  /* 0x00458800010e7983 */ /* 0x000ea20000300a00 */
[----:B------:R-:W2:Y:S02]  /*411c0*/  LDL.LU.64 R12, [R1+0x4580] ;  /* 0x00458000010c7983 */ /* 0x000ea40000300a00 */
[----:B------:R-:W-:Y:S01]  /*411d0*/  STL [R1+0x43c4], R0 ;  /* 0x0043c40001007387 */ /* 0x000fe20000100800 */
        /* <DEDUP_REMOVED lines=8> */
[----:B------:R-:W0:Y:S01]  /*41260*/  S2R R5, SR_TID.X ;  /* 0x0000000000057919 */ /* 0x000e220000002100 */
[----:B------:R-:W-:Y:S01]  /*41270*/  IMAD R7, R7, 0x210, RZ ;  /* 0x0000021007077824 */ /* 0x000fe200078e02ff */
[C---:B0-----:R-:W-:Y:S01]  /*41280*/  LOP3.LUT R6, R5.reuse, 0x10, RZ, 0xc0, !PT ;  /* 0x0000001005067812 */ /* 0x041fe200078ec0ff */
[----:B------:R-:W-:-:S03]  /*41290*/  SHF.L.U32 R5, R5, 0x1, RZ ;  /* 0x0000000105057819 */ /* 0x000fc600000006ff */
[----:B------:R-:W-:Y:S02]  /*412a0*/  SHF.L.U32 R6, R6, 0x8, RZ ;  /* 0x0000000806067819 */ /* 0x000fe400000006ff */
        /* <DEDUP_REMOVED lines=12> */
[----:B------:R0:W-:Y:S01]  /*41370*/  STL [R1+0x78], R14 ;  /* 0x0000780e01007387 */ /* 0x0001e20000100800 */
[----:B------:R-:W-:-:S02]  /*41380*/  MOV R3, R15 ;  /* 0x0000000f00037202 */ /* 0x000fc40000000f00 */
[----:B0-----:R-:W2:Y:S01]  /*41390*/  LDL.LU.64 R14, [R1+0x4548] ;  /* 0x00454800010e7983 */ /* 0x001ea20000300a00 */
[----:B------:R-:W2:Y:S02]  /*413a0*/  LDL.LU.64 R12, [R1+0x4540] ;  /* 0x00454000010c7983 */ /* 0x000ea40000300a00 */
[----:B------:R1:W-:Y:S02]  /*413b0*/  STL [R1+0x4434], R3 ;  /* 0x0044340301007387 */ /* 0x0003e40000100800 */
[----:B-1----:R-:W-:Y:S01]  /*413c0*/  MOV R3, R6 ;  /* 0x0000000600037202 */ /* 0x002fe20000000f00 */
        /* <DEDUP_REMOVED lines=8> */
[----:B------:R-:W-:Y:S02]  /*41450*/  STL.64 [R1+0x60], R4 ;  /* 0x0000600401007387 */ /* 0x000fe40000100a00 */
[----:B------:R0:W-:Y:S02]  /*41460*/  STL [R1+0x6c], R7 ;  /* 0x00006c0701007387 */ /* 0x0001e40000100800 */
        /* <DEDUP_REMOVED lines=10> */
[-C--:B--2---:R-:W-:Y:S11]  /*41510*/  HMMA.16816.F32 R12, R4, R8.reuse, R12 ;  /* 0x00000008040c723c */ /* 0x084ff6000000180c */
[----:B------:R-:W-:Y:S11]  /*41520*/  @!UPT UIADD3 URZ, URZ, URZ, URZ ;  /* 0x0000003f3f3ff290 */ /* 0x000ff6000fffe03f */
[----:B------:R-:W-:Y:S02]  /*41530*/  @!UPT UIADD3 URZ, URZ, URZ, URZ ;  /* 0x0000003f3f3ff290 */ /* 0x000fe4000fffe03f */
[----:B------:R-:W-:Y:S01]  /*41540*/  MOV R5, R14 ;  /* 0x0000000e00057202 */ /* 0x000fe20000000f00 */
[----:B------:R-:W-:Y:S02]  /*41550*/  IMAD.MOV.U32 R4, RZ, RZ, R15 ;  /* 0x000000ffff047224 */ /* 0x000fe400078e000f */
[----:B------:R-:W-:Y:S01]  /*41560*/  IMAD.MOV.U32 R7, RZ, RZ, R12 ;  /* 0x000000ffff077224 */ /* 0x000fe200078e000c */
[----:B------:R-:W-:Y:S01]  /*41570*/  MOV R6, R13 ;  /* 0x0000000d00067202 */ /* 0x000fe20000000f00 */
[----:B------:R-:W4:Y:S01]  /*41580*/  LDL.LU.64 R14, [R1+0x44e8] ;  /* 0x0044e800010e7983 */ /* 0x000f220000300a00 */
[----:B------:R-:W4:Y:S02]  /*41590*/  LDL.LU.64 R12, [R1+0x44e0] ;  /* 0x0044e000010c7983 */ /* 0x000f240000300a00 */
[----:B------:R0:W-:Y:S02]  /*415a0*/  STL [R1+0x43c0], R4 ;  /* 0x0043c00401007387 */ /* 0x0001e40000100800 */
[----:B------:R1:W-:Y:S01]  /*415b0*/  STL [R1+0x43bc], R5 ;  /* 0x0043bc0501007387 */ /* 0x0003e20000100800 */
[----:B------:R2:W-:Y:S01]  /*415c0*/  STL [R1+0x43b8], R6 ;  /* 0x0043b80601007387 */ /* 0x0005e20000100800 */
[----:B------:R3:W-:Y:S03]  /*415d0*/  STL [R1+0x43b4], R7 ;  /* 0x0043b40701007387 */ /* 0x0007e60000100800 */
[----:B0-----:R-:W3:Y:S01]  /*415e0*/  LDL.LU R4, [R1+0x1c0] ;  /* 0x0001c00001047983 */ /* 0x001ee20000300800 */
[----:B-1----:R-:W3:Y:S02]  /*415f0*/  LDL.LU R5, [R1+0x1c4] ;  /* 0x0001c40001057983 */ /* 0x002ee40000300800 */
[----:B--2---:R-:W2:Y:S01]  /*41600*/  LDL.LU R6, [R1+0x1c8] ;  /* 0x0001c80001067983 */ /* 0x004ea20000300800 */
[----:B----4-:R-:W-:Y:S01]  /*41610*/  HMMA.16816.F32 R12, R12, R8, R16 ;  /* 0x000000080c0c723c */ /* 0x010fe20000001810 */
[----:B------:R-:W2:Y:S01]  /*41620*/  LDL.LU.64 R18, [R1+0x44d8] ;  /* 0x0044d80001127983 */ /* 0x000ea20000300a00 */
[----:B------:R-:W2:Y:S01]  /*41630*/  LDL.LU.64 R16, [R1+0x44d0] ;  /* 0x0044d00001107983 */ /* 0x000ea20000300a00 */
[----:B---3--:R-:W-:Y:S11]  /*41640*/  MOV R7, R28 ;  /* 0x0000001c00077202 */ /* 0x008ff60000000f00 */
[----:B------:R-:W-:Y:S09]  /*41650*/  @!UPT UIADD3 URZ, URZ, URZ, URZ ;  /* 0x0000003f3f3ff290 */ /* 0x000ff2000fffe03f */
[----:B------:R0:W-:Y:S01]  /*41660*/  STL [R1+0x100], R12 ;  /* 0x0001000c01007387 */ /* 0x0001e20000100800 */
[----:B------:R1:W-:Y:S01]  /*41670*/  STL.64 [R1+0x108], R14 ;  /* 0x0001080e01007387 */ /* 0x0003e20000100a00 */
[----:B------:R-:W-:Y:S01]  /*41680*/  MOV R28, R13 ;  /* 0x0000000d001c7202 */ /* 0x000fe20000000f00 */
[----:B------:R-:W-:Y:S02]  /*41690*/  MOV R13, R24 ;  /* 0x00000018000d7202 */ /* 0x000fe40000000f00 */
[----:B0-----:R-:W-:Y:S02]  /*416a0*/  IMAD.MOV.U32 R12, RZ, RZ, R29 ;  /* 0x000000ffff0c7224 */ /* 0x001fe400078e001d */
[----:B------:R-:W3:Y:S01]  /*416b0*/  LDL.LU R29, [R1+0x44c8] ;  /* 0x0044c800011d7983 */ /* 0x000ee20000300800 */
[----:B-1----:R-:W-:Y:S01]  /*416c0*/  MOV R14, R25 ;  /* 0x00000019000e7202 */ /* 0x002fe20000000f00 */
[----:B------:R-:W-:Y:S02]  /*416d0*/  IMAD.MOV.U32 R15, RZ, RZ, R26 ;  /* 0x000000ffff0f7224 */ /* 0x000fe400078e001a */
[----:B------:R-:W4:Y:S01]  /*416e0*/  LDL.LU R24, [R1+0x44c4] ;  /* 0x0044c40001187983 */ /* 0x000f220000300800 */
[----:B------:R-:W4:Y:S01]  /*416f0*/  LDL.LU R25, [R1+0x44c0] ;  /* 0x0044c00001197983 */ /* 0x000f220000300800 */
[----:B------:R-:W4:Y:S02]  /*41700*/  LDL.LU R26, [R1+0x44bc] ;  /* 0x0044bc00011a7983 */ /* 0x000f240000300800 */
[----:B------:R-:W-:Y:S02]  /*41710*/  STL.64 [R1+0x4440], R14 ;  /* 0x0044400e01007387 */ /* 0x000fe40000100a00 */
[----:B------:R0:W-:Y:S01]  /*41720*/  STL.64 [R1+0x4438], R12 ;  /* 0x0044380c01007387 */ /* 0x0001e20000100a00 */
[----:B------:R-:W-:Y:S01]  /*41730*/  STL [R1+0x43c8], R28 ;  /* 0x0043c81c01007387 */ /* 0x000fe20000100800 */
[----:B0-----:R-:W-:Y:S01]  /*41740*/  MOV R12, R20 ;  /* 0x00000014000c7202 */ /* 0x001fe20000000f00 */
[----:B------:R-:W-:-:S02]  /*41750*/  IMAD.MOV.U32 R13, RZ, RZ, R21 ;  /* 0x000000ffff0d7224 */ /* 0x000fc400078e0015 */
[----:B------:R-:W4:Y:S01]  /*41760*/  LDL.LU R20, [R1+0x44b8] ;  /* 0x0044b80001147983 */ /* 0x000f220000300800 */
[----:B------:R-:W4:Y:S01]  /*41770*/  LDL.LU R21, [R1+0x44b4] ;  /* 0x0044b40001157983 */ /* 0x000f220000300800 */
[----:B------:R-:W-:Y:S02]  /*41780*/  MOV R14, R22 ;  /* 0x00000016000e7202 */ /* 0x000fe40000000f00 */
[----:B------:R-:W-:Y:S01]  /*41790*/  MOV R15, R23 ;  /* 0x00000017000f7202 */ /* 0x000fe20000000f00 */
[----:B------:R-:W4:Y:S01]  /*417a0*/  LDL.LU R22, [R1+0x44b0] ;  /* 0x0044b00001167983 */ /* 0x000f220000300800 */
[----:B------:R-:W4:Y:S01]  /*417b0*/  LDL.LU R23, [R1+0x44ac] ;  /* 0x0044ac0001177983 */ /* 0x000f220000300800 */
[-C--:B--2---:R-:W-:Y:S11]  /*417c0*/  HMMA.16816.F32 R16, R16, R8.reuse, R4 ;  /* 0x000000081010723c */ /* 0x084ff60000001804 */
[----:B------:R-:W-:Y:S11]  /*417d0*/  @!UPT UIADD3 URZ, URZ, URZ, URZ ;  /* 0x0000003f3f3ff290 */ /* 0x000ff6000fffe03f */
[----:B------:R-:W-:Y:S02]  /*417e0*/  @!UPT UIADD3 URZ, URZ, URZ, URZ ;  /* 0x0000003f3f3ff290 */ /* 0x000fe4000fffe03f */
[----:B------:R-:W-:Y:S02]  /*417f0*/  MOV R4, R16 ;  /* 0x0000001000047202 */ /* 0x000fe40000000f00 */
[----:B------:R-:W-:Y:S01]  /*41800*/  MOV R5, R17 ;  /* 0x0000001100057202 */ /* 0x000fe20000000f00 */
[----:B------:R-:W4:Y:S01]  /*41810*/  LDL.LU R16, [R1+0x1b0] ;  /* 0x0001b00001107983 */ /* 0x000f220000300800 */
[----:B------:R-:W-:Y:S02]  /*41820*/  IMAD.MOV.U32 R6, RZ, RZ, R18 ;  /* 0x000000ffff067224 */ /* 0x000fe400078e0012 */
[----:B------:R-:W4:Y:S01]  /*41830*/  LDL.LU R17, [R1+0x1b4] ;  /* 0x0001b40001117983 */ /* 0x000f220000300800 */
[----:B------:R-:W-:Y:S01]  /*41840*/  MOV R7, R19 ;  /* 0x0000001300077202 */ /* 0x000fe20000000f00 */
[----:B------:R-:W4:Y:S01]  /*41850*/  LDL.LU R18, [R1+0x1b8] ;  /* 0x0001b80001127983 */ /* 0x000f220000300800 */
[----:B------:R-:W4:Y:S02]  /*41860*/  LDL.LU R19, [R1+0x1bc] ;  /* 0x0001bc0001137983 */ /* 0x000f240000300800 */
[----:B------:R-:W-:Y:S02]  /*41870*/  STL.64 [R1+0x4460], R14 ;  /* 0x0044600e01007387 */ /* 0x000fe40000100a00 */
[----:B------:R0:W-:Y:S02]  /*41880*/  STL.64 [R1+0x4458], R12 ;  /* 0x0044580c01007387 */ /* 0x0001e40000100a00 */
[----:B0-----:R-:W2:Y:S01]  /*41890*/  LDL.LU R12, [R1+0x50] ;  /* 0x00005000010c7983 */ /* 0x001ea20000300800 */
[----:B------:R-:W2:Y:S02]  /*418a0*/  LDL.LU R13, [R1+0x54] ;  /* 0x00005400010d7983 */ /* 0x000ea40000300800 */
[----:B---3--:R-:W-:Y:S01]  /*418b0*/  IMAD.MOV.U32 R14, RZ, RZ, R29 ;  /* 0x000000ffff0e7224 */ /* 0x008fe200078e001d */
[----:B------:R-:W-:Y:S01]  /*418c0*/  MOV R15, R2 ;  /* 0x00000002000f7202 */ /* 0x000fe20000000f00 */
[----:B------:R-:W3:Y:S01]  /*418d0*/  LDL.LU R29, [R1+0x44a8] ;  /* 0x0044a800011d7983 */ /* 0x000ee20000300800 */
[----:B------:R-:W3:Y:S03]  /*418e0*/  LDL.LU R2, [R1+0x44a4] ;  /* 0x0044a40001027983 */ /* 0x000ee60000300800 */
[----:B------:R-:W-:Y:S04]  /*418f0*/  STL.64 [R1+0x4488], R14 ;  /* 0x0044880e01007387 */ /* 0x000fe80000100a00 */
[----:B--2---:R0:W-:Y:S04]  /*41900*/  STL.64 [R1+0x4480], R12 ;  /* 0x0044800c01007387 */ /* 0x0041e80000100a00 */
[----:B0-----:R-:W2:Y:S01]  /*41910*/  LDL.LU R12, [R1+0x180] ;  /* 0x00018000010c7983 */ /* 0x001ea20000300800 */
[----:B------:R-:W2:Y:S02]  /*41920*/  LDL.LU R13, [R1+0x184] ;  /* 0x00018400010d7983 */ /* 0x000ea40000300800 */
[----:B------:R-:W2:Y:S02]  /*41930*/  LDL.LU R14, [R1+0x188] ;  /* 0x00018800010e7983 */ /* 0x000ea40000300800 */
[----:B------:R-:W2:Y:S01]  /*41940*/  LDL.LU R15, [R1+0x18c] ;  /* 0x00018c00010f7983 */ /* 0x000ea20000300800 */
[----:B------:R-:W-:Y:S01]  /*41950*/  STL [R1+0x43d8], R7 ;  /* 0x0043d80701007387 */ /* 0x000fe20000100800 */
[----:B------:R-:W-:Y:S02]  /*41960*/  STL [R1+0x43d4], R6 ;  /* 0x0043d40601007387 */ /* 0x000fe40000100800 */
[----:B------:R-:W-:Y:S02]  /*41970*/  STL [R1+0x43d0], R5 ;  /* 0x0043d00501007387 */ /* 0x000fe40000100800 */
[----:B------:R0:W-:Y:S02]  /*41980*/  STL [R1+0x43cc], R4 ;  /* 0x0043cc0401007387 */ /* 0x0001e40000100800 */
[----:B0-----:R-:W2:Y:S01]  /*41990*/  LDL.LU R4, [R1+0xa0] ;  /* 0x0000a00001047983 */ /* 0x001ea20000300800 */
[----:B------:R-:W2:Y:S01]  /*419a0*/  LDL.LU R5, [R1+0xa4] ;  /* 0x0000a40001057983 */ /* 0x000ea20000300800 */
[----:B---3--:R-:W-:Y:S01]  /*419b0*/  MOV R6, R2 ;  /* 0x0000000200067202 */ /* 0x008fe20000000f00 */
[----:B------:R-:W-:Y:S01]  /*419c0*/  IMAD.MOV.U32 R7, RZ, RZ, R29 ;  /* 0x000000ffff077224 */ /* 0x000fe200078e001d */
[----:B------:R-:W3:Y:S01]  /*419d0*/  LDL.LU R2, [R1+0x44a0] ;  /* 0x0044a00001027983 */ /* 0x000ee20000300800 */
[----:B------:R-:W3:Y:S03]  /*419e0*/  LDL.LU R29, [R1+0x449c] ;  /* 0x00449c00011d7983 */ /* 0x000ee60000300800 */
[----:B------:R-:W-:Y:S01]  /*419f0*/  STL.64 [R1+0x4450], R6 ;  /* 0x0044500601007387 */ /* 0x000fe20000100a00 */
[----:B----4-:R-:W-:Y:S03]  /*41a00*/  HMMA.16816.F32 R16, R20, R8, R16 ;  /* 0x000000081410723c */ /* 0x010fe60000001810 */
[----:B--2---:R0:W-:Y:S04]  /*41a10*/  STL.64 [R1+0x4448], R4 ;  /* 0x0044480401007387 */ /* 0x0041e80000100a00 */
[----:B0-----:R-:W2:Y:S01]  /*41a20*/  LDL.LU R4, [R1+0x130] ;  /* 0x0001300001047983 */ /* 0x001ea20000300800 */
[----:B------:R-:W2:Y:S02]  /*41a30*/  LDL.LU R5, [R1+0x134] ;  /* 0x0001340001057983 */ /* 0x000ea40000300800 */
[----:B------:R-:W4:Y:S02]  /*41a40*/  LDL.LU R6, [R1+0x138] ;  /* 0x0001380001067983 */ /* 0x000f240000300800 */
[----:B------:R-:W4:Y:S01]  /*41a50*/  LDL.LU R7, [R1+0x13c] ;  /* 0x00013c0001077983 */ /* 0x000f220000300800 */
[----:B------:R-:W-:Y:S01]  /*41a60*/  MOV R20, R27 ;  /* 0x0000001b00147202 */ /* 0x000fe20000000f00 */
[----:B------:R-:W-:Y:S01]  /*41a70*/  IMAD.MOV.U32 R22, RZ, RZ, R11 ;  /* 0x000000ffff167224 */ /* 0x000fe200078e000b */
[----:B----4-:R-:W-:Y:S01]  /*41a80*/  STL.64 [R1+0x4470], R6 ;  /* 0x0044700601007387 */ /* 0x010fe20000100a00 */
[----:B--2---:R0:W-:Y:S03]  /*41a90*/  STL.64 [R1+0x4468], R4 ;  /* 0x0044680401007387 */ /* 0x0041e60000100a00 */
[----:B0-----:R-:W2:Y:S01]  /*41aa0*/  LDL.LU R4, [R1+0x160] ;  /* 0x0001600001047983 */ /* 0x001ea20000300800 */
[----:B------:R-:W2:Y:S03]  /*41ab0*/  LDL.LU R5, [R1+0x164] ;  /* 0x0001640001057983 */ /* 0x000ea60000300800 */
[----:B------:R-:W-:Y:S02]  /*41ac0*/  STL.64 [R1+0xe0], R16 ;  /* 0x0000e01001007387 */ /* 0x000fe40000100a00 */
[----:B------:R-:W4:Y:S01]  /*41ad0*/  LDL.LU R27, [R1+0x4498] ;  /* 0x00449800011b7983 */ /* 0x000f220000300800 */
[----:B------:R-:W2:Y:S01]  /*41ae0*/  LDL.LU R21, [R1+0x34] ;  /* 0x0000340001157983 */ /* 0x000ea20000300800 */
[----:B------:R-:W2:Y:S01]  /*41af0*/  LDL.LU R11, [R1+0x4494] ;  /* 0x00449400010b7983 */ /* 0x000ea20000300800 */
[----:B---3--:R-:W-:-:S02]  /*41b00*/  MOV R7, R2 ;  /* 0x0000000200077202 */ /* 0x008fc40000000f00 */
[----:B------:R-:W-:Y:S01]  /*41b10*/  MOV R6, R29 ;  /* 0x0000001d00067202 */ /* 0x000fe20000000f00 */
[----:B------:R-:W-:Y:S02]  /*41b20*/  MOV R2, R19 ;  /* 0x0000001300027202 */ /* 0x000fe40000000f00 */
[----:B------:R-:W-:Y:S01]  /*41b30*/  IMAD.MOV.U32 R29, RZ, RZ, R18 ;  /* 0x000000ffff1d7224 */ /* 0x000fe200078e0012 */
[----:B------:R-:W-:Y:S02]  /*41b40*/  MOV R23, R10 ;  /* 0x0000000a00177202 */ /* 0x000fe40000000f00 */
[----:B------:R-:W3:Y:S01]  /*41b50*/  LDL.LU R10, [R1+0x4490] ;  /* 0x00449000010a7983 */ /* 0x000ee20000300800 */
[----:B------:R-:W-:Y:S02]  /*41b60*/  STL [R1+0x43e0], R2 ;  /* 0x0043e00201007387 */ /* 0x000fe40000100800 */
[----:B------:R-:W-:Y:S01]  /*41b70*/  STL [R1+0x43dc], R29 ;  /* 0x0043dc1d01007387 */ /* 0x000fe20000100800 */
[----:B----4-:R-:W-:Y:S01]  /*41b80*/  HMMA.16816.F32 R24, R24, R8, R12 ;  /* 0x000000081818723c */ /* 0x010fe2000000180c */
[----:B------:R-:W3:Y:S01]  /*41b90*/  LDL.LU.64 R14, [R1+0x4488] ;  /* 0x00448800010e7983 */ /* 0x000ee20000300a00 */
[----:B------:R-:W3:Y:S11]  /*41ba0*/  LDL.LU.64 R12, [R1+0x4480] ;  /* 0x00448000010c7983 */ /* 0x000ef60000300a00 */
[----:B------:R-:W-:Y:S10]  /*41bb0*/  @!UPT UIADD3 URZ, URZ, URZ, URZ ;  /* 0x0000003f3f3ff290 */ /* 0x000ff4000fffe03f */
[----:B------:R2:W-:Y:S01]  /*41bc0*/  STL.64 [R1+0xd0], R24 ;  /* 0x0000d01801007387 */ /* 0x0005e20000100a00 */
[----:B------:R0:W-:Y:S01]  /*41bd0*/  STL.64 [R1+0xd8], R26 ;  /* 0x0000d81a01007387 */ /* 0x0001e20000100a00 */
[----:B--2---:R-:W-:Y:S02]  /*41be0*/  MOV R24, R11 ;  /* 0x0000000b00187202 */ /* 0x004fe40000000f00 */
[----:B------:R-:W3:Y:S01]  /*41bf0*/  LDL.LU R11, [R1+0x4478] ;  /* 0x00447800010b7983 */ /* 0x000ee20000300800 */
[----:B------:R-:W2:Y:S02]  /*41c00*/  LDL.LU R25, [R1+0xc4] ;  /* 0x0000c40001197983 */ /* 0x000ea40000300800 */
[----:B0-----:R-:W2:Y:S02]  /*41c10*/  LDL.LU R26, [R1+0xc8] ;  /* 0x0000c800011a7983 */ /* 0x001ea40000300800 */
[----:B------:R-:W2:Y:S01]  /*41c20*/  LDL.LU R27, [R1+0xcc] ;  /* 0x0000cc00011b7983 */ /* 0x000ea20000300800 */
[----:B---3--:R-:W-:Y:S01]  /*41c30*/  HMMA.16816.F32 R12, R12, R10, R4 ;  /* 0x0000000a0c0c723c */ /* 0x008fe20000001804 */
[----:B------:R-:W3:Y:S01]  /*41c40*/  LDL.LU.64 R6, [R1+0x4470] ;  /* 0x0044700001067983 */ /* 0x000ee20000300a00 */
[----:B------:R-:W3:Y:S11]  /*41c50*/  LDL.LU.64 R4, [R1+0x4468] ;  /* 0x0044680001047983 */ /* 0x000ef60000300a00 */
[----:B------:R-:W-:Y:S10]  /*41c60*/  @!UPT UIADD3 URZ, URZ, URZ, URZ ;  /* 0x0000003f3f3ff290 */ /* 0x000ff4000fffe03f */
[----:B------:R-:W-:Y:S01]  /*41c70*/  STL.64 [R1+0xb0], R12 ;  /* 0x0000b00c01007387 */ /* 0x000fe20000100a00 */
[----:B------:R0:W-:Y:S03]  /*41c80*/  STL.64 [R1+0xb8], R14 ;  /* 0x0000b80e01007387 */ /* 0x0001e60000100a00 */
[----:B0-----:R-:W3:Y:S01]  /*41c90*/  LDL.LU.64 R14, [R1+0x4460] ;  /* 0x00446000010e7983 */ /* 0x001ee20000300a00 */
[----:B------:R-:W3:Y:S03]  /*41ca0*/  LDL.LU.64 R12, [R1+0x4458] ;  /* 0x00445800010c7983 */ /* 0x000ee60000300a00 */
[----:B------:R-:W0:Y:S02]  /*41cb0*/  S2R R18, SR_TID.X ;  /* 0x0000000000127919 */ /* 0x000e240000002100 */
[----:B0-----:R-:W-:-:S04]  /*41cc0*/  LOP3.LUT R8, R18, 0x10, RZ, 0xc0, !PT ;  /* 0x0000001012087812 */ /* 0x001fc800078ec0ff */
[----:B------:R-:W-:-:S05]  /*41cd0*/  SHF.L.U32 R8, R8, 0x8, RZ ;  /* 0x0000000808087819 */ /* 0x000fca00000006ff */
[----:B------:R-:W-:Y:S01]  /*41ce0*/  STL [R1+0x42a8], R8 ;  /* 0x0042a80801007387 */ /* 0x000fe20000100800 */
[-C--:B---3--:R-:W-:Y:S03]  /*41cf0*/  HMMA.16816.F32 R12, R12, R10.reuse, R4 ;  /* 0x0000000a0c0c723c */ /* 0x088fe60000001804 */
[----:B------:R-:W3:Y:S01]  /*41d00*/  LDL.LU.64 R6, [R1+0x4450] ;  /* 0x0044500001067983 */ /* 0x000ee20000300a00 */
[----:B------:R-:W3:Y:S11]  /*41d10*/  LDL.LU.64 R4, [R1+0x4448] ;  /* 0x0044480001047983 */ /* 0x000ef60000300a00 */
[----:B------:R-:W-:Y:S08]  /*41d20*/  @!UPT UIADD3 URZ, URZ, URZ, URZ ;  /* 0x0000003f3f3ff290 */ /* 0x000ff0000fffe03f */
[----:B------:R-:W-:Y:S01]  /*41d30*/  STL.64 [R1+0x80], R12 ;  /* 0x0000800c01007387 */ /* 0x000fe20000100a00 */
[----:B------:R0:W-:Y:S03]  /*41d40*/  STL.64 [R1+0x88], R14 ;  /* 0x0000880e01007387 */ /* 0x0001e60000100a00 */
[----:B0-----:R-:W3:Y:S01]  /*41d50*/  LDL.LU.64 R14, [R1+0x4440] ;  /* 0x00444000010e7983 */ /* 0x001ee20000300a00 */
[----:B------:R-:W3:Y:S03]  /*41d60*/  LDL.LU.64 R12, [R1+0x4438] ;  /* 0x00443800010c7983 */ /* 0x000ee60000300a00 */
[----:B------:R-:W0:Y:S01]  /*41d70*/  S2R R0, SR_TID.X ;  /* 0x0000000000007919 */ /* 0x000e220000002100 */
[----:B------:R-:W-:Y:S01]  /*41d80*/  IMAD.SHL.U32 R17, R18, 0x2, RZ ;  /* 0x0000000212117824 */ /* 0x000fe200078e00ff */
[----:B--2---:R-:W-:Y:S01]  /*41d90*/  HMMA.16816.F32 R24, R20, R10, R24 ;  /* 0x0000000a1418723c */ /* 0x004fe20000001818 */
[----:B0-----:R-:W-:-:S05]  /*41da0*/  LOP3.LUT R0, R0, 0x7, RZ, 0xc0, !PT ;  /* 0x0000000700007812 */ /* 0x001fca00078ec0ff */
[----:B------:R-:W-:-:S05]  /*41db0*/  IMAD R19, R0, 0x210, RZ ;  /* 0x0000021000137824 */ /* 0x000fca00078e02ff */
[----:B------:R-:W-:-:S04]  /*41dc0*/  LOP3.LUT R9, R19, 0x10, R17, 0x78, !PT ;  /* 0x0000001013097812 */ /* 0x000fc800078e7811 */
[----:B------:R-:W-:-:S04]  /*41dd0*/  LOP3.LUT R9, R9, R8, RZ, 0xfc, !PT ;  /* 0x0000000809097212 */ /* 0x000fc800078efcff */
[----:B------:R-:W-:-:S04]  /*41de0*/  LOP3.LUT R9, R9, 0x20, RZ, 0x3c, !PT ;  /* 0x0000002009097812 */ /* 0x000fc800078e3cff */
[----:B------:R-:W-:Y:S01]  /*41df0*/  STL.64 [R1+0x1e0], R24 ;  /* 0x0001e01801007387 */ /* 0x000fe20000100a00 */
[----:B------:R-:W-:Y:S01]  /*41e00*/  STL.64 [R1+0x1e8], R26 ;  /* 0x0001e81a01007387 */ /* 0x000fe20000100a00 */
[----:B---3--:R-:W-:Y:S02]  /*41e10*/  HMMA.16816.F32 R20, R12, R10, R4 ;  /* 0x0000000a0c14723c */ /* 0x008fe40000001804 */
[----:B------:R-:W0:Y:S11]  /*41e20*/  LDSM.16.MT88.4 R12, [R9+0x32100] ;  /* 0x03210000090c783b */ /* 0x000e360000004200 */
[----:B------:R-:W-:Y:S10]  /*41e30*/  @!UPT UIADD3 URZ, URZ, URZ, URZ ;  /* 0x0000003f3f3ff290 */ /* 0x000ff4000fffe03f */
[----:B------:R1:W-:Y:S01]  /*41e40*/  STL.64 [R1+0x130], R20 ;  /* 0x0001301401007387 */ /* 0x0003e20000100a00 */
[----:B------:R2:W-:Y:S01]  /*41e50*/  STL.64 [R1+0x138], R22 ;  /* 0x0001381601007387 */ /* 0x0005e20000100a00 */
[----:B0-----:R-:W-:Y:S02]  /*41e60*/  MOV R8, R15 ;  /* 0x0000000f00087202 */ /* 0x001fe40000000f00 */
[----:B------:R-:W-:Y:S01]  /*41e70*/  MOV R0, R14 ;  /* 0x0000000e00007202 */ /* 0x000fe20000000f00 */
[----:B------:R-:W-:Y:S01]  /*41e80*/  IMAD.MOV.U32 R28, RZ, RZ, R13 ;  /* 0x000000ffff1c7224 */ /* 0x000fe200078e000d */
[----:B------:R-:W-:Y:S01]  /*41e90*/  MOV R4, R12 ;  /* 0x0000000c00047202 */ /* 0x000fe20000000f00 */
[----:B------:R-:W-:Y:S02]  /*41ea0*/  STL [R1+0x43f0], R8 ;  /* 0x0043f00801007387 */ /* 0x000fe40000100800 */
[----:B------:R-:W-:Y:S02]  /*41eb0*/  STL [R1+0x43ec], R0 ;  /* 0x0043ec0001007387 */ /* 0x000fe40000100800 */
[----:B------:R-:W-:Y:S02]  /*41ec0*/  STL [R1+0x43e8], R28 ;  /* 0x0043e81c01007387 */ /* 0x000fe40000100800 */
[----:B------:R-:W-:Y:S01]  /*41ed0*/  STL [R1+0x43e4], R4 ;  /* 0x0043e40401007387 */ /* 0x000fe20000100800 */
[----:B-1----:R-:W3:Y:S01]  /*41ee0*/  LDL.LU R20, [R1+0x60] ;  /* 0x0000600001147983 */ /* 0x002ee20000300800 */
[----:B------:R-:W3:Y:S01]  /*41ef0*/  LDL.LU R21, [R1+0x64] ;  /* 0x0000640001157983 */ /* 0x000ee20000300800 */
[----:B--2---:R-:W-:-:S02]  /*41f00*/  MOV R22, R3 ;  /* 0x0000000300167202 */ /* 0x004fc40000000f00 */
[----:B------:R-:W0:Y:S04]  /*41f10*/  LDSM.16.MT88.4 R12, [R9+0x32180] ;  /* 0x03218000090c783b */ /* 0x000e280000004200 */
[----:B------:R-:W2:Y:S01]  /*41f20*/  LDL.LU R3, [R1+0x4434] ;  /* 0x0044340001037983 */ /* 0x000ea20000300800 */
[----:B------:R-:W4:Y:S02]  /*41f30*/  LDL.LU R23, [R1+0x6c] ;  /* 0x00006c0001177983 */ /* 0x000f240000300800 */
[----:B0-----:R-:W-:Y:S01]  /*41f40*/  IMAD.MOV.U32 R29, RZ, RZ, R12 ;  /* 0x000000ffff1d7224 */ /* 0x001fe200078e000c */
[----:B------:R-:W-:Y:S02]  /*41f50*/  MOV R7, R13 ;  /* 0x0000000d00077202 */ /* 0x000fe40000000f00 */
[----:B------:R-:W-:Y:S01]  /*41f60*/  MOV R6, R14 ;  /* 0x0000000e00067202 */ /* 0x000fe20000000f00 */
[----:B----4-:R-:W-:Y:S01]  /*41f70*/  STL.64 [R1+0x4418], R22 ;  /* 0x0044181601007387 */ /* 0x010fe20000100a00 */
[----:B---3--:R0:W-:Y:S02]  /*41f80*/  STL.64 [R1+0x4410], R20 ;  /* 0x0044101401007387 */ /* 0x0081e40000100a00 */
[----:B------:R-:W3:Y:S02]  /*41f90*/  LDL.LU R12, [R1+0x70] ;  /* 0x00007000010c7983 */ /* 0x000ee40000300800 */
[----:B------:R-:W3:Y:S01]  /*41fa0*/  LDL.LU R13, [R1+0x74] ;  /* 0x00007400010d7983 */ /* 0x000ee20000300800 */
[----:B------:R-:W4:Y:S01]  /*41fb0*/  LDL.LU R14, [R1+0x78] ;  /* 0x00007800010e7983 */ /* 0x000f220000300800 */
[----:B------:R-:W-:-:S02]  /*41fc0*/  LOP3.LUT R18, R18, 0x10, RZ, 0xc0, !PT ;  /* 0x0000001012127812 */ /* 0x000fc400078ec0ff */
[----:B------:R-:W-:-:S03]  /*41fd0*/  LOP3.LUT R19, R19, 0x10, R17, 0x78, !PT ;  /* 0x0000001013137812 */ /* 0x000fc600078e7811 */
[----:B------:R-:W-:Y:S02]  /*41fe0*/  IMAD.SHL.U32 R18, R18, 0x100, RZ ;  /* 0x0000010012127824 */ /* 0x000fe400078e00ff */
[----:B------:R-:W-:Y:S01]  /*41ff0*/  IMAD.MOV.U32 R5, RZ, RZ, R15 ;  /* 0x000000ffff057224 */ /* 0x000fe200078e000f */
[----:B--2---:R-:W-:Y:S02]  /*42000*/  MOV R15, R3 ;  /* 0x00000003000f7202 */ /* 0x004fe40000000f00 */
[----:B------:R-:W2:Y:S01]  /*42010*/  LDL.LU R3, [R1+0x4430] ;  /* 0x0044300001037983 */ /* 0x000ea20000300800 */
[----:B------:R-:W-:-:S04]  /*42020*/  LOP3.LUT R19, R19, R18, RZ, 0xfc, !PT ;  /* 0x0000001213137212 */ /* 0x000fc800078efcff */
[----:B------:R-:W-:Y:S01]  /*42030*/  LOP3.LUT R19, R19, 0x40, RZ, 0x3c, !PT ;  /* 0x0000004013137812 */ /* 0x000fe200078e3cff */
[----:B----4-:R-:W-:Y:S01]  /*42040*/  STL.64 [R1+0x4428], R14 ;  /* 0x0044280e01007387 */ /* 0x010fe20000100a00 */
[----:B---3--:R-:W-:Y:S03]  /*42050*/  STL.64 [R1+0x4420], R12 ;  /* 0x0044200c01007387 */ /* 0x008fe60000100a00 */
[----:B------:R-:W1:Y:S04]  /*42060*/  LDSM.16.MT88.4 R12, [R19+0x32000] ;  /* 0x03200000130c783b */ /* 0x000e680000004200 */
[----:B0-----:R-:W3:Y:S01]  /*42070*/  LDL.LU R20, [R1+0x150] ;  /* 0x0001500001147983 */ /* 0x001ee20000300800 */
[----:B------:R-:W3:Y:S01]  /*42080*/  LDL.LU R21, [R1+0x154] ;  /* 0x0001540001157983 */ /* 0x000ee20000300800 */
[----:B------:R-:W3:Y:S02]  /*42090*/  LDL.LU R22, [R1+0x158] ;  /* 0x0001580001167983 */ /* 0x000ee40000300800 */
[----:B------:R-:W3:Y:S02]  /*420a0*/  LDL.LU R23, [R1+0x15c] ;  /* 0x00015c0001177983 */ /* 0x000ee40000300800 */
[----:B------:R-:W4:Y:S01]  /*420b0*/  LDL.LU R24, [R1+0x120] ;  /* 0x0001200001187983 */ /* 0x000f220000300800 */
[----:B------:R-:W4:Y:S01]  /*420c0*/  LDL.LU R25, [R1+0x124] ;  /* 0x0001240001197983 */ /* 0x000f220000300800 */
[----:B------:R-:W4:Y:S02]  /*420d0*/  LDL.LU R26, [R1+0x128] ;  /* 0x00012800011a7983 */ /* 0x000f240000300800 */
[----:B------:R-:W4:Y:S02]  /*420e0*/  LDL.LU R27, [R1+0x12c] ;  /* 0x00012c00011b7983 */ /* 0x000f240000300800 */
[----:B------:R-:W-:Y:S01]  /*420f0*/  STL [R1+0x4400], R5 ;  /* 0x0044000501007387 */ /* 0x000fe20000100800 */
[----:B------:R-:W-:Y:S01]  /*42100*/  STL [R1+0x43fc], R6 ;  /* 0x0043fc0601007387 */ /* 0x000fe20000100800 */
[----:B------:R-:W-:Y:S02]  /*42110*/  STL [R1+0x43f8], R7 ;  /* 0x0043f80701007387 */ /* 0x000fe40000100800 */
[----:B------:R-:W-:Y:S02]  /*42120*/  STL [R1+0x43f4], R29 ;  /* 0x0043f41d01007387 */ /* 0x000fe40000100800 */
[----:B------:R0:W-:Y:S01]  /*42130*/  STL [R1+0x42ac], R9 ;  /* 0x0042ac0901007387 */ /* 0x0001e20000100800 */
[----:B-1----:R-:W-:-:S02]  /*42140*/  MOV R28, R12 ;  /* 0x0000000c001c7202 */ /* 0x002fc40000000f00 */
[----:B------:R-:W-:Y:S01]  /*42150*/  MOV R4, R13 ;  /* 0x0000000d00047202 */ /* 0x000fe20000000f00 */
[----:B------:R-:W-:Y:S01]  /*42160*/  IMAD.MOV.U32 R2, RZ, RZ, R14 ;  /* 0x000000ffff027224 */ /* 0x000fe200078e000e */
[----:B0-----:R-:W-:Y:S02]  /*42170*/  MOV R9, R15 ;  /* 0x0000000f00097202 */ /* 0x001fe40000000f00 */
[----:B------:R-:W0:Y:S04]  /*42180*/  LDSM.16.MT88.4 R12, [R19+0x32080] ;  /* 0x03208000130c783b */ /* 0x000e280000004200 */
[----:B------:R-:W-:Y:S01]  /*42190*/  STL [R1+0x4408], R4 ;  /* 0x0044080401007387 */ /* 0x000fe20000100800 */
[----:B0-----:R-:W-:Y:S01]  /*421a0*/  MOV R7, R12 ;  /* 0x0000000c00077202 */ /* 0x001fe20000000f00 */
[----:B------:R-:W-:Y:S01]  /*421b0*/  IMAD.MOV.U32 R29, RZ, RZ, R13 ;  /* 0x000000ffff1d7224 */ /* 0x000fe200078e000d */
[----:B------:R-:W-:-:S02]  /*421c0*/  MOV R8, R14 ;  /* 0x0000000e00087202 */ /* 0x000fc40000000f00 */
[----:B------:R-:W-:Y:S02]  /*421d0*/  MOV R0, R15 ;  /* 0x0000000f00007202 */ /* 0x000fe40000000f00 */
[----:B------:R-:W0:Y:S04]  /*421e0*/  LDSM.16.MT88.4 R12, [R19+0x32100] ;  /* 0x03210000130c783b */ /* 0x000e280000004200 */
[----:B------:R1:W-:Y:S01]  /*421f0*/  STL [R1+0x4404], R28 ;  /* 0x0044041c01007387 */ /* 0x0003e20000100800 */
[----:B0-----:R-:W-:Y:S01]  /*42200*/  IMAD.MOV.U32 R4, RZ, RZ, R12 ;  /* 0x000000ffff047224 */ /* 0x001fe200078e000c */
[----:B-1----:R-:W-:Y:S02]  /*42210*/  MOV R28, R13 ;  /* 0x0000000d001c7202 */ /* 0x002fe40000000f00 */
[----:B------:R-:W-:Y:S01]  /*42220*/  MOV R5, R14 ;  /* 0x0000000e00057202 */ /* 0x000fe20000000f00 */
[----:B------:R-:W-:-:S02]  /*42230*/  IMAD.MOV.U32 R6, RZ, RZ, R15 ;  /* 0x000000ffff067224 */ /* 0x000fc400078e000f */
[----:B------:R-:W0:Y:S02]  /*42240*/  LDSM.16.MT88.4 R12, [R19+0x32180] ;  /* 0x03218000130c783b */ /* 0x000e240000004200 */
[----:B0-----:R-:W-:Y:S01]  /*42250*/  IMAD.MOV.U32 R17, RZ, RZ, R14 ;  /* 0x000000ffff117224 */ /* 0x001fe200078e000e */
[----:B------:R-:W-:Y:S02]  /*42260*/  MOV R16, R15 ;  /* 0x0000000f00107202 */ /* 0x000fe40000000f00 */
[----:B------:R-:W-:Y:S02]  /*42270*/  MOV R19, R12 ;  /* 0x0000000c00137202 */ /* 0x000fe40000000f00 */
[----:B------:R-:W-:Y:S01]  /*42280*/  MOV R18, R13 ;  /* 0x0000000d00127202 */ /* 0x000fe20000000f00 */
[----:B------:R-:W3:Y:S01]  /*42290*/  LDL.LU.64 R14, [R1+0x4428] ;  /* 0x00442800010e7983 */ /* 0x000ee20000300a00 */
[----:B------:R-:W3:Y:S02]  /*422a0*/  LDL.LU.64 R12, [R1+0x4420] ;  /* 0x00442000010c7983 */ /* 0x000ee40000300a00 */
[----:B---3--:R-:W-:Y:S01]  /*422b0*/  HMMA.16816.F32 R12, R12, R10, R20 ;  /* 0x0000000a0c0c723c */ /* 0x008fe20000001814 */
[----:B------:R-:W4:Y:S01]  /*422c0*/  LDL.LU.64 R22, [R1+0x4418] ;  /* 0x0044180001167983 */ /* 0x000f220000300a00 */
[----:B------:R-:W4:Y:S11]  /*422d0*/  LDL.LU.64 R20, [R1+0x4410] ;  /* 0x0044100001147983 */ /* 0x000f360000300a00 */
[----:B------:R-:W-:Y:S10]  /*422e0*/  @!UPT UIADD3 URZ, URZ, URZ, URZ ;  /* 0x0000003f3f3ff290 */ /* 0x000ff4000fffe03f */
[----:B------:R-:W-:Y:S01]  /*422f0*/  STL.64 [R1+0x1f0], R12 ;  /* 0x0001f00c01007387 */ /* 0x000fe20000100a00 */
[----:B------:R-:W-:Y:S02]  /*42300*/  STL.64 [R1+0x1f8], R14 ;  /* 0x0001f80e01007387 */ /* 0x000fe40000100a00 */
[----:B--2---:R-:W0:Y:S02]  /*42310*/  LDSM.16.MT88.4 R12, [R3+0x32000] ;  /* 0x03200000030c783b */ /* 0x004e240000004200 */
[----:B0-----:R0:W-:Y:S02]  /*42320*/  STL.64 [R1+0x42f8], R14 ;  /* 0x0042f80e01007387 */ /* 0x0011e40000100a00 */
[----:B------:R1:W-:Y:S01]  /*42330*/  STL.64 [R1+0x42f0], R12 ;  /* 0x0042f00c01007387 */ /* 0x0003e20000100a00 */
[----:B0-----:R-:W-:Y:S02]  /*42340*/  MOV R14, R17 ;  /* 0x00000011000e7202 */ /* 0x001fe40000000f00 */
[----:B-1----:R-:W-:Y:S01]  /*42350*/  MOV R12, R19 ;  /* 0x00000013000c7202 */ /* 0x002fe20000000f00 */
[----:B------:R-:W-:Y:S01]  /*42360*/  IMAD.MOV.U32 R13, RZ, RZ, R18 ;  /* 0x000000ffff0d7224 */ /* 0x000fe200078e0012 */
[----:B------:R-:W-:-:S02]  /*42370*/  MOV R15, R16 ;  /* 0x00000010000f7202 */ /* 0x000fc40000000f00 */
[----:B------:R-:W0:Y:S01]  /*42380*/  LDSM.16.MT88.4 R16, [R3+0x32080] ;  /* 0x032080000310783b */ /* 0x000e220000004200 */
[----:B----4-:R-:W-:Y:S03]  /*42390*/  HMMA.16816.F32 R20, R20, R10, R24 ;  /* 0x0000000a1414723c */ /* 0x010fe60000001818 */
[----:B------:R-:W-:Y:S11]  /*423a0*/  LDSM.16.MT88.4 R24, [R3+0x32180] ;  /* 0x032180000318783b */ /* 0x000ff60000004200 */
[----:B------:R-:W-:Y:S09]  /*423b0*/  @!UPT UIADD3 URZ, URZ, URZ, URZ ;  /* 0x0000003f3f3ff290 */ /* 0x000ff2000fffe03f */
[----:B------:R-:W-:Y:S01]  /*423c0*/  STL.64 [R1+0x120], R20 ;  /* 0x0001201401007387 */ /* 0x000fe20000100a00 */
[----:B------:R-:W-:Y:S02]  /*423d0*/  STL.64 [R1+0x128], R22 ;  /* 0x0001281601007387 */ /* 0x000fe40000100a00 */
[----:B------:R-:W1:Y:S04]  /*423e0*/  LDSM.16.MT88.4 R20, [R3+0x32100] ;  /* 0x032100000314783b */ /* 0x000e680000004200 */
[----:B------:R-:W-:Y:S01]  /*423f0*/  STL.64 [R1+0x4318], R14 ;  /* 0x0043180e01007387 */ /* 0x000fe20000100a00 */
[----:B------:R-:W-:Y:S01]  /*42400*/  STL.64 [R1+0x4310], R12 ;  /* 0x0043100c01007387 */ /* 0x000fe20000100a00 */
[----:B0-----:R-:W-:Y:S02]  /*42410*/  STL.64 [R1+0x42d8], R18 ;  /* 0x0042d81201007387 */ /* 0x001fe40000100a00 */
[----:B------:R-:W-:Y:S01]  /*42420*/  STL.64 [R1+0x42d0], R16 ;  /* 0x0042d01001007387 */ /* 0x000fe20000100a00 */
[----:B-1----:R-:W-:Y:S01]  /*42430*/  STL.64 [R1+0x42c8], R22 ;  /* 0x0042c81601007387 */ /* 0x002fe20000100a00 */
[----:B------:R-:W-:Y:S02]  /*42440*/  STL.64 [R1+0x42c0], R20 ;  /* 0x0042c01401007387 */ /* 0x000fe40000100a00 */
[----:B------:R0:W-:Y:S02]  /*42450*/  STL.64 [R1+0x42b8], R26 ;  /* 0x0042b81a01007387 */ /* 0x0001e40000100a00 */
[----:B------:R1:W-:Y:S01]  /*42460*/  STL.64 [R1+0x42b0], R24 ;  /* 0x0042b01801007387 */ /* 0x0003e20000100a00 */
[----:B0-----:R-:W-:Y:S01]  /*42470*/  MOV R26, R5 ;  /* 0x00000005001a7202 */ /* 0x001fe20000000f00 */
[----:B-1----:R-:W-:-:S02]  /*42480*/  IMAD.MOV.U32 R24, RZ, RZ, R4 ;  /* 0x000000ffff187224 */ /* 0x002fc400078e0004 */
[----:B------:R-:W-:Y:S01]  /*42490*/  IMAD.MOV.U32 R27, RZ, RZ, R6 ;  /* 0x000000ffff1b7224 */ /* 0x000fe200078e0006 */
[----:B------:R-:W2:Y:S01]  /*424a0*/  LDL.LU R4, [R1+0x4408] ;  /* 0x0044080001047983 */ /* 0x000ea20000300800 */
[----:B------:R-:W-:Y:S02]  /*424b0*/  MOV R25, R28 ;  /* 0x0000001c00197202 */ /* 0x000fe40000000f00 */
        /* <DEDUP_REMOVED lines=10> */
[----:B-1----:R-:W-:-:S02]  /*42560*/  MOV R24, R7 ;  /* 0x0000000700187202 */ /* 0x002fc40000000f00 */
        /* <DEDUP_REMOVED lines=15> */
[----:B------:R-:W-:Y:S02]  /*42660*/  MOV R27, R9 ;  /* 0x00000009001b7202 */ /* 0x000fe40000000f00 */
[----:B---3--:R-:W-:Y:S01]  /*42670*/  MOV R24, R28 ;  /* 0x0000001c00187202 */ /* 0x008fe20000000f00 */
[----:B------:R-:W-:Y:S01]  /*42680*/  IMAD.MOV.U32 R25, RZ, RZ, R4 ;  /* 0x000000ffff197224 */ /* 0x000fe200078e0004 */
[----:B--2---:R-:W-:Y:S01]  /*42690*/  STL.64 [R1+0x4358], R14 ;  /* 0x0043580e01007387 */ /* 0x004fe20000100a00 */
[----:B------:R0:W-:Y:S02]  /*426a0*/  STL.64 [R1+0x4350], R12 ;  /* 0x0043500c01007387 */ /* 0x0001e40000100a00 */
[----:B------:R-:W2:Y:S02]  /*426b0*/  LDL.LU R28, [R1+0x43e8] ;  /* 0x0043e800011c7983 */ /* 0x000ea40000300800 */
[----:B------:R-:W3:Y:S01]  /*426c0*/  LDL.LU R4, [R1+0x43e4] ;  /* 0x0043e40001047983 */ /* 0x000ee20000300800 */
[----:B------:R-:W2:Y:S01]  /*426d0*/  LDL.LU R2, [R1+0x43e0] ;  /* 0x0043e00001027983 */ /* 0x000ea20000300800 */
        /* <DEDUP_REMOVED lines=14> */
[----:B------:R-:W2:Y:S01]  /*427c0*/  LDL.LU R6, [R1+0x43d4] ;  /* 0x0043d40001067983 */ /* 0x000ea20000300800 */
[----:B------:R-:W2:Y:S02]  /*427d0*/  LDL.LU R5, [R1+0x43d0] ;  /* 0x0043d00001057983 */ /* 0x000ea40000300800 */
[----:B------:R-:W-:Y:S02]  /*427e0*/  STL.64 [R1+0x4388], R26 ;  /* 0x0043881a01007387 */ /* 0x000fe40000100a00 */
[----:B------:R3:W-:Y:S02]  /*427f0*/  STL.64 [R1+0x4380], R24 ;  /* 0x0043801801007387 */ /* 0x0007e40000100a00 */
[----:B---3--:R-:W-:-:S02]  /*42800*/  MOV R24, R4 ;  /* 0x0000000400187202 */ /* 0x008fc40000000f00 */
[----:B------:R-:W-:Y:S01]  /*42810*/  MOV R25, R28 ;  /* 0x0000001c00197202 */ /* 0x000fe20000000f00 */
[----:B------:R-:W3:Y:S01]  /*42820*/  LDL.LU R4, [R1+0x43cc] ;  /* 0x0043cc0001047983 */ /* 0x000ee20000300800 */
[----:B------:R-:W2:Y:S02]  /*42830*/  LDL.LU R28, [R1+0x43c8] ;  /* 0x0043c800011c7983 */ /* 0x000ea40000300800 */
[----:B------:R-:W-:Y:S02]  /*42840*/  IMAD.MOV.U32 R26, RZ, RZ, R0 ;  /* 0x000000ffff1a7224 */ /* 0x000fe400078e0000 */
[----:B------:R-:W2:Y:S01]  /*42850*/  LDL.LU R0, [R1+0x43c4] ;  /* 0x0043c40001007983 */ /* 0x000ea20000300800 */
[----:B------:R-:W-:-:S05]  /*42860*/  MOV R27, R8 ;  /* 0x00000008001b7202 */ /* 0x000fca0000000f00 */
[----:B------:R-:W-:Y:S01]  /*42870*/  STL.64 [R1+0x43a8], R26 ;  /* 0x0043a81a01007387 */ /* 0x000fe20000100a00 */
[----:B------:R-:W-:Y:S02]  /*42880*/  STL.64 [R1+0x43a0], R24 ;  /* 0x0043a01801007387 */ /* 0x000fe40000100a00 */
[----:B------:R-:W4:Y:S02]  /*42890*/  LDL.LU R12, [R1+0x190] ;  /* 0x00019000010c7983 */ /* 0x000f240000300800 */
[----:B------:R-:W4:Y:S01]  /*428a0*/  LDL.LU R13, [R1+0x194] ;  /* 0x00019400010d7983 */ /* 0x000f220000300800 */
[----:B------:R-:W4:Y:S01]  /*428b0*/  LDL.LU R14, [R1+0x198] ;  /* 0x00019800010e7983 */ /* 0x000f220000300800 */
[----:B------:R-:W4:Y:S03]  /*428c0*/  LDL.LU R15, [R1+0x19c] ;  /* 0x00019c00010f7983 */ /* 0x000f260000300800 */
[----:B--2---:R-:W0:Y:S01]  /*428d0*/  LDSM.16.MT88.4 R16, [R0+0x34000] ;  /* 0x034000000010783b */ /* 0x004e220000004200 */
[----:B---3--:R-:W-:Y:S01]  /*428e0*/  MOV R20, R4 ;  /* 0x0000000400147202 */ /* 0x008fe20000000f00 */
[----:B------:R-:W-:Y:S01]  /*428f0*/  IMAD.MOV.U32 R22, RZ, RZ, R6 ;  /* 0x000000ffff167224 */ /* 0x000fe200078e0006 */
[----:B----4-:R-:W-:-:S02]  /*42900*/  MOV R23, R7 ;  /* 0x0000000700177202 */ /* 0x010fc40000000f00 */
[----:B------:R-:W-:Y:S01]  /*42910*/  MOV R21, R5 ;  /* 0x0000000500157202 */ /* 0x000fe20000000f00 */
[----:B------:R-:W1:Y:S04]  /*42920*/  LDSM.16.MT88.4 R24, [R0+0x34080] ;  /* 0x034080000018783b */ /* 0x000e680000004200 */
[----:B------:R-:W-:Y:S01]  /*42930*/  STL.64 [R1+0x4398], R14 ;  /* 0x0043980e01007387 */ /* 0x000fe20000100a00 */
[----:B------:R2:W-:Y:S03]  /*42940*/  STL.64 [R1+0x4390], R12 ;  /* 0x0043900c01007387 */ /* 0x0005e60000100a00 */
[----:B--2---:R-:W2:Y:S01]  /*42950*/  LDL.LU R12, [R1+0x1a0] ;  /* 0x0001a000010c7983 */ /* 0x004ea20000300800 */
[----:B------:R-:W2:Y:S02]  /*42960*/  LDL.LU R13, [R1+0x1a4] ;  /* 0x0001a400010d7983 */ /* 0x000ea40000300800 */
[----:B------:R-:W2:Y:S02]  /*42970*/  LDL.LU R14, [R1+0x1a8] ;  /* 0x0001a800010e7983 */ /* 0x000ea40000300800 */
[----:B------:R-:W2:Y:S01]  /*42980*/  LDL.LU R15, [R1+0x1ac] ;  /* 0x0001ac00010f7983 */ /* 0x000ea20000300800 */
[----:B------:R-:W-:Y:S04]  /*42990*/  STL [R1+0x4268], R3 ;  /* 0x0042680301007387 */ /* 0x000fe80000100800 */
[----:B0-----:R-:W-:Y:S01]  /*429a0*/  STL.64 [R1+0x70], R16 ;  /* 0x0000701001007387 */ /* 0x001fe20000100a00 */
[----:B------:R-:W3:Y:S02]  /*429b0*/  LDL.LU R4, [R1+0x43c0] ;  /* 0x0043c00001047983 */ /* 0x000ee40000300800 */
[----:B------:R-:W4:Y:S02]  /*429c0*/  LDL.LU R5, [R1+0x43bc] ;  /* 0x0043bc0001057983 */ /* 0x000f240000300800 */
[----:B------:R-:W2:Y:S01]  /*429d0*/  LDL.LU R6, [R1+0x43b8] ;  /* 0x0043b80001067983 */ /* 0x000ea20000300800 */
[----:B------:R-:W2:Y:S01]  /*429e0*/  LDL.LU R7, [R1+0x43b4] ;  /* 0x0043b40001077983 */ /* 0x000ea20000300800 */
[----:B------:R-:W-:Y:S02]  /*429f0*/  STL.64 [R1+0x42e8], R22 ;  /* 0x0042e81601007387 */ /* 0x000fe40000100a00 */
[----:B------:R0:W-:Y:S02]  /*42a00*/  STL.64 [R1+0x42e0], R20 ;  /* 0x0042e01401007387 */ /* 0x0001e40000100a00 */
[----:B0-----:R-:W2:Y:S01]  /*42a10*/  LDL.LU R20, [R1+0x100] ;  /* 0x0001000001147983 */ /* 0x001ea20000300800 */
[----:B------:R-:W-:-:S02]  /*42a20*/  MOV R21, R28 ;  /* 0x0000001c00157202 */ /* 0x000fc40000000f00 */
[----:B------:R-:W2:Y:S02]  /*42a30*/  LDL.LU R28, [R1+0x43b0] ;  /* 0x0043b000011c7983 */ /* 0x000ea40000300800 */
[----:B------:R-:W2:Y:S01]  /*42a40*/  LDL.LU R22, [R1+0x108] ;  /* 0x0001080001167983 */ /* 0x000ea20000300800 */
[----:B------:R-:W2:Y:S01]  /*42a50*/  LDL.LU R23, [R1+0x10c] ;  /* 0x00010c0001177983 */ /* 0x000ea20000300800 */
[----:B-1----:R-:W-:Y:S02]  /*42a60*/  MOV R3, R27 ;  /* 0x0000001b00037202 */ /* 0x002fe40000000f00 */
[----:B------:R-:W-:Y:S01]  /*42a70*/  MOV R16, R24 ;  /* 0x0000001800107202 */ /* 0x000fe20000000f00 */
[----:B--2---:R4:W-:Y:S01]  /*42a80*/  STL.64 [R1+0x4308], R22 ;  /* 0x0043081601007387 */ /* 0x0049e20000100a00 */
[----:B------:R0:W-:Y:S01]  /*42a90*/  STL.64 [R1+0x4300], R20 ;  /* 0x0043001401007387 */ /* 0x0001e20000100a00 */
[----:B----4-:R-:W-:Y:S01]  /*42aa0*/  MOV R22, R5 ;  /* 0x0000000500167202 */ /* 0x010fe20000000f00 */
[----:B0-----:R-:W-:Y:S01]  /*42ab0*/  IMAD.MOV.U32 R20, RZ, RZ, R7 ;  /* 0x000000ffff147224 */ /* 0x001fe200078e0007 */
[----:B------:R-:W-:Y:S01]  /*42ac0*/  MOV R21, R6 ;  /* 0x0000000600157202 */ /* 0x000fe20000000f00 */
[----:B---3--:R-:W-:-:S02]  /*42ad0*/  IMAD.MOV.U32 R23, RZ, RZ, R4 ;  /* 0x000000ffff177224 */ /* 0x008fc400078e0004 */
[----:B------:R-:W0:Y:S04]  /*42ae0*/  LDSM.16.M88.4 R4, [R28+0x40300] ;  /* 0x040300001c04783b */ /* 0x000e280000000200 */
[----:B0-----:R0:W-:Y:S01]  /*42af0*/  STL [R1+0x40fc], R6 ;  /* 0x0040fc0601007387 */ /* 0x0011e20000100800 */
[----:B------:R1:W-:Y:S02]  /*42b00*/  STL [R1+0x40f8], R7 ;  /* 0x0040f80701007387 */ /* 0x0003e40000100800 */
[----:B------:R-:W-:Y:S02]  /*42b10*/  STL [R1+0x3cd4], R28 ;  /* 0x003cd41c01007387 */ /* 0x000fe40000100800 */
[----:B0-----:R-:W-:Y:S01]  /*42b20*/  IMAD.MOV.U32 R6, RZ, RZ, R26 ;  /* 0x000000ffff067224 */ /* 0x001fe200078e001a */
[----:B-1----:R-:W-:Y:S01]  /*42b30*/  MOV R7, R25 ;  /* 0x0000001900077202 */ /* 0x002fe20000000f00 */
        /* <DEDUP_REMOVED lines=41> */
[----:B------:R-:W3:Y:S01]  /*42dd0*/  LDL.LU R25, [R1+0xe4] ;  /* 0x0000e40001197983 */ /* 0x000ee20000300800 */
[----:B-1----:R-:W-:Y:S01]  /*42de0*/  MOV R26, R29 ;  /* 0x0000001d001a7202 */ /* 0x002fe20000000f00 */
[----:B------:R-:W-:Y:S01]  /*42df0*/  IMAD.MOV.U32 R27, RZ, RZ, R2 ;  /* 0x000000ffff1b7224 */ /* 0x000fe200078e0002 */
[-C--:B--2---:R-:W-:Y:S01]  /*42e00*/  HMMA.16816.F32 R12, R12, R10.reuse, R20 ;  /* 0x0000000a0c0c723c */ /* 0x084fe20000001814 */
        /* <DEDUP_REMOVED lines=8> */
[----:B------:R-:W-:Y:S03]  /*42e90*/  STL [R1+0x4260], R29 ;  /* 0x0042601d01007387 */ /* 0x000fe60000100800 */
[----:B0-----:R-:W-:Y:S01]  /*42ea0*/  STL.64 [R1+0xa0], R12 ;  /* 0x0000a00c01007387 */ /* 0x001fe20000100a00 */
[----:B------:R0:W-:Y:S03]  /*42eb0*/  STL.64 [R1+0xa8], R14 ;  /* 0x0000a80e01007387 */ /* 0x0001e60000100a00 */
[----:B0-----:R-:W2:Y:S01]  /*42ec0*/  LDL.LU.64 R14, [R1+0x42f8] ;  /* 0x0042f800010e7983 */ /* 0x001ea20000300a00 */
[----:B------:R-:W2:Y:S01]  /*42ed0*/  LDL.LU.64 R12, [R1+0x42f0] ;  /* 0x0042f000010c7983 */ /* 0x000ea20000300a00 */
[----:B------:R-:W-:Y:S01]  /*42ee0*/  MOV R9, R18 ;  /* 0x0000001200097202 */ /* 0x000fe20000000f00 */
[----:B------:R-:W-:Y:S01]  /*42ef0*/  IMAD.MOV.U32 R8, RZ, RZ, R19 ;  /* 0x000000ffff087224 */ /* 0x000fe200078e0013 */
[----:B--2---:R-:W-:Y:S01]  /*42f00*/  HMMA.16816.F32 R12, R12, R10, R20 ;  /* 0x0000000a0c0c723c */ /* 0x004fe20000001814 */
[----:B------:R-:W2:Y:S01]  /*42f10*/  LDL.LU.64 R22, [R1+0x42e8] ;  /* 0x0042e80001167983 */ /* 0x000ea20000300a00 */
[----:B------:R-:W2:Y:S11]  /*42f20*/  LDL.LU.64 R20, [R1+0x42e0] ;  /* 0x0042e00001147983 */ /* 0x000eb60000300a00 */
[----:B------:R-:W-:Y:S10]  /*42f30*/  @!UPT UIADD3 URZ, URZ, URZ, URZ ;  /* 0x0000003f3f3ff290 */ /* 0x000ff4000fffe03f */
[----:B------:R0:W-:Y:S02]  /*42f40*/  STL.64 [R1+0x140], R12 ;  /* 0x0001400c01007387 */ /* 0x0001e40000100a00 */
[----:B0-----:R-:W-:Y:S02]  /*42f50*/  IMAD.MOV.U32 R12, RZ, RZ, R16 ;  /* 0x000000ffff0c7224 */ /* 0x001fe400078e0010 */
[----:B------:R-:W0:Y:S04]  /*42f60*/  LDSM.16.MT88.4 R16, [R0+0x34180] ;  /* 0x034180000010783b */ /* 0x000e280000004200 */
[----:B------:R1:W-:Y:S01]  /*42f70*/  STL.64 [R1+0x148], R14 ;  /* 0x0001480e01007387 */ /* 0x0003e20000100a00 */
[----:B------:R-:W-:Y:S02]  /*42f80*/  MOV R13, R7 ;  /* 0x00000007000d7202 */ /* 0x000fe40000000f00 */
[----:B-1----:R-:W-:Y:S01]  /*42f90*/  MOV R14, R6 ;  /* 0x00000006000e7202 */ /* 0x002fe20000000f00 */
[----:B------:R-:W-:-:S05]  /*42fa0*/  IMAD.MOV.U32 R15, RZ, RZ, R3 ;  /* 0x000000ffff0f7224 */ /* 0x000fca00078e0003 */
[----:B------:R-:W-:Y:S01]  /*42fb0*/  STL.64 [R1+0x42a0], R14 ;  /* 0x0042a00e01007387 */ /* 0x000fe20000100a00 */
[----:B------:R1:W-:Y:S03]  /*42fc0*/  STL.64 [R1+0x4298], R12 ;  /* 0x0042980c01007387 */ /* 0x0003e60000100a00 */
[----:B-1----:R-:W4:Y:S01]  /*42fd0*/  LDL.LU R12, [R1+0xd0] ;  /* 0x0000d000010c7983 */ /* 0x002f220000300800 */
[----:B------:R-:W4:Y:S02]  /*42fe0*/  LDL.LU R13, [R1+0xd4] ;  /* 0x0000d400010d7983 */ /* 0x000f240000300800 */
[----:B------:R-:W4:Y:S02]  /*42ff0*/  LDL.LU R14, [R1+0xd8] ;  /* 0x0000d800010e7983 */ /* 0x000f240000300800 */
[----:B------:R-:W4:Y:S01]  /*43000*/  LDL.LU R15, [R1+0xdc] ;  /* 0x0000dc00010f7983 */ /* 0x000f220000300800 */
[----:B0-----:R-:W-:Y:S01]  /*43010*/  STL.64 [R1+0x90], R16 ;  /* 0x0000901001007387 */ /* 0x001fe20000100a00 */
[----:B------:R0:W-:Y:S01]  /*43020*/  STL [R1+0x98], R18 ;  /* 0x0000981201007387 */ /* 0x0001e20000100800 */
[----:B------:R-:W-:-:S02]  /*43030*/  MOV R3, R19 ;  /* 0x0000001300037202 */ /* 0x000fc40000000f00 */
[----:B0-----:R-:W2:Y:S01]  /*43040*/  LDL.LU.64 R18, [R1+0x42d8] ;  /* 0x0042d80001127983 */ /* 0x001ea20000300a00 */
[----:B------:R-:W2:Y:S02]  /*43050*/  LDL.LU.64 R16, [R1+0x42d0] ;  /* 0x0042d00001107983 */ /* 0x000ea40000300a00 */
[----:B------:R-:W-:Y:S02]  /*43060*/  STL [R1+0x426c], R3 ;  /* 0x00426c0301007387 */ /* 0x000fe40000100800 */
[----:B------:R-:W-:Y:S01]  /*43070*/  STL [R1+0x4160], R0 ;  /* 0x0041600001007387 */ /* 0x000fe20000100800 */
[-C--:B--2---:R-:W-:Y:S01]  /*43080*/  HMMA.16816.F32 R16, R16, R10.reuse, R20 ;  /* 0x0000000a1010723c */ /* 0x084fe20000001814 */
[----:B------:R-:W3:Y:S01]  /*43090*/  LDL.LU.64 R22, [R1+0x42c8] ;  /* 0x0042c80001167983 */ /* 0x000ee20000300a00 */
[----:B------:R-:W3:Y:S11]  /*430a0*/  LDL.LU.64 R20, [R1+0x42c0] ;  /* 0x0042c00001147983 */ /* 0x000ef60000300a00 */
[----:B------:R-:W-:Y:S10]  /*430b0*/  @!UPT UIADD3 URZ, URZ, URZ, URZ ;  /* 0x0000003f3f3ff290 */ /* 0x000ff4000fffe03f */
[----:B------:R0:W-:Y:S01]  /*430c0*/  STL [R1+0x110], R16 ;  /* 0x0001101001007387 */ /* 0x0001e20000100800 */
[----:B------:R-:W-:Y:S02]  /*430d0*/  MOV R6, R19 ;  /* 0x0000001300067202 */ /* 0x000fe40000000f00 */
[----:B------:R-:W-:Y:S01]  /*430e0*/  MOV R2, R17 ;  /* 0x0000001100027202 */ /* 0x000fe20000000f00 */
[----:B------:R-:W-:Y:S01]  /*430f0*/  IMAD.MOV.U32 R29, RZ, RZ, R18 ;  /* 0x000000ffff1d7224 */ /* 0x000fe200078e0012 */
[----:B0-----:R-:W2:Y:S01]  /*43100*/  LDL.LU R16, [R1+0x80] ;  /* 0x0000800001107983 */ /* 0x001ea20000300800 */
[----:B------:R-:W2:Y:S02]  /*43110*/  LDL.LU R17, [R1+0x84] ;  /* 0x0000840001117983 */ /* 0x000ea40000300800 */
[----:B------:R-:W2:Y:S02]  /*43120*/  LDL.LU R18, [R1+0x88] ;  /* 0x0000880001127983 */ /* 0x000ea40000300800 */
[----:B------:R-:W2:Y:S01]  /*43130*/  LDL.LU R19, [R1+0x8c] ;  /* 0x00008c0001137983 */ /* 0x000ea20000300800 */
[----:B------:R-:W-:Y:S01]  /*43140*/  STL [R1+0x4278], R6 ;  /* 0x0042780601007387 */ /* 0x000fe20000100800 */
[----:B------:R-:W-:Y:S02]  /*43150*/  STL [R1+0x4274], R29 ;  /* 0x0042741d01007387 */ /* 0x000fe40000100800 */
[----:B------:R-:W-:Y:S01]  /*43160*/  STL [R1+0x4270], R2 ;  /* 0x0042700201007387 */ /* 0x000fe20000100800 */
        /* <DEDUP_REMOVED lines=8> */
[----:B-1----:R-:W-:Y:S01]  /*431f0*/  MOV R22, R9 ;  /* 0x0000000900167202 */ /* 0x002fe20000000f00 */
[----:B------:R-:W-:Y:S01]  /*43200*/  IMAD.MOV.U32 R23, RZ, RZ, R8 ;  /* 0x000000ffff177224 */ /* 0x000fe200078e0008 */
[----:B------:R-:W2:Y:S01]  /*43210*/  LDL.LU R9, [R1+0x42ac] ;  /* 0x0042ac0001097983 */ /* 0x000ea20000300800 */
[----:B------:R-:W2:Y:S01]  /*43220*/  LDL.LU R8, [R1+0x42a8] ;  /* 0x0042a80001087983 */ /* 0x000ea20000300800 */
[----:B----4-:R-:W-:Y:S02]  /*43230*/  HMMA.16816.F32 R24, R24, R10, R12 ;  /* 0x0000000a1818723c */ /* 0x010fe4000000180c */
[----:B------:R-:W4:Y:S01]  /*43240*/  LDL.LU.64 R14, [R1+0x42a0] ;  /* 0x0042a000010e7983 */ /* 0x000f220000300a00 */
[----:B------:R-:W4:Y:S11]  /*43250*/  LDL.LU.64 R12, [R1+0x4298] ;  /* 0x00429800010c7983 */ /* 0x000f360000300a00 */
[----:B------:R-:W-:Y:S09]  /*43260*/  @!UPT UIADD3 URZ, URZ, URZ, URZ ;  /* 0x0000003f3f3ff290 */ /* 0x000ff2000fffe03f */
[----:B------:R0:W-:Y:S01]  /*43270*/  STL [R1+0xc0], R24 ;  /* 0x0000c01801007387 */ /* 0x0001e20000100800 */
[----:B------:R1:W-:Y:S01]  /*43280*/  STL.64 [R1+0xc8], R26 ;  /* 0x0000c81a01007387 */ /* 0x0003e20000100a00 */
[----:B------:R-:W-:Y:S02]  /*43290*/  MOV R0, R25 ;  /* 0x0000001900007202 */ /* 0x000fe40000000f00 */
[----:B0-----:R-:W3:Y:S01]  /*432a0*/  LDL.LU R24, [R1+0xb0] ;  /* 0x0000b00001187983 */ /* 0x001ee20000300800 */
[----:B------:R-:W3:Y:S02]  /*432b0*/  LDL.LU R25, [R1+0xb4] ;  /* 0x0000b40001197983 */ /* 0x000ee40000300800 */
[----:B-1----:R-:W3:Y:S02]  /*432c0*/  LDL.LU R26, [R1+0xb8] ;  /* 0x0000b800011a7983 */ /* 0x002ee40000300800 */
[----:B------:R-:W3:Y:S01]  /*432d0*/  LDL.LU R27, [R1+0xbc] ;  /* 0x0000bc00011b7983 */ /* 0x000ee20000300800 */
[----:B------:R-:W-:Y:S01]  /*432e0*/  STL [R1+0x427c], R0 ;  /* 0x00427c0001007387 */ /* 0x000fe20000100800 */
[----:B------:R-:W-:Y:S03]  /*432f0*/  STL [R1+0x4284], R4 ;  /* 0x0042840401007387 */ /* 0x000fe60000100800 */
[----:B------:R-:W0:Y:S02]  /*43300*/  S2R R28, SR_TID.X ;  /* 0x00000000001c7919 */ /* 0x000e240000002100 */
[C---:B0-----:R-:W-:Y:S01]  /*43310*/  SHF.L.U32 R7, R28.reuse, 0x1, RZ ;  /* 0x000000011c077819 */ /* 0x041fe200000006ff */
[----:B------:R-:W-:-:S05]  /*43320*/  LOP3.LUT R28, R28, 0x7, RZ, 0xc0, !PT ;  /* 0x000000071c1c7812 */ /* 0x000fca00078ec0ff */
[----:B------:R-:W-:-:S05]  /*43330*/  IMAD R28, R28, 0x210, RZ ;  /* 0x000002101c1c7824 */ /* 0x000fca00078e02ff */
[----:B------:R-:W-:-:S04]  /*43340*/  LOP3.LUT R28, R28, 0x10, R7, 0x78, !PT ;  /* 0x000000101c1c7812 */ /* 0x000fc800078e7807 */
[----:B--2---:R-:W-:-:S04]  /*43350*/  LOP3.LUT R28, R28, R8, RZ, 0xfc, !PT ;  /* 0x000000081c1c7212 */ /* 0x004fc800078efcff */
[----:B------:R-:W-:Y:S01]  /*43360*/  LOP3.LUT R28, R28, 0x40, RZ, 0x3c, !PT ;  /* 0x000000401c1c7812 */ /* 0x000fe200078e3cff */
[-C--:B----4-:R-:W-:Y:S08]  /*43370*/  HMMA.16816.F32 R12, R12, R4.reuse, R16 ;  /* 0x000000040c0c723c */ /* 0x090ff00000001810 */
[----:B---3--:R-:W-:Y:S11]  /*43380*/  HMMA.16816.F32 R20, R20, R4, R24 ;  /* 0x000000041414723c */ /* 0x008ff60000001818 */
[----:B------:R-:W-:Y:S11]  /*43390*/  @!UPT UIADD3 URZ, URZ, URZ, URZ ;  /* 0x0000003f3f3ff290 */ /* 0x000ff6000fffe03f */
[----:B------:R-:W-:Y:S01]  /*433a0*/  @!UPT UIADD3 URZ, URZ, URZ, URZ ;  /* 0x0000003f3f3ff290 */ /* 0x000fe2000fffe03f */
[----:B------:R-:W-:Y:S01]  /*433b0*/  STL.64 [R1+0x190], R20 ;  /* 0x0001901401007387 */ /* 0x000fe20000100a00 */
[----:B------:R-:W-:Y:S02]  /*433c0*/  STL.64 [R1+0x198], R22 ;  /* 0x0001981601007387 */ /* 0x000fe40000100a00 */
[----:B------:R-:W-:Y:S02]  /*433d0*/  STL [R1+0x4280], R5 ;  /* 0x0042800501007387 */ /* 0x000fe40000100800 */
[----:B------:R-:W-:Y:S01]  /*433e0*/  STL.64 [R1+0x160], R12 ;  /* 0x0001600c01007387 */ /* 0x000fe20000100a00 */
[----:B------:R-:W-:Y:S02]  /*433f0*/  STL.64 [R1+0x168], R14 ;  /* 0x0001680e01007387 */ /* 0x000fe40000100a00 */
[----:B------:R-:W0:Y:S04]  /*43400*/  LDSM.16.MT88.4 R12, [R9+0x34000] ;  /* 0x03400000090c783b */ /* 0x000e280000004200 */
[----:B0-----:R-:W-:Y:S01]  /*43410*/  IMAD.MOV.U32 R16, RZ, RZ, R15 ;  /* 0x000000ffff107224 */ /* 0x001fe200078e000f */
[----:B------:R-:W-:-:S02]  /*43420*/  MOV R17, R14 ;  /* 0x0000000e00117202 */ /* 0x000fc40000000f00 */
[----:B------:R-:W-:Y:S01]  /*43430*/  MOV R18, R13 ;  /* 0x0000000d00127202 */ /* 0x000fe20000000f00 */
[----:B------:R-:W-:Y:S01]  /*43440*/  IMAD.MOV.U32 R19, RZ, RZ, R12 ;  /* 0x000000ffff137224 */ /* 0x000fe200078e000c */
[----:B------:R-:W-:Y:S01]  /*43450*/  STL [R1+0x4294], R16 ;  /* 0x0042941001007387 */ /* 0x000fe20000100800 */
[----:B------:R-:W-:Y:S02]  /*43460*/  STL [R1+0x4290], R17 ;  /* 0x0042901101007387 */ /* 0x000fe40000100800 */
[----:B------:R-:W-:Y:S02]  /*43470*/  STL [R1+0x428c], R18 ;  /* 0x00428c1201007387 */ /* 0x000fe40000100800 */
[----:B------:R-:W-:Y:S01]  /*43480*/  STL [R1+0x4288], R19 ;  /* 0x0042881301007387 */ /* 0x000fe20000100800 */
[----:B------:R-:W-:Y:S02]  /*43490*/  STL [R1+0x4100], R7 ;  /* 0x0041000701007387 */ /* 0x000fe40000100800 */
[----:B------:R-:W-:Y:S02]  /*434a0*/  LDSM.16.MT88.4 R4, [R9+0x34080] ;  /* 0x034080000904783b */ /* 0x000fe40000004200 */
[----:B------:R-:W-:Y:S02]  /*434b0*/  LDSM.16.MT88.4 R12, [R9+0x34100] ;  /* 0x03410000090c783b */ /* 0x000fe40000004200 */
[----:B------:R-:W0:Y:S02]  /*434c0*/  LDSM.16.MT88.4 R8, [R9+0x34180] ;  /* 0x034180000908783b */ /* 0x000e240000004200 */
[----:B0-----:R-:W-:-:S02]  /*434d0*/  MOV R29, R8 ;  /* 0x00000008001d7202 */ /* 0x001fc40000000f00 */
[----:B------:R-:W-:Y:S01]  /*434e0*/  IMAD.MOV.U32 R2, RZ, RZ, R9 ;  /* 0x000000ffff027224 */ /* 0x000fe200078e0009 */
[----:B------:R-:W-:Y:S02]  /*434f0*/  MOV R3, R10 ;  /* 0x0000000a00037202 */ /* 0x000fe40000000f00 */
[----:B------:R-:W-:Y:S02]  /*43500*/  MOV R27, R11 ;  /* 0x0000000b001b7202 */ /* 0x000fe40000000f00 */
[----:B------:R-:W0:Y:S01]  /*43510*/  LDSM.16.MT88.4 R8, [R28+0x34000] ;  /* 0x034000001c08783b */ /* 0x000e220000004200 */
[----:B------:R-:W-:Y:S02]  /*43520*/  MOV R22, R4 ;  /* 0x0000000400167202 */ /* 0x000fe40000000f00 */
[----:B------:R-:W-:Y:S01]  /*43530*/  MOV R21, R5 ;  /* 0x0000000500157202 */ /* 0x000fe20000000f00 */
[----:B------:R-:W-:Y:S02]  /*43540*/  IMAD.MOV.U32 R20, RZ, RZ, R6 ;  /* 0x000000ffff147224 */ /* 0x000fe400078e0006 */
[----:B0-----:R-:W-:Y:S01]  /*43550*/  IMAD.MOV.U32 R4, RZ, RZ, R8 ;  /* 0x000000ffff047224 */ /* 0x001fe200078e0008 */
[----:B------:R-:W-:-:S02]  /*43560*/  MOV R5, R9 ;  /* 0x0000000900057202 */ /* 0x000fc40000000f00 */
[----:B------:R-:W-:Y:S01]  /*43570*/  MOV R0, R10 ;  /* 0x0000000a00007202 */ /* 0x000fe20000000f00 */
[----:B------:R-:W-:Y:S02]  /*43580*/  IMAD.MOV.U32 R6, RZ, RZ, R11 ;  /* 0x000000ffff067224 */ /* 0x000fe400078e000b */
[----:B------:R-:W0:Y:S01]  /*43590*/  LDSM.16.MT88.4 R8, [R28+0x34080] ;  /* 0x034080001c08783b */ /* 0x000e220000004200 */
[----:B------:R-:W-:Y:S02]  /*435a0*/  MOV R26, R12 ;  /* 0x0000000c001a7202 */ /* 0x000fe40000000f00 */
[----:B------:R-:W-:Y:S01]  /*435b0*/  MOV R25, R13 ;  /* 0x0000000d00197202 */ /* 0x000fe20000000f00 */
[----:B------:R-:W-:Y:S01]  /*435c0*/  IMAD.MOV.U32 R24, RZ, RZ, R14 ;  /* 0x000000ffff187224 */ /* 0x000fe200078e000e */
[----:B------:R-:W-:Y:S02]  /*435d0*/  MOV R23, R15 ;  /* 0x0000000f00177202 */ /* 0x000fe40000000f00 */
[----:B------:R-:W-:Y:S01]  /*435e0*/  LDSM.16.MT88.4 R12, [R28+0x34180] ;  /* 0x034180001c0c783b */ /* 0x000fe20000004200 */
[----:B0-----:R-:W-:-:S02]  /*435f0*/  MOV R16, R8 ;  /* 0x0000000800107202 */ /* 0x001fc40000000f00 */
[----:B------:R-:W-:Y:S01]  /*43600*/  MOV R17, R9 ;  /* 0x0000000900117202 */ /* 0x000fe20000000f00 */
[----:B------:R-:W-:Y:S01]  /*43610*/  IMAD.MOV.U32 R18, RZ, RZ, R10 ;  /* 0x000000ffff127224 */ /* 0x000fe200078e000a */
        /* <DEDUP_REMOVED lines=9> */
[----:B------:R-:W3:Y:S01]  /*436b0*/  LDL.LU R15, [R1+0x18c] ;  /* 0x00018c00010f7983 */ /* 0x000ee20000300800 */
[----:B------:R-:W-:-:S02]  /*436c0*/  MOV R8, R16 ;  /* 0x0000001000087202 */ /* 0x000fc40000000f00 */
[----:B------:R-:W-:Y:S02]  /*436d0*/  MOV R10, R18 ;  /* 0x00000012000a7202 */ /* 0x000fe40000000f00 */
[----:B------:R-:W-:Y:S01]  /*436e0*/  MOV R11, R19 ;  /* 0x00000013000b7202 */ /* 0x000fe20000000f00 */
[----:B------:R-:W-:Y:S01]  /*436f0*/  IMAD.MOV.U32 R9, RZ, RZ, R17 ;  /* 0x000000ffff097224 */ /* 0x000fe200078e0011 */
        /* <DEDUP_REMOVED lines=13> */
[----:B------:R-:W-:-:S02]  /*437d0*/  IMAD.MOV.U32 R8, RZ, RZ, R4 ;  /* 0x000000ffff087224 */ /* 0x000fc400078e0004 */
        /* <DEDUP_REMOVED lines=11> */
[----:B------:R-:W-:-:S02]  /*43890*/  MOV R11, R27 ;  /* 0x0000001b000b7202 */ /* 0x000fc40000000f00 */
[----:B-1----:R-:W-:Y:S02]  /*438a0*/  MOV R8, R29 ;  /* 0x0000001d00087202 */ /* 0x002fe40000000f00 */
[----:B------:R-:W-:Y:S01]  /*438b0*/  MOV R9, R2 ;  /* 0x0000000200097202 */ /* 0x000fe20000000f00 */
[----:B------:R-:W2:Y:S01]  /*438c0*/  LDL.LU R29, [R1+0x4274] ;  /* 0x00427400011d7983 */ /* 0x000ea20000300800 */
[----:B------:R-:W2:Y:S02]  /*438d0*/  LDL.LU R2, [R1+0x4270] ;  /* 0x0042700001027983 */ /* 0x000ea40000300800 */
[----:B------:R-:W2:Y:S02]  /*438e0*/  LDL.LU R3, [R1+0x426c] ;  /* 0x00426c0001037983 */ /* 0x000ea40000300800 */
[----:B------:R0:W-:Y:S01]  /*438f0*/  STL.64 [R1+0x41e8], R10 ;  /* 0x0041e80a01007387 */ /* 0x0001e20000100a00 */
[----:B------:R1:W-:Y:S01]  /*43900*/  STL.64 [R1+0x41e0], R8 ;  /* 0x0041e00801007387 */ /* 0x0003e20000100a00 */
[----:B------:R-:W2:Y:S02]  /*43910*/  LDL.LU R12, [R1+0x1b0] ;  /* 0x0001b000010c7983 */ /* 0x000ea40000300800 */
[----:B------:R-:W2:Y:S02]  /*43920*/  LDL.LU R13, [R1+0x1b4] ;  /* 0x0001b400010d7983 */ /* 0x000ea40000300800 */
[----:B------:R-:W2:Y:S01]  /*43930*/  LDL.LU R14, [R1+0x1b8] ;  /* 0x0001b800010e7983 */ /* 0x000ea20000300800 */
[----:B------:R-:W2:Y:S01]  /*43940*/  LDL.LU R15, [R1+0x1bc] ;  /* 0x0001bc00010f7983 */ /* 0x000ea20000300800 */
[----:B0-----:R-:W-:-:S02]  /*43950*/  MOV R10, R24 ;  /* 0x00000018000a7202 */ /* 0x001fc40000000f00 */
[----:B------:R-:W-:Y:S02]  /*43960*/  MOV R11, R23 ;  /* 0x00000017000b7202 */ /* 0x000fe40000000f00 */
[----:B-1----:R-:W-:Y:S01]  /*43970*/  MOV R8, R26 ;  /* 0x0000001a00087202 */ /* 0x002fe20000000f00 */
[----:B------:R-:W-:Y:S02]  /*43980*/  IMAD.MOV.U32 R9, RZ, RZ, R25 ;  /* 0x000000ffff097224 */ /* 0x000fe400078e0019 */
        /* <DEDUP_REMOVED lines=20> */
[----:B---3--:R-:W-:Y:S01]  /*43ad0*/  IMAD.MOV.U32 R10, RZ, RZ, R17 ;  /* 0x000000ffff0a7224 */ /* 0x008fe200078e0011 */
[----:B------:R-:W-:-:S02]  /*43ae0*/  MOV R11, R16 ;  /* 0x00000010000b7202 */ /* 0x000fc40000000f00 */
[----:B------:R-:W-:Y:S02]  /*43af0*/  MOV R8, R19 ;  /* 0x0000001300087202 */ /* 0x000fe40000000f00 */
[----:B----4-:R-:W-:Y:S01]  /*43b00*/  MOV R9, R18 ;  /* 0x0000001200097202 */ /* 0x010fe20000000f00 */
[----:B------:R-:W3:Y:S01]  /*43b10*/  LDL.LU R24, [R1+0xa0] ;  /* 0x0000a00001187983 */ /* 0x000ee20000300800 */
[----:B------:R-:W3:Y:S02]  /*43b20*/  LDL.LU R25, [R1+0xa4] ;  /* 0x0000a40001197983 */ /* 0x000ee40000300800 */
[----:B------:R-:W3:Y:S02]  /*43b30*/  LDL.LU R26, [R1+0xa8] ;  /* 0x0000a800011a7983 */ /* 0x000ee40000300800 */
[----:B------:R-:W3:Y:S01]  /*43b40*/  LDL.LU R27, [R1+0xac] ;  /* 0x0000ac00011b7983 */ /* 0x000ee20000300800 */
[----:B------:R-:W-:Y:S01]  /*43b50*/  STL.64 [R1+0x4248], R10 ;  /* 0x0042480a01007387 */ /* 0x000fe20000100a00 */
[----:B------:R0:W-:Y:S03]  /*43b60*/  STL.64 [R1+0x4240], R8 ;  /* 0x0042400801007387 */ /* 0x0001e60000100a00 */
[----:B0-----:R-:W4:Y:S01]  /*43b70*/  LDL.LU R8, [R1+0x90] ;  /* 0x0000900001087983 */ /* 0x001f220000300800 */
[----:B------:R-:W4:Y:S02]  /*43b80*/  LDL.LU R9, [R1+0x94] ;  /* 0x0000940001097983 */ /* 0x000f240000300800 */
[----:B------:R-:W4:Y:S01]  /*43b90*/  LDL.LU R10, [R1+0x98] ;  /* 0x00009800010a7983 */ /* 0x000f220000300800 */
[----:B------:R-:W-:-:S02]  /*43ba0*/  MOV R11, R3 ;  /* 0x00000003000b7202 */ /* 0x000fc40000000f00 */
[----:B------:R-:W3:Y:S04]  /*43bb0*/  LDL.LU R3, [R1+0x4268] ;  /* 0x0042680001037983 */ /* 0x000ee80000300800 */
[----:B--2---:R-:W-:Y:S01]  /*43bc0*/  STL.64 [R1+0x4218], R14 ;  /* 0x0042180e01007387 */ /* 0x004fe20000100a00 */
[----:B------:R0:W-:Y:S03]  /*43bd0*/  STL.64 [R1+0x4210], R12 ;  /* 0x0042100c01007387 */ /* 0x0001e60000100a00 */
[----:B0-----:R-:W2:Y:S01]  /*43be0*/  LDL.LU R12, [R1+0x120] ;  /* 0x00012000010c7983 */ /* 0x001ea20000300800 */
[----:B------:R-:W2:Y:S02]  /*43bf0*/  LDL.LU R13, [R1+0x124] ;  /* 0x00012400010d7983 */ /* 0x000ea40000300800 */
[----:B------:R-:W2:Y:S02]  /*43c00*/  LDL.LU R14, [R1+0x128] ;  /* 0x00012800010e7983 */ /* 0x000ea40000300800 */
[----:B------:R-:W2:Y:S01]  /*43c10*/  LDL.LU R15, [R1+0x12c] ;  /* 0x00012c00010f7983 */ /* 0x000ea20000300800 */
[----:B---3--:R-:W0:Y:S04]  /*43c20*/  LDSM.16.MT88.4 R16, [R3+0x34000] ;  /* 0x034000000310783b */ /* 0x008e280000004200 */
[----:B------:R-:W1:Y:S04]  /*43c30*/  LDSM.16.MT88.4 R20, [R3+0x34080] ;  /* 0x034080000314783b */ /* 0x000e680000004200 */
[----:B--2---:R-:W-:Y:S01]  /*43c40*/  STL.64 [R1+0x4238], R14 ;  /* 0x0042380e01007387 */ /* 0x004fe20000100a00 */
[----:B------:R2:W-:Y:S03]  /*43c50*/  STL.64 [R1+0x4230], R12 ;  /* 0x0042300c01007387 */ /* 0x0005e60000100a00 */
[----:B--2---:R-:W2:Y:S01]  /*43c60*/  LDL.LU R12, [R1+0x1f0] ;  /* 0x0001f000010c7983 */ /* 0x004ea20000300800 */
[----:B------:R-:W2:Y:S02]  /*43c70*/  LDL.LU R13, [R1+0x1f4] ;  /* 0x0001f400010d7983 */ /* 0x000ea40000300800 */
[----:B------:R-:W3:Y:S02]  /*43c80*/  LDL.LU R14, [R1+0x1f8] ;  /* 0x0001f800010e7983 */ /* 0x000ee40000300800 */
[----:B------:R-:W3:Y:S02]  /*43c90*/  LDL.LU R15, [R1+0x1fc] ;  /* 0x0001fc00010f7983 */ /* 0x000ee40000300800 */
[----:B---3--:R-:W-:Y:S01]  /*43ca0*/  STL.64 [R1+0x4258], R14 ;  /* 0x0042580e01007387 */ /* 0x008fe20000100a00 */
[----:B--2---:R2:W-:Y:S03]  /*43cb0*/  STL.64 [R1+0x4250], R12 ;  /* 0x0042500c01007387 */ /* 0x0045e60000100a00 */
[----:B--2---:R-:W4:Y:S01]  /*43cc0*/  LDL.LU R12, [R1+0x130] ;  /* 0x00013000010c7983 */ /* 0x004f220000300800 */
[----:B------:R-:W4:Y:S02]  /*43cd0*/  LDL.LU R13, [R1+0x134] ;  /* 0x00013400010d7983 */ /* 0x000f240000300800 */
[----:B------:R-:W4:Y:S02]  /*43ce0*/  LDL.LU R14, [R1+0x138] ;  /* 0x00013800010e7983 */ /* 0x000f240000300800 */
[----:B------:R-:W4:Y:S01]  /*43cf0*/  LDL.LU R15, [R1+0x13c] ;  /* 0x00013c00010f7983 */ /* 0x000f220000300800 */
[----:B------:R-:W-:Y:S01]  /*43d00*/  STL [R1+0x4110], R28 ;  /* 0x0041101c01007387 */ /* 0x000fe20000100800 */
[----:B0-----:R-:W-:Y:S02]  /*43d10*/  STL [R1+0x416c], R17 ;  /* 0x00416c1101007387 */ /* 0x001fe40000100800 */
[----:B------:R-:W-:Y:S02]  /*43d20*/  STL [R1+0x4168], R18 ;  /* 0x0041681201007387 */ /* 0x000fe40000100800 */
[----:B------:R-:W-:Y:S01]  /*43d30*/  STL [R1+0x4164], R19 ;  /* 0x0041641301007387 */ /* 0x000fe20000100800 */
[----:B-1----:R-:W-:Y:S01]  /*43d40*/  STL.64 [R1+0x4158], R22 ;  /* 0x0041581601007387 */ /* 0x002fe20000100a00 */
[----:B------:R0:W-:Y:S03]  /*43d50*/  STL.64 [R1+0x4150], R20 ;  /* 0x0041501401007387 */ /* 0x0001e60000100a00 */
[----:B0-----:R-:W2:Y:S01]  /*43d60*/  LDL.LU R20, [R1+0x1e0] ;  /* 0x0001e00001147983 */ /* 0x001ea20000300800 */
[----:B------:R-:W2:Y:S02]  /*43d70*/  LDL.LU R21, [R1+0x1e4] ;  /* 0x0001e40001157983 */ /* 0x000ea40000300800 */
[----:B------:R-:W2:Y:S02]  /*43d80*/  LDL.LU R22, [R1+0x1e8] ;  /* 0x0001e80001167983 */ /* 0x000ea40000300800 */
[----:B------:R-:W2:Y:S02]  /*43d90*/  LDL.LU R23, [R1+0x1ec] ;  /* 0x0001ec0001177983 */ /* 0x000ea40000300800 */
[-C--:B--2---:R-:W-:Y:S01]  /*43da0*/  HMMA.16816.F32 R24, R24, R4.reuse, R20 ;  /* 0x000000041818723c */ /* 0x084fe20000001814 */
[----:B------:R-:W2:Y:S11]  /*43db0*/  LDL.LU R20, [R1+0x140] ;  /* 0x0001400001147983 */ /* 0x000eb60000300800 */
[----:B------:R-:W-:Y:S11]  /*43dc0*/  @!UPT UIADD3 URZ, URZ, URZ, URZ ;  /* 0x0000003f3f3ff290 */ /* 0x000ff6000fffe03f */
[----:B------:R-:W-:Y:S01]  /*43dd0*/  STL.64 [R1+0xb0], R24 ;  /* 0x0000b01801007387 */ /* 0x000fe20000100a00 */
[----:B------:R-:W-:Y:S02]  /*43de0*/  STL.64 [R1+0xb8], R26 ;  /* 0x0000b81a01007387 */ /* 0x000fe40000100a00 */
[----:B------:R-:W0:Y:S01]  /*43df0*/  LDSM.16.MT88.4 R24, [R3+0x34100] ;  /* 0x034100000318783b */ /* 0x000e220000004200 */
[----:B----4-:R-:W-:Y:S01]  /*43e00*/  HMMA.16816.F32 R8, R8, R4, R12 ;  /* 0x000000040808723c */ /* 0x010fe2000000180c */
[----:B------:R-:W2:Y:S02]  /*43e10*/  LDL.LU R21, [R1+0x144] ;  /* 0x0001440001157983 */ /* 0x000ea40000300800 */
[----:B------:R-:W2:Y:S02]  /*43e20*/  LDL.LU R22, [R1+0x148] ;  /* 0x0001480001167983 */ /* 0x000ea40000300800 */
[----:B------:R-:W2:Y:S01]  /*43e30*/  LDL.LU R23, [R1+0x14c] ;  /* 0x00014c0001177983 */ /* 0x000ea20000300800 */
[----:B0-----:R0:W-:Y:S01]  /*43e40*/  STL.64 [R1+0x4148], R26 ;  /* 0x0041481a01007387 */ /* 0x0011e20000100a00 */
[----:B------:R1:W-:Y:S01]  /*43e50*/  STL.64 [R1+0x4140], R24 ;  /* 0x0041401801007387 */ /* 0x0003e20000100a00 */
[----:B0-----:R-:W-:-:S02]  /*43e60*/  MOV R26, R29 ;  /* 0x0000001d001a7202 */ /* 0x001fc40000000f00 */
[----:B-1----:R-:W3:Y:S01]  /*43e70*/  LDL.LU R24, [R1+0x110] ;  /* 0x0001100001187983 */ /* 0x002ee20000300800 */
[----:B------:R-:W-:Y:S02]  /*43e80*/  IMAD.MOV.U32 R25, RZ, RZ, R2 ;  /* 0x000000ffff197224 */ /* 0x000fe400078e0002 */
[----:B------:R-:W4:Y:S02]  /*43e90*/  LDL.LU R2, [R1+0x4264] ;  /* 0x0042640001027983 */ /* 0x000f240000300800 */
[----:B------:R-:W2:Y:S01]  /*43ea0*/  LDL.LU R29, [R1+0x4260] ;  /* 0x00426000011d7983 */ /* 0x000ea20000300800 */
[----:B------:R-:W2:Y:S01]  /*43eb0*/  LDL.LU.64 R14, [R1+0x4258] ;  /* 0x00425800010e7983 */ /* 0x000ea20000300a00 */
[----:B------:R-:W2:Y:S06]  /*43ec0*/  LDL.LU.64 R12, [R1+0x4250] ;  /* 0x00425000010c7983 */ /* 0x000eac0000300a00 */
[----:B------:R-:W-:Y:S02]  /*43ed0*/  STL.64 [R1+0x150], R8 ;  /* 0x0001500801007387 */ /* 0x000fe40000100a00 */
[----:B------:R-:W-:Y:S02]  /*43ee0*/  STL.64 [R1+0x158], R10 ;  /* 0x0001580a01007387 */ /* 0x000fe40000100a00 */
        /* <DEDUP_REMOVED lines=39> */
[----:B------:R-:W-:Y:S01]  /*44160*/  MOV R27, R6 ;  /* 0x00000006001b7202 */ /* 0x000fe20000000f00 */
[-C--:B--2---:R-:W-:Y:S01]  /*44170*/  HMMA.16816.F32 R8, R8, R4.reuse, R12 ;  /* 0x000000040808723c */ /* 0x084fe2000000180c */
[----:B------:R-:W2:Y:S01]  /*44180*/  LDL.LU.64 R14, [R1+0x41b8] ;  /* 0x0041b800010e7983 */ /* 0x000ea20000300a00 */
[----:B------:R-:W2:Y:S11]  /*44190*/  LDL.LU.64 R12, [R1+0x41b0] ;  /* 0x0041b000010c7983 */ /* 0x000eb60000300a00 */
[----:B------:R-:W-:Y:S10]  /*441a0*/  @!UPT UIADD3 URZ, URZ, URZ, URZ ;  /* 0x0000003f3f3ff290 */ /* 0x000ff4000fffe03f */
[----:B------:R-:W-:Y:S01]  /*441b0*/  STL [R1+0xd0], R8 ;  /* 0x0000d00801007387 */ /* 0x000fe20000100800 */
[----:B------:R0:W-:Y:S01]  /*441c0*/  STL [R1+0xd8], R10 ;  /* 0x0000d80a01007387 */ /* 0x0001e20000100800 */
[----:B------:R-:W-:Y:S02]  /*441d0*/  MOV R6, R11 ;  /* 0x0000000b00067202 */ /* 0x000fe40000000f00 */
[----:B------:R-:W-:Y:S01]  /*441e0*/  MOV R7, R9 ;  /* 0x0000000900077202 */ /* 0x000fe20000000f00 */
[----:B0-----:R-:W2:Y:S01]  /*441f0*/  LDL.LU.64 R10, [R1+0x41a8] ;  /* 0x0041a800010a7983 */ /* 0x001ea20000300a00 */
[----:B------:R-:W2:Y:S02]  /*44200*/  LDL.LU.64 R8, [R1+0x41a0] ;  /* 0x0041a00001087983 */ /* 0x000ea40000300a00 */
[----:B------:R-:W-:Y:S02]  /*44210*/  STL [R1+0x4108], R6 ;  /* 0x0041080601007387 */ /* 0x000fe40000100800 */
[----:B------:R-:W-:Y:S01]  /*44220*/  STL [R1+0x4104], R7 ;  /* 0x0041040701007387 */ /* 0x000fe20000100800 */
[-C--:B--2---:R-:W-:Y:S01]  /*44230*/  HMMA.16816.F32 R8, R8, R4.reuse, R12 ;  /* 0x000000040808723c */ /* 0x084fe2000000180c */
[----:B------:R-:W2:Y:S01]  /*44240*/  LDL.LU.64 R14, [R1+0x4198] ;  /* 0x00419800010e7983 */ /* 0x000ea20000300a00 */
[----:B------:R-:W2:Y:S11]  /*44250*/  LDL.LU.64 R12, [R1+0x4190] ;  /* 0x00419000010c7983 */ /* 0x000eb60000300a00 */
[----:B------:R-:W-:Y:S10]  /*44260*/  @!UPT UIADD3 URZ, URZ, URZ, URZ ;  /* 0x0000003f3f3ff290 */ /* 0x000ff4000fffe03f */
[----:B------:R-:W-:Y:S01]  /*44270*/  STL.64 [R1+0xa0], R8 ;  /* 0x0000a00801007387 */ /* 0x000fe20000100a00 */
[----:B------:R0:W-:Y:S02]  /*44280*/  STL [R1+0xa8], R10 ;  /* 0x0000a80a01007387 */ /* 0x0001e40000100800 */
[----:B------:R-:W-:Y:S02]  /*44290*/  IMAD.MOV.U32 R3, RZ, RZ, R11 ;  /* 0x000000ffff037224 */ /* 0x000fe400078e000b */
[----:B0-----:R-:W2:Y:S01]  /*442a0*/  LDL.LU.64 R10, [R1+0x4188] ;  /* 0x00418800010a7983 */ /* 0x001ea20000300a00 */
[----:B------:R-:W2:Y:S02]  /*442b0*/  LDL.LU.64 R8, [R1+0x4180] ;  /* 0x0041800001087983 */ /* 0x000ea40000300a00 */
[----:B------:R-:W-:Y:S01]  /*442c0*/  STL [R1+0x410c], R3 ;  /* 0x00410c0301007387 */ /* 0x000fe20000100800 */
[----:B--2---:R-:W-:Y:S01]  /*442d0*/  HMMA.16816.F32 R8, R8, R4, R12 ;  /* 0x000000040808723c */ /* 0x004fe2000000180c */
[----:B------:R-:W2:Y:S01]  /*442e0*/  LDL.LU.64 R14, [R1+0x4178] ;  /* 0x00417800010e7983 */ /* 0x000ea20000300a00 */
[----:B------:R-:W2:Y:S11]  /*442f0*/  LDL.LU.64 R12, [R1+0x4170] ;  /* 0x00417000010c7983 */ /* 0x000eb60000300a00 */
[----:B------:R-:W-:Y:S10]  /*44300*/  @!UPT UIADD3 URZ, URZ, URZ, URZ ;  /* 0x0000003f3f3ff290 */ /* 0x000ff4000fffe03f */
[----:B------:R0:W-:Y:S01]  /*44310*/  STL.64 [R1+0x90], R8 ;  /* 0x0000900801007387 */ /* 0x0001e20000100a00 */
[----:B------:R1:W-:Y:S03]  /*44320*/  STL.64 [R1+0x98], R10 ;  /* 0x0000980a01007387 */ /* 0x0003e60000100a00 */
[----:B0-----:R-:W2:Y:S01]  /*44330*/  LDL.LU R8, [R1+0x170] ;  /* 0x0001700001087983 */ /* 0x001ea20000300800 */
[----:B------:R-:W2:Y:S01]  /*44340*/  LDL.LU R9, [R1+0x174] ;  /* 0x0001740001097983 */ /* 0x000ea20000300800 */
[----:B-1----:R-:W-:Y:S02]  /*44350*/  MOV R10, R29 ;  /* 0x0000001d000a7202 */ /* 0x002fe40000000f00 */
[----:B----4-:R-:W-:-:S07]  /*44360*/  MOV R11, R2 ;  /* 0x00000002000b7202 */ /* 0x010fce0000000f00 */
[-C--:B--2---:R-:W-:Y:S07]  /*44370*/  HMMA.16816.F32 R12, R12, R4.reuse, R8 ;  /* 0x000000040c0c723c */ /* 0x084fee0000001808 */
[----:B------:R-:W-:Y:S01]  /*44380*/  MOV R8, R17 ;  /* 0x0000001100087202 */ /* 0x000fe20000000f00 */
[----:B------:R-:W-:Y:S01]  /*44390*/  IMAD.MOV.U32 R9, RZ, RZ, R18 ;  /* 0x000000ffff097224 */ /* 0x000fe200078e0012 */
[----:B------:R-:W-:Y:S11]  /*443a0*/  MOV R10, R19 ;  /* 0x00000013000a7202 */ /* 0x000ff60000000f00 */
[----:B------:R-:W-:Y:S03]  /*443b0*/  @!UPT UIADD3 URZ, URZ, URZ, URZ ;  /* 0x0000003f3f3ff290 */ /* 0x000fe6000fffe03f */
[----:B------:R0:W-:Y:S01]  /*443c0*/  STL.64 [R1+0x80], R12 ;  /* 0x0000800c01007387 */ /* 0x0001e20000100a00 */
[----:B------:R-:W2:Y:S02]  /*443d0*/  LDL.LU R17, [R1+0x416c] ;  /* 0x00416c0001117983 */ /* 0x000ea40000300800 */
[----:B------:R-:W2:Y:S02]  /*443e0*/  LDL.LU R18, [R1+0x4168] ;  /* 0x0041680001127983 */ /* 0x000ea40000300800 */
[----:B------:R-:W2:Y:S01]  /*443f0*/  LDL.LU R19, [R1+0x4164] ;  /* 0x0041640001137983 */ /* 0x000ea20000300800 */
[----:B------:R-:W-:Y:S01]  /*44400*/  MOV R2, R15 ;  /* 0x0000000f00027202 */ /* 0x000fe20000000f00 */
[----:B------:R-:W-:Y:S01]  /*44410*/  IMAD.MOV.U32 R29, RZ, RZ, R14 ;  /* 0x000000ffff1d7224 */ /* 0x000fe200078e000e */
[----:B0-----:R-:W3:Y:S01]  /*44420*/  LDL.LU R12, [R1+0xc0] ;  /* 0x0000c000010c7983 */ /* 0x001ee20000300800 */
[----:B------:R-:W-:Y:S02]  /*44430*/  IMAD.MOV.U32 R13, RZ, RZ, R0 ;  /* 0x000000ffff0d7224 */ /* 0x000fe400078e0000 */
[----:B------:R-:W3:Y:S02]  /*44440*/  LDL.LU R0, [R1+0x4160] ;  /* 0x0041600001007983 */ /* 0x000ee40000300800 */
[----:B------:R-:W3:Y:S01]  /*44450*/  LDL.LU R14, [R1+0xc8] ;  /* 0x0000c800010e7983 */ /* 0x000ee20000300800 */
[----:B------:R-:W3:Y:S01]  /*44460*/  LDL.LU R15, [R1+0xcc] ;  /* 0x0000cc00010f7983 */ /* 0x000ee20000300800 */
[----:B------:R-:W-:Y:S02]  /*44470*/  STL [R1+0x4118], R2 ;  /* 0x0041180201007387 */ /* 0x000fe40000100800 */
[----:B------:R-:W-:Y:S01]  /*44480*/  STL [R1+0x4114], R29 ;  /* 0x0041141d01007387 */ /* 0x000fe20000100800 */
[-C--:B--2---:R-:W-:Y:S01]  /*44490*/  HMMA.16816.F32 R16, R16, R4.reuse, R20 ;  /* 0x000000041010723c */ /* 0x084fe20000001814 */
[----:B------:R-:W3:Y:S01]  /*444a0*/  LDL.LU.64 R22, [R1+0x4158] ;  /* 0x0041580001167983 */ /* 0x000ee20000300a00 */
[----:B------:R-:W3:Y:S11]  /*444b0*/  LDL.LU.64 R20, [R1+0x4150] ;  /* 0x0041500001147983 */ /* 0x000ef60000300a00 */
[----:B------:R-:W-:Y:S10]  /*444c0*/  @!UPT UIADD3 URZ, URZ, URZ, URZ ;  /* 0x0000003f3f3ff290 */ /* 0x000ff4000fffe03f */
[----:B------:R-:W-:Y:S01]  /*444d0*/  STL.64 [R1+0x1a0], R16 ;  /* 0x0001a01001007387 */ /* 0x000fe20000100a00 */
[----:B------:R-:W-:Y:S01]  /*444e0*/  STL.64 [R1+0x1a8], R18 ;  /* 0x0001a81201007387 */ /* 0x000fe20000100a00 */
[----:B---3--:R-:W-:Y:S02]  /*444f0*/  HMMA.16816.F32 R20, R20, R4, R24 ;  /* 0x000000041414723c */ /* 0x008fe40000001818 */
[----:B------:R-:W0:Y:S02]  /*44500*/  LDSM.16.MT88.4 R24, [R0+0x36000] ;  /* 0x036000000018783b */ /* 0x000e240000004200 */
[----:B0-----:R-:W-:Y:S02]  /*44510*/  MOV R19, R24 ;  /* 0x0000001800137202 */ /* 0x001fe40000000f00 */
[----:B------:R-:W-:Y:S01]  /*44520*/  MOV R18, R25 ;  /* 0x0000001900127202 */ /* 0x000fe20000000f00 */
[----:B------:R-:W-:Y:S01]  /*44530*/  IMAD.MOV.U32 R17, RZ, RZ, R26 ;  /* 0x000000ffff117224 */ /* 0x000fe200078e001a */
[----:B------:R-:W-:-:S02]  /*44540*/  MOV R16, R27 ;  /* 0x0000001b00107202 */ /* 0x000fc40000000f00 */
[----:B------:R-:W0:Y:S11]  /*44550*/  LDSM.16.MT88.4 R24, [R0+0x36080] ;  /* 0x036080000018783b */ /* 0x000e360000004200 */
[----:B------:R-:W-:Y:S02]  /*44560*/  @!UPT UIADD3 URZ, URZ, URZ, URZ ;  /* 0x0000003f3f3ff290 */ /* 0x000fe4000fffe03f */
[----:B------:R-:W-:Y:S01]  /*44570*/  STL.64 [R1+0x170], R20 ;  /* 0x0001701401007387 */ /* 0x000fe20000100a00 */
[----:B------:R-:W-:Y:S02]  /*44580*/  STL.64 [R1+0x178], R22 ;  /* 0x0001781601007387 */ /* 0x000fe40000100a00 */
[----:B------:R1:W-:Y:S02]  /*44590*/  STL [R1+0x4128], R16 ;  /* 0x0041281001007387 */ /* 0x0003e40000100800 */
[----:B------:R2:W-:Y:S01]  /*445a0*/  STL [R1+0x4124], R17 ;  /* 0x0041241101007387 */ /* 0x0005e20000100800 */
[----:B------:R3:W-:Y:S01]  /*445b0*/  STL [R1+0x4120], R18 ;  /* 0x0041201201007387 */ /* 0x0007e20000100800 */
[----:B------:R3:W-:Y:S03]  /*445c0*/  STL [R1+0x411c], R19 ;  /* 0x00411c1301007387 */ /* 0x0007e60000100800 */
[----:B-1----:R-:W4:Y:S01]  /*445d0*/  LDL.LU R16, [R1+0x100] ;  /* 0x0001000001107983 */ /* 0x002f220000300800 */
[----:B--2---:R-:W4:Y:S02]  /*445e0*/  LDL.LU R17, [R1+0x104] ;  /* 0x0001040001117983 */ /* 0x004f240000300800 */
[----:B---3--:R-:W4:Y:S02]  /*445f0*/  LDL.LU R18, [R1+0x108] ;  /* 0x0001080001127983 */ /* 0x008f240000300800 */
[----:B------:R-:W4:Y:S01]  /*44600*/  LDL.LU R19, [R1+0x10c] ;  /* 0x00010c0001137983 */ /* 0x000f220000300800 */
[----:B0-----:R-:W-:-:S02]  /*44610*/  MOV R21, R26 ;  /* 0x0000001a00157202 */ /* 0x001fc40000000f00 */
[----:B------:R-:W-:Y:S02]  /*44620*/  MOV R20, R27 ;  /* 0x0000001b00147202 */ /* 0x000fe40000000f00 */
[----:B------:R-:W-:Y:S01]  /*44630*/  MOV R23, R24 ;  /* 0x0000001800177202 */ /* 0x000fe20000000f00 */
[----:B------:R-:W-:Y:S01]  /*44640*/  IMAD.MOV.U32 R22, RZ, RZ, R25 ;  /* 0x000000ffff167224 */ /* 0x000fe200078e0019 */
[----:B------:R-:W4:Y:S01]  /*44650*/  LDL.LU.64 R26, [R1+0x4148] ;  /* 0x00414800011a7983 */ /* 0x000f220000300a00 */
[----:B------:R-:W4:Y:S01]  /*44660*/  LDL.LU.64 R24, [R1+0x4140] ;  /* 0x0041400001187983 */ /* 0x000f220000300a00 */
[----:B------:R-:W-:Y:S02]  /*44670*/  MOV R11, R28 ;  /* 0x0000001c000b7202 */ /* 0x000fe40000000f00 */
[----:B------:R-:W0:Y:S04]  /*44680*/  S2R R28, SR_TID.X ;  /* 0x00000000001c7919 */ /* 0x000e280000002100 */
[----:B------:R-:W-:Y:S01]  /*44690*/  STL.64 [R1+0x4138], R22 ;  /* 0x0041381601007387 */ /* 0x000fe20000100a00 */
[----:B------:R-:W-:Y:S03]  /*446a0*/  STL.64 [R1+0x4130], R20 ;  /* 0x0041301401007387 */ /* 0x000fe60000100a00 */
[----:B------:R-:W1:Y:S01]  /*446b0*/  S2R R7, SR_TID.X ;  /* 0x0000000000077919 */ /* 0x000e620000002100 */
[----:B------:R-:W-:Y:S01]  /*446c0*/  HMMA.16816.F32 R12, R8, R4, R12 ;  /* 0x00000004080c723c */ /* 0x000fe2000000180c */
[----:B0-----:R-:W-:-:S02]  /*446d0*/  LOP3.LUT R6, R28, 0x7, RZ, 0xc0, !PT ;  /* 0x000000071c067812 */ /* 0x001fc400078ec0ff */
[C---:B-1----:R-:W-:Y:S01]  /*446e0*/  LOP3.LUT R28, R7.reuse, 0x10, RZ, 0xc0, !PT ;  /* 0x00000010071c7812 */ /* 0x042fe200078ec0ff */
[----:B------:R-:W-:Y:S02]  /*446f0*/  SHF.L.U32 R7, R7, 0x1, RZ ;  /* 0x0000000107077819 */ /* 0x000fe400000006ff */
[----:B------:R-:W-:Y:S02]  /*44700*/  IMAD R6, R6, 0x210, RZ ;  /* 0x0000021006067824 */ /* 0x000fe400078e02ff */
[----:B------:R-:W-:-:S03]  /*44710*/  IMAD.SHL.U32 R28, R28, 0x100, RZ ;  /* 0x000001001c1c7824 */ /* 0x000fc600078e00ff */
[----:B------:R-:W-:-:S04]  /*44720*/  LOP3.LUT R11, R6, 0x10, R7, 0x78, !PT ;  /* 0x00000010060b7812 */ /* 0x000fc800078e7807 */
[----:B------:R-:W-:-:S04]  /*44730*/  LOP3.LUT R11, R11, R28, RZ, 0xfc, !PT ;  /* 0x0000001c0b0b7212 */ /* 0x000fc800078efcff */
[----:B------:R-:W-:-:S05]  /*44740*/  LOP3.LUT R11, R11, 0x20, RZ, 0x3c, !PT ;  /* 0x000000200b0b7812 */ /* 0x000fca00078e3cff */
[----:B------:R-:W-:Y:S01]  /*44750*/  LDSM.16.MT88.4 R20, [R11+0x36100] ;  /* 0x036100000b14783b */ /* 0x000fe20000004200 */
[----:B----4-:R-:W-:Y:S11]  /*44760*/  HMMA.16816.F32 R16, R24, R4, R16 ;  /* 0x000000041810723c */ /* 0x010ff60000001810 */
[----:B------:R-:W-:Y:S11]  /*44770*/  @!UPT UIADD3 URZ, URZ, URZ, URZ ;  /* 0x0000003f3f3ff290 */ /* 0x000ff6000fffe03f */
[----:B------:R-:W-:Y:S01]  /*44780*/  @!UPT UIADD3 URZ, URZ, URZ, URZ ;  /* 0x0000003f3f3ff290 */ /* 0x000fe2000fffe03f */
[----:B------:R-:W-:Y:S01]  /*44790*/  STL.64 [R1+0x1e0], R16 ;  /* 0x0001e01001007387 */ /* 0x000fe20000100a00 */
[----:B------:R-:W-:Y:S02]  /*447a0*/  STL.64 [R1+0x1e8], R18 ;  /* 0x0001e81201007387 */ /* 0x000fe40000100a00 */
[----:B------:R-:W0:Y:S04]  /*447b0*/  LDSM.16.MT88.4 R16, [R0+0x36100] ;  /* 0x036100000010783b */ /* 0x000e280000004200 */
[----:B------:R-:W-:Y:S01]  /*447c0*/  STL.64 [R1+0x1d0], R12 ;  /* 0x0001d00c01007387 */ /* 0x000fe20000100a00 */
[----:B------:R-:W-:Y:S02]  /*447d0*/  STL.64 [R1+0x1d8], R14 ;  /* 0x0001d80e01007387 */ /* 0x000fe40000100a00 */
[----:B------:R-:W1:Y:S01]  /*447e0*/  LDSM.16.MT88.4 R12, [R0+0x36180] ;  /* 0x03618000000c783b */ /* 0x000e620000004200 */
[----:B0-----:R-:W-:-:S03]  /*447f0*/  MOV R27, R16 ;  /* 0x00000010001b7202 */ /* 0x001fc60000000f00 */
[----:B------:R-:W-:Y:S01]  /*44800*/  IMAD.MOV.U32 R26, RZ, RZ, R17 ;  /* 0x000000ffff1a7224 */ /* 0x000fe200078e0011 */
[----:B------:R-:W-:Y:S02]  /*44810*/  MOV R25, R18 ;  /* 0x0000001200197202 */ /* 0x000fe40000000f00 */
[----:B------:R-:W-:Y:S02]  /*44820*/  MOV R24, R19 ;  /* 0x0000001300187202 */ /* 0x000fe40000000f00 */
[----:B------:R-:W0:Y:S01]  /*44830*/  LDSM.16.MT88.4 R16, [R11+0x36000] ;  /* 0x036000000b10783b */ /* 0x000e220000004200 */
[----:B-1----:R-:W-:Y:S01]  /*44840*/  IMAD.MOV.U32 R6, RZ, RZ, R12 ;  /* 0x000000ffff067224 */ /* 0x002fe200078e000c */
[----:B------:R-:W-:Y:S02]  /*44850*/  MOV R7, R13 ;  /* 0x0000000d00077202 */ /* 0x000fe40000000f00 */
[----:B------:R-:W-:Y:S01]  /*44860*/  MOV R5, R14 ;  /* 0x0000000e00057202 */ /* 0x000fe20000000f00 */
[----:B------:R-:W-:Y:S01]  /*44870*/  IMAD.MOV.U32 R4, RZ, RZ, R15 ;  /* 0x000000ffff047224 */ /* 0x000fe200078e000f */
[----:B0-----:R-:W-:-:S02]  /*44880*/  MOV R15, R16 ;  /* 0x00000010000f7202 */ /* 0x001fc40000000f00 */
[----:B------:R-:W-:Y:S01]  /*44890*/  MOV R14, R17 ;  /* 0x00000011000e7202 */ /* 0x000fe20000000f00 */
[----:B------:R-:W-:Y:S01]  /*448a0*/  IMAD.MOV.U32 R13, RZ, RZ, R18 ;  /* 0x000000ffff0d7224 */ /* 0x000fe200078e0012 */
[----:B------:R-:W-:Y:S02]  /*448b0*/  MOV R12, R19 ;  /* 0x00000013000c7202 */ /* 0x000fe40000000f00 */
[----:B------:R-:W0:Y:S02]  /*448c0*/  LDSM.16.MT88.4 R16, [R11+0x36080] ;  /* 0x036080000b10783b */ /* 0x000e240000004200 */
[----:B------:R-:W1:Y:S01]  /*448d0*/  LDSM.16.MT88.4 R8, [R11+0x36180] ;  /* 0x036180000b08783b */ /* 0x000e620000004200 */
[----:B0-----:R-:W-:Y:S02]  /*448e0*/  MOV R2, R16 ;  /* 0x0000001000027202 */ /* 0x001fe40000000f00 */
[----:B------:R-:W-:Y:S02]  /*448f0*/  MOV R28, R18 ;  /* 0x00000012001c7202 */ /* 0x000fe40000000f00 */
[----:B------:R-:W-:Y:S01]  /*44900*/  MOV R3, R19 ;  /* 0x0000001300037202 */ /* 0x000fe20000000f00 */
[----:B------:R-:W-:-:S02]  /*44910*/  IMAD.MOV.U32 R29, RZ, RZ, R17 ;  /* 0x000000ffff1d7224 */ /* 0x000fc400078e0011 */
[----:B------:R-:W-:Y:S01]  /*44920*/  IMAD.MOV.U32 R16, RZ, RZ, R20 ;  /* 0x000000ffff107224 */ /* 0x000fe200078e0014 */
[----:B------:R-:W-:Y:S01]  /*44930*/  MOV R18, R22 ;  /* 0x0000001600127202 */ /* 0x000fe20000000f00 */
[----:B------:R-:W-:Y:S01]  /*44940*/  IMAD.MOV.U32 R19, RZ, RZ, R23 ;  /* 0x000000ffff137224 */ /* 0x000fe200078e0017 */
[----:B------:R-:W-:Y:S01]  /*44950*/  MOV R17, R21 ;  /* 0x0000001500117202 */ /* 0x000fe20000000f00 */
[----:B------:R-:W2:Y:S01]  /*44960*/  LDL.LU.64 R22, [R1+0x4138] ;  /* 0x0041380001167983 */ /* 0x000ea20000300a00 */
[----:B------:R-:W3:Y:S02]  /*44970*/  LDL.LU.64 R20, [R1+0x4130] ;  /* 0x0041300001147983 */ /* 0x000ee40000300a00 */
[----:B-1----:R0:W-:Y:S02]  /*44980*/  STL.64 [R1+0x4020], R10 ;  /* 0x0040200a01007387 */ /* 0x0021e40000100a00 */
[----:B------:R1:W-:Y:S02]  /*44990*/  STL.64 [R1+0x4018], R8 ;  /* 0x0040180801007387 */ /* 0x0003e40000100a00 */
[----:B0-----:R-:W-:Y:S01]  /*449a0*/  IMAD.MOV.U32 R10, RZ, RZ, R18 ;  /* 0x000000ffff0a7224 */ /* 0x001fe200078e0012 */
[----:B-1----:R-:W-:-:S02]  /*449b0*/  MOV R8, R16 ;  /* 0x0000001000087202 */ /* 0x002fc40000000f00 */
[----:B------:R-:W-:Y:S01]  /*449c0*/  MOV R11, R19 ;  /* 0x00000013000b7202 */ /* 0x000fe20000000f00 */
[----:B------:R-:W4:Y:S01]  /*449d0*/  LDL.LU R16, [R1+0x4128] ;  /* 0x0041280001107983 */ /* 0x000f220000300800 */
[----:B------:R-:W-:Y:S02]  /*449e0*/  MOV R9, R17 ;  /* 0x0000001100097202 */ /* 0x000fe40000000f00 */
[----:B------:R-:W2:Y:S02]  /*449f0*/  LDL.LU R17, [R1+0x4124] ;  /* 0x0041240001117983 */ /* 0x000ea40000300800 */
[----:B------:R-:W2:Y:S01]  /*44a00*/  LDL.LU R18, [R1+0x4120] ;  /* 0x0041200001127983 */ /* 0x000ea20000300800 */
[----:B------:R-:W2:Y:S01]  /*44a10*/  LDL.LU R19, [R1+0x411c] ;  /* 0x00411c0001137983 */ /* 0x000ea20000300800 */
[----:B------:R-:W-:Y:S02]  /*44a20*/  STL.64 [R1+0x4040], R10 ;  /* 0x0040400a01007387 */ /* 0x000fe40000100a00 */
[----:B------:R0:W-:Y:S02]  /*44a30*/  STL.64 [R1+0x4038], R8 ;  /* 0x0040380801007387 */ /* 0x0001e40000100a00 */
[----:B0-----:R-:W-:Y:S01]  /*44a40*/  MOV R8, R2 ;  /* 0x0000000200087202 */ /* 0x001fe20000000f00 */
[----:B------:R-:W-:Y:S01]  /*44a50*/  IMAD.MOV.U32 R9, RZ, RZ, R29 ;  /* 0x000000ffff097224 */ /* 0x000fe200078e001d */
[----:B------:R-:W2:Y:S01]  /*44a60*/  LDL.LU R2, [R1+0x4118] ;  /* 0x0041180001027983 */ /* 0x000ea20000300800 */
[----:B------:R-:W2:Y:S01]  /*44a70*/  LDL.LU R29, [R1+0x4114] ;  /* 0x00411400011d7983 */ /* 0x000ea20000300800 */
[----:B------:R-:W-:-:S02]  /*44a80*/  MOV R10, R28 ;  /* 0x0000001c000a7202 */ /* 0x000fc40000000f00 */
[----:B------:R-:W2:Y:S01]  /*44a90*/  LDL.LU R28, [R1+0x4110] ;  /* 0x00411000011c7983 */ /* 0x000ea20000300800 */
[----:B------:R-:W-:Y:S02]  /*44aa0*/  MOV R11, R3 ;  /* 0x00000003000b7202 */ /* 0x000fe40000000f00 */
[----:B------:R-:W3:Y:S03]  /*44ab0*/  LDL.LU R3, [R1+0x410c] ;  /* 0x00410c0001037983 */ /* 0x000ee60000300800 */
[----:B------:R0:W-:Y:S01]  /*44ac0*/  STL.64 [R1+0x4060], R10 ;  /* 0x0040600a01007387 */ /* 0x0001e20000100a00 */
[----:B------:R1:W-:Y:S01]  /*44ad0*/  STL.64 [R1+0x4058], R8 ;  /* 0x0040580801007387 */ /* 0x0003e20000100a00 */
[----:B0-----:R-:W-:Y:S01]  /*44ae0*/  MOV R10, R13 ;  /* 0x0000000d000a7202 */ /* 0x001fe20000000f00 */
[----:B-1----:R-:W-:Y:S01]  /*44af0*/  IMAD.MOV.U32 R8, RZ, RZ, R15 ;  /* 0x000000ffff087224 */ /* 0x002fe200078e000f */
[----:B------:R-:W-:Y:S01]  /*44b00*/  MOV R9, R14 ;  /* 0x0000000e00097202 */ /* 0x000fe20000000f00 */
[----:B------:R-:W-:-:S05]  /*44b10*/  IMAD.MOV.U32 R11, RZ, RZ, R12 ;  /* 0x000000ffff0b7224 */ /* 0x000fca00078e000c */
[----:B------:R-:W-:Y:S01]  /*44b20*/  STL.64 [R1+0x4080], R10 ;  /* 0x0040800a01007387 */ /* 0x000fe20000100a00 */
[----:B------:R-:W-:Y:S03]  /*44b30*/  STL.64 [R1+0x4078], R8 ;  /* 0x0040780801007387 */ /* 0x000fe60000100a00 */
[----:B--2---:R-:W0:Y:S04]  /*44b40*/  LDSM.16.MT88.4 R12, [R28+0x36000] ;  /* 0x036000001c0c783b */ /* 0x004e280000004200 */
[----:B0-----:R-:W-:Y:S01]  /*44b50*/  STL.64 [R1+0x4010], R14 ;  /* 0x0040100e01007387 */ /* 0x001fe20000100a00 */
        /* <DEDUP_REMOVED lines=25> */
[----:B------:R-:W-:Y:S03]  /*44cf0*/  STL.64 [R1+0x40b8], R8 ;  /* 0x0040b80801007387 */ /* 0x000fe60000100a00 */
[----:B--2---:R-:W-:Y:S01]  /*44d00*/  STL.64 [R1+0x4050], R14 ;  /* 0x0040500e01007387 */ /* 0x004fe20000100a00 */
[----:B------:R0:W-:Y:S03]  /*44d10*/  STL.64 [R1+0x4048], R12 ;  /* 0x0040480c01007387 */ /* 0x0001e60000100a00 */
[----:B0-----:R-:W2:Y:S01]  /*44d20*/  LDL.LU R12, [R1+0x120] ;  /* 0x00012000010c7983 */ /* 0x001ea20000300800 */
[----:B------:R-:W2:Y:S02]  /*44d30*/  LDL.LU R13, [R1+0x124] ;  /* 0x00012400010d7983 */ /* 0x000ea40000300800 */
[----:B------:R-:W2:Y:S02]  /*44d40*/  LDL.LU R14, [R1+0x128] ;  /* 0x00012800010e7983 */ /* 0x000ea40000300800 */
[----:B------:R-:W2:Y:S01]  /*44d50*/  LDL.LU R15, [R1+0x12c] ;  /* 0x00012c00010f7983 */ /* 0x000ea20000300800 */
[----:B---3--:R-:W-:Y:S01]  /*44d60*/  MOV R10, R21 ;  /* 0x00000015000a7202 */ /* 0x008fe20000000f00 */
        /* <DEDUP_REMOVED lines=26> */
[----:B----4-:R-:W-:Y:S02]  /*44f10*/  MOV R11, R16 ;  /* 0x00000010000b7202 */ /* 0x010fe40000000f00 */
[----:B------:R-:W0:Y:S04]  /*44f20*/  LDSM.16.MT88.4 R16, [R28+0x36080] ;  /* 0x036080001c10783b */ /* 0x000e280000004200 */
[----:B---3--:R-:W-:Y:S01]  /*44f30*/  STL.64 [R1+0x40d0], R14 ;  /* 0x0040d00e01007387 */ /* 0x008fe20000100a00 */
[----:B--2---:R1:W-:Y:S03]  /*44f40*/  STL.64 [R1+0x40c8], R12 ;  /* 0x0040c80c01007387 */ /* 0x0043e60000100a00 */
[----:B-1----:R-:W2:Y:S01]  /*44f50*/  LDL.LU R12, [R1+0x160] ;  /* 0x00016000010c7983 */ /* 0x002ea20000300800 */
[----:B------:R-:W2:Y:S02]  /*44f60*/  LDL.LU R13, [R1+0x164] ;  /* 0x00016400010d7983 */ /* 0x000ea40000300800 */
[----:B------:R-:W3:Y:S02]  /*44f70*/  LDL.LU R14, [R1+0x168] ;  /* 0x00016800010e7983 */ /* 0x000ee40000300800 */
[----:B------:R-:W3:Y:S01]  /*44f80*/  LDL.LU R15, [R1+0x16c] ;  /* 0x00016c00010f7983 */ /* 0x000ee20000300800 */
[----:B------:R-:W1:Y:S04]  /*44f90*/  S2R R22, SR_TID.X ;  /* 0x0000000000167919 */ /* 0x000e680000002100 */
[----:B---3--:R-:W-:Y:S01]  /*44fa0*/  STL.64 [R1+0x40f0], R14 ;  /* 0x0040f00e01007387 */ /* 0x008fe20000100a00 */
[----:B--2---:R2:W-:Y:S03]  /*44fb0*/  STL.64 [R1+0x40e8], R12 ;  /* 0x0040e80c01007387 */ /* 0x0045e60000100a00 */
[----:B--2---:R-:W2:Y:S01]  /*44fc0*/  LDL.LU R12, [R1+0x190] ;  /* 0x00019000010c7983 */ /* 0x004ea20000300800 */
[----:B------:R-:W2:Y:S02]  /*44fd0*/  LDL.LU R13, [R1+0x194] ;  /* 0x00019400010d7983 */ /* 0x000ea40000300800 */
[----:B------:R-:W2:Y:S02]  /*44fe0*/  LDL.LU R14, [R1+0x198] ;  /* 0x00019800010e7983 */ /* 0x000ea40000300800 */
[----:B------:R-:W2:Y:S01]  /*44ff0*/  LDL.LU R15, [R1+0x19c] ;  /* 0x00019c00010f7983 */ /* 0x000ea20000300800 */
[----:B0-----:R-:W-:Y:S01]  /*45000*/  STL.64 [R1+0x4000], R18 ;  /* 0x0040001201007387 */ /* 0x001fe20000100a00 */
[----:B------:R0:W-:Y:S03]  /*45010*/  STL.64 [R1+0x3ff8], R16 ;  /* 0x003ff81001007387 */ /* 0x0001e60000100a00 */
[----:B0-----:R-:W3:Y:S01]  /*45020*/  LDL.LU R16, [R1+0xd0] ;  /* 0x0000d00001107983 */ /* 0x001ee20000300800 */
[----:B------:R-:W-:-:S02]  /*45030*/  MOV R17, R7 ;  /* 0x0000000700117202 */ /* 0x000fc40000000f00 */
[----:B------:R-:W4:Y:S01]  /*45040*/  LDL.LU R7, [R1+0x4100] ;  /* 0x0041000001077983 */ /* 0x000f220000300800 */
[----:B-1----:R-:W-:Y:S01]  /*45050*/  LOP3.LUT R23, R22, 0x7, RZ, 0xc0, !PT ;  /* 0x0000000716177812 */ /* 0x002fe200078ec0ff */
[----:B------:R-:W3:Y:S04]  /*45060*/  LDL.LU R18, [R1+0xd8] ;  /* 0x0000d80001127983 */ /* 0x000ee80000300800 */
[----:B------:R-:W-:Y:S02]  /*45070*/  IMAD R5, R23, 0x210, RZ ;  /* 0x0000021017057824 */ /* 0x000fe400078e02ff */
[----:B------:R-:W-:Y:S02]  /*45080*/  IMAD.MOV.U32 R19, RZ, RZ, R6 ;  /* 0x000000ffff137224 */ /* 0x000fe400078e0006 */
[----:B------:R-:W2:Y:S01]  /*45090*/  LDL.LU R6, [R1+0x40fc] ;  /* 0x0040fc0001067983 */ /* 0x000ea20000300800 */
[----:B----4-:R-:W-:-:S03]  /*450a0*/  LOP3.LUT R5, R5, 0x10, R7, 0x78, !PT ;  /* 0x0000001005057812 */ /* 0x010fc600078e7807 */
[----:B------:R-:W2:Y:S01]  /*450b0*/  LDL.LU R7, [R1+0x40f8] ;  /* 0x0040f80001077983 */ /* 0x000ea20000300800 */
[----:B------:R-:W-:Y:S01]  /*450c0*/  STL [R1+0x3ff0], R28 ;  /* 0x003ff01c01007387 */ /* 0x000fe20000100800 */
[----:B--2---:R-:W-:Y:S02]  /*450d0*/  HMMA.16816.F32 R8, R8, R6, R12 ;  /* 0x000000060808723c */ /* 0x004fe4000000180c */
[----:B------:R-:W2:Y:S01]  /*450e0*/  LDL.LU.64 R14, [R1+0x40f0] ;  /* 0x0040f000010e7983 */ /* 0x000ea20000300a00 */
[----:B------:R-:W2:Y:S11]  /*450f0*/  LDL.LU.64 R12, [R1+0x40e8] ;  /* 0x0040e800010c7983 */ /* 0x000eb60000300a00 */
[----:B------:R-:W-:Y:S09]  /*45100*/  @!UPT UIADD3 URZ, URZ, URZ, URZ ;  /* 0x0000003f3f3ff290 */ /* 0x000ff2000fffe03f */
[----:B------:R-:W-:Y:S01]  /*45110*/  STL.64 [R1+0x1c0], R8 ;  /* 0x0001c00801007387 */ /* 0x000fe20000100a00 */
[----:B------:R0:W-:Y:S03]  /*45120*/  STL.64 [R1+0x1c8], R10 ;  /* 0x0001c80a01007387 */ /* 0x0001e60000100a00 */
[----:B0-----:R-:W2:Y:S01]  /*45130*/  LDL.LU.64 R10, [R1+0x40e0] ;  /* 0x0040e000010a7983 */ /* 0x001ea20000300a00 */
[----:B------:R-:W2:Y:S01]  /*45140*/  LDL.LU.64 R8, [R1+0x40d8] ;  /* 0x0040d80001087983 */ /* 0x000ea20000300a00 */
[----:B------:R-:W-:Y:S02]  /*45150*/  LOP3.LUT R4, R22, 0x10, RZ, 0xc0, !PT ;  /* 0x0000001016047812 */ /* 0x000fe400078ec0ff */
[----:B------:R-:W-:Y:S02]  /*45160*/  LDSM.16.MT88.4 R20, [R28+0x36100] ;  /* 0x036100001c14783b */ /* 0x000fe40000004200 */
[----:B------:R-:W-:-:S04]  /*45170*/  SHF.L.U32 R4, R4, 0x8, RZ ;  /* 0x0000000804047819 */ /* 0x000fc800000006ff */
        /* <DEDUP_REMOVED lines=64> */
[----:B------:R-:W2:Y:S02]  /*45580*/  LDL.LU R9, [R1+0xa4] ;  /* 0x0000a40001097983 */ /* 0x000ea40000300800 */
[----:B-1----:R-:W2:Y:S01]  /*45590*/  LDL.LU R10, [R1+0xa8] ;  /* 0x0000a800010a7983 */ /* 0x002ea20000300800 */
[-C--:B---3--:R-:W-:Y:S01]  /*455a0*/  HMMA.16816.F32 R12, R12, R6.reuse, R16 ;  /* 0x000000060c0c723c */ /* 0x088fe20000001810 */
[----:B------:R-:W2:Y:S01]  /*455b0*/  LDL.LU.64 R18, [R1+0x4000] ;  /* 0x0040000001127983 */ /* 0x000ea20000300a00 */
[----:B------:R-:W2:Y:S02]  /*455c0*/  LDL.LU.64 R16, [R1+0x3ff8] ;  /* 0x003ff80001107983 */ /* 0x000ea40000300a00 */
[----:B------:R-:W-:Y:S11]  /*455d0*/  IMAD.MOV.U32 R11, RZ, RZ, R3 ;  /* 0x000000ffff0b7224 */ /* 0x000ff600078e0003 */
[----:B------:R-:W-:Y:S08]  /*455e0*/  @!UPT UIADD3 URZ, URZ, URZ, URZ ;  /* 0x0000003f3f3ff290 */ /* 0x000ff0000fffe03f */
[----:B------:R0:W-:Y:S01]  /*455f0*/  STL.64 [R1+0xe0], R12 ;  /* 0x0000e00c01007387 */ /* 0x0001e20000100a00 */
[----:B------:R-:W-:Y:S01]  /*45600*/  MOV R3, R15 ;  /* 0x0000000f00037202 */ /* 0x000fe20000000f00 */
[----:B------:R1:W-:Y:S02]  /*45610*/  STL [R1+0xe8], R14 ;  /* 0x0000e80e01007387 */ /* 0x0003e40000100800 */
[----:B0-----:R-:W3:Y:S01]  /*45620*/  LDL.LU R12, [R1+0x80] ;  /* 0x00008000010c7983 */ /* 0x001ee20000300800 */
[----:B------:R-:W3:Y:S02]  /*45630*/  LDL.LU R13, [R1+0x84] ;  /* 0x00008400010d7983 */ /* 0x000ee40000300800 */
[----:B------:R-:W-:Y:S01]  /*45640*/  STL [R1+0x3f64], R3 ;  /* 0x003f640301007387 */ /* 0x000fe20000100800 */
[-C--:B--2---:R-:W-:Y:S01]  /*45650*/  HMMA.16816.F32 R8, R16, R6.reuse, R8 ;  /* 0x000000061008723c */ /* 0x084fe20000001808 */
[----:B------:R-:W2:Y:S01]  /*45660*/  LDL.LU R16, [R1+0x90] ;  /* 0x0000900001107983 */ /* 0x000ea20000300800 */
[----:B------:R-:W2:Y:S02]  /*45670*/  LDL.LU R17, [R1+0x94] ;  /* 0x0000940001117983 */ /* 0x000ea40000300800 */
[----:B------:R-:W2:Y:S02]  /*45680*/  LDL.LU R18, [R1+0x98] ;  /* 0x0000980001127983 */ /* 0x000ea40000300800 */
[----:B------:R-:W2:Y:S02]  /*45690*/  LDL.LU R19, [R1+0x9c] ;  /* 0x00009c0001137983 */ /* 0x000ea40000300800 */
[----:B------:R-:W-:Y:S01]  /*456a0*/  IMAD.MOV.U32 R15, RZ, RZ, R2 ;  /* 0x000000ffff0f7224 */ /* 0x000fe200078e0002 */
[----:B-1----:R-:W-:Y:S11]  /*456b0*/  MOV R14, R29 ;  /* 0x0000001d000e7202 */ /* 0x002ff60000000f00 */
[----:B------:R-:W-:Y:S04]  /*456c0*/  @!UPT UIADD3 URZ, URZ, URZ, URZ ;  /* 0x0000003f3f3ff290 */ /* 0x000fe8000fffe03f */
[----:B------:R-:W-:Y:S02]  /*456d0*/  MOV R2, R11 ;  /* 0x0000000b00027202 */ /* 0x000fe40000000f00 */
[----:B------:R-:W0:Y:S01]  /*456e0*/  S2R R11, SR_TID.X ;  /* 0x00000000000b7919 */ /* 0x000e220000002100 */
[----:B------:R-:W-:Y:S02]  /*456f0*/  MOV R5, R9 ;  /* 0x0000000900057202 */ /* 0x000fe40000000f00 */
[----:B------:R-:W1:Y:S02]  /*45700*/  S2R R9, SR_TID.X ;  /* 0x0000000000097919 */ /* 0x000e640000002100 */
[----:B------:R-:W-:Y:S01]  /*45710*/  IMAD.MOV.U32 R29, RZ, RZ, R10 ;  /* 0x000000ffff1d7224 */ /* 0x000fe200078e000a */
[----:B---3--:R-:W-:Y:S01]  /*45720*/  HMMA.16816.F32 R12, R24, R6, R12 ;  /* 0x00000006180c723c */ /* 0x008fe2000000180c */
[----:B0-----:R-:W-:Y:S02]  /*45730*/  LOP3.LUT R10, R11, 0x7, RZ, 0xc0, !PT ;  /* 0x000000070b0a7812 */ /* 0x001fe400078ec0ff */
[C---:B-1----:R-:W-:Y:S01]  /*45740*/  LOP3.LUT R11, R9.reuse, 0x10, RZ, 0xc0, !PT ;  /* 0x00000010090b7812 */ /* 0x042fe200078ec0ff */
[----:B------:R-:W-:-:S02]  /*45750*/  SHF.L.U32 R9, R9, 0x1, RZ ;  /* 0x0000000109097819 */ /* 0x000fc400000006ff */
[----:B------:R-:W-:Y:S02]  /*45760*/  IMAD R10, R10, 0x210, RZ ;  /* 0x000002100a0a7824 */ /* 0x000fe400078e02ff */
[----:B------:R-:W-:-:S03]  /*45770*/  IMAD.SHL.U32 R11, R11, 0x100, RZ ;  /* 0x000001000b0b7824 */ /* 0x000fc600078e00ff */
[----:B------:R-:W-:Y:S02]  /*45780*/  LOP3.LUT R10, R10, 0x10, R9, 0x78, !PT ;  /* 0x000000100a0a7812 */ /* 0x000fe400078e7809 */
[----:B------:R-:W-:Y:S01]  /*45790*/  MOV R4, R8 ;  /* 0x0000000800047202 */ /* 0x000fe20000000f00 */
[----:B------:R-:W-:Y:S01]  /*457a0*/  STL [R1+0x3f6c], R2 ;  /* 0x003f6c0201007387 */ /* 0x000fe20000100800 */
[----:B------:R-:W-:-:S03]  /*457b0*/  LOP3.LUT R10, R10, R11, RZ, 0xfc, !PT ;  /* 0x0000000b0a0a7212 */ /* 0x000fc600078efcff */
[----:B------:R-:W0:Y:S01]  /*457c0*/  S2R R11, SR_TID.X ;  /* 0x00000000000b7919 */ /* 0x000e220000002100 */
[----:B------:R-:W-:Y:S01]  /*457d0*/  STL [R1+0x3f68], R29 ;  /* 0x003f681d01007387 */ /* 0x000fe20000100800 */
[----:B------:R-:W-:Y:S02]  /*457e0*/  LOP3.LUT R10, R10, 0x60, RZ, 0x3c, !PT ;  /* 0x000000600a0a7812 */ /* 0x000fe400078e3cff */
[C---:B0-----:R-:W-:Y:S02]  /*457f0*/  LOP3.LUT R8, R11.reuse, 0x7, RZ, 0xc0, !PT ;  /* 0x000000070b087812 */ /* 0x041fe400078ec0ff */
[C---:B------:R-:W-:Y:S02]  /*45800*/  SHF.L.U32 R9, R11.reuse, 0x1, RZ ;  /* 0x000000010b097819 */ /* 0x040fe400000006ff */
[----:B------:R-:W-:Y:S02]  /*45810*/  SHF.L.U32 R8, R8, 0x4, RZ ;  /* 0x0000000408087819 */ /* 0x000fe400000006ff */
[----:B------:R-:W-:Y:S01]  /*45820*/  MOV R27, R28 ;  /* 0x0000001c001b7202 */ /* 0x000fe20000000f00 */
[----:B--2---:R-:W-:Y:S11]  /*45830*/  HMMA.16816.F32 R16, R20, R6, R16 ;  /* 0x000000061410723c */ /* 0x004ff60000001810 */
[----:B------:R-:W-:Y:S11]  /*45840*/  @!UPT UIADD3 URZ, URZ, URZ, URZ ;  /* 0x0000003f3f3ff290 */ /* 0x000ff6000fffe03f */
[----:B------:R-:W-:Y:S01]  /*45850*/  @!UPT UIADD3 URZ, URZ, URZ, URZ ;  /* 0x0000003f3f3ff290 */ /* 0x000fe2000fffe03f */
[----:B------:R-:W-:Y:S01]  /*45860*/  STL.64 [R1+0x1b0], R16 ;  /* 0x0001b01001007387 */ /* 0x000fe20000100a00 */
[----:B------:R-:W-:Y:S02]  /*45870*/  STL.64 [R1+0x1b8], R18 ;  /* 0x0001b81201007387 */ /* 0x000fe40000100a00 */
[----:B------:R-:W-:Y:S02]  /*45880*/  STL.64 [R1+0x3fe8], R6 ;  /* 0x003fe80601007387 */ /* 0x000fe40000100a00 */
[----:B------:R-:W-:Y:S01]  /*45890*/  STL.64 [R1+0x3fe0], R4 ;  /* 0x003fe00401007387 */ /* 0x000fe20000100a00 */
[----:B------:R-:W-:Y:S01]  /*458a0*/  STL.64 [R1+0x180], R12 ;  /* 0x0001800c01007387 */ /* 0x000fe20000100a00 */
[----:B------:R-:W-:Y:S02]  /*458b0*/  STL.64 [R1+0x188], R14 ;  /* 0x0001880e01007387 */ /* 0x000fe40000100a00 */
[----:B------:R-:W0:Y:S01]  /*458c0*/  LDSM.16.MT88.4 R12, [R10+0x36100] ;  /* 0x036100000a0c783b */ /* 0x000e220000004200 */
[----:B------:R-:W1:Y:S04]  /*458d0*/  LDSM.16.MT88.4 R4, [R0+0x38000] ;  /* 0x038000000004783b */ /* 0x000e680000004200 */
[----:B------:R2:W-:Y:S02]  /*458e0*/  LDSM.16.MT88.4 R16, [R10+0x36180] ;  /* 0x036180000a10783b */ /* 0x0005e40000004200 */
[C---:B--2---:R-:W-:Y:S01]  /*458f0*/  LOP3.LUT R10, R11.reuse, 0x7, RZ, 0xc0, !PT ;  /* 0x000000070b0a7812 */ /* 0x044fe200078ec0ff */
[----:B------:R-:W-:-:S05]  /*45900*/  LOP3.LUT R11, R11, 0xe0, RZ, 0xc0, !PT ;  /* 0x000000e00b0b7812 */ /* 0x000fca00078ec0ff */
[----:B------:R-:W-:-:S05]  /*45910*/  IMAD R11, R11, 0x100, R8 ;  /* 0x000001000b0b7824 */ /* 0x000fca00078e0208 */
[----:B------:R-:W-:-:S04]  /*45920*/  LOP3.LUT R11, R11, 0x30, R9, 0x78, !PT ;  /* 0x000000300b0b7812 */ /* 0x000fc800078e7809 */
[----:B------:R-:W-:-:S06]  /*45930*/  LEA R11, R10, R11, 0xa ;  /* 0x0000000b0a0b7211 */ /* 0x000fcc00078e50ff */
[----:B------:R-:W2:Y:S04]  /*45940*/  LDSM.16.M88.4 R8, [R11+0x40380] ;  /* 0x040380000b08783b */ /* 0x000ea80000000200 */
[----:B0-----:R-:W-:Y:S01]  /*45950*/  STL.64 [R1+0x3fd8], R14 ;  /* 0x003fd80e01007387 */ /* 0x001fe20000100a00 */
[----:B------:R-:W-:Y:S02]  /*45960*/  STL.64 [R1+0x3fd0], R12 ;  /* 0x003fd00c01007387 */ /* 0x000fe40000100a00 */
[----:B-1----:R-:W-:Y:S01]  /*45970*/  IMAD.MOV.U32 R2, RZ, RZ, R5 ;  /* 0x000000ffff027224 */ /* 0x002fe200078e0005 */
[----:B------:R-:W-:Y:S01]  /*45980*/  MOV R29, R6 ;  /* 0x00000006001d7202 */ /* 0x000fe20000000f00 */
[----:B------:R-:W-:Y:S01]  /*45990*/  STL [R1+0x70], R4 ;  /* 0x0000700401007387 */ /* 0x000fe20000100800 */
[----:B------:R-:W-:-:S02]  /*459a0*/  MOV R3, R7 ;  /* 0x0000000700037202 */ /* 0x000fc40000000f00 */
[----:B------:R-:W0:Y:S03]  /*459b0*/  LDSM.16.MT88.4 R4, [R0+0x38080] ;  /* 0x038080000004783b */ /* 0x000e260000004200 */
[----:B------:R-:W-:Y:S01]  /*459c0*/  STL [R1+0x3f78], R3 ;  /* 0x003f780301007387 */ /* 0x000fe20000100800 */
[----:B------:R-:W-:Y:S02]  /*459d0*/  STL [R1+0x3f74], R29 ;  /* 0x003f741d01007387 */ /* 0x000fe40000100800 */
[----:B------:R-:W-:Y:S01]  /*459e0*/  STL [R1+0x3f70], R2 ;  /* 0x003f700201007387 */ /* 0x000fe20000100800 */
[----:B--2---:R-:W-:Y:S01]  /*459f0*/  STL [R1+0x3f80], R8 ;  /* 0x003f800801007387 */ /* 0x004fe20000100800 */
[----:B------:R-:W-:Y:S02]  /*45a00*/  STL [R1+0x3f7c], R9 ;  /* 0x003f7c0901007387 */ /* 0x000fe40000100800 */
[----:B------:R-:W-:Y:S02]  /*45a10*/  STL [R1+0x3dd4], R10 ;  /* 0x003dd40a01007387 */ /* 0x000fe40000100800 */
[----:B------:R0:W-:Y:S02]  /*45a20*/  STL [R1+0x3dd0], R11 ;  /* 0x003dd00b01007387 */ /* 0x0001e40000100800 */
[----:B0-----:R-:W-:Y:S01]  /*45a30*/  MOV R11, R6 ;  /* 0x00000006000b7202 */ /* 0x001fe20000000f00 */
[----:B------:R-:W-:Y:S01]  /*45a40*/  STL.64 [R1+0x60], R4 ;  /* 0x0000600401007387 */ /* 0x000fe20000100a00 */
[----:B------:R-:W-:-:S02]  /*45a50*/  IMAD.MOV.U32 R10, RZ, RZ, R7 ;  /* 0x000000ffff0a7224 */ /* 0x000fc400078e0007 */
[----:B------:R-:W0:Y:S01]  /*45a60*/  LDSM.16.MT88.4 R4, [R0+0x38100] ;  /* 0x038100000004783b */ /* 0x000e220000004200 */
[----:B------:R-:W1:Y:S04]  /*45a70*/  S2R R23, SR_TID.X ;  /* 0x0000000000177919 */ /* 0x000e680000002100 */
[----:B------:R-:W2:Y:S01]  /*45a80*/  S2R R21, SR_TID.X ;  /* 0x0000000000157919 */ /* 0x000ea20000002100 */
[----:B------:R-:W3:Y:S02]  /*45a90*/  LDL.LU R12, [R1+0xc0] ;  /* 0x0000c000010c7983 */ /* 0x000ee40000300800 */
[----:B------:R-:W3:Y:S02]  /*45aa0*/  LDL.LU R13, [R1+0xc4] ;  /* 0x0000c400010d7983 */ /* 0x000ee40000300800 */
[----:B------:R-:W3:Y:S01]  /*45ab0*/  LDL.LU R14, [R1+0xc8] ;  /* 0x0000c800010e7983 */ /* 0x000ee20000300800 */
[----:B------:R-:W3:Y:S01]  /*45ac0*/  LDL.LU R15, [R1+0xcc] ;  /* 0x0000cc00010f7983 */ /* 0x000ee20000300800 */
[----:B------:R-:W-:Y:S01]  /*45ad0*/  STL [R1+0x3f88], R10 ;  /* 0x003f880a01007387 */ /* 0x000fe20000100800 */
[----:B0-----:R-:W-:-:S02]  /*45ae0*/  MOV R9, R4 ;  /* 0x0000000400097202 */ /* 0x001fc40000000f00 */
[----:B------:R-:W-:Y:S01]  /*45af0*/  MOV R3, R5 ;  /* 0x0000000500037202 */ /* 0x000fe20000000f00 */
[----:B------:R-:W-:Y:S01]  /*45b00*/  IMAD.MOV.U32 R29, RZ, RZ, R6 ;  /* 0x000000ffff1d7224 */ /* 0x000fe200078e0006 */
[----:B------:R-:W-:Y:S02]  /*45b10*/  MOV R2, R7 ;  /* 0x0000000700027202 */ /* 0x000fe40000000f00 */
[----:B------:R-:W0:Y:S01]  /*45b20*/  LDSM.16.MT88.4 R4, [R0+0x38180] ;  /* 0x038180000004783b */ /* 0x000e220000004200 */
[----:B-1----:R-:W-:Y:S02]  /*45b30*/  LOP3.LUT R23, R23, 0x7, RZ, 0xc0, !PT ;  /* 0x0000000717177812 */ /* 0x002fe400078ec0ff */
[C---:B--2---:R-:W-:Y:S01]  /*45b40*/  LOP3.LUT R22, R21.reuse, 0x10, RZ, 0xc0, !PT ;  /* 0x0000001015167812 */ /* 0x044fe200078ec0ff */
[----:B------:R-:W-:Y:S02]  /*45b50*/  SHF.L.U32 R21, R21, 0x1, RZ ;  /* 0x0000000115157819 */ /* 0x000fe400000006ff */
[----:B------:R-:W-:Y:S01]  /*45b60*/  IMAD R23, R23, 0x210, RZ ;  /* 0x0000021017177824 */ /* 0x000fe200078e02ff */
[----:B------:R1:W-:Y:S01]  /*45b70*/  STL [R1+0x3f84], R11 ;  /* 0x003f840b01007387 */ /* 0x0003e20000100800 */
[----:B------:R-:W2:Y:S02]  /*45b80*/  LDL.LU R24, [R1+0xb0] ;  /* 0x0000b00001187983 */ /* 0x000ea40000300800 */
[----:B------:R-:W-:-:S02]  /*45b90*/  IMAD.SHL.U32 R22, R22, 0x100, RZ ;  /* 0x0000010016167824 */ /* 0x000fc400078e00ff */
[----:B------:R-:W2:Y:S01]  /*45ba0*/  LDL.LU R25, [R1+0xb4] ;  /* 0x0000b40001197983 */ /* 0x000ea20000300800 */
[----:B------:R-:W-:Y:S01]  /*45bb0*/  LOP3.LUT R23, R23, 0x10, R21, 0x78, !PT ;  /* 0x0000001017177812 */ /* 0x000fe200078e7815 */
[----:B------:R-:W2:Y:S01]  /*45bc0*/  LDL.LU R26, [R1+0xb8] ;  /* 0x0000b800011a7983 */ /* 0x000ea20000300800 */
[----:B------:R-:W4:Y:S02]  /*45bd0*/  LDL.LU R28, [R1+0x3ff0] ;  /* 0x003ff000011c7983 */ /* 0x000f240000300800 */
[----:B------:R-:W-:Y:S02]  /*45be0*/  STL [R1+0x3f98], R2 ;  /* 0x003f980201007387 */ /* 0x000fe40000100800 */
[----:B------:R-:W-:Y:S01]  /*45bf0*/  STL [R1+0x3f94], R29 ;  /* 0x003f941d01007387 */ /* 0x000fe20000100800 */
[----:B------:R-:W-:Y:S01]  /*45c00*/  LOP3.LUT R23, R23, R22, RZ, 0xfc, !PT ;  /* 0x0000001617177212 */ /* 0x000fe200078efcff */
[----:B------:R-:W-:Y:S01]  /*45c10*/  STL [R1+0x3f90], R3 ;  /* 0x003f900301007387 */ /* 0x000fe20000100800 */
[----:B------:R-:W-:Y:S02]  /*45c20*/  STL [R1+0x3f8c], R9 ;  /* 0x003f8c0901007387 */ /* 0x000fe40000100800 */
[----:B------:R-:W-:-:S02]  /*45c30*/  LOP3.LUT R23, R23, 0x20, RZ, 0x3c, !PT ;  /* 0x0000002017177812 */ /* 0x000fc400078e3cff */
[----:B0-----:R-:W-:Y:S01]  /*45c40*/  MOV R8, R7 ;  /* 0x0000000700087202 */ /* 0x001fe20000000f00 */
[----:B-1----:R-:W-:Y:S01]  /*45c50*/  IMAD.MOV.U32 R11, RZ, RZ, R6 ;  /* 0x000000ffff0b7224 */ /* 0x002fe200078e0006 */
[----:B------:R-:W-:Y:S01]  /*45c60*/  MOV R10, R5 ;  /* 0x00000005000a7202 */ /* 0x000fe20000000f00 */
[----:B------:R0:W-:Y:S01]  /*45c70*/  STL [R1+0x40], R4 ;  /* 0x0000400401007387 */ /* 0x0001e20000100800 */
[----:B------:R-:W3:Y:S03]  /*45c80*/  LDL.LU.64 R6, [R1+0x3fe8] ;  /* 0x003fe80001067983 */ /* 0x000ee60000300a00 */
[----:B0-----:R-:W2:Y:S01]  /*45c90*/  LDL.LU.64 R4, [R1+0x3fe0] ;  /* 0x003fe00001047983 */ /* 0x001ea20000300a00 */
[----:B------:R-:W-:Y:S02]  /*45ca0*/  STL [R1+0x3fa8], R8 ;  /* 0x003fa80801007387 */ /* 0x000fe40000100800 */
[----:B------:R-:W-:Y:S02]  /*45cb0*/  STL [R1+0x3fa4], R11 ;  /* 0x003fa40b01007387 */ /* 0x000fe40000100800 */
[----:B------:R-:W-:Y:S02]  /*45cc0*/  STL [R1+0x3fa0], R10 ;  /* 0x003fa00a01007387 */ /* 0x000fe40000100800 */
[----:B------:R-:W0:Y:S04]  /*45cd0*/  LDSM.16.MT88.4 R8, [R23+0x38000] ;  /* 0x038000001708783b */ /* 0x000e280000004200 */
[----:B------:R-:W-:Y:S01]  /*45ce0*/  STL [R1+0x3f9c], R0 ;  /* 0x003f9c0001007387 */ /* 0x000fe20000100800 */
[----:B0-----:R-:W-:Y:S01]  /*45cf0*/  IMAD.MOV.U32 R29, RZ, RZ, R9 ;  /* 0x000000ffff1d7224 */ /* 0x001fe200078e0009 */
[----:B------:R-:W-:-:S02]  /*45d00*/  MOV R9, R11 ;  /* 0x0000000b00097202 */ /* 0x000fc40000000f00 */
[----:B------:R-:W-:Y:S02]  /*45d10*/  MOV R2, R8 ;  /* 0x0000000800027202 */ /* 0x000fe40000000f00 */
[----:B------:R-:W-:Y:S01]  /*45d20*/  MOV R3, R10 ;  /* 0x0000000a00037202 */ /* 0x000fe20000000f00 */
[----:B------:R0:W-:Y:S01]  /*45d30*/  STL [R1+0x3fb8], R9 ;  /* 0x003fb80901007387 */ /* 0x0001e20000100800 */
[----:B------:R-:W3:Y:S03]  /*45d40*/  LDL.LU R8, [R1+0x1a0] ;  /* 0x0001a00001087983 */ /* 0x000ee60000300800 */
[----:B0-----:R-:W3:Y:S01]  /*45d50*/  LDL.LU R9, [R1+0x1a4] ;  /* 0x0001a40001097983 */ /* 0x001ee20000300800 */
[----:B------:R-:W3:Y:S02]  /*45d60*/  LDL.LU R10, [R1+0x1a8] ;  /* 0x0001a800010a7983 */ /* 0x000ee40000300800 */
[----:B------:R-:W3:Y:S02]  /*45d70*/  LDL.LU R11, [R1+0x1ac] ;  /* 0x0001ac00010b7983 */ /* 0x000ee40000300800 */
[----:B------:R-:W-:Y:S01]  /*45d80*/  STL [R1+0x3fb4], R3 ;  /* 0x003fb40301007387 */ /* 0x000fe20000100800 */
[----:B------:R-:W-:Y:S01]  /*45d90*/  STL [R1+0x3fb0], R29 ;  /* 0x003fb01d01007387 */ /* 0x000fe20000100800 */
[----:B------:R-:W-:Y:S01]  /*45da0*/  STL [R1+0x3fac], R2 ;  /* 0x003fac0201007387 */ /* 0x000fe20000100800 */
[-C--:B---3--:R-:W-:Y:S02]  /*45db0*/  HMMA.16816.F32 R8, R12, R6.reuse, R8 ;  /* 0x000000060c08723c */ /* 0x088fe40000001808 */
[----:B------:R-:W0:Y:S11]  /*45dc0*/  LDSM.16.MT88.4 R12, [R23+0x38080] ;  /* 0x03808000170c783b */ /* 0x000e360000004200 */
[----:B------:R-:W-:Y:S10]  /*45dd0*/  @!UPT UIADD3 URZ, URZ, URZ, URZ ;  /* 0x0000003f3f3ff290 */ /* 0x000ff4000fffe03f */
[----:B------:R-:W-:Y:S01]  /*45de0*/  STL.64 [R1+0x1a0], R8 ;  /* 0x0001a00801007387 */ /* 0x000fe20000100a00 */
[----:B------:R1:W-:Y:S02]  /*45df0*/  STL.64 [R1+0x1a8], R10 ;  /* 0x0001a80a01007387 */ /* 0x0003e40000100a00 */
[----:B0-----:R-:W-:Y:S01]  /*45e00*/  IMAD.MOV.U32 R0, RZ, RZ, R15 ;  /* 0x000000ffff007224 */ /* 0x001fe200078e000f */
[----:B-1----:R-:W-:Y:S02]  /*45e10*/  MOV R10, R14 ;  /* 0x0000000e000a7202 */ /* 0x002fe40000000f00 */
[----:B------:R-:W-:Y:S01]  /*45e20*/  MOV R11, R13 ;  /* 0x0000000d000b7202 */ /* 0x000fe20000000f00 */
[----:B------:R-:W-:Y:S01]  /*45e30*/  IMAD.MOV.U32 R8, RZ, RZ, R12 ;  /* 0x000000ffff087224 */ /* 0x000fe200078e000c */
[----:B------:R-:W3:Y:S01]  /*45e40*/  LDL.LU.64 R14, [R1+0x3fd8] ;  /* 0x003fd800010e7983 */ /* 0x000ee20000300a00 */
[----:B------:R-:W3:Y:S02]  /*45e50*/  LDL.LU.64 R12, [R1+0x3fd0] ;  /* 0x003fd000010c7983 */ /* 0x000ee40000300a00 */
[----:B------:R-:W-:Y:S02]  /*45e60*/  STL [R1+0x3fc8], R0 ;  /* 0x003fc80001007387 */ /* 0x000fe40000100800 */
[----:B------:R-:W-:Y:S01]  /*45e70*/  STL [R1+0x3fc4], R10 ;  /* 0x003fc40a01007387 */ /* 0x000fe20000100800 */
[----:B------:R-:W-:Y:S01]  /*45e80*/  STL [R1+0x3fc0], R11 ;  /* 0x003fc00b01007387 */ /* 0x000fe20000100800 */
[----:B------:R0:W-:Y:S03]  /*45e90*/  STL [R1+0x3fbc], R8 ;  /* 0x003fbc0801007387 */ /* 0x0001e60000100800 */
[----:B0-----:R-:W2:Y:S01]  /*45ea0*/  LDL.LU R8, [R1+0x170] ;  /* 0x0001700001087983 */ /* 0x001ea20000300800 */
[----:B------:R-:W2:Y:S02]  /*45eb0*/  LDL.LU R9, [R1+0x174] ;  /* 0x0001740001097983 */ /* 0x000ea40000300800 */
[----:B------:R-:W2:Y:S02]  /*45ec0*/  LDL.LU R10, [R1+0x178] ;  /* 0x00017800010a7983 */ /* 0x000ea40000300800 */
[----:B------:R-:W2:Y:S02]  /*45ed0*/  LDL.LU R11, [R1+0x17c] ;  /* 0x00017c00010b7983 */ /* 0x000ea40000300800 */
[----:B--2---:R-:W-:Y:S01]  /*45ee0*/  HMMA.16816.F32 R8, R24, R6, R8 ;  /* 0x000000061808723c */ /* 0x004fe20000001808 */
[----:B------:R-:W-:Y:S02]  /*45ef0*/  LDSM.16.MT88.4 R24, [R23+0x38100] ;  /* 0x038100001718783b */ /* 0x000fe40000004200 */
[----:B------:R-:W0:Y:S11]  /*45f00*/  LDSM.16.MT88.4 R20, [R23+0x38180] ;  /* 0x038180001714783b */ /* 0x000e360000004200 */
[----:B------:R-:W-:Y:S09]  /*45f10*/  @!UPT UIADD3 URZ, URZ, URZ, URZ ;  /* 0x0000003f3f3ff290 */ /* 0x000ff2000fffe03f */
[----:B------:R-:W-:Y:S01]  /*45f20*/  STL.64 [R1+0x170], R8 ;  /* 0x0001700801007387 */ /* 0x000fe20000100a00 */
[----:B------:R1:W-:Y:S01]  /*45f30*/  STL.64 [R1+0x178], R10 ;  /* 0x0001780a01007387 */ /* 0x0003e20000100a00 */
[----:B0-----:R-:W-:Y:S01]  /*45f40*/  MOV R0, R20 ;  /* 0x0000001400007202 */ /* 0x001fe20000000f00 */
[----:B-1----:R-:W-:Y:S01]  /*45f50*/  IMAD.MOV.U32 R10, RZ, RZ, R21 ;  /* 0x000000ffff0a7224 */ /* 0x002fe200078e0015 */
[----:B------:R-:W-:Y:S02]  /*45f60*/  MOV R11, R22 ;  /* 0x00000016000b7202 */ /* 0x000fe40000000f00 */
[----:B------:R-:W-:Y:S02]  /*45f70*/  MOV R8, R23 ;  /* 0x0000001700087202 */ /* 0x000fe40000000f00 */
[----:B----4-:R-:W0:Y:S01]  /*45f80*/  LDSM.16.MT88.4 R20, [R28+0x38000] ;  /* 0x038000001c14783b */ /* 0x010e220000004200 */
[----:B------:R-:W-:Y:S02]  /*45f90*/  MOV R9, R24 ;  /* 0x0000001800097202 */ /* 0x000fe40000000f00 */
[----:B------:R-:W-:Y:S01]  /*45fa0*/  MOV R3, R25 ;  /* 0x0000001900037202 */ /* 0x000fe20000000f00 */
[----:B------:R-:W-:Y:S01]  /*45fb0*/  IMAD.MOV.U32 R29, RZ, RZ, R26 ;  /* 0x000000ffff1d7224 */ /* 0x000fe200078e001a */
[----:B------:R-:W-:-:S02]  /*45fc0*/  MOV R2, R27 ;  /* 0x0000001b00027202 */ /* 0x000fc40000000f00 */
[----:B------:R-:W1:Y:S04]  /*45fd0*/  LDSM.16.MT88.4 R24, [R28+0x38080] ;  /* 0x038080001c18783b */ /* 0x000e680000004200 */
[----:B0-----:R-:W-:Y:S01]  /*45fe0*/  STL.64 [R1+0x3e78], R22 ;  /* 0x003e781601007387 */ /* 0x001fe20000100a00 */
[----:B------:R0:W-:Y:S03]  /*45ff0*/  STL.64 [R1+0x3e70], R20 ;  /* 0x003e701401007387 */ /* 0x0001e60000100a00 */
[----:B0-----:R-:W2:Y:S01]  /*46000*/  LDL.LU R20, [R1+0x1d0] ;  /* 0x0001d00001147983 */ /* 0x001ea20000300800 */
[----:B------:R-:W2:Y:S02]  /*46010*/  LDL.LU R21, [R1+0x1d4] ;  /* 0x0001d40001157983 */ /* 0x000ea40000300800 */
[----:B------:R-:W2:Y:S02]  /*46020*/  LDL.LU R22, [R1+0x1d8] ;  /* 0x0001d80001167983 */ /* 0x000ea40000300800 */
[----:B------:R-:W2:Y:S01]  /*46030*/  LDL.LU R23, [R1+0x1dc] ;  /* 0x0001dc0001177983 */ /* 0x000ea20000300800 */
[----:B-1----:R-:W-:Y:S01]  /*46040*/  STL.64 [R1+0x3e88], R26 ;  /* 0x003e881a01007387 */ /* 0x002fe20000100a00 */
[----:B------:R0:W-:Y:S03]  /*46050*/  STL.64 [R1+0x3e80], R24 ;  /* 0x003e801801007387 */ /* 0x0001e60000100a00 */
[----:B0-----:R-:W3:Y:S01]  /*46060*/  LDL.LU R24, [R1+0x1e0] ;  /* 0x0001e00001187983 */ /* 0x001ee20000300800 */
[----:B------:R-:W3:Y:S02]  /*46070*/  LDL.LU R25, [R1+0x1e4] ;  /* 0x0001e40001197983 */ /* 0x000ee40000300800 */
[----:B------:R-:W3:Y:S02]  /*46080*/  LDL.LU R26, [R1+0x1e8] ;  /* 0x0001e800011a7983 */ /* 0x000ee40000300800 */
[----:B------:R-:W3:Y:S01]  /*46090*/  LDL.LU R27, [R1+0x1ec] ;  /* 0x0001ec00011b7983 */ /* 0x000ee20000300800 */
[----:B------:R-:W-:Y:S01]  /*460a0*/  STL.64 [R1+0x3f48], R4 ;  /* 0x003f480401007387 */ /* 0x000fe20000100a00 */
[-C--:B--2---:R-:W-:Y:S08]  /*460b0*/  HMMA.16816.F32 R16, R16, R6.reuse, R20 ;  /* 0x000000061010723c */ /* 0x084ff00000001814 */
[----:B---3--:R-:W-:Y:S07]  /*460c0*/  HMMA.16816.F32 R12, R12, R6, R24 ;  /* 0x000000060c0c723c */ /* 0x008fee0000001818 */
[----:B------:R-:W-:-:S02]  /*460d0*/  MOV R24, R9 ;  /* 0x0000000900187202 */ /* 0x000fc40000000f00 */
[----:B------:R-:W-:Y:S11]  /*460e0*/  MOV R25, R3 ;  /* 0x0000000300197202 */ /* 0x000ff60000000f00 */
[----:B------:R-:W-:Y:S03]  /*460f0*/  @!UPT UIADD3 URZ, URZ, URZ, URZ ;  /* 0x0000003f3f3ff290 */ /* 0x000fe6000fffe03f */
[----:B------:R0:W-:Y:S01]  /*46100*/  STL.64 [R1+0x150], R12 ;  /* 0x0001500c01007387 */ /* 0x0001e20000100a00 */
[----:B------:R1:W-:Y:S02]  /*46110*/  STL.64 [R1+0x158], R14 ;  /* 0x0001580e01007387 */ /* 0x0003e40000100a00 */
[----:B------:R-:W-:Y:S02]  /*46120*/  STL.64 [R1+0xf0], R16 ;  /* 0x0000f01001007387 */ /* 0x000fe40000100a00 */
[----:B------:R-:W-:Y:S02]  /*46130*/  STL.64 [R1+0xf8], R18 ;  /* 0x0000f81201007387 */ /* 0x000fe40000100a00 */
[----:B0-----:R-:W-:Y:S01]  /*46140*/  IMAD.MOV.U32 R12, RZ, RZ, R0 ;  /* 0x000000ffff0c7224 */ /* 0x001fe200078e0000 */
[----:B------:R-:W-:Y:S01]  /*46150*/  MOV R13, R10 ;  /* 0x0000000a000d7202 */ /* 0x000fe20000000f00 */
[----:B------:R-:W2:Y:S01]  /*46160*/  LDL.LU R0, [R1+0x3fc8] ;  /* 0x003fc80001007983 */ /* 0x000ea20000300800 */
[----:B------:R-:W3:Y:S01]  /*46170*/  LDL.LU R10, [R1+0x3fc4] ;  /* 0x003fc400010a7983 */ /* 0x000ee20000300800 */
[----:B-1----:R-:W-:Y:S01]  /*46180*/  MOV R14, R11 ;  /* 0x0000000b000e7202 */ /* 0x002fe20000000f00 */
[----:B------:R-:W-:Y:S01]  /*46190*/  IMAD.MOV.U32 R15, RZ, RZ, R8 ;  /* 0x000000ffff0f7224 */ /* 0x000fe200078e0008 */
[----:B------:R-:W4:Y:S01]  /*461a0*/  LDL.LU R11, [R1+0x3fc0] ;  /* 0x003fc000010b7983 */ /* 0x000f220000300800 */
[----:B------:R-:W4:Y:S03]  /*461b0*/  LDL.LU R8, [R1+0x3fbc] ;  /* 0x003fbc0001087983 */ /* 0x000f260000300800 */
[----:B------:R-:W-:Y:S01]  /*461c0*/  STL.64 [R1+0x3e98], R14 ;  /* 0x003e980e01007387 */ /* 0x000fe20000100a00 */
[----:B------:R-:W-:Y:S02]  /*461d0*/  STL.64 [R1+0x3e90], R12 ;  /* 0x003e900c01007387 */ /* 0x000fe40000100a00 */
[----:B------:R-:W4:Y:S02]  /*461e0*/  LDL.LU R9, [R1+0x3fb8] ;  /* 0x003fb80001097983 */ /* 0x000f240000300800 */
[----:B------:R-:W4:Y:S02]  /*461f0*/  LDL.LU R3, [R1+0x3fb4] ;  /* 0x003fb40001037983 */ /* 0x000f240000300800 */
[----:B------:R-:W-:Y:S01]  /*46200*/  IMAD.MOV.U32 R26, RZ, RZ, R29 ;  /* 0x000000ffff1a7224 */ /* 0x000fe200078e001d */
[----:B------:R-:W-:Y:S01]  /*46210*/  MOV R27, R2 ;  /* 0x00000002001b7202 */ /* 0x000fe20000000f00 */
[----:B------:R-:W4:Y:S01]  /*46220*/  LDL.LU R29, [R1+0x3fb0] ;  /* 0x003fb000011d7983 */ /* 0x000f220000300800 */
[----:B------:R-:W4:Y:S03]  /*46230*/  LDL.LU R2, [R1+0x3fac] ;  /* 0x003fac0001027983 */ /* 0x000f260000300800 */
[----:B------:R2:W-:Y:S01]  /*46240*/  STL.64 [R1+0x3ea8], R26 ;  /* 0x003ea81a01007387 */ /* 0x0005e20000100a00 */
[----:B------:R4:W-:Y:S01]  /*46250*/  STL.64 [R1+0x3ea0], R24 ;  /* 0x003ea01801007387 */ /* 0x0009e20000100a00 */
[----:B--2---:R-:W-:-:S02]  /*46260*/  MOV R27, R0 ;  /* 0x00000000001b7202 */ /* 0x004fc40000000f00 */
[----:B---3--:R-:W-:Y:S01]  /*46270*/  MOV R26, R10 ;  /* 0x0000000a001a7202 */ /* 0x008fe20000000f00 */
[----:B----4-:R-:W-:Y:S01]  /*46280*/  IMAD.MOV.U32 R25, RZ, RZ, R11 ;  /* 0x000000ffff197224 */ /* 0x010fe200078e000b */
[----:B------:R-:W-:Y:S02]  /*46290*/  MOV R24, R8 ;  /* 0x0000000800187202 */ /* 0x000fe40000000f00 */
[----:B------:R-:W2:Y:S01]  /*462a0*/  LDL.LU R8, [R1+0x3fa8] ;  /* 0x003fa80001087983 */ /* 0x000ea20000300800 */
[----:B------:R-:W3:Y:S02]  /*462b0*/  LDL.LU R11, [R1+0x3fa4] ;  /* 0x003fa400010b7983 */ /* 0x000ee40000300800 */
[----:B------:R-:W4:Y:S02]  /*462c0*/  LDL.LU R10, [R1+0x3fa0] ;  /* 0x003fa000010a7983 */ /* 0x000f240000300800 */
[----:B------:R-:W4:Y:S01]  /*462d0*/  LDL.LU R0, [R1+0x3f9c] ;  /* 0x003f9c0001007983 */ /* 0x000f220000300800 */
[----:B------:R0:W-:Y:S01]  /*462e0*/  STL.64 [R1+0x3ec8], R26 ;  /* 0x003ec81a01007387 */ /* 0x0001e20000100a00 */
[----:B------:R1:W-:Y:S02]  /*462f0*/  STL.64 [R1+0x3ec0], R24 ;  /* 0x003ec01801007387 */ /* 0x0003e40000100a00 */
[----:B------:R-:W4:Y:S02]  /*46300*/  LDL.LU R12, [R1+0x110] ;  /* 0x00011000010c7983 */ /* 0x000f240000300800 */
[----:B------:R-:W4:Y:S01]  /*46310*/  LDL.LU R13, [R1+0x114] ;  /* 0x00011400010d7983 */ /* 0x000f220000300800 */
[----:B------:R-:W4:Y:S01]  /*46320*/  LDL.LU R14, [R1+0x118] ;  /* 0x00011800010e7983 */ /* 0x000f220000300800 */
[----:B------:R-:W4:Y:S01]  /*46330*/  LDL.LU R15, [R1+0x11c] ;  /* 0x00011c00010f7983 */ /* 0x000f220000300800 */
        /* <DEDUP_REMOVED lines=10> */
[----:B0-----:R-:W4:Y:S01]  /*463e0*/  LDL.LU R24, [R1+0x40] ;  /* 0x0000400001187983 */ /* 0x001f220000300800 */
[----:B--2---:R-:W-:Y:S01]  /*463f0*/  IMAD.MOV.U32 R27, RZ, RZ, R8 ;  /* 0x000000ffff1b7224 */ /* 0x004fe200078e0008 */
[----:B---3--:R-:W-:-:S02]  /*46400*/  MOV R26, R11 ;  /* 0x0000000b001a7202 */ /* 0x008fc40000000f00 */
[----:B----4-:R-:W-:Y:S02]  /*46410*/  MOV R25, R10 ;  /* 0x0000000a00197202 */ /* 0x010fe40000000f00 */
[----:B------:R-:W2:Y:S01]  /*46420*/  LDL.LU R10, [R1+0x3f88] ;  /* 0x003f8800010a7983 */ /* 0x000ea20000300800 */
[----:B------:R-:W3:Y:S02]  /*46430*/  LDL.LU R11, [R1+0x3f84] ;  /* 0x003f8400010b7983 */ /* 0x000ee40000300800 */
[----:B------:R-:W4:Y:S02]  /*46440*/  LDL.LU R8, [R1+0x3f80] ;  /* 0x003f800001087983 */ /* 0x000f240000300800 */
[----:B------:R0:W-:Y:S02]  /*46450*/  STL.64 [R1+0x3f08], R26 ;  /* 0x003f081a01007387 */ /* 0x0001e40000100a00 */
[----:B0-----:R-:W-:Y:S01]  /*46460*/  MOV R27, R2 ;  /* 0x00000002001b7202 */ /* 0x001fe20000000f00 */
[----:B------:R-:W-:Y:S01]  /*46470*/  IMAD.MOV.U32 R26, RZ, RZ, R29 ;  /* 0x000000ffff1a7224 */ /* 0x000fe200078e001d */
[----:B------:R-:W-:Y:S01]  /*46480*/  STL.64 [R1+0x3f00], R24 ;  /* 0x003f001801007387 */ /* 0x000fe20000100a00 */
[----:B------:R-:W-:Y:S02]  /*46490*/  STL.64 [R1+0x3eb8], R14 ;  /* 0x003eb80e01007387 */ /* 0x000fe40000100a00 */
[----:B------:R0:W-:Y:S02]  /*464a0*/  STL.64 [R1+0x3eb0], R12 ;  /* 0x003eb00c01007387 */ /* 0x0001e40000100a00 */
[----:B0-----:R-:W4:Y:S01]  /*464b0*/  LDL.LU R12, [R1+0x120] ;  /* 0x00012000010c7983 */ /* 0x001f220000300800 */
[----:B------:R-:W4:Y:S02]  /*464c0*/  LDL.LU R13, [R1+0x124] ;  /* 0x00012400010d7983 */ /* 0x000f240000300800 */
[----:B------:R-:W4:Y:S02]  /*464d0*/  LDL.LU R14, [R1+0x128] ;  /* 0x00012800010e7983 */ /* 0x000f240000300800 */
[----:B------:R-:W4:Y:S01]  /*464e0*/  LDL.LU R15, [R1+0x12c] ;  /* 0x00012c00010f7983 */ /* 0x000f220000300800 */
[----:B------:R-:W-:-:S02]  /*464f0*/  MOV R24, R9 ;  /* 0x0000000900187202 */ /* 0x000fc40000000f00 */
        /* <DEDUP_REMOVED lines=9> */
[----:B--2---:R-:W-:Y:S01]  /*46590*/  IMAD.MOV.U32 R27, RZ, RZ, R10 ;  /* 0x000000ffff1b7224 */ /* 0x004fe200078e000a */
[----:B---3--:R-:W-:-:S05]  /*465a0*/  MOV R26, R11 ;  /* 0x0000000b001a7202 */ /* 0x008fca0000000f00 */
[----:B------:R-:W-:Y:S01]  /*465b0*/  STL.64 [R1+0x3f58], R26 ;  /* 0x003f581a01007387 */ /* 0x000fe20000100a00 */
[----:B----4-:R-:W-:Y:S01]  /*465c0*/  IMAD.MOV.U32 R7, RZ, RZ, R3 ;  /* 0x000000ffff077224 */ /* 0x010fe200078e0003 */
[----:B------:R-:W-:Y:S02]  /*465d0*/  MOV R6, R29 ;  /* 0x0000001d00067202 */ /* 0x000fe40000000f00 */
[----:B------:R-:W-:Y:S01]  /*465e0*/  MOV R5, R2 ;  /* 0x0000000200057202 */ /* 0x000fe20000000f00 */
[----:B------:R0:W-:Y:S01]  /*465f0*/  STL.64 [R1+0x3f50], R24 ;  /* 0x003f501801007387 */ /* 0x0001e20000100a00 */
[----:B------:R-:W2:Y:S02]  /*46600*/  LDL.LU R4, [R1+0x70] ;  /* 0x0000700001047983 */ /* 0x000ea40000300800 */
[----:B------:R-:W3:Y:S02]  /*46610*/  LDL.LU R2, [R1+0x3f6c] ;  /* 0x003f6c0001027983 */ /* 0x000ee40000300800 */
[----:B------:R-:W4:Y:S01]  /*46620*/  LDL.LU R29, [R1+0x3f68] ;  /* 0x003f6800011d7983 */ /* 0x000f220000300800 */
[----:B------:R-:W2:Y:S04]  /*46630*/  LDL.LU R3, [R1+0x3f64] ;  /* 0x003f640001037983 */ /* 0x000ea80000300800 */
[----:B0-----:R-:W2:Y:S01]  /*46640*/  LDL.LU R24, [R1+0x1c0] ;  /* 0x0001c00001187983 */ /* 0x001ea20000300800 */
        /* <DEDUP_REMOVED lines=21> */
[----:B------:R-:W-:Y:S01]  /*467a0*/  MOV R19, R3 ;  /* 0x0000000300137202 */ /* 0x000fe20000000f00 */
[----:B------:R-:W-:Y:S01]  /*467b0*/  HMMA.16816.F32 R4, R4, R8, R24 ;  /* 0x000000080404723c */ /* 0x000fe20000001818 */
[----:B--2---:R-:W-:Y:S01]  /*467c0*/  STL.64 [R1+0x3f38], R14 ;  /* 0x003f380e01007387 */ /* 0x004fe20000100a00 */
[----:B------:R0:W-:Y:S03]  /*467d0*/  STL.64 [R1+0x3f30], R12 ;  /* 0x003f300c01007387 */ /* 0x0001e60000100a00 */
[----:B0-----:R-:W2:Y:S01]  /*467e0*/  LDL.LU R12, [R1+0x190] ;  /* 0x00019000010c7983 */ /* 0x001ea20000300800 */
        /* <DEDUP_REMOVED lines=11> */
[----:B------:R-:W2:Y:S01]  /*468a0*/  LDL.LU.64 R26, [R1+0x3f58] ;  /* 0x003f5800011a7983 */ /* 0x000ea20000300a00 */
[----:B------:R-:W2:Y:S02]  /*468b0*/  LDL.LU.64 R24, [R1+0x3f50] ;  /* 0x003f500001187983 */ /* 0x000ea40000300a00 */
[----:B------:R-:W-:Y:S01]  /*468c0*/  IMAD.MOV.U32 R11, RZ, RZ, R7 ;  /* 0x000000ffff0b7224 */ /* 0x000fe200078e0007 */
[----:B------:R-:W-:Y:S01]  /*468d0*/  MOV R10, R6 ;  /* 0x00000006000a7202 */ /* 0x000fe20000000f00 */
[----:B------:R0:W-:Y:S01]  /*468e0*/  STL.64 [R1+0xc0], R4 ;  /* 0x0000c00401007387 */ /* 0x0001e20000100a00 */
[----:B----4-:R-:W-:-:S03]  /*468f0*/  MOV R6, R29 ;  /* 0x0000001d00067202 */ /* 0x010fc60000000f00 */
[----:B0-----:R-:W4:Y:S01]  /*46900*/  LDL.LU.64 R4, [R1+0x3f48] ;  /* 0x003f480001047983 */ /* 0x001f220000300a00 */
[----:B------:R-:W3:Y:S02]  /*46910*/  LDL.LU R29, [R1+0x3f40] ;  /* 0x003f4000011d7983 */ /* 0x000ee40000300800 */
[----:B------:R-:W-:Y:S02]  /*46920*/  STL [R1+0x3ddc], R11 ;  /* 0x003ddc0b01007387 */ /* 0x000fe40000100800 */
        /* <DEDUP_REMOVED lines=14> */
[----:B------:R-:W-:Y:S01]  /*46a10*/  IMAD.MOV.U32 R11, RZ, RZ, R26 ;  /* 0x000000ffff0b7224 */ /* 0x000fe200078e001a */
[----:B------:R-:W-:Y:S02]  /*46a20*/  MOV R10, R27 ;  /* 0x0000001b000a7202 */ /* 0x000fe40000000f00 */
[----:B------:R-:W2:Y:S04]  /*46a30*/  LDL.LU.64 R26, [R1+0x3f08] ;  /* 0x003f0800011a7983 */ /* 0x000ea80000300a00 */
[----:B0-----:R-:W2:Y:S01]  /*46a40*/  LDL.LU.64 R24, [R1+0x3f00] ;  /* 0x003f000001187983 */ /* 0x001ea20000300a00 */
        /* <DEDUP_REMOVED lines=11> */
[-C--:B--2---:R-:W-:Y:S01]  /*46b00*/  HMMA.16816.F32 R24, R24, R8.reuse, R12 ;  /* 0x000000081818723c */ /* 0x084fe2000000180c */
[----:B------:R-:W2:Y:S01]  /*46b10*/  LDL.LU.64 R14, [R1+0x3ed8] ;  /* 0x003ed800010e7983 */ /* 0x000ea20000300a00 */
[----:B------:R-:W2:Y:S11]  /*46b20*/  LDL.LU.64 R12, [R1+0x3ed0] ;  /* 0x003ed000010c7983 */ /* 0x000eb60000300a00 */
[----:B------:R-:W-:Y:S10]  /*46b30*/  @!UPT UIADD3 URZ, URZ, URZ, URZ ;  /* 0x0000003f3f3ff290 */ /* 0x000ff4000fffe03f */
[----:B------:R-:W-:Y:S01]  /*46b40*/  STL.64 [R1+0x70], R24 ;  /* 0x0000701801007387 */ /* 0x000fe20000100a00 */
[----:B------:R-:W-:Y:S01]  /*46b50*/  STL [R1+0x78], R26 ;  /* 0x0000781a01007387 */ /* 0x000fe20000100800 */
[----:B------:R-:W-:Y:S02]  /*46b60*/  MOV R2, R27 ;  /* 0x0000001b00027202 */ /* 0x000fe40000000f00 */
[----:B------:R-:W0:Y:S04]  /*46b70*/  LDSM.16.MT88.4 R24, [R28+0x38100] ;  /* 0x038100001c18783b */ /* 0x000e280000004200 */
[----:B------:R-:W-:Y:S04]  /*46b80*/  STL [R1+0x3de8], R2 ;  /* 0x003de80201007387 */ /* 0x000fe80000100800 */
        /* <DEDUP_REMOVED lines=11> */
[----:B0-----:R-:W-:Y:S01]  /*46c40*/  MOV R10, R26 ;  /* 0x0000001a000a7202 */ /* 0x001fe20000000f00 */
[----:B------:R0:W-:Y:S01]  /*46c50*/  STL [R1+0x60], R24 ;  /* 0x0000601801007387 */ /* 0x0001e20000100800 */
[----:B------:R-:W-:Y:S01]  /*46c60*/  MOV R2, R27 ;  /* 0x0000001b00027202 */ /* 0x000fe20000000f00 */
[----:B------:R-:W-:Y:S02]  /*46c70*/  IMAD.MOV.U32 R11, RZ, RZ, R25 ;  /* 0x000000ffff0b7224 */ /* 0x000fe400078e0019 */
        /* <DEDUP_REMOVED lines=8> */
[----:B0-----:R-:W4:Y:S01]  /*46d00*/  LDL.LU.64 R26, [R1+0x3e88] ;  /* 0x003e8800011a7983 */ /* 0x001f220000300a00 */
[----:B------:R-:W4:Y:S01]  /*46d10*/  LDL.LU.64 R24, [R1+0x3e80] ;  /* 0x003e800001187983 */ /* 0x000f220000300a00 */
[----:B--2---:R-:W-:Y:S02]  /*46d20*/  HMMA.16816.F32 R12, R12, R8, R20 ;  /* 0x000000080c0c723c */ /* 0x004fe40000001814 */
[----:B------:R-:W2:Y:S01]  /*46d30*/  LDL.LU.64 R22, [R1+0x3e78] ;  /* 0x003e780001167983 */ /* 0x000ea20000300a00 */
[----:B------:R-:W2:Y:S11]  /*46d40*/  LDL.LU.64 R20, [R1+0x3e70] ;  /* 0x003e700001147983 */ /* 0x000eb60000300a00 */
[----:B------:R-:W-:Y:S09]  /*46d50*/  @!UPT UIADD3 URZ, URZ, URZ, URZ ;  /* 0x0000003f3f3ff290 */ /* 0x000ff2000fffe03f */
[----:B------:R-:W-:Y:S01]  /*46d60*/  STL.64 [R1+0x110], R12 ;  /* 0x0001100c01007387 */ /* 0x000fe20000100a00 */
[----:B------:R0:W-:Y:S02]  /*46d70*/  STL.64 [R1+0x118], R14 ;  /* 0x0001180e01007387 */ /* 0x0001e40000100a00 */
[----:B0-----:R-:W-:Y:S01]  /*46d80*/  LOP3.LUT R14, R29, 0x10, RZ, 0xc0, !PT ;  /* 0x000000101d0e7812 */ /* 0x001fe200078ec0ff */
[----:B------:R-:W-:Y:S01]  /*46d90*/  IMAD R15, R3, 0x210, RZ ;  /* 0x00000210030f7824 */ /* 0x000fe200078e02ff */
[----:B------:R-:W-:-:S03]  /*46da0*/  SHF.L.U32 R13, R29, 0x1, RZ ;  /* 0x000000011d0d7819 */ /* 0x000fc600000006ff */
[----:B------:R-:W-:Y:S01]  /*46db0*/  IMAD.SHL.U32 R14, R14, 0x100, RZ ;  /* 0x000001000e0e7824 */ /* 0x000fe200078e00ff */
[----:B------:R-:W-:-:S04]  /*46dc0*/  LOP3.LUT R15, R15, 0x10, R13, 0x78, !PT ;  /* 0x000000100f0f7812 */ /* 0x000fc800078e780d */
[----:B------:R-:W-:-:S04]  /*46dd0*/  LOP3.LUT R15, R15, R14, RZ, 0xfc, !PT ;  /* 0x0000000e0f0f7212 */ /* 0x000fc800078efcff */
[----:B------:R-:W-:Y:S01]  /*46de0*/  LOP3.LUT R15, R15, 0x60, RZ, 0x3c, !PT ;  /* 0x000000600f0f7812 */ /* 0x000fe200078e3cff */
[-C--:B--2---:R-:W-:Y:S04]  /*46df0*/  HMMA.16816.F32 R16, R20, R8.reuse, R16 ;  /* 0x000000081410723c */ /* 0x084fe80000001810 */
[----:B------:R-:W-:Y:S11]  /*46e00*/  LDSM.16.MT88.4 R20, [R15+0x38080] ;  /* 0x038080000f14783b */ /* 0x000ff60000004200 */
[----:B------:R-:W-:Y:S08]  /*46e10*/  @!UPT UIADD3 URZ, URZ, URZ, URZ ;  /* 0x0000003f3f3ff290 */ /* 0x000ff0000fffe03f */
[----:B------:R4:W-:Y:S01]  /*46e20*/  STL [R1+0x130], R16 ;  /* 0x0001301001007387 */ /* 0x0009e20000100800 */
[----:B------:R-:W-:Y:S01]  /*46e30*/  MOV R28, R17 ;  /* 0x00000011001c7202 */ /* 0x000fe20000000f00 */
[----:B------:R-:W-:Y:S01]  /*46e40*/  IMAD.MOV.U32 R3, RZ, RZ, R18 ;  /* 0x000000ffff037224 */ /* 0x000fe200078e0012 */
[----:B------:R-:W-:Y:S02]  /*46e50*/  MOV R29, R19 ;  /* 0x00000013001d7202 */ /* 0x000fe40000000f00 */
[----:B----4-:R-:W-:Y:S01]  /*46e60*/  HMMA.16816.F32 R16, R24, R8, R4 ;  /* 0x000000081810723c */ /* 0x010fe20000001804 */
[----:B------:R-:W0:Y:S04]  /*46e70*/  LDSM.16.MT88.4 R4, [R15+0x38000] ;  /* 0x038000000f04783b */ /* 0x000e280000004200 */
[----:B------:R-:W-:Y:S01]  /*46e80*/  STL [R1+0x3ce4], R28 ;  /* 0x003ce41c01007387 */ /* 0x000fe20000100800 */
[----:B------:R-:W-:Y:S02]  /*46e90*/  STL [R1+0x3ce0], R3 ;  /* 0x003ce00301007387 */ /* 0x000fe40000100800 */
[----:B------:R-:W-:Y:S01]  /*46ea0*/  STL [R1+0x3cdc], R29 ;  /* 0x003cdc1d01007387 */ /* 0x000fe20000100800 */
[----:B------:R-:W-:Y:S04]  /*46eb0*/  LDSM.16.MT88.4 R24, [R0+0x3a180] ;  /* 0x03a180000018783b */ /* 0x000fe80000004200 */
[----:B0-----:R-:W-:Y:S10]  /*46ec0*/  STL.64 [R1+0x3e28], R6 ;  /* 0x003e280601007387 */ /* 0x001ff40000100a00 */
[----:B------:R-:W-:Y:S02]  /*46ed0*/  STL.64 [R1+0x1f0], R16 ;  /* 0x0001f01001007387 */ /* 0x000fe40000100a00 */
[----:B------:R-:W-:Y:S02]  /*46ee0*/  STL.64 [R1+0x1f8], R18 ;  /* 0x0001f81201007387 */ /* 0x000fe40000100a00 */
[----:B------:R-:W0:Y:S04]  /*46ef0*/  LDSM.16.MT88.4 R16, [R15+0x38100] ;  /* 0x038100000f10783b */ /* 0x000e280000004200 */
[----:B------:R-:W1:Y:S04]  /*46f00*/  LDSM.16.MT88.4 R12, [R15+0x38180] ;  /* 0x038180000f0c783b */ /* 0x000e680000004200 */
[----:B------:R-:W-:Y:S01]  /*46f10*/  STL.64 [R1+0x3e20], R4 ;  /* 0x003e200401007387 */ /* 0x000fe20000100a00 */
[----:B------:R-:W-:Y:S02]  /*46f20*/  STL.64 [R1+0x3e18], R22 ;  /* 0x003e181601007387 */ /* 0x000fe40000100a00 */
[----:B------:R2:W-:Y:S02]  /*46f30*/  STL.64 [R1+0x3e10], R20 ;  /* 0x003e101401007387 */ /* 0x0005e40000100a00 */
[----:B------:R-:W3:Y:S01]  /*46f40*/  LDSM.16.MT88.4 R4, [R0+0x3a000] ;  /* 0x03a000000004783b */ /* 0x000ee20000004200 */
[----:B0-----:R-:W-:Y:S03]  /*46f50*/  STL [R1+0x3df8], R16 ;  /* 0x003df81001007387 */ /* 0x001fe60000100800 */
[----:B------:R-:W-:Y:S02]  /*46f60*/  STL [R1+0x3df4], R17 ;  /* 0x003df41101007387 */ /* 0x000fe40000100800 */
[----:B------:R-:W-:Y:S02]  /*46f70*/  STL [R1+0x3df0], R18 ;  /* 0x003df01201007387 */ /* 0x000fe40000100800 */
[----:B------:R-:W-:Y:S01]  /*46f80*/  STL [R1+0x3dec], R19 ;  /* 0x003dec1301007387 */ /* 0x000fe20000100800 */
[----:B-1----:R3:W-:Y:S01]  /*46f90*/  STL.64 [R1+0x3dc8], R14 ;  /* 0x003dc80e01007387 */ /* 0x0027e20000100a00 */
[----:B------:R0:W-:Y:S02]  /*46fa0*/  STL.64 [R1+0x3dc0], R12 ;  /* 0x003dc00c01007387 */ /* 0x0001e40000100a00 */
[----:B--2---:R-:W2:Y:S02]  /*46fb0*/  LDL.LU R20, [R1+0x1a0] ;  /* 0x0001a00001147983 */ /* 0x004ea40000300800 */
[----:B------:R-:W2:Y:S01]  /*46fc0*/  LDL.LU R21, [R1+0x1a4] ;  /* 0x0001a40001157983 */ /* 0x000ea20000300800 */
[----:B------:R-:W4:Y:S01]  /*46fd0*/  LDL.LU R22, [R1+0x1a8] ;  /* 0x0001a80001167983 */ /* 0x000f220000300800 */
[----:B------:R-:W4:Y:S01]  /*46fe0*/  LDL.LU R23, [R1+0x1ac] ;  /* 0x0001ac0001177983 */ /* 0x000f220000300800 */
[----:B---3--:R-:W-:Y:S01]  /*46ff0*/  MOV R15, R4 ;  /* 0x00000004000f7202 */ /* 0x008fe20000000f00 */
[----:B------:R-:W-:Y:S01]  /*47000*/  IMAD.MOV.U32 R14, RZ, RZ, R5 ;  /* 0x000000ffff0e7224 */ /* 0x000fe200078e0005 */
[----:B0-----:R-:W-:-:S02]  /*47010*/  MOV R13, R6 ;  /* 0x00000006000d7202 */ /* 0x001fc40000000f00 */
[----:B------:R-:W-:Y:S02]  /*47020*/  MOV R12, R7 ;  /* 0x00000007000c7202 */ /* 0x000fe40000000f00 */
[----:B------:R-:W0:Y:S04]  /*47030*/  LDSM.16.MT88.4 R4, [R0+0x3a080] ;  /* 0x03a080000004783b */ /* 0x000e280000004200 */
[----:B----4-:R-:W-:Y:S01]  /*47040*/  STL.64 [R1+0x3e38], R22 ;  /* 0x003e381601007387 */ /* 0x010fe20000100a00 */
[----:B--2---:R1:W-:Y:S03]  /*47050*/  STL.64 [R1+0x3e30], R20 ;  /* 0x003e301401007387 */ /* 0x0043e60000100a00 */
[----:B-1----:R-:W2:Y:S01]  /*47060*/  LDL.LU R20, [R1+0x60] ;  /* 0x0000600001147983 */ /* 0x002ea20000300800 */
[----:B------:R-:W-:Y:S01]  /*47070*/  IMAD.MOV.U32 R21, RZ, RZ, R11 ;  /* 0x000000ffff157224 */ /* 0x000fe200078e000b */
[----:B------:R-:W-:-:S02]  /*47080*/  MOV R22, R10 ;  /* 0x0000000a00167202 */ /* 0x000fc40000000f00 */
[----:B------:R-:W-:Y:S01]  /*47090*/  MOV R23, R2 ;  /* 0x0000000200177202 */ /* 0x000fe20000000f00 */
[----:B0-----:R-:W-:Y:S01]  /*470a0*/  IMAD.MOV.U32 R19, RZ, RZ, R4 ;  /* 0x000000ffff137224 */ /* 0x001fe200078e0004 */
[----:B------:R-:W-:Y:S02]  /*470b0*/  MOV R2, R5 ;  /* 0x0000000500027202 */ /* 0x000fe40000000f00 */
[----:B------:R-:W-:Y:S01]  /*470c0*/  MOV R10, R6 ;  /* 0x00000006000a7202 */ /* 0x000fe20000000f00 */
[----:B------:R-:W-:Y:S02]  /*470d0*/  IMAD.MOV.U32 R11, RZ, RZ, R7 ;  /* 0x000000ffff0b7224 */ /* 0x000fe400078e0007 */
[----:B------:R-:W0:Y:S04]  /*470e0*/  LDSM.16.MT88.4 R4, [R0+0x3a100] ;  /* 0x03a100000004783b */ /* 0x000e280000004200 */
[----:B------:R-:W-:Y:S04]  /*470f0*/  STL.64 [R1+0x3e58], R22 ;  /* 0x003e581601007387 */ /* 0x000fe80000100a00 */
[----:B------:R-:W1:Y:S04]  /*47100*/  S2R R28, SR_TID.X ;  /* 0x00000000001c7919 */ /* 0x000e680000002100 */
[----:B------:R-:W3:Y:S01]  /*47110*/  S2R R29, SR_TID.X ;  /* 0x00000000001d7919 */ /* 0x000ee20000002100 */
[----:B-1----:R-:W-:Y:S01]  /*47120*/  LOP3.LUT R3, R28, 0x7, RZ, 0xc0, !PT ;  /* 0x000000071c037812 */ /* 0x002fe200078ec0ff */
[C---:B---3--:R-:W-:Y:S01]  /*47130*/  LOP3.LUT R28, R29.reuse, 0x10, RZ, 0xc0, !PT ;  /* 0x000000101d1c7812 */ /* 0x048fe200078ec0ff */
[----:B------:R-:W-:-:S03]  /*47140*/  SHF.L.U32 R29, R29, 0x1, RZ ;  /* 0x000000011d1d7819 */ /* 0x000fc600000006ff */
[----:B------:R-:W-:Y:S01]  /*47150*/  IMAD R3, R3, 0x210, RZ ;  /* 0x0000021003037824 */ /* 0x000fe200078e02ff */
[----:B------:R-:W-:Y:S01]  /*47160*/  SHF.L.U32 R28, R28, 0x8, RZ ;  /* 0x000000081c1c7819 */ /* 0x000fe200000006ff */
[----:B0-----:R-:W-:-:S03]  /*47170*/  IMAD.MOV.U32 R18, RZ, RZ, R7 ;  /* 0x000000ffff127224 */ /* 0x001fc600078e0007 */
[----:B------:R-:W-:-:S04]  /*47180*/  LOP3.LUT R7, R3, 0x10, R29, 0x78, !PT ;  /* 0x0000001003077812 */ /* 0x000fc800078e781d */
[----:B------:R-:W-:Y:S01]  /*47190*/  LOP3.LUT R7, R7, R28, RZ, 0xfc, !PT ;  /* 0x0000001c07077212 */ /* 0x000fe200078efcff */
[----:B--2---:R-:W-:Y:S01]  /*471a0*/  STL.64 [R1+0x3e50], R20 ;  /* 0x003e501401007387 */ /* 0x004fe20000100a00 */
[----:B------:R0:W-:Y:S02]  /*471b0*/  STL [R1+0x3e08], R12 ;  /* 0x003e080c01007387 */ /* 0x0001e40000100800 */
[----:B------:R-:W-:Y:S02]  /*471c0*/  STL [R1+0x3e04], R13 ;  /* 0x003e040d01007387 */ /* 0x000fe40000100800 */
[----:B------:R1:W-:Y:S01]  /*471d0*/  STL [R1+0x3e00], R14 ;  /* 0x003e000e01007387 */ /* 0x0003e20000100800 */
[----:B------:R2:W-:Y:S01]  /*471e0*/  STL [R1+0x3dfc], R15 ;  /* 0x003dfc0f01007387 */ /* 0x0005e20000100800 */
[----:B0-----:R-:W-:-:S03]  /*471f0*/  MOV R12, R25 ;  /* 0x00000019000c7202 */ /* 0x001fc60000000f00 */
[----:B------:R-:W3:Y:S01]  /*47200*/  LDL.LU R20, [R1+0x80] ;  /* 0x0000800001147983 */ /* 0x000ee20000300800 */
[----:B-1----:R-:W-:Y:S01]  /*47210*/  MOV R14, R27 ;  /* 0x0000001b000e7202 */ /* 0x002fe20000000f00 */
[----:B--2---:R-:W-:Y:S02]  /*47220*/  IMAD.MOV.U32 R15, RZ, RZ, R4 ;  /* 0x000000ffff0f7224 */ /* 0x004fe400078e0004 */
[----:B------:R-:W3:Y:S02]  /*47230*/  LDL.LU R21, [R1+0x84] ;  /* 0x0000840001157983 */ /* 0x000ee40000300800 */
[----:B------:R-:W-:Y:S01]  /*47240*/  IMAD.MOV.U32 R13, RZ, RZ, R26 ;  /* 0x000000ffff0d7224 */ /* 0x000fe200078e001a */
[----:B------:R-:W3:Y:S01]  /*47250*/  LDL.LU R22, [R1+0x88] ;  /* 0x0000880001167983 */ /* 0x000ee20000300800 */
[----:B------:R-:W3:Y:S02]  /*47260*/  LDL.LU R23, [R1+0x8c] ;  /* 0x00008c0001177983 */ /* 0x000ee40000300800 */
[----:B------:R-:W-:Y:S02]  /*47270*/  STL [R1+0x3e0c], R19 ;  /* 0x003e0c1301007387 */ /* 0x000fe40000100800 */
[----:B------:R-:W-:Y:S01]  /*47280*/  STL.64 [R1+0x3e68], R14 ;  /* 0x003e680e01007387 */ /* 0x000fe20000100a00 */
[----:B------:R0:W-:Y:S04]  /*47290*/  STL.64 [R1+0x3e60], R12 ;  /* 0x003e600c01007387 */ /* 0x0001e80000100a00 */
[----:B0-----:R-:W3:Y:S01]  /*472a0*/  LDL.LU R12, [R1+0x1b0] ;  /* 0x0001b000010c7983 */ /* 0x001ee20000300800 */
[----:B------:R-:W3:Y:S02]  /*472b0*/  LDL.LU R13, [R1+0x1b4] ;  /* 0x0001b400010d7983 */ /* 0x000ee40000300800 */
[----:B------:R-:W3:Y:S02]  /*472c0*/  LDL.LU R14, [R1+0x1b8] ;  /* 0x0001b800010e7983 */ /* 0x000ee40000300800 */
[----:B------:R-:W3:Y:S01]  /*472d0*/  LDL.LU R15, [R1+0x1bc] ;  /* 0x0001bc00010f7983 */ /* 0x000ee20000300800 */
[----:B------:R-:W-:-:S02]  /*472e0*/  LOP3.LUT R7, R7, 0x20, RZ, 0x3c, !PT ;  /* 0x0000002007077812 */ /* 0x000fc400078e3cff */
[----:B------:R-:W-:-:S03]  /*472f0*/  MOV R19, R24 ;  /* 0x0000001800137202 */ /* 0x000fc60000000f00 */
[----:B------:R-:W0:Y:S01]  /*47300*/  LDSM.16.MT88.4 R24, [R7+0x3a000] ;  /* 0x03a000000718783b */ /* 0x000e220000004200 */
[----:B------:R-:W-:Y:S02]  /*47310*/  MOV R16, R5 ;  /* 0x0000000500107202 */ /* 0x000fe40000000f00 */
[----:B------:R-:W-:Y:S01]  /*47320*/  MOV R17, R6 ;  /* 0x0000000600117202 */ /* 0x000fe20000000f00 */
[----:B------:R-:W-:Y:S04]  /*47330*/  STL.64 [R1+0x3e48], R18 ;  /* 0x003e481201007387 */ /* 0x000fe80000100a00 */
[----:B------:R1:W-:Y:S04]  /*47340*/  STL.64 [R1+0x3e40], R16 ;  /* 0x003e401001007387 */ /* 0x0003e80000100a00 */
[----:B-1----:R-:W2:Y:S01]  /*47350*/  LDL.LU R16, [R1+0x180] ;  /* 0x0001800001107983 */ /* 0x002ea20000300800 */
[----:B------:R-:W2:Y:S02]  /*47360*/  LDL.LU R17, [R1+0x184] ;  /* 0x0001840001117983 */ /* 0x000ea40000300800 */
[----:B------:R-:W2:Y:S02]  /*47370*/  LDL.LU R18, [R1+0x188] ;  /* 0x0001880001127983 */ /* 0x000ea40000300800 */
[----:B------:R-:W2:Y:S01]  /*47380*/  LDL.LU R19, [R1+0x18c] ;  /* 0x00018c0001137983 */ /* 0x000ea20000300800 */
[----:B------:R1:W-:Y:S01]  /*47390*/  STL [R1+0x3cd8], R0 ;  /* 0x003cd80001007387 */ /* 0x0003e20000100800 */
[----:B0-----:R-:W-:Y:S01]  /*473a0*/  MOV R29, R24 ;  /* 0x00000018001d7202 */ /* 0x001fe20000000f00 */
[----:B------:R-:W-:Y:S01]  /*473b0*/  IMAD.MOV.U32 R28, RZ, RZ, R25 ;  /* 0x000000ffff1c7224 */ /* 0x000fe200078e0019 */
[----:B------:R-:W-:-:S02]  /*473c0*/  MOV R3, R26 ;  /* 0x0000001a00037202 */ /* 0x000fc40000000f00 */
[----:B-1----:R-:W-:Y:S02]  /*473d0*/  MOV R0, R27 ;  /* 0x0000001b00007202 */ /* 0x002fe40000000f00 */
[----:B------:R-:W0:Y:S04]  /*473e0*/  LDSM.16.MT88.4 R24, [R7+0x3a080] ;  /* 0x03a080000718783b */ /* 0x000e280000004200 */
[----:B0-----:R-:W-:Y:S01]  /*473f0*/  STL.64 [R1+0x3d30], R26 ;  /* 0x003d301a01007387 */ /* 0x001fe20000100a00 */
[----:B------:R0:W-:Y:S03]  /*47400*/  STL.64 [R1+0x3d28], R24 ;  /* 0x003d281801007387 */ /* 0x0001e60000100a00 */
[----:B0-----:R-:W4:Y:S01]  /*47410*/  LDL.LU R24, [R1+0x170] ;  /* 0x0001700001187983 */ /* 0x001f220000300800 */
[----:B------:R-:W4:Y:S02]  /*47420*/  LDL.LU R25, [R1+0x174] ;  /* 0x0001740001197983 */ /* 0x000f240000300800 */
[----:B------:R-:W4:Y:S02]  /*47430*/  LDL.LU R26, [R1+0x178] ;  /* 0x00017800011a7983 */ /* 0x000f240000300800 */
[----:B------:R-:W4:Y:S01]  /*47440*/  LDL.LU R27, [R1+0x17c] ;  /* 0x00017c00011b7983 */ /* 0x000f220000300800 */
[-C--:B---3--:R-:W-:Y:S01]  /*47450*/  HMMA.16816.F32 R20, R20, R8.reuse, R12 ;  /* 0x000000081414723c */ /* 0x088fe2000000180c */
[----:B------:R-:W3:Y:S01]  /*47460*/  LDL.LU.64 R14, [R1+0x3e68] ;  /* 0x003e6800010e7983 */ /* 0x000ee20000300a00 */
        /* <DEDUP_REMOVED lines=18> */
[----:B-1----:R-:W-:Y:S02]  /*47590*/  STL.64 [R1+0x60], R4 ;  /* 0x0000600401007387 */ /* 0x002fe40000100a00 */
[----:B------:R0:W-:Y:S02]  /*475a0*/  STL.64 [R1+0x68], R6 ;  /* 0x0000680601007387 */ /* 0x0001e40000100a00 */
[----:B0-----:R-:W2:Y:S01]  /*475b0*/  LDL.LU.64 R6, [R1+0x3e28] ;  /* 0x003e280001067983 */ /* 0x001ea20000300a00 */
[----:B------:R-:W2:Y:S02]  /*475c0*/  LDL.LU.64 R4, [R1+0x3e20] ;  /* 0x003e200001047983 */ /* 0x000ea40000300a00 */
[-C--:B--2---:R-:W-:Y:S01]  /*475d0*/  HMMA.16816.F32 R4, R4, R8.reuse, R20 ;  /* 0x000000080404723c */ /* 0x084fe20000001814 */
[----:B------:R-:W4:Y:S01]  /*475e0*/  LDL.LU.64 R22, [R1+0x3e18] ;  /* 0x003e180001167983 */ /* 0x000f220000300a00 */
[----:B------:R-:W4:Y:S11]  /*475f0*/  LDL.LU.64 R20, [R1+0x3e10] ;  /* 0x003e100001147983 */ /* 0x000f360000300a00 */
[----:B------:R-:W-:Y:S10]  /*47600*/  @!UPT UIADD3 URZ, URZ, URZ, URZ ;  /* 0x0000003f3f3ff290 */ /* 0x000ff4000fffe03f */
[----:B------:R-:W-:Y:S01]  /*47610*/  STL.64 [R1+0xe0], R4 ;  /* 0x0000e00401007387 */ /* 0x000fe20000100a00 */
[----:B------:R-:W-:Y:S01]  /*47620*/  STL.64 [R1+0xe8], R6 ;  /* 0x0000e80601007387 */ /* 0x000fe20000100a00 */
[----:B----4-:R-:W-:Y:S07]  /*47630*/  HMMA.16816.F32 R20, R20, R8, R24 ;  /* 0x000000081414723c */ /* 0x010fee0000001818 */
[----:B------:R-:W-:Y:S01]  /*47640*/  MOV R24, R19 ;  /* 0x0000001300187202 */ /* 0x000fe20000000f00 */
[----:B------:R-:W-:Y:S01]  /*47650*/  IMAD.MOV.U32 R26, RZ, RZ, R13 ;  /* 0x000000ffff1a7224 */ /* 0x000fe200078e000d */
[----:B---3--:R-:W-:Y:S01]  /*47660*/  MOV R27, R14 ;  /* 0x0000000e001b7202 */ /* 0x008fe20000000f00 */
[----:B------:R-:W2:Y:S01]  /*47670*/  LDL.LU R19, [R1+0x3e0c] ;  /* 0x003e0c0001137983 */ /* 0x000ea20000300800 */
[----:B------:R-:W-:-:S02]  /*47680*/  MOV R25, R12 ;  /* 0x0000000c00197202 */ /* 0x000fc40000000f00 */
[----:B------:R-:W3:Y:S02]  /*47690*/  LDL.LU R12, [R1+0x3e08] ;  /* 0x003e0800010c7983 */ /* 0x000ee40000300800 */
[----:B------:R-:W4:Y:S01]  /*476a0*/  LDL.LU R13, [R1+0x3e04] ;  /* 0x003e0400010d7983 */ /* 0x000f220000300800 */
[----:B------:R-:W3:Y:S01]  /*476b0*/  LDL.LU R14, [R1+0x3e00] ;  /* 0x003e0000010e7983 */ /* 0x000ee20000300800 */
[----:B------:R-:W-:Y:S02]  /*476c0*/  STL.64 [R1+0x3d50], R26 ;  /* 0x003d501a01007387 */ /* 0x000fe40000100a00 */
[----:B------:R0:W-:Y:S02]  /*476d0*/  STL.64 [R1+0x3d48], R24 ;  /* 0x003d481801007387 */ /* 0x0001e40000100a00 */
[----:B0-----:R-:W-:Y:S02]  /*476e0*/  MOV R24, R15 ;  /* 0x0000000f00187202 */ /* 0x001fe40000000f00 */
[----:B------:R-:W3:Y:S01]  /*476f0*/  LDL.LU R15, [R1+0x3dfc] ;  /* 0x003dfc00010f7983 */ /* 0x000ee20000300800 */
[----:B------:R-:W-:-:S02]  /*47700*/  MOV R26, R17 ;  /* 0x00000011001a7202 */ /* 0x000fc40000000f00 */
[----:B------:R-:W-:Y:S01]  /*47710*/  MOV R27, R18 ;  /* 0x00000012001b7202 */ /* 0x000fe20000000f00 */
[----:B------:R-:W-:Y:S02]  /*47720*/  IMAD.MOV.U32 R25, RZ, RZ, R16 ;  /* 0x000000ffff197224 */ /* 0x000fe400078e0010 */
[----:B------:R-:W3:Y:S01]  /*47730*/  LDL.LU R16, [R1+0x3df8] ;  /* 0x003df80001107983 */ /* 0x000ee20000300800 */
[----:B------:R-:W3:Y:S02]  /*47740*/  LDL.LU R17, [R1+0x3df4] ;  /* 0x003df40001117983 */ /* 0x000ee40000300800 */
[----:B------:R-:W3:Y:S02]  /*47750*/  LDL.LU R18, [R1+0x3df0] ;  /* 0x003df00001127983 */ /* 0x000ee40000300800 */
[----:B------:R0:W-:Y:S02]  /*47760*/  STL.64 [R1+0x3d70], R26 ;  /* 0x003d701a01007387 */ /* 0x0001e40000100a00 */
[----:B------:R-:W-:Y:S01]  /*47770*/  IMAD.MOV.U32 R7, RZ, RZ, R20 ;  /* 0x000000ffff077224 */ /* 0x000fe200078e0014 */
[----:B------:R1:W-:Y:S01]  /*47780*/  STL.64 [R1+0x3d68], R24 ;  /* 0x003d681801007387 */ /* 0x0003e20000100a00 */
[----:B------:R-:W-:Y:S01]  /*47790*/  MOV R6, R21 ;  /* 0x0000001500067202 */ /* 0x000fe20000000f00 */
[----:B------:R-:W3:Y:S01]  /*477a0*/  LDL.LU R20, [R1+0x50] ;  /* 0x0000500001147983 */ /* 0x000ee20000300800 */
[----:B------:R-:W-:Y:S01]  /*477b0*/  MOV R5, R22 ;  /* 0x0000001600057202 */ /* 0x000fe20000000f00 */
[----:B------:R-:W3:Y:S01]  /*477c0*/  LDL.LU R21, [R1+0x54] ;  /* 0x0000540001157983 */ /* 0x000ee20000300800 */
[----:B------:R-:W-:-:S02]  /*477d0*/  IMAD.MOV.U32 R4, RZ, RZ, R23 ;  /* 0x000000ffff047224 */ /* 0x000fc400078e0017 */
[----:B------:R-:W3:Y:S02]  /*477e0*/  LDL.LU R22, [R1+0x58] ;  /* 0x0000580001167983 */ /* 0x000ee40000300800 */
[----:B------:R-:W3:Y:S01]  /*477f0*/  LDL.LU R23, [R1+0x5c] ;  /* 0x00005c0001177983 */ /* 0x000ee20000300800 */
[----:B0-----:R-:W-:Y:S01]  /*47800*/  MOV R26, R10 ;  /* 0x0000000a001a7202 */ /* 0x001fe20000000f00 */
[----:B------:R-:W-:Y:S01]  /*47810*/  IMAD.MOV.U32 R27, RZ, RZ, R11 ;  /* 0x000000ffff1b7224 */ /* 0x000fe200078e000b */
[----:B-1----:R-:W-:Y:S01]  /*47820*/  MOV R25, R2 ;  /* 0x0000000200197202 */ /* 0x002fe20000000f00 */
[----:B--2---:R-:W-:Y:S02]  /*47830*/  IMAD.MOV.U32 R24, RZ, RZ, R19 ;  /* 0x000000ffff187224 */ /* 0x004fe400078e0013 */
[----:B------:R-:W2:Y:S01]  /*47840*/  LDL.LU R19, [R1+0x3dec] ;  /* 0x003dec0001137983 */ /* 0x000ea20000300800 */
[----:B------:R-:W2:Y:S02]  /*47850*/  LDL.LU R2, [R1+0x3de8] ;  /* 0x003de80001027983 */ /* 0x000ea40000300800 */
[----:B------:R-:W2:Y:S02]  /*47860*/  LDL.LU R10, [R1+0x3de4] ;  /* 0x003de400010a7983 */ /* 0x000ea40000300800 */
[----:B------:R-:W2:Y:S01]  /*47870*/  LDL.LU R11, [R1+0x3de0] ;  /* 0x003de000010b7983 */ /* 0x000ea20000300800 */
[----:B------:R4:W-:Y:S01]  /*47880*/  STL.64 [R1+0x3d90], R26 ;  /* 0x003d901a01007387 */ /* 0x0009e20000100a00 */
[----:B------:R0:W-:Y:S02]  /*47890*/  STL.64 [R1+0x3d88], R24 ;  /* 0x003d881801007387 */ /* 0x0001e40000100a00 */
[----:B----4-:R-:W-:Y:S01]  /*478a0*/  IMAD.MOV.U32 R26, RZ, RZ, R13 ;  /* 0x000000ffff1a7224 */ /* 0x010fe200078e000d */
[----:B---3--:R-:W-:-:S02]  /*478b0*/  MOV R27, R12 ;  /* 0x0000000c001b7202 */ /* 0x008fc40000000f00 */
[----:B0-----:R-:W-:Y:S02]  /*478c0*/  MOV R24, R15 ;  /* 0x0000000f00187202 */ /* 0x001fe40000000f00 */
[----:B------:R-:W-:Y:S01]  /*478d0*/  MOV R25, R14 ;  /* 0x0000000e00197202 */ /* 0x000fe20000000f00 */
[----:B------:R-:W-:Y:S04]  /*478e0*/  STL.64 [R1+0x3db8], R26 ;  /* 0x003db81a01007387 */ /* 0x000fe80000100a00 */
[----:B------:R0:W-:Y:S02]  /*478f0*/  STL.64 [R1+0x3db0], R24 ;  /* 0x003db01801007387 */ /* 0x0001e40000100a00 */
[----:B0-----:R-:W3:Y:S01]  /*47900*/  LDL.LU R24, [R1+0xf0] ;  /* 0x0000f00001187983 */ /* 0x001ee20000300800 */
[----:B------:R-:W3:Y:S02]  /*47910*/  LDL.LU R25, [R1+0xf4] ;  /* 0x0000f40001197983 */ /* 0x000ee40000300800 */
[----:B------:R-:W3:Y:S02]  /*47920*/  LDL.LU R26, [R1+0xf8] ;  /* 0x0000f800011a7983 */ /* 0x000ee40000300800 */
[----:B------:R-:W3:Y:S01]  /*47930*/  LDL.LU R27, [R1+0xfc] ;  /* 0x0000fc00011b7983 */ /* 0x000ee20000300800 */
[----:B------:R-:W4:Y:S01]  /*47940*/  LDL.LU R12, [R1+0x150] ;  /* 0x00015000010c7983 */ /* 0x000f220000300800 */
[----:B------:R-:W4:Y:S02]  /*47950*/  LDL.LU R13, [R1+0x154] ;  /* 0x00015400010d7983 */ /* 0x000f240000300800 */
[----:B------:R-:W4:Y:S02]  /*47960*/  LDL.LU R14, [R1+0x158] ;  /* 0x00015800010e7983 */ /* 0x000f240000300800 */
[----:B------:R-:W4:Y:S01]  /*47970*/  LDL.LU R15, [R1+0x15c] ;  /* 0x00015c00010f7983 */ /* 0x000f220000300800 */
        /* <DEDUP_REMOVED lines=9> */
[----:B------:R-:W2:Y:S01]  /*47a10*/  LDL.LU R21, [R1+0xa4] ;  /* 0x0000a40001157983 */ /* 0x000ea20000300800 */
[----:B------:R-:W-:Y:S01]  /*47a20*/  MOV R22, R11 ;  /* 0x0000000b00167202 */ /* 0x000fe20000000f00 */
[----:B------:R-:W-:Y:S01]  /*47a30*/  IMAD.MOV.U32 R23, RZ, RZ, R10 ;  /* 0x000000ffff177224 */ /* 0x000fe200078e000a */
        /* <DEDUP_REMOVED lines=8> */
[----:B----4-:R-:W-:Y:S01]  /*47ac0*/  HMMA.16816.F32 R16, R16, R8, R12 ;  /* 0x000000081010723c */ /* 0x010fe2000000180c */
[----:B--2---:R3:W-:Y:S01]  /*47ad0*/  STL.64 [R1+0x3da0], R22 ;  /* 0x003da01601007387 */ /* 0x0047e20000100a00 */
[----:B------:R0:W-:Y:S01]  /*47ae0*/  STL.64 [R1+0x3d98], R20 ;  /* 0x003d981401007387 */ /* 0x0001e20000100a00 */
[----:B---3--:R-:W-:-:S02]  /*47af0*/  MOV R22, R10 ;  /* 0x0000000a00167202 */ /* 0x008fc40000000f00 */
[----:B0-----:R-:W2:Y:S01]  /*47b00*/  LDL.LU R20, [R1+0xc0] ;  /* 0x0000c00001147983 */ /* 0x001ea20000300800 */
[----:B------:R-:W2:Y:S02]  /*47b10*/  LDL.LU R21, [R1+0xc4] ;  /* 0x0000c40001157983 */ /* 0x000ea40000300800 */
[----:B------:R-:W2:Y:S01]  /*47b20*/  LDL.LU R10, [R1+0x3dd4] ;  /* 0x003dd400010a7983 */ /* 0x000ea20000300800 */
[----:B------:R-:W-:Y:S02]  /*47b30*/  MOV R23, R11 ;  /* 0x0000000b00177202 */ /* 0x000fe40000000f00 */
[----:B------:R-:W2:Y:S01]  /*47b40*/  LDL.LU R11, [R1+0x3dd0] ;  /* 0x003dd000010b7983 */ /* 0x000ea20000300800 */
[----:B------:R-:W-:Y:S02]  /*47b50*/  STL [R1+0x3cf4], R4 ;  /* 0x003cf40401007387 */ /* 0x000fe40000100800 */
[----:B------:R-:W-:Y:S02]  /*47b60*/  STL [R1+0x3cf0], R5 ;  /* 0x003cf00501007387 */ /* 0x000fe40000100800 */
[----:B------:R-:W-:Y:S01]  /*47b70*/  STL [R1+0x3cec], R6 ;  /* 0x003cec0601007387 */ /* 0x000fe20000100800 */
[----:B------:R-:W-:Y:S01]  /*47b80*/  STL [R1+0x3ce8], R7 ;  /* 0x003ce80701007387 */ /* 0x000fe20000100800 */
[----:B------:R-:W3:Y:S02]  /*47b90*/  LDL.LU.64 R14, [R1+0x3dc8] ;  /* 0x003dc800010e7983 */ /* 0x000ee40000300a00 */
[----:B------:R-:W3:Y:S03]  /*47ba0*/  LDL.LU.64 R12, [R1+0x3dc0] ;  /* 0x003dc000010c7983 */ /* 0x000ee60000300a00 */
[----:B------:R-:W-:Y:S01]  /*47bb0*/  STL.64 [R1+0x190], R16 ;  /* 0x0001901001007387 */ /* 0x000fe20000100a00 */
[----:B------:R-:W-:Y:S01]  /*47bc0*/  STL.64 [R1+0x198], R18 ;  /* 0x0001981201007387 */ /* 0x000fe20000100a00 */
[----:B---3--:R-:W-:Y:S03]  /*47bd0*/  HMMA.16816.F32 R12, R12, R8, R24 ;  /* 0x000000080c0c723c */ /* 0x008fe60000001818 */
[----:B------:R-:W2:Y:S01]  /*47be0*/  LDL.LU.64 R26, [R1+0x3db8] ;  /* 0x003db800011a7983 */ /* 0x000ea20000300a00 */
[----:B------:R-:W2:Y:S11]  /*47bf0*/  LDL.LU.64 R24, [R1+0x3db0] ;  /* 0x003db00001187983 */ /* 0x000eb60000300a00 */
[----:B------:R-:W-:Y:S08]  /*47c00*/  @!UPT UIADD3 URZ, URZ, URZ, URZ ;  /* 0x0000003f3f3ff290 */ /* 0x000ff0000fffe03f */
[----:B------:R0:W-:Y:S01]  /*47c10*/  STL.64 [R1+0x180], R12 ;  /* 0x0001800c01007387 */ /* 0x0001e20000100a00 */
[----:B------:R1:W-:Y:S03]  /*47c20*/  STL.64 [R1+0x188], R14 ;  /* 0x0001880e01007387 */ /* 0x0003e60000100a00 */
[----:B0-----:R-:W3:Y:S01]  /*47c30*/  LDL.LU R12, [R1+0x70] ;  /* 0x00007000010c7983 */ /* 0x001ee20000300800 */
[----:B------:R-:W3:Y:S02]  /*47c40*/  LDL.LU R13, [R1+0x74] ;  /* 0x00007400010d7983 */ /* 0x000ee40000300800 */
[----:B-1----:R-:W3:Y:S01]  /*47c50*/  LDL.LU R14, [R1+0x78] ;  /* 0x00007800010e7983 */ /* 0x002ee20000300800 */
[----:B------:R-:W-:Y:S02]  /*47c60*/  MOV R15, R2 ;  /* 0x00000002000f7202 */ /* 0x000fe40000000f00 */
[----:B------:R-:W4:Y:S01]  /*47c70*/  LDL.LU R2, [R1+0x3da8] ;  /* 0x003da80001027983 */ /* 0x000f220000300800 */
[-C--:B--2---:R-:W-:Y:S03]  /*47c80*/  HMMA.16816.F32 R24, R24, R10.reuse, R20 ;  /* 0x0000000a1818723c */ /* 0x084fe60000001814 */
[----:B------:R-:W2:Y:S01]  /*47c90*/  LDL.LU.64 R22, [R1+0x3da0] ;  /* 0x003da00001167983 */ /* 0x000ea20000300a00 */
[----:B------:R-:W2:Y:S11]  /*47ca0*/  LDL.LU.64 R20, [R1+0x3d98] ;  /* 0x003d980001147983 */ /* 0x000eb60000300a00 */
[----:B------:R-:W-:Y:S08]  /*47cb0*/  @!UPT UIADD3 URZ, URZ, URZ, URZ ;  /* 0x0000003f3f3ff290 */ /* 0x000ff0000fffe03f */
        /* <DEDUP_REMOVED lines=21> */
[----:B----4-:R-:W-:Y:S01]  /*47e10*/  STL [R1+0x3cf8], R2 ;  /* 0x003cf80201007387 */ /* 0x010fe20000100800 */
[----:B0-----:R-:W-:-:S05]  /*47e20*/  LOP3.LUT R8, R19, 0x10, RZ, 0xc0, !PT ;  /* 0x0000001013087812 */ /* 0x001fca00078ec0ff */
[----:B------:R-:W-:-:S05]  /*47e30*/  IMAD.SHL.U32 R8, R8, 0x100, RZ ;  /* 0x0000010008087824 */ /* 0x000fca00078e00ff */
[----:B------:R-:W-:Y:S01]  /*47e40*/  STL [R1+0x3c28], R8 ;  /* 0x003c280801007387 */ /* 0x000fe20000100800 */
[----:B--2---:R-:W-:Y:S03]  /*47e50*/  HMMA.16816.F32 R24, R24, R10, R20 ;  /* 0x0000000a1818723c */ /* 0x004fe60000001814 */
[----:B------:R-:W2:Y:S01]  /*47e60*/  LDL.LU.64 R22, [R1+0x3d40] ;  /* 0x003d400001167983 */ /* 0x000ea20000300a00 */
[----:B------:R-:W2:Y:S11]  /*47e70*/  LDL.LU.64 R20, [R1+0x3d38] ;  /* 0x003d380001147983 */ /* 0x000eb60000300a00 */
[----:B------:R-:W-:Y:S08]  /*47e80*/  @!UPT UIADD3 URZ, URZ, URZ, URZ ;  /* 0x0000003f3f3ff290 */ /* 0x000ff0000fffe03f */
[----:B------:R-:W-:Y:S01]  /*47e90*/  STL.64 [R1+0xd0], R24 ;  /* 0x0000d01801007387 */ /* 0x000fe20000100a00 */
[----:B------:R0:W-:Y:S03]  /*47ea0*/  STL.64 [R1+0xd8], R26 ;  /* 0x0000d81a01007387 */ /* 0x0001e60000100a00 */
[----:B0-----:R-:W2:Y:S01]  /*47eb0*/  LDL.LU.64 R26, [R1+0x3d30] ;  /* 0x003d3000011a7983 */ /* 0x001ea20000300a00 */
[----:B------:R-:W2:Y:S02]  /*47ec0*/  LDL.LU.64 R24, [R1+0x3d28] ;  /* 0x003d280001187983 */ /* 0x000ea40000300a00 */
[----:B------:R-:W-:Y:S01]  /*47ed0*/  IMAD.MOV.U32 R4, RZ, RZ, R29 ;  /* 0x000000ffff047224 */ /* 0x000fe200078e001d */
[----:B------:R-:W-:Y:S02]  /*47ee0*/  MOV R5, R28 ;  /* 0x0000001c00057202 */ /* 0x000fe40000000f00 */
[----:B------:R-:W-:Y:S01]  /*47ef0*/  MOV R6, R3 ;  /* 0x0000000300067202 */ /* 0x000fe20000000f00 */
[----:B------:R-:W-:-:S07]  /*47f00*/  IMAD.MOV.U32 R7, RZ, RZ, R0 ;  /* 0x000000ffff077224 */ /* 0x000fce00078e0000 */
[----:B---3--:R-:W-:Y:S01]  /*47f10*/  HMMA.16816.F32 R4, R4, R10, R12 ;  /* 0x0000000a0404723c */ /* 0x008fe2000000180c */
[----:B------:R-:W-:-:S04]  /*47f20*/  SHF.L.U32 R17, R19, 0x1, RZ ;  /* 0x0000000113117819 */ /* 0x000fc800000006ff */
[----:B------:R-:W-:-:S04]  /*47f30*/  LOP3.LUT R9, R2, 0x10, R17, 0x78, !PT ;  /* 0x0000001002097812 */ /* 0x000fc800078e7811 */
[----:B------:R-:W-:-:S04]  /*47f40*/  LOP3.LUT R9, R9, R8, RZ, 0xfc, !PT ;  /* 0x0000000809097212 */ /* 0x000fc800078efcff */
[----:B------:R-:W-:-:S10]  /*47f50*/  LOP3.LUT R9, R9, 0x40, RZ, 0x3c, !PT ;  /* 0x0000004009097812 */ /* 0x000fd400078e3cff */
[----:B------:R-:W-:Y:S01]  /*47f60*/  STL.64 [R1+0x1c0], R4 ;  /* 0x0001c00401007387 */ /* 0x000fe20000100a00 */
[----:B------:R-:W-:Y:S02]  /*47f70*/  STL.64 [R1+0x1c8], R6 ;  /* 0x0001c80601007387 */ /* 0x000fe40000100a00 */
[----:B------:R-:W0:Y:S02]  /*47f80*/  LDSM.16.MT88.4 R4, [R9+0x3a000] ;  /* 0x03a000000904783b */ /* 0x000e240000004200 */
[----:B0-----:R-:W-:Y:S02]  /*47f90*/  MOV R29, R5 ;  /* 0x00000005001d7202 */ /* 0x001fe40000000f00 */
[----:B------:R-:W-:Y:S01]  /*47fa0*/  IMAD.MOV.U32 R0, RZ, RZ, R6 ;  /* 0x000000ffff007224 */ /* 0x000fe200078e0006 */
[----:B------:R-:W-:Y:S02]  /*47fb0*/  MOV R8, R7 ;  /* 0x0000000700087202 */ /* 0x000fe40000000f00 */
[----:B------:R-:W-:Y:S01]  /*47fc0*/  MOV R3, R4 ;  /* 0x0000000400037202 */ /* 0x000fe20000000f00 */
[----:B------:R-:W-:-:S05]  /*47fd0*/  LOP3.LUT R4, R19, 0x7, RZ, 0xc0, !PT ;  /* 0x0000000713047812 */ /* 0x000fca00078ec0ff */
[----:B------:R-:W-:Y:S01]  /*47fe0*/  IMAD R18, R4, 0x210, RZ ;  /* 0x0000021004127824 */ /* 0x000fe200078e02ff */
[----:B------:R-:W-:-:S05]  /*47ff0*/  LOP3.LUT R19, R19, 0x10, RZ, 0xc0, !PT ;  /* 0x0000001013137812 */ /* 0x000fca00078ec0ff */
[----:B------:R-:W-:Y:S01]  /*48000*/  IMAD.SHL.U32 R19, R19, 0x100, RZ ;  /* 0x0000010013137824 */ /* 0x000fe200078e00ff */
[----:B--2---:R-:W-:Y:S11]  /*48010*/  HMMA.16816.F32 R12, R24, R10, R20 ;  /* 0x0000000a180c723c */ /* 0x004ff60000001814 */
[----:B------:R-:W-:Y:S11]  /*48020*/  @!UPT UIADD3 URZ, URZ, URZ, URZ ;  /* 0x0000003f3f3ff290 */ /* 0x000ff6000fffe03f */
[----:B------:R-:W-:Y:S01]  /*48030*/  @!UPT UIADD3 URZ, URZ, URZ, URZ ;  /* 0x0000003f3f3ff290 */ /* 0x000fe2000fffe03f */
[----:B------:R-:W-:Y:S01]  /*48040*/  STL.64 [R1+0x1b0], R12 ;  /* 0x0001b00c01007387 */ /* 0x000fe20000100a00 */
[----:B------:R-:W-:Y:S02]  /*48050*/  STL.64 [R1+0x1b8], R14 ;  /* 0x0001b80e01007387 */ /* 0x000fe40000100a00 */
[----:B------:R-:W0:Y:S04]  /*48060*/  LDSM.16.MT88.4 R12, [R9+0x3a080] ;  /* 0x03a08000090c783b */ /* 0x000e280000004200 */
[----:B------:R-:W-:Y:S01]  /*48070*/  STL [R1+0x3d08], R8 ;  /* 0x003d080801007387 */ /* 0x000fe20000100800 */
[----:B------:R-:W-:Y:S01]  /*48080*/  STL [R1+0x3d04], R0 ;  /* 0x003d040001007387 */ /* 0x000fe20000100800 */
[----:B0-----:R-:W-:Y:S01]  /*48090*/  MOV R5, R12 ;  /* 0x0000000c00057202 */ /* 0x001fe20000000f00 */
[----:B------:R-:W-:Y:S01]  /*480a0*/  IMAD.MOV.U32 R6, RZ, RZ, R13 ;  /* 0x000000ffff067224 */ /* 0x000fe200078e000d */
[----:B------:R-:W-:-:S02]  /*480b0*/  MOV R7, R14 ;  /* 0x0000000e00077202 */ /* 0x000fc40000000f00 */
[----:B------:R-:W-:Y:S02]  /*480c0*/  MOV R28, R15 ;  /* 0x0000000f001c7202 */ /* 0x000fe40000000f00 */
[----:B------:R-:W0:Y:S04]  /*480d0*/  LDSM.16.MT88.4 R12, [R9+0x3a100] ;  /* 0x03a10000090c783b */ /* 0x000e280000004200 */
[----:B------:R0:W-:Y:S01]  /*480e0*/  STL [R1+0x3d00], R29 ;  /* 0x003d001d01007387 */ /* 0x0001e20000100800 */
[----:B------:R1:W-:Y:S01]  /*480f0*/  STL [R1+0x3cfc], R3 ;  /* 0x003cfc0301007387 */ /* 0x0003e20000100800 */
[----:B------:R-:W-:Y:S01]  /*48100*/  LOP3.LUT R27, R18, 0x10, R17, 0x78, !PT ;  /* 0x00000010121b7812 */ /* 0x000fe200078e7811 */
[----:B------:R-:W2:Y:S01]  /*48110*/  LDL.LU R20, [R1+0x80] ;  /* 0x0000800001147983 */ /* 0x000ea20000300800 */
[----:B------:R-:W2:Y:S01]  /*48120*/  LDL.LU R21, [R1+0x84] ;  /* 0x0000840001157983 */ /* 0x000ea20000300800 */
[----:B------:R-:W2:Y:S01]  /*48130*/  LDL.LU R22, [R1+0x88] ;  /* 0x0000880001167983 */ /* 0x000ea20000300800 */
[----:B0-----:R-:W-:-:S02]  /*48140*/  MOV R29, R12 ;  /* 0x0000000c001d7202 */ /* 0x001fc40000000f00 */
[----:B-1----:R-:W-:Y:S01]  /*48150*/  MOV R3, R13 ;  /* 0x0000000d00037202 */ /* 0x002fe20000000f00 */
[----:B------:R-:W-:Y:S01]  /*48160*/  IMAD.MOV.U32 R2, RZ, RZ, R14 ;  /* 0x000000ffff027224 */ /* 0x000fe200078e000e */
[----:B------:R-:W-:Y:S02]  /*48170*/  MOV R4, R15 ;  /* 0x0000000f00047202 */ /* 0x000fe40000000f00 */
[----:B------:R-:W-:Y:S01]  /*48180*/  LOP3.LUT R27, R27, R19, RZ, 0xfc, !PT ;  /* 0x000000131b1b7212 */ /* 0x000fe200078efcff */
[----:B------:R-:W0:Y:S04]  /*48190*/  LDSM.16.MT88.4 R12, [R9+0x3a180] ;  /* 0x03a18000090c783b */ /* 0x000e280000004200 */
[----:B------:R-:W2:Y:S01]  /*481a0*/  LDL.LU R23, [R1+0x8c] ;  /* 0x00008c0001177983 */ /* 0x000ea20000300800 */
[----:B------:R0:W-:Y:S01]  /*481b0*/  STL [R1+0x3d10], R6 ;  /* 0x003d100601007387 */ /* 0x0001e20000100800 */
[----:B------:R-:W-:Y:S01]  /*481c0*/  LOP3.LUT R27, R27, 0x60, RZ, 0x3c, !PT ;  /* 0x000000601b1b7812 */ /* 0x000fe200078e3cff */
[----:B------:R1:W-:Y:S04]  /*481d0*/  STL [R1+0x3d0c], R5 ;  /* 0x003d0c0501007387 */ /* 0x0003e80000100800 */
[----:B------:R-:W-:Y:S01]  /*481e0*/  LDSM.16.MT88.4 R16, [R27+0x3a080] ;  /* 0x03a080001b10783b */ /* 0x000fe20000004200 */
[----:B0-----:R-:W-:Y:S01]  /*481f0*/  MOV R6, R12 ;  /* 0x0000000c00067202 */ /* 0x001fe20000000f00 */
[----:B-1----:R-:W-:Y:S01]  /*48200*/  IMAD.MOV.U32 R5, RZ, RZ, R13 ;  /* 0x000000ffff057224 */ /* 0x002fe200078e000d */
[----:B------:R-:W-:-:S02]  /*48210*/  MOV R8, R14 ;  /* 0x0000000e00087202 */ /* 0x000fc40000000f00 */
[----:B------:R-:W-:Y:S02]  /*48220*/  MOV R0, R15 ;  /* 0x0000000f00007202 */ /* 0x000fe40000000f00 */
[----:B------:R-:W0:Y:S04]  /*48230*/  LDSM.16.MT88.4 R12, [R27+0x3a000] ;  /* 0x03a000001b0c783b */ /* 0x000e280000004200 */
[----:B------:R-:W-:Y:S01]  /*48240*/  STL.64 [R1+0x3d20], R6 ;  /* 0x003d200601007387 */ /* 0x000fe20000100a00 */
[----:B------:R1:W-:Y:S03]  /*48250*/  STL.64 [R1+0x3d18], R4 ;  /* 0x003d180401007387 */ /* 0x0003e60000100a00 */
[----:B-1----:R-:W2:Y:S01]  /*48260*/  LDL.LU R4, [R1+0x120] ;  /* 0x0001200001047983 */ /* 0x002ea20000300800 */
[----:B------:R-:W2:Y:S02]  /*48270*/  LDL.LU R5, [R1+0x124] ;  /* 0x0001240001057983 */ /* 0x000ea40000300800 */
[----:B------:R-:W2:Y:S02]  /*48280*/  LDL.LU R6, [R1+0x128] ;  /* 0x0001280001067983 */ /* 0x000ea40000300800 */
[----:B------:R-:W2:Y:S01]  /*48290*/  LDL.LU R7, [R1+0x12c] ;  /* 0x00012c0001077983 */ /* 0x000ea20000300800 */
[----:B------:R-:W-:Y:S04]  /*482a0*/  STL [R1+0x3c2c], R9 ;  /* 0x003c2c0901007387 */ /* 0x000fe80000100800 */
[----:B0-----:R-:W-:Y:S01]  /*482b0*/  STL.64 [R1+0x3c48], R14 ;  /* 0x003c480e01007387 */ /* 0x001fe20000100a00 */
[----:B------:R0:W-:Y:S03]  /*482c0*/  STL.64 [R1+0x3c40], R12 ;  /* 0x003c400c01007387 */ /* 0x0001e60000100a00 */
[----:B0-----:R-:W3:Y:S01]  /*482d0*/  LDL.LU R12, [R1+0x60] ;  /* 0x00006000010c7983 */ /* 0x001ee20000300800 */
[----:B------:R-:W3:Y:S02]  /*482e0*/  LDL.LU R13, [R1+0x64] ;  /* 0x00006400010d7983 */ /* 0x000ee40000300800 */
[----:B------:R-:W3:Y:S02]  /*482f0*/  LDL.LU R14, [R1+0x68] ;  /* 0x00006800010e7983 */ /* 0x000ee40000300800 */
[----:B------:R-:W3:Y:S01]  /*48300*/  LDL.LU R15, [R1+0x6c] ;  /* 0x00006c00010f7983 */ /* 0x000ee20000300800 */
[----:B------:R-:W-:Y:S01]  /*48310*/  STL.64 [R1+0x3c38], R18 ;  /* 0x003c381201007387 */ /* 0x000fe20000100a00 */
[----:B------:R0:W-:Y:S03]  /*48320*/  STL.64 [R1+0x3c30], R16 ;  /* 0x003c301001007387 */ /* 0x0001e60000100a00 */
[----:B0-----:R-:W3:Y:S01]  /*48330*/  LDL.LU R16, [R1+0x110] ;  /* 0x0001100001107983 */ /* 0x001ee20000300800 */
[----:B------:R-:W3:Y:S02]  /*48340*/  LDL.LU R17, [R1+0x114] ;  /* 0x0001140001117983 */ /* 0x000ee40000300800 */
[----:B------:R-:W3:Y:S02]  /*48350*/  LDL.LU R18, [R1+0x118] ;  /* 0x0001180001127983 */ /* 0x000ee40000300800 */
[----:B------:R-:W3:Y:S01]  /*48360*/  LDL.LU R19, [R1+0x11c] ;  /* 0x00011c0001137983 */ /* 0x000ee20000300800 */
[-C--:B--2---:R-:W-:Y:S01]  /*48370*/  HMMA.16816.F32 R20, R20, R10.reuse, R4 ;  /* 0x0000000a1414723c */ /* 0x084fe20000001804 */
[----:B------:R-:W2:Y:S01]  /*48380*/  LDL.LU.64 R6, [R1+0x3d20] ;  /* 0x003d200001067983 */ /* 0x000ea20000300a00 */
[----:B------:R-:W4:Y:S11]  /*48390*/  LDL.LU.64 R4, [R1+0x3d18] ;  /* 0x003d180001047983 */ /* 0x000f360000300a00 */
[----:B------:R-:W-:Y:S10]  /*483a0*/  @!UPT UIADD3 URZ, URZ, URZ, URZ ;  /* 0x0000003f3f3ff290 */ /* 0x000ff4000fffe03f */
[----:B------:R-:W-:Y:S01]  /*483b0*/  STL.64 [R1+0x160], R20 ;  /* 0x0001601401007387 */ /* 0x000fe20000100a00 */
[----:B------:R-:W-:Y:S02]  /*483c0*/  STL.64 [R1+0x168], R22 ;  /* 0x0001681601007387 */ /* 0x000fe40000100a00 */
[----:B------:R-:W0:Y:S02]  /*483d0*/  LDSM.16.MT88.4 R20, [R27+0x3a100] ;  /* 0x03a100001b14783b */ /* 0x000e240000004200 */
[----:B------:R-:W1:Y:S01]  /*483e0*/  LDSM.16.MT88.4 R24, [R27+0x3a180] ;  /* 0x03a180001b18783b */ /* 0x000e620000004200 */
[----:B---3--:R-:W-:Y:S03]  /*483f0*/  HMMA.16816.F32 R12, R12, R10, R16 ;  /* 0x0000000a0c0c723c */ /* 0x008fe60000001810 */
[----:B0-----:R-:W-:Y:S01]  /*48400*/  STL.64 [R1+0x3c20], R22 ;  /* 0x003c201601007387 */ /* 0x001fe20000100a00 */
[----:B------:R-:W-:Y:S02]  /*48410*/  STL.64 [R1+0x3c18], R20 ;  /* 0x003c181401007387 */ /* 0x000fe40000100a00 */
[----:B------:R-:W3:Y:S11]  /*48420*/  LDL.LU R16, [R1+0xe0] ;  /* 0x0000e00001107983 */ /* 0x000ef60000300800 */
[----:B------:R-:W-:Y:S06]  /*48430*/  @!UPT UIADD3 URZ, URZ, URZ, URZ ;  /* 0x0000003f3f3ff290 */ /* 0x000fec000fffe03f */
[----:B------:R-:W-:Y:S01]  /*48440*/  STL.64 [R1+0x140], R12 ;  /* 0x0001400c01007387 */ /* 0x000fe20000100a00 */
[----:B------:R0:W-:Y:S02]  /*48450*/  STL.64 [R1+0x148], R14 ;  /* 0x0001480e01007387 */ /* 0x0001e40000100a00 */
[----:B------:R-:W3:Y:S02]  /*48460*/  LDL.LU R17, [R1+0xe4] ;  /* 0x0000e40001117983 */ /* 0x000ee40000300800 */
[----:B------:R-:W3:Y:S01]  /*48470*/  LDL.LU R18, [R1+0xe8] ;  /* 0x0000e80001127983 */ /* 0x000ee20000300800 */
[----:B------:R-:W3:Y:S01]  /*48480*/  LDL.LU R19, [R1+0xec] ;  /* 0x0000ec0001137983 */ /* 0x000ee20000300800 */
[----:B0-----:R-:W-:Y:S01]  /*48490*/  MOV R14, R8 ;  /* 0x00000008000e7202 */ /* 0x001fe20000000f00 */
[----:B------:R-:W-:Y:S02]  /*484a0*/  IMAD.MOV.U32 R15, RZ, RZ, R0 ;  /* 0x000000ffff0f7224 */ /* 0x000fe400078e0000 */
[----:B--2---:R-:W-:Y:S01]  /*484b0*/  IMAD.MOV.U32 R12, RZ, RZ, R6 ;  /* 0x000000ffff0c7224 */ /* 0x004fe200078e0006 */
[----:B----4-:R-:W-:Y:S01]  /*484c0*/  MOV R13, R5 ;  /* 0x00000005000d7202 */ /* 0x010fe20000000f00 */
[----:B---3--:R-:W-:Y:S01]  /*484d0*/  STL.64 [R1+0x3c58], R18 ;  /* 0x003c581201007387 */ /* 0x008fe20000100a00 */
[----:B------:R0:W-:Y:S02]  /*484e0*/  STL.64 [R1+0x3c50], R16 ;  /* 0x003c501001007387 */ /* 0x0001e40000100a00 */
        /* <DEDUP_REMOVED lines=36> */
[----:B------:R-:W-:Y:S02]  /*48730*/  STL.64 [R1+0x3ca8], R14 ;  /* 0x003ca80e01007387 */ /* 0x000fe40000100a00 */
[----:B------:R1:W-:Y:S01]  /*48740*/  STL.64 [R1+0x3ca0], R12 ;  /* 0x003ca00c01007387 */ /* 0x0003e20000100a00 */
[----:B0-----:R-:W2:Y:S01]  /*48750*/  LDL.LU R16, [R1+0x1f0] ;  /* 0x0001f00001107983 */ /* 0x001ea20000300800 */
[----:B------:R-:W2:Y:S02]  /*48760*/  LDL.LU R17, [R1+0x1f4] ;  /* 0x0001f40001117983 */ /* 0x000ea40000300800 */
[----:B------:R-:W2:Y:S02]  /*48770*/  LDL.LU R18, [R1+0x1f8] ;  /* 0x0001f80001127983 */ /* 0x000ea40000300800 */
[----:B------:R-:W2:Y:S02]  /*48780*/  LDL.LU R19, [R1+0x1fc] ;  /* 0x0001fc0001137983 */ /* 0x000ea40000300800 */
[----:B-1----:R-:W-:Y:S01]  /*48790*/  IMAD.MOV.U32 R12, RZ, RZ, R3 ;  /* 0x000000ffff0c7224 */ /* 0x002fe200078e0003 */
[----:B------:R-:W-:-:S02]  /*487a0*/  MOV R13, R29 ;  /* 0x0000001d000d7202 */ /* 0x000fc40000000f00 */
[----:B------:R-:W-:Y:S01]  /*487b0*/  MOV R14, R0 ;  /* 0x00000000000e7202 */ /* 0x000fe20000000f00 */
[----:B----4-:R-:W-:Y:S01]  /*487c0*/  IMAD.MOV.U32 R15, RZ, RZ, R8 ;  /* 0x000000ffff0f7224 */ /* 0x010fe200078e0008 */
[----:B--2---:R-:W-:Y:S01]  /*487d0*/  STL.64 [R1+0x3cb8], R18 ;  /* 0x003cb81201007387 */ /* 0x004fe20000100a00 */
[----:B------:R0:W-:Y:S02]  /*487e0*/  STL.64 [R1+0x3cb0], R16 ;  /* 0x003cb01001007387 */ /* 0x0001e40000100a00 */
[----:B------:R-:W2:Y:S02]  /*487f0*/  LDL.LU R3, [R1+0x3ce0] ;  /* 0x003ce00001037983 */ /* 0x000ea40000300800 */
[----:B------:R-:W4:Y:S01]  /*48800*/  LDL.LU R29, [R1+0x3cdc] ;  /* 0x003cdc00011d7983 */ /* 0x000f220000300800 */
[----:B------:R-:W3:Y:S01]  /*48810*/  LDL.LU R0, [R1+0x3cd8] ;  /* 0x003cd80001007983 */ /* 0x000ee20000300800 */
[----:B------:R-:W-:Y:S02]  /*48820*/  STL.64 [R1+0x3cc8], R14 ;  /* 0x003cc80e01007387 */ /* 0x000fe40000100a00 */
[----:B------:R-:W-:Y:S01]  /*48830*/  STL.64 [R1+0x3cc0], R12 ;  /* 0x003cc00c01007387 */ /* 0x000fe20000100a00 */
[----:B0-----:R-:W4:Y:S01]  /*48840*/  LDL.LU R16, [R1+0x130] ;  /* 0x0001300001107983 */ /* 0x001f220000300800 */
[----:B------:R-:W-:-:S02]  /*48850*/  MOV R17, R28 ;  /* 0x0000001c00117202 */ /* 0x000fc40000000f00 */
[----:B------:R-:W4:Y:S01]  /*48860*/  LDL.LU R28, [R1+0x3cd4] ;  /* 0x003cd400011c7983 */ /* 0x000f220000300800 */
[----:B--2---:R-:W-:Y:S02]  /*48870*/  MOV R18, R3 ;  /* 0x0000000300127202 */ /* 0x004fe40000000f00 */
[----:B------:R-:W2:Y:S01]  /*48880*/  LDL.LU R3, [R1+0x3cd0] ;  /* 0x003cd00001037983 */ /* 0x000ea20000300800 */
[----:B------:R0:W-:Y:S02]  /*48890*/  STL.64 [R1+0x3c10], R26 ;  /* 0x003c101a01007387 */ /* 0x0001e40000100a00 */
[----:B------:R1:W-:Y:S01]  /*488a0*/  STL.64 [R1+0x3c08], R24 ;  /* 0x003c081801007387 */ /* 0x0003e20000100a00 */
[----:B---3--:R-:W-:Y:S01]  /*488b0*/  LDSM.16.MT88.4 R12, [R0+0x3c080] ;  /* 0x03c08000000c783b */ /* 0x008fe20000004200 */
[----:B0-----:R-:W-:Y:S01]  /*488c0*/  IMAD.MOV.U32 R26, RZ, RZ, R5 ;  /* 0x000000ffff1a7224 */ /* 0x001fe200078e0005 */
[----:B-1----:R-:W-:Y:S02]  /*488d0*/  MOV R24, R7 ;  /* 0x0000000700187202 */ /* 0x002fe40000000f00 */
[----:B------:R-:W-:-:S02]  /*488e0*/  MOV R25, R6 ;  /* 0x0000000600197202 */ /* 0x000fc40000000f00 */
[----:B------:R-:W-:Y:S02]  /*488f0*/  MOV R27, R4 ;  /* 0x00000004001b7202 */ /* 0x000fe40000000f00 */
[----:B------:R-:W0:Y:S02]  /*48900*/  LDSM.16.MT88.4 R4, [R0+0x3c000] ;  /* 0x03c000000004783b */ /* 0x000e240000004200 */
[----:B0-----:R-:W-:Y:S01]  /*48910*/  MOV R23, R4 ;  /* 0x0000000400177202 */ /* 0x001fe20000000f00 */
[----:B------:R-:W-:Y:S01]  /*48920*/  IMAD.MOV.U32 R22, RZ, RZ, R5 ;  /* 0x000000ffff167224 */ /* 0x000fe200078e0005 */
[----:B------:R-:W-:Y:S02]  /*48930*/  MOV R21, R6 ;  /* 0x0000000600157202 */ /* 0x000fe40000000f00 */
[----:B------:R-:W-:Y:S02]  /*48940*/  MOV R20, R7 ;  /* 0x0000000700147202 */ /* 0x000fe40000000f00 */
[----:B----4-:R-:W0:Y:S01]  /*48950*/  LDSM.16.M88.4 R4, [R28+0x40380] ;  /* 0x040380001c04783b */ /* 0x010e220000000200 */
[----:B------:R-:W-:Y:S01]  /*48960*/  IMAD.MOV.U32 R9, RZ, RZ, R14 ;  /* 0x000000ffff097224 */ /* 0x000fe200078e000e */
[----:B------:R-:W-:-:S02]  /*48970*/  MOV R8, R15 ;  /* 0x0000000f00087202 */ /* 0x000fc40000000f00 */
[----:B0-----:R-:W-:Y:S01]  /*48980*/  STL [R1+0x3a2c], R6 ;  /* 0x003a2c0601007387 */ /* 0x001fe20000100800 */
[----:B------:R-:W-:Y:S02]  /*48990*/  STL [R1+0x3a28], R7 ;  /* 0x003a280701007387 */ /* 0x000fe40000100800 */
[----:B------:R-:W-:Y:S02]  /*489a0*/  STL.64 [R1+0x60], R12 ;  /* 0x0000600c01007387 */ /* 0x000fe40000100a00 */
[----:B------:R-:W0:Y:S01]  /*489b0*/  LDSM.16.MT88.4 R12, [R0+0x3c100] ;  /* 0x03c10000000c783b */ /* 0x000e220000004200 */
[----:B------:R-:W-:Y:S01]  /*489c0*/  IMAD.MOV.U32 R19, RZ, RZ, R29 ;  /* 0x000000ffff137224 */ /* 0x000fe200078e001d */
[----:B0-----:R-:W-:Y:S01]  /*489d0*/  MOV R29, R12 ;  /* 0x0000000c001d7202 */ /* 0x001fe20000000f00 */
[----:B------:R-:W-:Y:S01]  /*489e0*/  IMAD.MOV.U32 R28, RZ, RZ, R13 ;  /* 0x000000ffff1c7224 */ /* 0x000fe200078e000d */
[----:B------:R-:W-:Y:S02]  /*489f0*/  MOV R7, R14 ;  /* 0x0000000e00077202 */ /* 0x000fe40000000f00 */
[----:B------:R-:W-:-:S02]  /*48a00*/  MOV R6, R15 ;  /* 0x0000000f00067202 */ /* 0x000fc40000000f00 */
[----:B------:R-:W0:Y:S04]  /*48a10*/  LDSM.16.MT88.4 R12, [R0+0x3c180] ;  /* 0x03c18000000c783b */ /* 0x000e280000004200 */
[----:B------:R-:W-:Y:S01]  /*48a20*/  STL.64 [R1+0x3c00], R6 ;  /* 0x003c000601007387 */ /* 0x000fe20000100a00 */
[----:B------:R0:W-:Y:S02]  /*48a30*/  STL.64 [R1+0x3bf8], R4 ;  /* 0x003bf80401007387 */ /* 0x0001e40000100a00 */
[----:B0-----:R-:W-:Y:S01]  /*48a40*/  MOV R5, R14 ;  /* 0x0000000e00057202 */ /* 0x001fe20000000f00 */
[----:B------:R-:W-:Y:S02]  /*48a50*/  IMAD.MOV.U32 R4, RZ, RZ, R15 ;  /* 0x000000ffff047224 */ /* 0x000fe400078e000f */
[----:B------:R-:W-:Y:S01]  /*48a60*/  IMAD.MOV.U32 R7, RZ, RZ, R12 ;  /* 0x000000ffff077224 */ /* 0x000fe200078e000c */
[----:B------:R-:W-:Y:S01]  /*48a70*/  MOV R6, R13 ;  /* 0x0000000d00067202 */ /* 0x000fe20000000f00 */
[----:B------:R-:W3:Y:S01]  /*48a80*/  LDL.LU.64 R14, [R1+0x3cc8] ;  /* 0x003cc800010e7983 */ /* 0x000ee20000300a00 */
        /* <DEDUP_REMOVED lines=34> */
[----:B---3--:R-:W-:Y:S01]  /*48cb0*/  HMMA.16816.F32 R12, R12, R10, R16 ;  /* 0x0000000a0c0c723c */ /* 0x008fe20000001810 */
[----:B------:R-:W3:Y:S01]  /*48cc0*/  LDL.LU.64 R18, [R1+0x3c38] ;  /* 0x003c380001127983 */ /* 0x000ee20000300a00 */
[----:B------:R-:W3:Y:S11]  /*48cd0*/  LDL.LU.64 R16, [R1+0x3c30] ;  /* 0x003c300001107983 */ /* 0x000ef60000300a00 */
[----:B------:R-:W-:Y:S10]  /*48ce0*/  @!UPT UIADD3 URZ, URZ, URZ, URZ ;  /* 0x0000003f3f3ff290 */ /* 0x000ff4000fffe03f */
[----:B------:R-:W-:Y:S01]  /*48cf0*/  STL [R1+0xe4], R13 ;  /* 0x0000e40d01007387 */ /* 0x000fe20000100800 */
[----:B------:R0:W-:Y:S03]  /*48d00*/  STL.64 [R1+0xe8], R14 ;  /* 0x0000e80e01007387 */ /* 0x0001e60000100a00 */
[----:B0-----:R-:W0:Y:S01]  /*48d10*/  S2R R15, SR_TID.X ;  /* 0x00000000000f7919 */ /* 0x001e220000002100 */
[----:B------:R-:W-:-:S05]  /*48d20*/  MOV R0, R12 ;  /* 0x0000000c00007202 */ /* 0x000fca0000000f00 */
[----:B------:R-:W-:Y:S01]  /*48d30*/  STL [R1+0x3b54], R0 ;  /* 0x003b540001007387 */ /* 0x000fe20000100800 */
[----:B0-----:R-:W-:-:S04]  /*48d40*/  SHF.L.U32 R15, R15, 0x1, RZ ;  /* 0x000000010f0f7819 */ /* 0x001fc800000006ff */
[----:B------:R-:W-:-:S04]  /*48d50*/  LOP3.LUT R15, R2, 0x10, R15, 0x78, !PT ;  /* 0x00000010020f7812 */ /* 0x000fc800078e780f */
[----:B--2---:R-:W-:Y:S01]  /*48d60*/  LOP3.LUT R15, R15, R3, RZ, 0xfc, !PT ;  /* 0x000000030f0f7212 */ /* 0x004fe200078efcff */
[----:B---3--:R-:W-:Y:S11]  /*48d70*/  HMMA.16816.F32 R16, R16, R10, R24 ;  /* 0x0000000a1010723c */ /* 0x008ff60000001818 */
[----:B------:R-:W-:Y:S11]  /*48d80*/  @!UPT UIADD3 URZ, URZ, URZ, URZ ;  /* 0x0000003f3f3ff290 */ /* 0x000ff6000fffe03f */
[----:B------:R-:W-:Y:S01]  /*48d90*/  @!UPT UIADD3 URZ, URZ, URZ, URZ ;  /* 0x0000003f3f3ff290 */ /* 0x000fe2000fffe03f */
[----:B------:R0:W-:Y:S01]  /*48da0*/  STL.64 [R1+0xc0], R16 ;  /* 0x0000c01001007387 */ /* 0x0001e20000100a00 */
[----:B------:R-:W-:Y:S01]  /*48db0*/  IMAD.MOV.U32 R3, RZ, RZ, R18 ;  /* 0x000000ffff037224 */ /* 0x000fe200078e0012 */
[----:B------:R-:W-:Y:S02]  /*48dc0*/  MOV R2, R19 ;  /* 0x0000001300027202 */ /* 0x000fe40000000f00 */
[----:B------:R-:W-:Y:S01]  /*48dd0*/  MOV R18, R5 ;  /* 0x0000000500127202 */ /* 0x000fe20000000f00 */
[----:B------:R-:W-:Y:S01]  /*48de0*/  MOV R19, R4 ;  /* 0x0000000400137202 */ /* 0x000fe20000000f00 */
[----:B------:R-:W2:Y:S01]  /*48df0*/  LDL.LU R24, [R1+0x190] ;  /* 0x0001900001187983 */ /* 0x000ea20000300800 */
[----:B------:R-:W2:Y:S02]  /*48e00*/  LDL.LU R25, [R1+0x194] ;  /* 0x0001940001197983 */ /* 0x000ea40000300800 */
[----:B------:R-:W2:Y:S02]  /*48e10*/  LDL.LU R26, [R1+0x198] ;  /* 0x00019800011a7983 */ /* 0x000ea40000300800 */
[----:B------:R-:W2:Y:S01]  /*48e20*/  LDL.LU R27, [R1+0x19c] ;  /* 0x00019c00011b7983 */ /* 0x000ea20000300800 */
[----:B0-----:R-:W-:Y:S01]  /*48e30*/  MOV R16, R7 ;  /* 0x0000000700107202 */ /* 0x001fe20000000f00 */
[----:B------:R-:W-:Y:S01]  /*48e40*/  IMAD.MOV.U32 R17, RZ, RZ, R6 ;  /* 0x000000ffff117224 */ /* 0x000fe200078e0006 */
[----:B------:R-:W-:Y:S04]  /*48e50*/  STL.64 [R1+0x3bb0], R18 ;  /* 0x003bb01201007387 */ /* 0x000fe80000100a00 */
[----:B------:R0:W-:Y:S04]  /*48e60*/  STL.64 [R1+0x3ba8], R16 ;  /* 0x003ba81001007387 */ /* 0x0001e80000100a00 */
[----:B0-----:R-:W3:Y:S01]  /*48e70*/  LDL.LU R16, [R1+0x100] ;  /* 0x0001000001107983 */ /* 0x001ee20000300800 */
[----:B------:R-:W3:Y:S02]  /*48e80*/  LDL.LU R17, [R1+0x104] ;  /* 0x0001040001117983 */ /* 0x000ee40000300800 */
[----:B------:R-:W4:Y:S02]  /*48e90*/  LDL.LU R18, [R1+0x108] ;  /* 0x0001080001127983 */ /* 0x000f240000300800 */
[----:B------:R-:W4:Y:S02]  /*48ea0*/  LDL.LU R19, [R1+0x10c] ;  /* 0x00010c0001137983 */ /* 0x000f240000300800 */
[----:B----4-:R-:W-:Y:S01]  /*48eb0*/  STL.64 [R1+0x3bc0], R18 ;  /* 0x003bc01201007387 */ /* 0x010fe20000100a00 */
[----:B---3--:R0:W-:Y:S03]  /*48ec0*/  STL.64 [R1+0x3bb8], R16 ;  /* 0x003bb81001007387 */ /* 0x0081e60000100a00 */
[----:B0-----:R-:W3:Y:S01]  /*48ed0*/  LDL.LU R16, [R1+0x60] ;  /* 0x0000600001107983 */ /* 0x001ee20000300800 */
[----:B------:R-:W3:Y:S02]  /*48ee0*/  LDL.LU R17, [R1+0x64] ;  /* 0x0000640001117983 */ /* 0x000ee40000300800 */
[----:B------:R-:W-:Y:S01]  /*48ef0*/  IMAD.MOV.U32 R18, RZ, RZ, R9 ;  /* 0x000000ffff127224 */ /* 0x000fe200078e0009 */
[----:B------:R-:W-:Y:S01]  /*48f00*/  MOV R19, R8 ;  /* 0x0000000800137202 */ /* 0x000fe20000000f00 */
[----:B------:R-:W4:Y:S01]  /*48f10*/  LDL.LU R9, [R1+0x3c2c] ;  /* 0x003c2c0001097983 */ /* 0x000f220000300800 */
[----:B------:R-:W2:Y:S02]  /*48f20*/  LDL.LU R8, [R1+0x3c28] ;  /* 0x003c280001087983 */ /* 0x000ea40000300800 */
[----:B------:R-:W2:Y:S02]  /*48f30*/  LDL.LU R4, [R1+0x180] ;  /* 0x0001800001047983 */ /* 0x000ea40000300800 */
[----:B------:R-:W2:Y:S01]  /*48f40*/  LDL.LU R5, [R1+0x184] ;  /* 0x0001840001057983 */ /* 0x000ea20000300800 */
[----:B------:R-:W-:Y:S01]  /*48f50*/  LOP3.LUT R15, R15, 0x20, RZ, 0x3c, !PT ;  /* 0x000000200f0f7812 */ /* 0x000fe200078e3cff */
[----:B------:R-:W2:Y:S01]  /*48f60*/  LDL.LU R6, [R1+0x188] ;  /* 0x0001880001067983 */ /* 0x000ea20000300800 */
[----:B------:R-:W2:Y:S02]  /*48f70*/  LDL.LU R7, [R1+0x18c] ;  /* 0x00018c0001077983 */ /* 0x000ea40000300800 */
[----:B------:R0:W-:Y:S02]  /*48f80*/  STL.64 [R1+0x3be0], R18 ;  /* 0x003be01201007387 */ /* 0x0001e40000100a00 */
[----:B0-----:R-:W-:-:S02]  /*48f90*/  MOV R18, R21 ;  /* 0x0000001500127202 */ /* 0x001fc40000000f00 */
[----:B------:R-:W-:Y:S01]  /*48fa0*/  MOV R19, R20 ;  /* 0x0000001400137202 */ /* 0x000fe20000000f00 */
[----:B---3--:R0:W-:Y:S02]  /*48fb0*/  STL.64 [R1+0x3bd8], R16 ;  /* 0x003bd81001007387 */ /* 0x0081e40000100a00 */
[----:B0-----:R-:W-:Y:S01]  /*48fc0*/  MOV R16, R23 ;  /* 0x0000001700107202 */ /* 0x001fe20000000f00 */
[----:B------:R-:W-:Y:S02]  /*48fd0*/  IMAD.MOV.U32 R17, RZ, RZ, R22 ;  /* 0x000000ffff117224 */ /* 0x000fe400078e0016 */
[----:B------:R-:W0:Y:S04]  /*48fe0*/  LDSM.16.MT88.4 R20, [R15+0x3c000] ;  /* 0x03c000000f14783b */ /* 0x000e280000004200 */
[----:B------:R-:W-:Y:S01]  /*48ff0*/  STL [R1+0x3b5c], R2 ;  /* 0x003b5c0201007387 */ /* 0x000fe20000100800 */
[----:B------:R-:W-:Y:S03]  /*49000*/  STL [R1+0x3b58], R3 ;  /* 0x003b580301007387 */ /* 0x000fe60000100800 */
[----:B0-----:R-:W-:Y:S01]  /*49010*/  STL.64 [R1+0xb0], R20 ;  /* 0x0000b01401007387 */ /* 0x001fe20000100a00 */
[----:B------:R0:W-:Y:S02]  /*49020*/  STL [R1+0xb8], R22 ;  /* 0x0000b81601007387 */ /* 0x0001e40000100800 */
[----:B------:R-:W-:-:S02]  /*49030*/  IMAD.MOV.U32 R0, RZ, RZ, R23 ;  /* 0x000000ffff007224 */ /* 0x000fc400078e0017 */
[----:B0-----:R-:W2:Y:S01]  /*49040*/  LDL.LU.64 R22, [R1+0x3c20] ;  /* 0x003c200001167983 */ /* 0x001ea20000300a00 */
[----:B------:R-:W2:Y:S02]  /*49050*/  LDL.LU.64 R20, [R1+0x3c18] ;  /* 0x003c180001147983 */ /* 0x000ea40000300a00 */
[----:B------:R-:W-:Y:S01]  /*49060*/  STL [R1+0x3b60], R0 ;  /* 0x003b600001007387 */ /* 0x000fe20000100800 */
[-C--:B--2---:R-:W-:Y:S01]  /*49070*/  HMMA.16816.F32 R24, R20, R10.reuse, R24 ;  /* 0x0000000a1418723c */ /* 0x084fe20000001818 */
[----:B------:R-:W2:Y:S11]  /*49080*/  LDL.LU R20, [R1+0xd0] ;  /* 0x0000d00001147983 */ /* 0x000eb60000300800 */
[----:B------:R-:W-:Y:S11]  /*49090*/  @!UPT UIADD3 URZ, URZ, URZ, URZ ;  /* 0x0000003f3f3ff290 */ /* 0x000ff6000fffe03f */
[----:B------:R-:W-:Y:S01]  /*490a0*/  STL.64 [R1+0x90], R24 ;  /* 0x0000901801007387 */ /* 0x000fe20000100a00 */
[----:B------:R-:W-:Y:S02]  /*490b0*/  STL.64 [R1+0x98], R26 ;  /* 0x0000981a01007387 */ /* 0x000fe40000100a00 */
[----:B------:R-:W2:Y:S02]  /*490c0*/  LDL.LU R21, [R1+0xd4] ;  /* 0x0000d40001157983 */ /* 0x000ea40000300800 */
[----:B------:R-:W3:Y:S01]  /*490d0*/  LDL.LU R22, [R1+0xd8] ;  /* 0x0000d80001167983 */ /* 0x000ee20000300800 */
[----:B------:R-:W3:Y:S04]  /*490e0*/  LDL.LU R23, [R1+0xdc] ;  /* 0x0000dc0001177983 */ /* 0x000ee80000300800 */
[----:B------:R-:W0:Y:S04]  /*490f0*/  LDSM.16.MT88.4 R24, [R15+0x3c080] ;  /* 0x03c080000f18783b */ /* 0x000e280000004200 */
[----:B---3--:R-:W-:Y:S01]  /*49100*/  STL.64 [R1+0x3bd0], R22 ;  /* 0x003bd01601007387 */ /* 0x008fe20000100a00 */
[----:B--2---:R1:W-:Y:S03]  /*49110*/  STL.64 [R1+0x3bc8], R20 ;  /* 0x003bc81401007387 */ /* 0x0043e60000100a00 */
[----:B-1----:R-:W2:Y:S01]  /*49120*/  LDL.LU R20, [R1+0x150] ;  /* 0x0001500001147983 */ /* 0x002ea20000300800 */
[----:B------:R-:W2:Y:S02]  /*49130*/  LDL.LU R21, [R1+0x154] ;  /* 0x0001540001157983 */ /* 0x000ea40000300800 */
[----:B------:R-:W3:Y:S02]  /*49140*/  LDL.LU R22, [R1+0x158] ;  /* 0x0001580001167983 */ /* 0x000ee40000300800 */
[----:B------:R-:W3:Y:S01]  /*49150*/  LDL.LU R23, [R1+0x15c] ;  /* 0x00015c0001177983 */ /* 0x000ee20000300800 */
[----:B0-----:R-:W-:Y:S01]  /*49160*/  MOV R2, R26 ;  /* 0x0000001a00027202 */ /* 0x001fe20000000f00 */
        /* <DEDUP_REMOVED lines=8> */
[----:B------:R0:W-:Y:S01]  /*491f0*/  STL [R1+0xa0], R24 ;  /* 0x0000a01801007387 */ /* 0x0001e20000100800 */
[----:B------:R-:W3:Y:S03]  /*49200*/  LDL.LU.64 R26, [R1+0x3c10] ;  /* 0x003c1000011a7983 */ /* 0x000ee60000300a00 */
[----:B0-----:R-:W3:Y:S01]  /*49210*/  LDL.LU.64 R24, [R1+0x3c08] ;  /* 0x003c080001187983 */ /* 0x001ee20000300a00 */
[----:B------:R-:W-:Y:S02]  /*49220*/  STL [R1+0x3b6c], R3 ;  /* 0x003b6c0301007387 */ /* 0x000fe40000100800 */
[----:B------:R-:W-:Y:S02]  /*49230*/  STL [R1+0x3b68], R2 ;  /* 0x003b680201007387 */ /* 0x000fe40000100800 */
[----:B------:R-:W-:Y:S01]  /*49240*/  STL [R1+0x3b64], R0 ;  /* 0x003b640001007387 */ /* 0x000fe20000100800 */
[----:B---3--:R-:W-:Y:S01]  /*49250*/  HMMA.16816.F32 R24, R24, R10, R4 ;  /* 0x0000000a1818723c */ /* 0x008fe20000001804 */
[----:B------:R-:W3:Y:S01]  /*49260*/  LDL.LU.64 R6, [R1+0x3c00] ;  /* 0x003c000001067983 */ /* 0x000ee20000300a00 */
[----:B------:R-:W2:Y:S11]  /*49270*/  LDL.LU.64 R4, [R1+0x3bf8] ;  /* 0x003bf80001047983 */ /* 0x000eb60000300a00 */
[----:B------:R-:W-:Y:S10]  /*49280*/  @!UPT UIADD3 URZ, URZ, URZ, URZ ;  /* 0x0000003f3f3ff290 */ /* 0x000ff4000fffe03f */
[----:B------:R-:W-:Y:S01]  /*49290*/  STL.64 [R1+0x80], R24 ;  /* 0x0000801801007387 */ /* 0x000fe20000100a00 */
[----:B------:R-:W-:Y:S01]  /*492a0*/  STL.64 [R1+0x88], R26 ;  /* 0x0000881a01007387 */ /* 0x000fe20000100a00 */
        /* <DEDUP_REMOVED lines=9> */
[----:B------:R-:W-:Y:S01]  /*49340*/  MOV R25, R28 ;  /* 0x0000001c00197202 */ /* 0x000fe20000000f00 */
[----:B---3--:R-:W-:Y:S01]  /*49350*/  IMAD.MOV.U32 R26, RZ, RZ, R7 ;  /* 0x000000ffff1a7224 */ /* 0x008fe200078e0007 */
        /* <DEDUP_REMOVED lines=8> */
[----:B------:R-:W3:Y:S04]  /*493e0*/  LDL.LU.64 R18, [R1+0x3bc0] ;  /* 0x003bc00001127983 */ /* 0x000ee80000300a00 */
[----:B0-----:R-:W3:Y:S01]  /*493f0*/  LDL.LU.64 R16, [R1+0x3bb8] ;  /* 0x003bb80001107983 */ /* 0x001ee20000300a00 */
[----:B------:R-:W-:Y:S01]  /*49400*/  MOV R27, R6 ;  /* 0x00000006001b7202 */ /* 0x000fe20000000f00 */
[----:B------:R0:W-:Y:S02]  /*49410*/  STL [R1+0x3a38], R28 ;  /* 0x003a381c01007387 */ /* 0x0001e40000100800 */
[----:B------:R1:W-:Y:S01]  /*49420*/  STL [R1+0x3a34], R7 ;  /* 0x003a340701007387 */ /* 0x0003e20000100800 */
[----:B------:R0:W-:Y:S03]  /*49430*/  STL [R1+0x3a30], R29 ;  /* 0x003a301d01007387 */ /* 0x0001e60000100800 */
[-C--:B---3--:R-:W-:Y:S01]  /*49440*/  HMMA.16816.F32 R24, R24, R4.reuse, R16 ;  /* 0x000000041818723c */ /* 0x088fe20000001810 */
[----:B------:R-:W2:Y:S01]  /*49450*/  LDL.LU.64 R18, [R1+0x3bb0] ;  /* 0x003bb00001127983 */ /* 0x000ea20000300a00 */
[----:B------:R-:W2:Y:S11]  /*49460*/  LDL.LU.64 R16, [R1+0x3ba8] ;  /* 0x003ba80001107983 */ /* 0x000eb60000300a00 */
[----:B------:R-:W-:Y:S10]  /*49470*/  @!UPT UIADD3 URZ, URZ, URZ, URZ ;  /* 0x0000003f3f3ff290 */ /* 0x000ff4000fffe03f */
[----:B------:R-:W-:Y:S01]  /*49480*/  STL.64 [R1+0x1e0], R24 ;  /* 0x0001e01801007387 */ /* 0x000fe20000100a00 */
[----:B------:R-:W-:Y:S02]  /*49490*/  STL.64 [R1+0x1e8], R26 ;  /* 0x0001e81a01007387 */ /* 0x000fe40000100a00 */
[----:B------:R-:W-:Y:S02]  /*494a0*/  STL [R1+0x3b74], R4 ;  /* 0x003b740401007387 */ /* 0x000fe40000100800 */
[----:B------:R-:W-:Y:S01]  /*494b0*/  STL [R1+0x3b70], R5 ;  /* 0x003b700501007387 */ /* 0x000fe20000100800 */
[----:B--2---:R-:W-:Y:S11]  /*494c0*/  HMMA.16816.F32 R16, R16, R4, R20 ;  /* 0x000000041010723c */ /* 0x004ff60000001814 */
[----:B------:R-:W-:Y:S11]  /*494d0*/  @!UPT UIADD3 URZ, URZ, URZ, URZ ;  /* 0x0000003f3f3ff290 */ /* 0x000ff6000fffe03f */
[----:B------:R-:W-:Y:S02]  /*494e0*/  @!UPT UIADD3 URZ, URZ, URZ, URZ ;  /* 0x0000003f3f3ff290 */ /* 0x000fe4000fffe03f */
[----:B0-----:R-:W-:Y:S01]  /*494f0*/  MOV R28, R16 ;  /* 0x00000010001c7202 */ /* 0x001fe20000000f00 */
[----:B-1----:R-:W-:Y:S01]  /*49500*/  IMAD.MOV.U32 R7, RZ, RZ, R17 ;  /* 0x000000ffff077224 */ /* 0x002fe200078e0011 */
[----:B------:R-:W-:Y:S02]  /*49510*/  MOV R29, R18 ;  /* 0x00000012001d7202 */ /* 0x000fe40000000f00 */
[----:B------:R-:W-:Y:S02]  /*49520*/  MOV R6, R19 ;  /* 0x0000001300067202 */ /* 0x000fe40000000f00 */
[----:B------:R-:W-:Y:S02]  /*49530*/  LDSM.16.MT88.4 R16, [R15+0x3c100] ;  /* 0x03c100000f10783b */ /* 0x000fe40000004200 */
[----:B------:R-:W0:Y:S02]  /*49540*/  LDSM.16.MT88.4 R12, [R15+0x3c180] ;  /* 0x03c180000f0c783b */ /* 0x000e240000004200 */
[----:B------:R-:W-:Y:S02]  /*49550*/  STL [R1+0x3a48], R6 ;  /* 0x003a480601007387 */ /* 0x000fe40000100800 */
[----:B------:R1:W-:Y:S02]  /*49560*/  STL [R1+0x3a44], R29 ;  /* 0x003a441d01007387 */ /* 0x0003e40000100800 */
[----:B------:R-:W-:Y:S02]  /*49570*/  STL [R1+0x3a40], R7 ;  /* 0x003a400701007387 */ /* 0x000fe40000100800 */
[----:B------:R2:W-:Y:S01]  /*49580*/  STL [R1+0x3a3c], R28 ;  /* 0x003a3c1c01007387 */ /* 0x0005e20000100800 */
[----:B0-----:R-:W-:Y:S01]  /*49590*/  MOV R5, R12 ;  /* 0x0000000c00057202 */ /* 0x001fe20000000f00 */
[----:B------:R-:W-:Y:S01]  /*495a0*/  IMAD.MOV.U32 R3, RZ, RZ, R13 ;  /* 0x000000ffff037224 */ /* 0x000fe200078e000d */
[----:B------:R-:W-:-:S02]  /*495b0*/  MOV R2, R14 ;  /* 0x0000000e00027202 */ /* 0x000fc40000000f00 */
[----:B------:R-:W-:Y:S02]  /*495c0*/  MOV R0, R15 ;  /* 0x0000000f00007202 */ /* 0x000fe40000000f00 */
[----:B----4-:R-:W0:Y:S01]  /*495d0*/  LDSM.16.MT88.4 R12, [R9+0x3c000] ;  /* 0x03c00000090c783b */ /* 0x010e220000004200 */
[----:B-1----:R-:W-:Y:S01]  /*495e0*/  MOV R29, R16 ;  /* 0x00000010001d7202 */ /* 0x002fe20000000f00 */
[----:B--2---:R-:W-:Y:S01]  /*495f0*/  IMAD.MOV.U32 R28, RZ, RZ, R17 ;  /* 0x000000ffff1c7224 */ /* 0x004fe200078e0011 */
[----:B------:R-:W-:Y:S02]  /*49600*/  MOV R7, R18 ;  /* 0x0000001200077202 */ /* 0x000fe40000000f00 */
[----:B------:R-:W-:Y:S02]  /*49610*/  MOV R6, R19 ;  /* 0x0000001300067202 */ /* 0x000fe40000000f00 */
[----:B------:R-:W1:Y:S04]  /*49620*/  LDSM.16.MT88.4 R16, [R9+0x3c080] ;  /* 0x03c080000910783b */ /* 0x000e680000004200 */
[----:B------:R-:W-:Y:S01]  /*49630*/  STL [R1+0x3b84], R6 ;  /* 0x003b840601007387 */ /* 0x000fe20000100800 */
[----:B------:R-:W-:Y:S02]  /*49640*/  STL [R1+0x3b80], R7 ;  /* 0x003b800701007387 */ /* 0x000fe40000100800 */
[----:B------:R-:W-:Y:S02]  /*49650*/  STL [R1+0x3b7c], R28 ;  /* 0x003b7c1c01007387 */ /* 0x000fe40000100800 */
[----:B------:R2:W-:Y:S01]  /*49660*/  STL [R1+0x3b78], R29 ;  /* 0x003b781d01007387 */ /* 0x0005e20000100800 */
[----:B------:R-:W-:Y:S01]  /*49670*/  STL [R1+0x3b94], R0 ;  /* 0x003b940001007387 */ /* 0x000fe20000100800 */
[----:B------:R1:W-:Y:S02]  /*49680*/  STL [R1+0x3b90], R2 ;  /* 0x003b900201007387 */ /* 0x0003e40000100800 */
[----:B------:R3:W-:Y:S02]  /*49690*/  STL [R1+0x3b8c], R3 ;  /* 0x003b8c0301007387 */ /* 0x0007e40000100800 */
[----:B------:R4:W-:Y:S01]  /*496a0*/  STL [R1+0x3b88], R5 ;  /* 0x003b880501007387 */ /* 0x0009e20000100800 */
[----:B0-----:R-:W-:-:S02]  /*496b0*/  MOV R4, R15 ;  /* 0x0000000f00047202 */ /* 0x001fc40000000f00 */
[----:B------:R-:W0:Y:S01]  /*496c0*/  S2R R15, SR_TID.X ;  /* 0x00000000000f7919 */ /* 0x000e220000002100 */
[----:B--2---:R-:W-:Y:S02]  /*496d0*/  MOV R29, R14 ;  /* 0x0000000e001d7202 */ /* 0x004fe40000000f00 */
[----:B------:R-:W2:Y:S01]  /*496e0*/  S2R R14, SR_TID.X ;  /* 0x00000000000e7919 */ /* 0x000ea20000002100 */
[----:B-1----:R-:W-:Y:S01]  /*496f0*/  MOV R2, R16 ;  /* 0x0000001000027202 */ /* 0x002fe20000000f00 */
[----:B---3--:R-:W-:Y:S01]  /*49700*/  IMAD.MOV.U32 R3, RZ, RZ, R17 ;  /* 0x000000ffff037224 */ /* 0x008fe200078e0011 */
[----:B----4-:R-:W-:Y:S02]  /*49710*/  MOV R5, R18 ;  /* 0x0000001200057202 */ /* 0x010fe40000000f00 */
[----:B------:R-:W-:Y:S02]  /*49720*/  MOV R6, R19 ;  /* 0x0000001300067202 */ /* 0x000fe40000000f00 */
[----:B------:R-:W1:Y:S01]  /*49730*/  LDSM.16.MT88.4 R16, [R9+0x3c100] ;  /* 0x03c100000910783b */ /* 0x000e620000004200 */
[----:B0-----:R-:W-:-:S02]  /*49740*/  LOP3.LUT R15, R15, 0x7, RZ, 0xc0, !PT ;  /* 0x000000070f0f7812 */ /* 0x001fc400078ec0ff */
[----:B--2---:R-:W-:-:S03]  /*49750*/  SHF.L.U32 R14, R14, 0x1, RZ ;  /* 0x000000010e0e7819 */ /* 0x004fc600000006ff */
[----:B------:R-:W-:-:S05]  /*49760*/  IMAD R15, R15, 0x210, RZ ;  /* 0x000002100f0f7824 */ /* 0x000fca00078e02ff */
[----:B------:R-:W-:Y:S01]  /*49770*/  LOP3.LUT R27, R15, 0x10, R14, 0x78, !PT ;  /* 0x000000100f1b7812 */ /* 0x000fe200078e780e */
[----:B------:R-:W-:-:S03]  /*49780*/  IMAD.MOV.U32 R28, RZ, RZ, R13 ;  /* 0x000000ffff1c7224 */ /* 0x000fc600078e000d */
[----:B------:R-:W-:Y:S02]  /*49790*/  LOP3.LUT R27, R27, R8, RZ, 0xfc, !PT ;  /* 0x000000081b1b7212 */ /* 0x000fe400078efcff */
[----:B------:R-:W-:Y:S01]  /*497a0*/  MOV R7, R12 ;  /* 0x0000000c00077202 */ /* 0x000fe20000000f00 */
[----:B------:R0:W-:Y:S04]  /*497b0*/  STL [R1+0x3ba0], R29 ;  /* 0x003ba01d01007387 */ /* 0x0001e80000100800 */
[----:B------:R-:W2:Y:S01]  /*497c0*/  LDSM.16.MT88.4 R8, [R9+0x3c180] ;  /* 0x03c180000908783b */ /* 0x000ea20000004200 */
[----:B------:R-:W-:Y:S01]  /*497d0*/  LOP3.LUT R27, R27, 0x60, RZ, 0x3c, !PT ;  /* 0x000000601b1b7812 */ /* 0x000fe200078e3cff */
[----:B------:R3:W-:Y:S02]  /*497e0*/  STL [R1+0x3b9c], R28 ;  /* 0x003b9c1c01007387 */ /* 0x0007e40000100800 */
[----:B------:R4:W-:Y:S02]  /*497f0*/  STL [R1+0x3b98], R7 ;  /* 0x003b980701007387 */ /* 0x0009e40000100800 */
[----:B------:R-:W2:Y:S04]  /*49800*/  LDSM.16.MT88.4 R12, [R27+0x3c000] ;  /* 0x03c000001b0c783b */ /* 0x000ea80000004200 */
[----:B------:R-:W-:Y:S01]  /*49810*/  LDSM.16.MT88.4 R20, [R27+0x3c100] ;  /* 0x03c100001b14783b */ /* 0x000fe20000004200 */
[----:B-1----:R-:W-:Y:S01]  /*49820*/  MOV R0, R19 ;  /* 0x0000001300007202 */ /* 0x002fe20000000f00 */
[----:B0-----:R-:W-:Y:S01]  /*49830*/  IMAD.MOV.U32 R29, RZ, RZ, R16 ;  /* 0x000000ffff1d7224 */ /* 0x001fe200078e0010 */
[----:B---3--:R-:W-:-:S02]  /*49840*/  MOV R28, R17 ;  /* 0x00000011001c7202 */ /* 0x008fc40000000f00 */
[----:B----4-:R-:W-:Y:S02]  /*49850*/  MOV R7, R18 ;  /* 0x0000001200077202 */ /* 0x010fe40000000f00 */
[----:B------:R-:W0:Y:S02]  /*49860*/  LDSM.16.MT88.4 R16, [R27+0x3c080] ;  /* 0x03c080001b10783b */ /* 0x000e240000004200 */
[----:B------:R-:W1:Y:S02]  /*49870*/  LDSM.16.MT88.4 R24, [R27+0x3c180] ;  /* 0x03c180001b18783b */ /* 0x000e640000004200 */
[----:B--2---:R-:W-:Y:S02]  /*49880*/  STL.64 [R1+0x3a88], R10 ;  /* 0x003a880a01007387 */ /* 0x004fe40000100a00 */
[----:B------:R-:W-:Y:S02]  /*49890*/  STL.64 [R1+0x3a80], R8 ;  /* 0x003a800801007387 */ /* 0x000fe40000100a00 */
[----:B------:R-:W-:Y:S01]  /*498a0*/  STL.64 [R1+0x3a78], R14 ;  /* 0x003a780e01007387 */ /* 0x000fe20000100a00 */
[----:B------:R2:W-:Y:S03]  /*498b0*/  STL.64 [R1+0x3a70], R12 ;  /* 0x003a700c01007387 */ /* 0x0005e60000100a00 */
[----:B0-----:R-:W-:Y:S01]  /*498c0*/  STL.64 [R1+0x3a68], R18 ;  /* 0x003a681201007387 */ /* 0x001fe20000100a00 */
[----:B------:R-:W-:Y:S02]  /*498d0*/  STL.64 [R1+0x3a60], R16 ;  /* 0x003a601001007387 */ /* 0x000fe40000100a00 */
[----:B------:R-:W-:Y:S02]  /*498e0*/  STL.64 [R1+0x3a58], R22 ;  /* 0x003a581601007387 */ /* 0x000fe40000100a00 */
[----:B------:R-:W-:Y:S01]  /*498f0*/  STL.64 [R1+0x3a50], R20 ;  /* 0x003a501401007387 */ /* 0x000fe20000100a00 */
[----:B-1----:R-:W-:Y:S01]  /*49900*/  STL.64 [R1+0x3a98], R26 ;  /* 0x003a981a01007387 */ /* 0x002fe20000100a00 */
[----:B------:R-:W-:Y:S02]  /*49910*/  STL.64 [R1+0x3a90], R24 ;  /* 0x003a901801007387 */ /* 0x000fe40000100a00 */
[----:B--2---:R-:W2:Y:S02]  /*49920*/  LDL.LU R12, [R1+0xf0] ;  /* 0x0000f000010c7983 */ /* 0x004ea40000300800 */
[----:B------:R-:W2:Y:S01]  /*49930*/  LDL.LU R13, [R1+0xf4] ;  /* 0x0000f400010d7983 */ /* 0x000ea20000300800 */
[----:B------:R-:W3:Y:S01]  /*49940*/  LDL.LU R14, [R1+0xf8] ;  /* 0x0000f800010e7983 */ /* 0x000ee20000300800 */
[----:B------:R-:W3:Y:S02]  /*49950*/  LDL.LU R15, [R1+0xfc] ;  /* 0x0000fc00010f7983 */ /* 0x000ee40000300800 */
[----:B------:R-:W-:Y:S01]  /*49960*/  IMAD.MOV.U32 R8, RZ, RZ, R29 ;  /* 0x000000ffff087224 */ /* 0x000fe200078e001d */
[----:B------:R-:W-:-:S02]  /*49970*/  MOV R10, R7 ;  /* 0x00000007000a7202 */ /* 0x000fc40000000f00 */
[----:B------:R-:W-:Y:S02]  /*49980*/  MOV R11, R0 ;  /* 0x00000000000b7202 */ /* 0x000fe40000000f00 */
[----:B------:R-:W-:Y:S01]  /*49990*/  MOV R9, R28 ;  /* 0x0000001c00097202 */ /* 0x000fe20000000f00 */
[----:B---3--:R0:W-:Y:S01]  /*499a0*/  STL.64 [R1+0x3aa8], R14 ;  /* 0x003aa80e01007387 */ /* 0x0081e20000100a00 */
[----:B--2---:R1:W-:Y:S02]  /*499b0*/  STL.64 [R1+0x3aa0], R12 ;  /* 0x003aa00c01007387 */ /* 0x0043e40000100a00 */
[----:B------:R-:W2:Y:S02]  /*499c0*/  LDL.LU R29, [R1+0x3ba0] ;  /* 0x003ba000011d7983 */ /* 0x000ea40000300800 */
[----:B------:R-:W3:Y:S01]  /*499d0*/  LDL.LU R28, [R1+0x3b9c] ;  /* 0x003b9c00011c7983 */ /* 0x000ee20000300800 */
[----:B------:R-:W4:Y:S01]  /*499e0*/  LDL.LU R7, [R1+0x3b98] ;  /* 0x003b980001077983 */ /* 0x000f220000300800 */
[----:B------:R-:W4:Y:S02]  /*499f0*/  LDL.LU R0, [R1+0x3b94] ;  /* 0x003b940001007983 */ /* 0x000f240000300800 */
[----:B------:R-:W-:Y:S02]  /*49a00*/  STL.64 [R1+0x3ab8], R10 ;  /* 0x003ab80a01007387 */ /* 0x000fe40000100a00 */
[----:B------:R1:W-:Y:S01]  /*49a10*/  STL.64 [R1+0x3ab0], R8 ;  /* 0x003ab00801007387 */ /* 0x0003e20000100a00 */
[----:B0-----:R-:W-:Y:S01]  /*49a20*/  MOV R14, R5 ;  /* 0x00000005000e7202 */ /* 0x001fe20000000f00 */
[----:B-1----:R-:W-:Y:S01]  /*49a30*/  IMAD.MOV.U32 R12, RZ, RZ, R2 ;  /* 0x000000ffff0c7224 */ /* 0x002fe200078e0002 */
[----:B------:R-:W-:Y:S01]  /*49a40*/  MOV R15, R6 ;  /* 0x00000006000f7202 */ /* 0x000fe20000000f00 */
[----:B------:R-:W4:Y:S01]  /*49a50*/  LDL.LU R2, [R1+0x3b90] ;  /* 0x003b900001027983 */ /* 0x000f220000300800 */
[----:B------:R-:W-:-:S02]  /*49a60*/  MOV R13, R3 ;  /* 0x00000003000d7202 */ /* 0x000fc40000000f00 */
        /* <DEDUP_REMOVED lines=9> */
[----:B0-----:R-:W-:-:S02]  /*49b00*/  MOV R15, R4 ;  /* 0x00000004000f7202 */ /* 0x001fc40000000f00 */
[----:B--2---:R-:W-:Y:S02]  /*49b10*/  MOV R14, R29 ;  /* 0x0000001d000e7202 */ /* 0x004fe40000000f00 */
[----:B---3--:R-:W-:Y:S01]  /*49b20*/  MOV R13, R28 ;  /* 0x0000001c000d7202 */ /* 0x008fe20000000f00 */
[----:B----4-:R-:W-:Y:S01]  /*49b30*/  IMAD.MOV.U32 R12, RZ, RZ, R7 ;  /* 0x000000ffff0c7224 */ /* 0x010fe200078e0007 */
[----:B------:R-:W-:Y:S01]  /*49b40*/  STL.64 [R1+0x3ad8], R10 ;  /* 0x003ad80a01007387 */ /* 0x000fe20000100a00 */
[----:B------:R-:W-:Y:S02]  /*49b50*/  STL.64 [R1+0x3ad0], R8 ;  /* 0x003ad00801007387 */ /* 0x000fe40000100a00 */
[----:B------:R-:W2:Y:S02]  /*49b60*/  LDL.LU R7, [R1+0x3b80] ;  /* 0x003b800001077983 */ /* 0x000ea40000300800 */
[----:B------:R-:W3:Y:S01]  /*49b70*/  LDL.LU R28, [R1+0x3b7c] ;  /* 0x003b7c00011c7983 */ /* 0x000ee20000300800 */
[----:B------:R-:W4:Y:S01]  /*49b80*/  LDL.LU R29, [R1+0x3b78] ;  /* 0x003b7800011d7983 */ /* 0x000f220000300800 */
[----:B------:R-:W4:Y:S02]  /*49b90*/  LDL.LU R4, [R1+0x3b74] ;  /* 0x003b740001047983 */ /* 0x000f240000300800 */
[----:B------:R-:W-:Y:S02]  /*49ba0*/  STL.64 [R1+0x3ae8], R14 ;  /* 0x003ae80e01007387 */ /* 0x000fe40000100a00 */
[----:B------:R0:W-:Y:S02]  /*49bb0*/  STL.64 [R1+0x3ae0], R12 ;  /* 0x003ae00c01007387 */ /* 0x0001e40000100a00 */
[----:B0-----:R-:W-:Y:S01]  /*49bc0*/  IMAD.MOV.U32 R12, RZ, RZ, R5 ;  /* 0x000000ffff0c7224 */ /* 0x001fe200078e0005 */
[----:B------:R-:W-:Y:S01]  /*49bd0*/  MOV R13, R3 ;  /* 0x00000003000d7202 */ /* 0x000fe20000000f00 */
[----:B------:R-:W4:Y:S01]  /*49be0*/  LDL.LU R5, [R1+0x3b70] ;  /* 0x003b700001057983 */ /* 0x000f220000300800 */
[----:B------:R-:W4:Y:S01]  /*49bf0*/  LDL.LU R3, [R1+0x3b6c] ;  /* 0x003b6c0001037983 */ /* 0x000f220000300800 */
[----:B------:R-:W-:-:S02]  /*49c00*/  MOV R14, R2 ;  /* 0x00000002000e7202 */ /* 0x000fc40000000f00 */
[----:B------:R-:W-:Y:S01]  /*49c10*/  MOV R15, R0 ;  /* 0x00000000000f7202 */ /* 0x000fe20000000f00 */
[----:B------:R-:W4:Y:S01]  /*49c20*/  LDL.LU R2, [R1+0x3b68] ;  /* 0x003b680001027983 */ /* 0x000f220000300800 */
[----:B------:R-:W4:Y:S03]  /*49c30*/  LDL.LU R0, [R1+0x3b64] ;  /* 0x003b640001007983 */ /* 0x000f260000300800 */
[----:B------:R0:W-:Y:S01]  /*49c40*/  STL.64 [R1+0x3b08], R14 ;  /* 0x003b080e01007387 */ /* 0x0001e20000100a00 */
[----:B------:R3:W-:Y:S01]  /*49c50*/  STL.64 [R1+0x3b00], R12 ;  /* 0x003b000c01007387 */ /* 0x0007e20000100a00 */
[----:B0-----:R-:W-:Y:S02]  /*49c60*/  MOV R15, R6 ;  /* 0x00000006000f7202 */ /* 0x001fe40000000f00 */
[----:B--2---:R-:W-:Y:S02]  /*49c70*/  MOV R14, R7 ;  /* 0x00000007000e7202 */ /* 0x004fe40000000f00 */
[----:B---3--:R-:W-:Y:S01]  /*49c80*/  MOV R13, R28 ;  /* 0x0000001c000d7202 */ /* 0x008fe20000000f00 */
[----:B----4-:R-:W-:-:S02]  /*49c90*/  IMAD.MOV.U32 R12, RZ, RZ, R29 ;  /* 0x000000ffff0c7224 */ /* 0x010fc400078e001d */
[----:B------:R-:W-:Y:S04]  /*49ca0*/  STL.64 [R1+0x3b28], R14 ;  /* 0x003b280e01007387 */ /* 0x000fe80000100a00 */
[----:B------:R0:W-:Y:S04]  /*49cb0*/  STL.64 [R1+0x3b20], R12 ;  /* 0x003b200c01007387 */ /* 0x0001e80000100a00 */
[----:B0-----:R-:W2:Y:S01]  /*49cc0*/  LDL.LU R12, [R1+0xa0] ;  /* 0x0000a000010c7983 */ /* 0x001ea20000300800 */
[----:B------:R-:W-:-:S03]  /*49cd0*/  IMAD.MOV.U32 R13, RZ, RZ, R0 ;  /* 0x000000ffff0d7224 */ /* 0x000fc600078e0000 */
[----:B------:R-:W3:Y:S01]  /*49ce0*/  LDL.LU R0, [R1+0x3b60] ;  /* 0x003b600001007983 */ /* 0x000ee20000300800 */
[----:B------:R-:W-:Y:S02]  /*49cf0*/  MOV R14, R2 ;  /* 0x00000002000e7202 */ /* 0x000fe40000000f00 */
[----:B------:R-:W-:Y:S01]  /*49d00*/  MOV R15, R3 ;  /* 0x00000003000f7202 */ /* 0x000fe20000000f00 */
[----:B------:R-:W4:Y:S01]  /*49d10*/  LDL.LU R2, [R1+0x3b5c] ;  /* 0x003b5c0001027983 */ /* 0x000f220000300800 */
[----:B------:R-:W4:Y:S03]  /*49d20*/  LDL.LU R3, [R1+0x3b58] ;  /* 0x003b580001037983 */ /* 0x000f260000300800 */
[----:B------:R-:W-:Y:S01]  /*49d30*/  STL.64 [R1+0x3b48], R14 ;  /* 0x003b480e01007387 */ /* 0x000fe20000100a00 */
[----:B--2---:R0:W-:Y:S01]  /*49d40*/  STL.64 [R1+0x3b40], R12 ;  /* 0x003b400c01007387 */ /* 0x0041e20000100a00 */
[----:B------:R-:W2:Y:S02]  /*49d50*/  LDL.LU R20, [R1+0xb0] ;  /* 0x0000b00001147983 */ /* 0x000ea40000300800 */
[----:B------:R-:W2:Y:S02]  /*49d60*/  LDL.LU R21, [R1+0xb4] ;  /* 0x0000b40001157983 */ /* 0x000ea40000300800 */
[----:B------:R-:W2:Y:S01]  /*49d70*/  LDL.LU R22, [R1+0xb8] ;  /* 0x0000b80001167983 */ /* 0x000ea20000300800 */
[----:B---3--:R-:W-:-:S02]  /*49d80*/  MOV R23, R0 ;  /* 0x0000000000177202 */ /* 0x008fc40000000f00 */
[----:B------:R-:W3:Y:S04]  /*49d90*/  LDL.LU R0, [R1+0x3b54] ;  /* 0x003b540001007983 */ /* 0x000ee80000300800 */
[----:B0-----:R-:W2:Y:S01]  /*49da0*/  LDL.LU R12, [R1+0x1c0] ;  /* 0x0001c000010c7983 */ /* 0x001ea20000300800 */
[----:B------:R-:W2:Y:S02]  /*49db0*/  LDL.LU R13, [R1+0x1c4] ;  /* 0x0001c400010d7983 */ /* 0x000ea40000300800 */
[----:B------:R-:W2:Y:S01]  /*49dc0*/  LDL.LU R14, [R1+0x1c8] ;  /* 0x0001c800010e7983 */ /* 0x000ea20000300800 */
[----:B------:R-:W2:Y:S01]  /*49dd0*/  LDL.LU R15, [R1+0x1cc] ;  /* 0x0001cc00010f7983 */ /* 0x000ea20000300800 */
[----:B------:R-:W2:Y:S02]  /*49de0*/  LDL.LU R8, [R1+0x130] ;  /* 0x0001300001087983 */ /* 0x000ea40000300800 */
[----:B------:R-:W2:Y:S02]  /*49df0*/  LDL.LU R9, [R1+0x134] ;  /* 0x0001340001097983 */ /* 0x000ea40000300800 */
[----:B------:R-:W2:Y:S01]  /*49e00*/  LDL.LU R10, [R1+0x138] ;  /* 0x00013800010a7983 */ /* 0x000ea20000300800 */
[----:B------:R-:W2:Y:S04]  /*49e10*/  LDL.LU R11, [R1+0x13c] ;  /* 0x00013c00010b7983 */ /* 0x000ea80000300800 */
        /* <DEDUP_REMOVED lines=12> */
[----:B---3--:R-:W-:Y:S01]  /*49ee0*/  IMAD.MOV.U32 R16, RZ, RZ, R0 ;  /* 0x000000ffff107224 */ /* 0x008fe200078e0000 */
[-C--:B------:R-:W-:Y:S01]  /*49ef0*/  HMMA.16816.F32 R20, R20, R4.reuse, R12 ;  /* 0x000000041414723c */ /* 0x080fe2000000180c */
[----:B--2---:R-:W-:Y:S01]  /*49f00*/  STL.64 [R1+0x3b38], R10 ;  /* 0x003b380a01007387 */ /* 0x004fe20000100a00 */
[----:B------:R0:W-:Y:S03]  /*49f10*/  STL.64 [R1+0x3b30], R8 ;  /* 0x003b300801007387 */ /* 0x0001e60000100a00 */
        /* <DEDUP_REMOVED lines=8> */
[----:B------:R-:W2:Y:S01]  /*49fa0*/  LDL.LU R0, [R1+0x3b50] ;  /* 0x003b500001007983 */ /* 0x000ea20000300800 */
[----:B------:R-:W3:Y:S02]  /*49fb0*/  LDL.LU R17, [R1+0xe4] ;  /* 0x0000e40001117983 */ /* 0x000ee40000300800 */
[----:B------:R-:W3:Y:S02]  /*49fc0*/  LDL.LU R18, [R1+0xe8] ;  /* 0x0000e80001127983 */ /* 0x000ee40000300800 */
[----:B------:R-:W3:Y:S01]  /*49fd0*/  LDL.LU R19, [R1+0xec] ;  /* 0x0000ec0001137983 */ /* 0x000ee20000300800 */
[----:B------:R-:W3:Y:S01]  /*49fe0*/  LDL.LU.64 R14, [R1+0x3b48] ;  /* 0x003b4800010e7983 */ /* 0x000ee20000300a00 */
[----:B------:R-:W3:Y:S02]  /*49ff0*/  LDL.LU.64 R12, [R1+0x3b40] ;  /* 0x003b4000010c7983 */ /* 0x000ee40000300a00 */
[----:B------:R-:W-:Y:S02]  /*4a000*/  STL.64 [R1+0x1c0], R20 ;  /* 0x0001c01401007387 */ /* 0x000fe40000100a00 */
[----:B------:R-:W-:Y:S02]  /*4a010*/  STL.64 [R1+0x1c8], R22 ;  /* 0x0001c81601007387 */ /* 0x000fe40000100a00 */
[----:B--2---:R-:W0:Y:S01]  /*4a020*/  LDSM.16.MT88.4 R20, [R0+0x3e000] ;  /* 0x03e000000014783b */ /* 0x004e220000004200 */
[----:B---3--:R-:W-:Y:S03]  /*4a030*/  HMMA.16816.F32 R12, R12, R4, R8 ;  /* 0x000000040c0c723c */ /* 0x008fe60000001808 */
[----:B0-----:R0:W-:Y:S01]  /*4a040*/  STL.64 [R1+0x50], R20 ;  /* 0x0000501401007387 */ /* 0x0011e20000100a00 */
[----:B------:R4:W-:Y:S03]  /*4a050*/  STL.64 [R1+0x58], R22 ;  /* 0x0000581601007387 */ /* 0x0009e60000100a00 */
[----:B0-----:R-:W2:Y:S01]  /*4a060*/  LDL.LU R20, [R1+0xc0] ;  /* 0x0000c00001147983 */ /* 0x001ea20000300800 */
[----:B------:R-:W2:Y:S02]  /*4a070*/  LDL.LU R21, [R1+0xc4] ;  /* 0x0000c40001157983 */ /* 0x000ea40000300800 */
[----:B------:R-:W3:Y:S02]  /*4a080*/  LDL.LU.64 R10, [R1+0x3b38] ;  /* 0x003b3800010a7983 */ /* 0x000ee40000300a00 */
[----:B------:R-:W3:Y:S01]  /*4a090*/  LDL.LU.64 R8, [R1+0x3b30] ;  /* 0x003b300001087983 */ /* 0x000ee20000300a00 */
[----:B----4-:R-:W-:-:S10]  /*4a0a0*/  MOV R22, R3 ;  /* 0x0000000300167202 */ /* 0x010fd40000000f00 */
[----:B------:R-:W-:Y:S01]  /*4a0b0*/  STL.64 [R1+0x190], R12 ;  /* 0x0001900c01007387 */ /* 0x000fe20000100a00 */
[----:B------:R-:W-:Y:S01]  /*4a0c0*/  STL [R1+0x198], R14 ;  /* 0x0001980e01007387 */ /* 0x000fe20000100800 */
[----:B------:R-:W-:Y:S02]  /*4a0d0*/  MOV R3, R15 ;  /* 0x0000000f00037202 */ /* 0x000fe40000000f00 */
[----:B------:R-:W0:Y:S04]  /*4a0e0*/  LDSM.16.MT88.4 R12, [R0+0x3e080] ;  /* 0x03e08000000c783b */ /* 0x000e280000004200 */
[----:B------:R1:W-:Y:S01]  /*4a0f0*/  STL [R1+0x39b8], R3 ;  /* 0x0039b80301007387 */ /* 0x0003e20000100800 */
[----:B0-----:R-:W-:Y:S02]  /*4a100*/  MOV R7, R14 ;  /* 0x0000000e00077202 */ /* 0x001fe40000000f00 */
[----:B------:R-:W-:Y:S01]  /*4a110*/  MOV R28, R15 ;  /* 0x0000000f001c7202 */ /* 0x000fe20000000f00 */
[----:B------:R-:W-:Y:S01]  /*4a120*/  IMAD.MOV.U32 R6, RZ, RZ, R12 ;  /* 0x000000ffff067224 */ /* 0x000fe200078e000c */
[----:B------:R-:W-:Y:S01]  /*4a130*/  MOV R29, R13 ;  /* 0x0000000d001d7202 */ /* 0x000fe20000000f00 */
[----:B------:R-:W3:Y:S01]  /*4a140*/  LDL.LU.64 R14, [R1+0x3b28] ;  /* 0x003b2800010e7983 */ /* 0x000ee20000300a00 */
[----:B------:R-:W3:Y:S02]  /*4a150*/  LDL.LU.64 R12, [R1+0x3b20] ;  /* 0x003b2000010c7983 */ /* 0x000ee40000300a00 */
[-C--:B---3--:R-:W-:Y:S01]  /*4a160*/  HMMA.16816.F32 R12, R12, R4.reuse, R8 ;  /* 0x000000040c0c723c */ /* 0x088fe20000001808 */
[----:B------:R-:W3:Y:S01]  /*4a170*/  LDL.LU.64 R10, [R1+0x3b18] ;  /* 0x003b1800010a7983 */ /* 0x000ee20000300a00 */
[----:B------:R-:W3:Y:S11]  /*4a180*/  LDL.LU.64 R8, [R1+0x3b10] ;  /* 0x003b100001087983 */ /* 0x000ef60000300a00 */
[----:B------:R-:W-:Y:S10]  /*4a190*/  @!UPT UIADD3 URZ, URZ, URZ, URZ ;  /* 0x0000003f3f3ff290 */ /* 0x000ff4000fffe03f */
[----:B------:R-:W-:Y:S01]  /*4a1a0*/  STL.64 [R1+0x180], R12 ;  /* 0x0001800c01007387 */ /* 0x000fe20000100a00 */
[----:B------:R0:W-:Y:S02]  /*4a1b0*/  STL [R1+0x188], R14 ;  /* 0x0001880e01007387 */ /* 0x0001e40000100800 */
[----:B-1----:R-:W-:Y:S02]  /*4a1c0*/  IMAD.MOV.U32 R3, RZ, RZ, R15 ;  /* 0x000000ffff037224 */ /* 0x002fe400078e000f */
[----:B0-----:R-:W3:Y:S01]  /*4a1d0*/  LDL.LU.64 R14, [R1+0x3b08] ;  /* 0x003b0800010e7983 */ /* 0x001ee20000300a00 */
[----:B------:R-:W3:Y:S02]  /*4a1e0*/  LDL.LU.64 R12, [R1+0x3b00] ;  /* 0x003b0000010c7983 */ /* 0x000ee40000300a00 */
[----:B------:R-:W-:Y:S01]  /*4a1f0*/  STL [R1+0x39bc], R3 ;  /* 0x0039bc0301007387 */ /* 0x000fe20000100800 */
[----:B------:R-:W-:Y:S01]  /*4a200*/  MOV R23, R2 ;  /* 0x0000000200177202 */ /* 0x000fe20000000f00 */
[-C--:B---3--:R-:W-:Y:S01]  /*4a210*/  HMMA.16816.F32 R12, R12, R4.reuse, R8 ;  /* 0x000000040c0c723c */ /* 0x088fe20000001808 */
[----:B------:R-:W3:Y:S01]  /*4a220*/  LDL.LU.64 R10, [R1+0x3af8] ;  /* 0x003af800010a7983 */ /* 0x000ee20000300a00 */
[----:B------:R-:W3:Y:S11]  /*4a230*/  LDL.LU.64 R8, [R1+0x3af0] ;  /* 0x003af00001087983 */ /* 0x000ef60000300a00 */
[----:B------:R-:W-:Y:S10]  /*4a240*/  @!UPT UIADD3 URZ, URZ, URZ, URZ ;  /* 0x0000003f3f3ff290 */ /* 0x000ff4000fffe03f */
[----:B------:R0:W-:Y:S01]  /*4a250*/  STL.64 [R1+0x170], R12 ;  /* 0x0001700c01007387 */ /* 0x0001e20000100a00 */
[----:B------:R-:W-:Y:S02]  /*4a260*/  MOV R2, R14 ;  /* 0x0000000e00027202 */ /* 0x000fe40000000f00 */
[----:B------:R-:W-:Y:S02]  /*4a270*/  MOV R0, R15 ;  /* 0x0000000f00007202 */ /* 0x000fe40000000f00 */
[----:B------:R-:W3:Y:S04]  /*4a280*/  LDL.LU.64 R14, [R1+0x3ae8] ;  /* 0x003ae800010e7983 */ /* 0x000ee80000300a00 */
[----:B0-----:R-:W3:Y:S01]  /*4a290*/  LDL.LU.64 R12, [R1+0x3ae0] ;  /* 0x003ae000010c7983 */ /* 0x001ee20000300a00 */
[----:B------:R-:W-:Y:S02]  /*4a2a0*/  STL [R1+0x3994], R2 ;  /* 0x0039940201007387 */ /* 0x000fe40000100800 */
        /* <DEDUP_REMOVED lines=15> */
[----:B0-----:R-:W4:Y:S01]  /*4a3a0*/  LDL.LU.64 R14, [R1+0x3aa8] ;  /* 0x003aa800010e7983 */ /* 0x001f220000300a00 */
[----:B------:R-:W4:Y:S01]  /*4a3b0*/  LDL.LU.64 R12, [R1+0x3aa0] ;  /* 0x003aa000010c7983 */ /* 0x000f220000300a00 */
[-C--:B---3--:R-:W-:Y:S02]  /*4a3c0*/  HMMA.16816.F32 R8, R8, R4.reuse, R24 ;  /* 0x000000040808723c */ /* 0x088fe40000001818 */
[----:B------:R-:W3:Y:S01]  /*4a3d0*/  LDL.LU.64 R26, [R1+0x3a98] ;  /* 0x003a9800011a7983 */ /* 0x000ee20000300a00 */
[----:B------:R-:W3:Y:S11]  /*4a3e0*/  LDL.LU.64 R24, [R1+0x3a90] ;  /* 0x003a900001187983 */ /* 0x000ef60000300a00 */
[----:B------:R-:W-:Y:S09]  /*4a3f0*/  @!UPT UIADD3 URZ, URZ, URZ, URZ ;  /* 0x0000003f3f3ff290 */ /* 0x000ff2000fffe03f */
        /* <DEDUP_REMOVED lines=9> */
[----:B------:R-:W-:Y:S01]  /*4a490*/  STL.64 [R1+0x138], R10 ;  /* 0x0001380a01007387 */ /* 0x000fe20000100a00 */
[-C--:B----4-:R-:W-:Y:S02]  /*4a4a0*/  HMMA.16816.F32 R12, R12, R4.reuse, R16 ;  /* 0x000000040c0c723c */ /* 0x090fe40000001810 */
[----:B------:R-:W2:Y:S01]  /*4a4b0*/  LDL.LU.64 R18, [R1+0x3a68] ;  /* 0x003a680001127983 */ /* 0x000ea20000300a00 */
[----:B------:R-:W2:Y:S11]  /*4a4c0*/  LDL.LU.64 R16, [R1+0x3a60] ;  /* 0x003a600001107983 */ /* 0x000eb60000300a00 */
[----:B------:R-:W-:Y:S09]  /*4a4d0*/  @!UPT UIADD3 URZ, URZ, URZ, URZ ;  /* 0x0000003f3f3ff290 */ /* 0x000ff2000fffe03f */
        /* <DEDUP_REMOVED lines=16> */
[----:B------:R-:W0:Y:S04]  /*4a5e0*/  S2R R3, SR_TID.X ;  /* 0x0000000000037919 */ /* 0x000e280000002100 */
[----:B------:R-:W1:Y:S01]  /*4a5f0*/  S2R R2, SR_TID.X ;  /* 0x0000000000027919 */ /* 0x000e620000002100 */
[----:B---3--:R-:W-:Y:S01]  /*4a600*/  HMMA.16816.F32 R12, R24, R4, R12 ;  /* 0x00000004180c723c */ /* 0x008fe2000000180c */
[----:B0-----:R-:W-:Y:S01]  /*4a610*/  LOP3.LUT R3, R3, 0x7, RZ, 0xc0, !PT ;  /* 0x0000000703037812 */ /* 0x001fe200078ec0ff */
[C---:B-1----:R-:W-:Y:S01]  /*4a620*/  IMAD.SHL.U32 R11, R2.reuse, 0x2, RZ ;  /* 0x00000002020b7824 */ /* 0x042fe200078e00ff */
[----:B------:R-:W-:-:S03]  /*4a630*/  LOP3.LUT R0, R2, 0x10, RZ, 0xc0, !PT ;  /* 0x0000001002007812 */ /* 0x000fc600078ec0ff */
[----:B------:R-:W-:Y:S01]  /*4a640*/  IMAD R3, R3, 0x210, RZ ;  /* 0x0000021003037824 */ /* 0x000fe200078e02ff */
[----:B------:R-:W-:-:S04]  /*4a650*/  SHF.L.U32 R0, R0, 0x8, RZ ;  /* 0x0000000800007819 */ /* 0x000fc800000006ff */
[----:B------:R-:W-:-:S04]  /*4a660*/  LOP3.LUT R2, R3, 0x10, R11, 0x78, !PT ;  /* 0x0000001003027812 */ /* 0x000fc800078e780b */
[----:B------:R-:W-:-:S05]  /*4a670*/  LOP3.LUT R2, R2, R0, RZ, 0xfc, !PT ;  /* 0x0000000002027212 */ /* 0x000fca00078efcff */
[----:B------:R-:W0:Y:S01]  /*4a680*/  LDSM.16.MT88.4 R24, [R2+0x3e100] ;  /* 0x03e100000218783b */ /* 0x000e220000004200 */
[----:B------:R-:W-:Y:S02]  /*4a690*/  LOP3.LUT R3, R3, 0x10, R11, 0x78, !PT ;  /* 0x0000001003037812 */ /* 0x000fe400078e780b */
[----:B------:R-:W1:Y:S02]  /*4a6a0*/  LDSM.16.MT88.4 R8, [R2+0x3e180] ;  /* 0x03e180000208783b */ /* 0x000e640000004200 */
[----:B------:R-:W-:-:S04]  /*4a6b0*/  LOP3.LUT R3, R3, R0, RZ, 0xfc, !PT ;  /* 0x0000000003037212 */ /* 0x000fc800078efcff */
[----:B------:R-:W-:Y:S01]  /*4a6c0*/  LOP3.LUT R3, R3, 0x20, RZ, 0x3c, !PT ;  /* 0x0000002003037812 */ /* 0x000fe200078e3cff */
[----:B--2---:R-:W-:Y:S04]  /*4a6d0*/  HMMA.16816.F32 R16, R20, R4, R16 ;  /* 0x000000041410723c */ /* 0x004fe80000001810 */
[----:B------:R-:W2:Y:S11]  /*4a6e0*/  LDSM.16.MT88.4 R20, [R3+0x3e000] ;  /* 0x03e000000314783b */ /* 0x000eb60000004200 */
[----:B------:R-:W-:Y:S08]  /*4a6f0*/  @!UPT UIADD3 URZ, URZ, URZ, URZ ;  /* 0x0000003f3f3ff290 */ /* 0x000ff0000fffe03f */
[----:B------:R-:W-:Y:S01]  /*4a700*/  STL.64 [R1+0x100], R16 ;  /* 0x0001001001007387 */ /* 0x000fe20000100a00 */
[----:B------:R-:W-:Y:S02]  /*4a710*/  STL.64 [R1+0x108], R18 ;  /* 0x0001081201007387 */ /* 0x000fe40000100a00 */
[----:B0-----:R-:W-:Y:S02]  /*4a720*/  STL.64 [R1+0x39e0], R26 ;  /* 0x0039e01a01007387 */ /* 0x001fe40000100a00 */
[----:B------:R-:W-:Y:S01]  /*4a730*/  STL.64 [R1+0xf0], R12 ;  /* 0x0000f00c01007387 */ /* 0x000fe20000100a00 */
[----:B------:R-:W0:Y:S04]  /*4a740*/  LDSM.16.MT88.4 R16, [R3+0x3e080] ;  /* 0x03e080000310783b */ /* 0x000e280000004200 */
[----:B------:R-:W-:Y:S02]  /*4a750*/  STL.64 [R1+0xf8], R14 ;  /* 0x0000f80e01007387 */ /* 0x000fe40000100a00 */
[----:B------:R-:W3:Y:S04]  /*4a760*/  LDSM.16.MT88.4 R12, [R3+0x3e100] ;  /* 0x03e10000030c783b */ /* 0x000ee80000004200 */
[----:B------:R-:W-:Y:S02]  /*4a770*/  STL.64 [R1+0x39d8], R24 ;  /* 0x0039d81801007387 */ /* 0x000fe40000100a00 */
[----:B-1----:R-:W-:Y:S01]  /*4a780*/  STL [R1+0x39c0], R11 ;  /* 0x0039c00b01007387 */ /* 0x002fe20000100800 */
[----:B--2---:R-:W-:Y:S01]  /*4a790*/  STL.64 [R1+0x39b0], R22 ;  /* 0x0039b01601007387 */ /* 0x004fe20000100a00 */
[----:B------:R-:W-:Y:S03]  /*4a7a0*/  STL.64 [R1+0x39a8], R20 ;  /* 0x0039a81401007387 */ /* 0x000fe60000100a00 */
[----:B0-----:R-:W-:Y:S01]  /*4a7b0*/  STL.64 [R1+0x39a0], R18 ;  /* 0x0039a01201007387 */ /* 0x001fe20000100a00 */
[----:B------:R-:W-:Y:S02]  /*4a7c0*/  STL.64 [R1+0x3998], R16 ;  /* 0x0039981001007387 */ /* 0x000fe40000100a00 */
[----:B---3--:R-:W-:Y:S02]  /*4a7d0*/  STL.64 [R1+0x39d0], R14 ;  /* 0x0039d00e01007387 */ /* 0x008fe40000100a00 */
[----:B------:R0:W-:Y:S02]  /*4a7e0*/  STL.64 [R1+0x39c8], R12 ;  /* 0x0039c80c01007387 */ /* 0x0001e40000100a00 */
[----:B0-----:R-:W2:Y:S01]  /*4a7f0*/  LDL.LU R12, [R1+0x1e0] ;  /* 0x0001e000010c7983 */ /* 0x001ea20000300800 */
[----:B------:R-:W2:Y:S02]  /*4a800*/  LDL.LU R13, [R1+0x1e4] ;  /* 0x0001e400010d7983 */ /* 0x000ea40000300800 */
[----:B------:R-:W3:Y:S02]  /*4a810*/  LDL.LU R14, [R1+0x1e8] ;  /* 0x0001e800010e7983 */ /* 0x000ee40000300800 */
[----:B------:R-:W3:Y:S01]  /*4a820*/  LDL.LU R15, [R1+0x1ec] ;  /* 0x0001ec00010f7983 */ /* 0x000ee20000300800 */
[----:B------:R-:W4:Y:S01]  /*4a830*/  LDL.LU R16, [R1+0x50] ;  /* 0x0000500001107983 */ /* 0x000f220000300800 */
[----:B------:R-:W4:Y:S02]  /*4a840*/  LDL.LU R17, [R1+0x54] ;  /* 0x0000540001117983 */ /* 0x000f240000300800 */
[----:B------:R-:W2:Y:S02]  /*4a850*/  LDL.LU R18, [R1+0x58] ;  /* 0x0000580001127983 */ /* 0x000ea40000300800 */
[----:B------:R-:W2:Y:S02]  /*4a860*/  LDL.LU R19, [R1+0x5c] ;  /* 0x00005c0001137983 */ /* 0x000ea40000300800 */
[----:B--2---:R-:W-:Y:S01]  /*4a870*/  STL.64 [R1+0x3a20], R18 ;  /* 0x003a201201007387 */ /* 0x004fe20000100a00 */
[----:B----4-:R-:W-:Y:S02]  /*4a880*/  STL.64 [R1+0x3a18], R16 ;  /* 0x003a181001007387 */ /* 0x010fe40000100a00 */
[----:B---3--:R-:W-:Y:S02]  /*4a890*/  STL.64 [R1+0x39f0], R14 ;  /* 0x0039f00e01007387 */ /* 0x008fe40000100a00 */
[----:B------:R0:W-:Y:S01]  /*4a8a0*/  STL.64 [R1+0x39e8], R12 ;  /* 0x0039e80c01007387 */ /* 0x0001e20000100a00 */
[----:B------:R-:W1:Y:S01]  /*4a8b0*/  LDSM.16.MT88.4 R16, [R3+0x3e180] ;  /* 0x03e180000310783b */ /* 0x000e620000004200 */
[----:B0-----:R-:W-:-:S02]  /*4a8c0*/  MOV R12, R6 ;  /* 0x00000006000c7202 */ /* 0x001fc40000000f00 */
[----:B------:R-:W-:Y:S01]  /*4a8d0*/  MOV R13, R29 ;  /* 0x0000001d000d7202 */ /* 0x000fe20000000f00 */
[----:B------:R-:W2:Y:S01]  /*4a8e0*/  LDL.LU R6, [R1+0x3a48] ;  /* 0x003a480001067983 */ /* 0x000ea20000300800 */
[----:B------:R-:W3:Y:S01]  /*4a8f0*/  LDL.LU R29, [R1+0x3a44] ;  /* 0x003a4400011d7983 */ /* 0x000ee20000300800 */
[----:B------:R-:W-:Y:S01]  /*4a900*/  MOV R14, R7 ;  /* 0x00000007000e7202 */ /* 0x000fe20000000f00 */
[----:B------:R-:W-:Y:S01]  /*4a910*/  IMAD.MOV.U32 R15, RZ, RZ, R28 ;  /* 0x000000ffff0f7224 */ /* 0x000fe200078e001c */
[----:B------:R-:W4:Y:S01]  /*4a920*/  LDL.LU R7, [R1+0x3a40] ;  /* 0x003a400001077983 */ /* 0x000f220000300800 */
[----:B------:R-:W2:Y:S03]  /*4a930*/  LDL.LU R28, [R1+0x3a3c] ;  /* 0x003a3c00011c7983 */ /* 0x000ea60000300800 */
[----:B------:R-:W-:Y:S01]  /*4a940*/  STL.64 [R1+0x3a10], R14 ;  /* 0x003a100e01007387 */ /* 0x000fe20000100a00 */
[----:B------:R0:W-:Y:S03]  /*4a950*/  STL.64 [R1+0x3a08], R12 ;  /* 0x003a080c01007387 */ /* 0x0001e60000100a00 */
[----:B0-----:R-:W3:Y:S01]  /*4a960*/  LDL.LU R12, [R1+0x70] ;  /* 0x00007000010c7983 */ /* 0x001ee20000300800 */
[----:B------:R-:W3:Y:S02]  /*4a970*/  LDL.LU R13, [R1+0x74] ;  /* 0x00007400010d7983 */ /* 0x000ee40000300800 */
[----:B------:R-:W3:Y:S02]  /*4a980*/  LDL.LU R14, [R1+0x78] ;  /* 0x00007800010e7983 */ /* 0x000ee40000300800 */
[----:B------:R-:W3:Y:S01]  /*4a990*/  LDL.LU R15, [R1+0x7c] ;  /* 0x00007c00010f7983 */ /* 0x000ee20000300800 */
[----:B-1----:R-:W-:Y:S04]  /*4a9a0*/  STL.64 [R1+0x18], R18 ;  /* 0x0000181201007387 */ /* 0x002fe80000100a00 */
[----:B------:R-:W0:Y:S04]  /*4a9b0*/  S2R R5, SR_TID.X ;  /* 0x0000000000057919 */ /* 0x000e280000002100 */
[----:B------:R-:W1:Y:S01]  /*4a9c0*/  S2R R3, SR_TID.X ;  /* 0x0000000000037919 */ /* 0x000e620000002100 */
[----:B------:R-:W-:-:S02]  /*4a9d0*/  MOV R2, R16 ;  /* 0x0000001000027202 */ /* 0x000fc40000000f00 */
[----:B0-----:R-:W-:Y:S02]  /*4a9e0*/  LOP3.LUT R5, R5, 0x7, RZ, 0xc0, !PT ;  /* 0x0000000705057812 */ /* 0x001fe400078ec0ff */
[C---:B-1----:R-:W-:Y:S02]  /*4a9f0*/  LOP3.LUT R25, R3.reuse, 0x10, RZ, 0xc0, !PT ;  /* 0x0000001003197812 */ /* 0x042fe400078ec0ff */
[----:B------:R-:W-:Y:S01]  /*4aa00*/  SHF.L.U32 R24, R3, 0x1, RZ ;  /* 0x0000000103187819 */ /* 0x000fe200000006ff */
[----:B------:R-:W-:Y:S02]  /*4aa10*/  IMAD R27, R5, 0x210, RZ ;  /* 0x00000210051b7824 */ /* 0x000fe400078e02ff */
[----:B----4-:R-:W-:Y:S01]  /*4aa20*/  IMAD.MOV.U32 R21, RZ, RZ, R7 ;  /* 0x000000ffff157224 */ /* 0x010fe200078e0007 */
[----:B--2---:R-:W-:Y:S02]  /*4aa30*/  MOV R20, R28 ;  /* 0x0000001c00147202 */ /* 0x004fe40000000f00 */
[----:B------:R-:W2:Y:S01]  /*4aa40*/  LDL.LU R28, [R1+0x3a38] ;  /* 0x003a3800011c7983 */ /* 0x000ea20000300800 */
[----:B------:R-:W4:Y:S02]  /*4aa50*/  LDL.LU R7, [R1+0x3a34] ;  /* 0x003a340001077983 */ /* 0x000f240000300800 */
[----:B------:R-:W-:Y:S01]  /*4aa60*/  IMAD.SHL.U32 R25, R25, 0x100, RZ ;  /* 0x0000010019197824 */ /* 0x000fe200078e00ff */
[----:B------:R-:W-:-:S04]  /*4aa70*/  LOP3.LUT R26, R27, 0x10, R24, 0x78, !PT ;  /* 0x000000101b1a7812 */ /* 0x000fc800078e7818 */
[----:B------:R-:W-:-:S04]  /*4aa80*/  LOP3.LUT R26, R26, R25, RZ, 0xfc, !PT ;  /* 0x000000191a1a7212 */ /* 0x000fc800078efcff */
[----:B------:R-:W-:Y:S02]  /*4aa90*/  LOP3.LUT R26, R26, 0x40, RZ, 0x3c, !PT ;  /* 0x000000401a1a7812 */ /* 0x000fe400078e3cff */
[----:B------:R-:W-:-:S03]  /*4aaa0*/  MOV R0, R17 ;  /* 0x0000001100007202 */ /* 0x000fc60000000f00 */
[----:B------:R-:W0:Y:S01]  /*4aab0*/  LDSM.16.MT88.4 R16, [R26+0x3e000] ;  /* 0x03e000001a10783b */ /* 0x000e220000004200 */
[----:B---3--:R-:W-:Y:S02]  /*4aac0*/  MOV R22, R29 ;  /* 0x0000001d00167202 */ /* 0x008fe40000000f00 */
[----:B------:R-:W-:Y:S01]  /*4aad0*/  MOV R23, R6 ;  /* 0x0000000600177202 */ /* 0x000fe20000000f00 */
[----:B------:R-:W3:Y:S01]  /*4aae0*/  LDL.LU R29, [R1+0x3a30] ;  /* 0x003a3000011d7983 */ /* 0x000ee20000300800 */
[----:B------:R-:W3:Y:S03]  /*4aaf0*/  LDL.LU R6, [R1+0x3a2c] ;  /* 0x003a2c0001067983 */ /* 0x000ee60000300800 */
[----:B------:R-:W-:Y:S02]  /*4ab00*/  STL.64 [R1+0x3a00], R22 ;  /* 0x003a001601007387 */ /* 0x000fe40000100a00 */
[----:B------:R4:W-:Y:S01]  /*4ab10*/  STL.64 [R1+0x39f8], R20 ;  /* 0x0039f81401007387 */ /* 0x0009e20000100a00 */
[----:B0-----:R-:W-:-:S02]  /*4ab20*/  MOV R5, R18 ;  /* 0x0000001200057202 */ /* 0x001fc40000000f00 */
[----:B------:R-:W-:Y:S01]  /*4ab30*/  MOV R4, R19 ;  /* 0x0000001300047202 */ /* 0x000fe20000000f00 */
[----:B------:R-:W-:Y:S01]  /*4ab40*/  IMAD.MOV.U32 R11, RZ, RZ, R16 ;  /* 0x000000ffff0b7224 */ /* 0x000fe200078e0010 */
[----:B------:R-:W-:Y:S02]  /*4ab50*/  MOV R3, R17 ;  /* 0x0000001100037202 */ /* 0x000fe40000000f00 */
[----:B----4-:R-:W-:Y:S02]  /*4ab60*/  MOV R20, R7 ;  /* 0x0000000700147202 */ /* 0x010fe40000000f00 */
[----:B------:R-:W4:Y:S01]  /*4ab70*/  LDL.LU R7, [R1+0x3a28] ;  /* 0x003a280001077983 */ /* 0x000f220000300800 */
[----:B------:R-:W4:Y:S02]  /*4ab80*/  LDL.LU R21, [R1+0x1a4] ;  /* 0x0001a40001157983 */ /* 0x000f240000300800 */
[----:B------:R-:W4:Y:S02]  /*4ab90*/  LDL.LU.64 R18, [R1+0x3a20] ;  /* 0x003a200001127983 */ /* 0x000f240000300a00 */
[----:B------:R-:W4:Y:S01]  /*4aba0*/  LDL.LU.64 R16, [R1+0x3a18] ;  /* 0x003a180001107983 */ /* 0x000f220000300a00 */
[----:B--2---:R-:W-:-:S02]  /*4abb0*/  MOV R23, R28 ;  /* 0x0000001c00177202 */ /* 0x004fc40000000f00 */
[----:B---3--:R-:W-:Y:S02]  /*4abc0*/  MOV R22, R29 ;  /* 0x0000001d00167202 */ /* 0x008fe40000000f00 */
[----:B------:R-:W-:-:S04]  /*4abd0*/  LOP3.LUT R27, R27, 0x10, R24, 0x78, !PT ;  /* 0x000000101b1b7812 */ /* 0x000fc800078e7818 */
[----:B------:R-:W-:-:S04]  /*4abe0*/  LOP3.LUT R27, R27, R25, RZ, 0xfc, !PT ;  /* 0x000000191b1b7212 */ /* 0x000fc800078efcff */
[----:B------:R-:W-:Y:S01]  /*4abf0*/  LOP3.LUT R27, R27, 0x60, RZ, 0x3c, !PT ;  /* 0x000000601b1b7812 */ /* 0x000fe200078e3cff */
[-C--:B----4-:R-:W-:Y:S11]  /*4ac00*/  HMMA.16816.F32 R12, R16, R6.reuse, R12 ;  /* 0x00000006100c723c */ /* 0x090ff6000000180c */
[----:B------:R-:W-:Y:S11]  /*4ac10*/  @!UPT UIADD3 URZ, URZ, URZ, URZ ;  /* 0x0000003f3f3ff290 */ /* 0x000ff6000fffe03f */
[----:B------:R-:W-:Y:S01]  /*4ac20*/  @!UPT UIADD3 URZ, URZ, URZ, URZ ;  /* 0x0000003f3f3ff290 */ /* 0x000fe2000fffe03f */
[----:B------:R-:W-:Y:S01]  /*4ac30*/  STL.64 [R1+0x80], R12 ;  /* 0x0000800c01007387 */ /* 0x000fe20000100a00 */
[----:B------:R-:W-:Y:S02]  /*4ac40*/  IMAD.MOV.U32 R29, RZ, RZ, R13 ;  /* 0x000000ffff1d7224 */ /* 0x000fe400078e000d */
[----:B------:R-:W-:Y:S01]  /*4ac50*/  STL.64 [R1+0x88], R14 ;  /* 0x0000880e01007387 */ /* 0x000fe20000100a00 */
[----:B------:R-:W-:Y:S01]  /*4ac60*/  MOV R28, R14 ;  /* 0x0000000e001c7202 */ /* 0x000fe20000000f00 */
[----:B------:R-:W2:Y:S04]  /*4ac70*/  LDL.LU R16, [R1+0x1c0] ;  /* 0x0001c00001107983 */ /* 0x000ea80000300800 */
[----:B------:R-:W0:Y:S01]  /*4ac80*/  LDSM.16.MT88.4 R12, [R26+0x3e080] ;  /* 0x03e080001a0c783b */ /* 0x000e220000004200 */
[----:B------:R-:W2:Y:S02]  /*4ac90*/  LDL.LU R17, [R1+0x1c4] ;  /* 0x0001c40001117983 */ /* 0x000ea40000300800 */
[----:B------:R-:W2:Y:S02]  /*4aca0*/  LDL.LU R18, [R1+0x1c8] ;  /* 0x0001c80001127983 */ /* 0x000ea40000300800 */
[----:B------:R-:W2:Y:S01]  /*4acb0*/  LDL.LU R19, [R1+0x1cc] ;  /* 0x0001cc0001137983 */ /* 0x000ea20000300800 */
[----:B------:R-:W-:Y:S01]  /*4acc0*/  STL [R1+0x395c], R28 ;  /* 0x00395c1c01007387 */ /* 0x000fe20000100800 */
[----:B------:R-:W-:Y:S03]  /*4acd0*/  STL [R1+0x3958], R29 ;  /* 0x0039581d01007387 */ /* 0x000fe60000100800 */
[----:B0-----:R-:W-:Y:S01]  /*4ace0*/  STL.64 [R1+0x40], R12 ;  /* 0x0000400c01007387 */ /* 0x001fe20000100a00 */
[----:B------:R-:W-:Y:S02]  /*4acf0*/  STL.64 [R1+0x48], R14 ;  /* 0x0000480e01007387 */ /* 0x000fe40000100a00 */
[----:B------:R-:W0:Y:S02]  /*4ad00*/  LDSM.16.MT88.4 R12, [R26+0x3e100] ;  /* 0x03e100001a0c783b */ /* 0x000e240000004200 */
[----:B0-----:R-:W-:Y:S02]  /*4ad10*/  STL.64 [R1+0x90], R12 ;  /* 0x0000900c01007387 */ /* 0x001fe40000100a00 */
[----:B------:R-:W-:Y:S02]  /*4ad20*/  STL.64 [R1+0x98], R14 ;  /* 0x0000980e01007387 */ /* 0x000fe40000100a00 */
[----:B------:R-:W0:Y:S02]  /*4ad30*/  LDSM.16.MT88.4 R12, [R26+0x3e180] ;  /* 0x03e180001a0c783b */ /* 0x000e240000004200 */
[----:B0-----:R-:W-:Y:S02]  /*4ad40*/  STL.64 [R1+0xb0], R12 ;  /* 0x0000b00c01007387 */ /* 0x001fe40000100a00 */
[----:B------:R-:W-:Y:S02]  /*4ad50*/  STL.64 [R1+0xb8], R14 ;  /* 0x0000b80e01007387 */ /* 0x000fe40000100a00 */
[----:B------:R-:W0:Y:S02]  /*4ad60*/  LDSM.16.MT88.4 R12, [R27+0x3e000] ;  /* 0x03e000001b0c783b */ /* 0x000e240000004200 */
[----:B0-----:R-:W-:Y:S02]  /*4ad70*/  STL.64 [R1+0xa0], R12 ;  /* 0x0000a00c01007387 */ /* 0x001fe40000100a00 */
[----:B------:R0:W-:Y:S02]  /*4ad80*/  STL.64 [R1+0xa8], R14 ;  /* 0x0000a80e01007387 */ /* 0x0001e40000100a00 */
[----:B0-----:R-:W3:Y:S01]  /*4ad90*/  LDL.LU.64 R14, [R1+0x3a10] ;  /* 0x003a1000010e7983 */ /* 0x001ee20000300a00 */
[----:B------:R-:W3:Y:S02]  /*4ada0*/  LDL.LU.64 R12, [R1+0x3a08] ;  /* 0x003a0800010c7983 */ /* 0x000ee40000300a00 */
[----:B---3--:R-:W-:Y:S01]  /*4adb0*/  HMMA.16816.F32 R12, R12, R6, R20 ;  /* 0x000000060c0c723c */ /* 0x008fe20000001814 */
[----:B------:R-:W3:Y:S01]  /*4adc0*/  LDL.LU.64 R22, [R1+0x3a00] ;  /* 0x003a000001167983 */ /* 0x000ee20000300a00 */
[----:B------:R-:W3:Y:S11]  /*4add0*/  LDL.LU.64 R20, [R1+0x39f8] ;  /* 0x0039f80001147983 */ /* 0x000ef60000300a00 */
[----:B------:R-:W-:Y:S10]  /*4ade0*/  @!UPT UIADD3 URZ, URZ, URZ, URZ ;  /* 0x0000003f3f3ff290 */ /* 0x000ff4000fffe03f */
[----:B------:R-:W-:Y:S01]  /*4adf0*/  STL.64 [R1+0x70], R12 ;  /* 0x0000700c01007387 */ /* 0x000fe20000100a00 */
[----:B------:R-:W-:Y:S02]  /*4ae00*/  STL.64 [R1+0x78], R14 ;  /* 0x0000780e01007387 */ /* 0x000fe40000100a00 */
[----:B------:R-:W0:Y:S02]  /*4ae10*/  LDSM.16.MT88.4 R12, [R27+0x3e080] ;  /* 0x03e080001b0c783b */ /* 0x000e240000004200 */
[----:B0-----:R-:W-:Y:S02]  /*4ae20*/  STL.64 [R1+0xc0], R12 ;  /* 0x0000c00c01007387 */ /* 0x001fe40000100a00 */
[----:B------:R-:W-:Y:S02]  /*4ae30*/  STL.64 [R1+0xc8], R14 ;  /* 0x0000c80e01007387 */ /* 0x000fe40000100a00 */
[----:B------:R-:W0:Y:S02]  /*4ae40*/  LDSM.16.MT88.4 R12, [R27+0x3e100] ;  /* 0x03e100001b0c783b */ /* 0x000e240000004200 */
[----:B------:R-:W1:Y:S04]  /*4ae50*/  LDSM.16.MT88.4 R24, [R27+0x3e180] ;  /* 0x03e180001b18783b */ /* 0x000e680000004200 */
[----:B0-----:R-:W-:Y:S01]  /*4ae60*/  STL.64 [R1+0xd0], R12 ;  /* 0x0000d00c01007387 */ /* 0x001fe20000100a00 */
[----:B------:R0:W-:Y:S01]  /*4ae70*/  STL.64 [R1+0xd8], R14 ;  /* 0x0000d80e01007387 */ /* 0x0001e20000100a00 */
[----:B-1----:R-:W-:-:S02]  /*4ae80*/  MOV R28, R26 ;  /* 0x0000001a001c7202 */ /* 0x002fc40000000f00 */
[----:B------:R-:W-:Y:S01]  /*4ae90*/  MOV R29, R27 ;  /* 0x0000001b001d7202 */ /* 0x000fe20000000f00 */
[----:B0-----:R-:W4:Y:S01]  /*4aea0*/  LDL.LU.64 R14, [R1+0x39f0] ;  /* 0x0039f000010e7983 */ /* 0x001f220000300a00 */
[----:B------:R-:W4:Y:S02]  /*4aeb0*/  LDL.LU.64 R12, [R1+0x39e8] ;  /* 0x0039e800010c7983 */ /* 0x000f240000300a00 */
[----:B------:R0:W-:Y:S02]  /*4aec0*/  STL.64 [R1+0xe0], R24 ;  /* 0x0000e01801007387 */ /* 0x0001e40000100a00 */
[----:B------:R-:W4:Y:S01]  /*4aed0*/  LDL.LU.64 R26, [R1+0x39e0] ;  /* 0x0039e000011a7983 */ /* 0x000f220000300a00 */
[----:B0-----:R-:W4:Y:S04]  /*4aee0*/  LDL.LU.64 R24, [R1+0x39d8] ;  /* 0x0039d80001187983 */ /* 0x001f280000300a00 */
[----:B------:R-:W-:Y:S01]  /*4aef0*/  BAR.SYNC.DEFER_BLOCKING 0x0 ;  /* 0x0000000000007b1d */ /* 0x000fe20000010000 */
[----:B----4-:R-:W-:Y:S05]  /*4af00*/  HMMA.16816.F32 R24, R24, R6, R12 ;  /* 0x000000061818723c */ /* 0x010fea000000180c */
[----:B------:R-:W4:Y:S01]  /*4af10*/  LDL.LU.64 R14, [R1+0x39d0] ;  /* 0x0039d000010e7983 */ /* 0x000f220000300a00 */
[----:B------:R-:W4:Y:S11]  /*4af20*/  LDL.LU.64 R12, [R1+0x39c8] ;  /* 0x0039c800010c7983 */ /* 0x000f360000300a00 */
[----:B------:R-:W-:Y:S06]  /*4af30*/  @!UPT UIADD3 URZ, URZ, URZ, URZ ;  /* 0x0000003f3f3ff290 */ /* 0x000fec000fffe03f */
[----:B------:R0:W-:Y:S01]  /*4af40*/  STL.64 [R1], R24 ;  /* 0x0000001801007387 */ /* 0x0001e20000100a00 */
[----:B------:R1:W-:Y:S02]  /*4af50*/  STL.64 [R1+0x8], R26 ;  /* 0x0000081a01007387 */ /* 0x0003e40000100a00 */
[----:B0-----:R-:W-:Y:S01]  /*4af60*/  IMAD.MOV.U32 R24, RZ, RZ, R11 ;  /* 0x000000ffff187224 */ /* 0x001fe200078e000b */
[----:B------:R-:W-:Y:S01]  /*4af70*/  MOV R25, R3 ;  /* 0x0000000300197202 */ /* 0x000fe20000000f00 */
[----:B------:R-:W3:Y:S01]  /*4af80*/  LDL.LU R11, [R1+0x39c0] ;  /* 0x0039c000010b7983 */ /* 0x000ee20000300800 */
[----:B------:R-:W2:Y:S01]  /*4af90*/  LDL.LU R3, [R1+0x39bc] ;  /* 0x0039bc0001037983 */ /* 0x000ea20000300800 */
[----:B-1----:R-:W-:Y:S02]  /*4afa0*/  MOV R26, R5 ;  /* 0x00000005001a7202 */ /* 0x002fe40000000f00 */
[----:B------:R-:W-:-:S05]  /*4afb0*/  MOV R27, R4 ;  /* 0x00000004001b7202 */ /* 0x000fca0000000f00 */
[----:B------:R-:W-:Y:S01]  /*4afc0*/  STL.64 [R1+0x3988], R26 ;  /* 0x0039881a01007387 */ /* 0x000fe20000100a00 */
[----:B------:R0:W-:Y:S03]  /*4afd0*/  STL.64 [R1+0x3980], R24 ;  /* 0x0039801801007387 */ /* 0x0001e60000100a00 */
[----:B0-----:R-:W4:Y:S01]  /*4afe0*/  LDL.LU R24, [R1+0x180] ;  /* 0x0001800001187983 */ /* 0x001f220000300800 */
[----:B------:R-:W4:Y:S02]  /*4aff0*/  LDL.LU R25, [R1+0x184] ;  /* 0x0001840001197983 */ /* 0x000f240000300800 */
[----:B------:R-:W4:Y:S01]  /*4b000*/  LDL.LU R26, [R1+0x188] ;  /* 0x00018800011a7983 */ /* 0x000f220000300800 */
[-C--:B---3--:R-:W-:Y:S01]  /*4b010*/  HMMA.16816.F32 R8, R8, R6.reuse, R20 ;  /* 0x000000060808723c */ /* 0x088fe20000001814 */
[----:B--2---:R-:W-:Y:S02]  /*4b020*/  IMAD.MOV.U32 R27, RZ, RZ, R3 ;  /* 0x000000ffff1b7224 */ /* 0x004fe400078e0003 */
[----:B------:R-:W2:Y:S01]  /*4b030*/  LDL.LU R3, [R1+0x39b8] ;  /* 0x0039b80001037983 */ /* 0x000ea20000300800 */
[----:B------:R-:W3:Y:S02]  /*4b040*/  LDL.LU.64 R22, [R1+0x39b0] ;  /* 0x0039b00001167983 */ /* 0x000ee40000300a00 */
[----:B------:R-:W3:Y:S11]  /*4b050*/  LDL.LU.64 R20, [R1+0x39a8] ;  /* 0x0039a80001147983 */ /* 0x000ef60000300a00 */
[----:B------:R-:W-:Y:S06]  /*4b060*/  @!UPT UIADD3 URZ, URZ, URZ, URZ ;  /* 0x0000003f3f3ff290 */ /* 0x000fec000fffe03f */
[----:B------:R0:W-:Y:S01]  /*4b070*/  STL [R1+0x38ac], R8 ;  /* 0x0038ac0801007387 */ /* 0x0001e20000100800 */
[----:B------:R1:W-:Y:S02]  /*4b080*/  STL [R1+0x38a8], R9 ;  /* 0x0038a80901007387 */ /* 0x0003e40000100800 */
[----:B------:R4:W-:Y:S02]  /*4b090*/  STL [R1+0x38a4], R10 ;  /* 0x0038a40a01007387 */ /* 0x0009e40000100800 */
[----:B------:R2:W-:Y:S01]  /*4b0a0*/  STL [R1+0x38a0], R11 ;  /* 0x0038a00b01007387 */ /* 0x0005e20000100800 */
[----:B0-----:R-:W2:Y:S01]  /*4b0b0*/  LDL.LU R8, [R1+0x190] ;  /* 0x0001900001087983 */ /* 0x001ea20000300800 */
[----:B-1----:R-:W2:Y:S02]  /*4b0c0*/  LDL.LU R9, [R1+0x194] ;  /* 0x0001940001097983 */ /* 0x002ea40000300800 */
[----:B----4-:R-:W4:Y:S01]  /*4b0d0*/  LDL.LU R10, [R1+0x198] ;  /* 0x00019800010a7983 */ /* 0x010f220000300800 */
[----:B---3--:R-:W-:Y:S01]  /*4b0e0*/  HMMA.16816.F32 R20, R20, R6, R16 ;  /* 0x000000061414723c */ /* 0x008fe20000001810 */
[----:B------:R-:W4:Y:S01]  /*4b0f0*/  LDL.LU.64 R18, [R1+0x39a0] ;  /* 0x0039a00001127983 */ /* 0x000f220000300a00 */
[----:B------:R-:W4:Y:S01]  /*4b100*/  LDL.LU.64 R16, [R1+0x3998] ;  /* 0x0039980001107983 */ /* 0x000f220000300a00 */
[----:B--2---:R-:W-:-:S05]  /*4b110*/  MOV R11, R3 ;  /* 0x00000003000b7202 */ /* 0x004fca0000000f00 */
[-C--:B------:R-:W-:Y:S11]  /*4b120*/  HMMA.16816.F32 R12, R12, R6.reuse, R24 ;  /* 0x000000060c0c723c */ /* 0x080ff60000001818 */
[----:B------:R-:W-:Y:S04]  /*4b130*/  @!UPT UIADD3 URZ, URZ, URZ, URZ ;  /* 0x0000003f3f3ff290 */ /* 0x000fe8000fffe03f */
[----:B------:R0:W-:Y:S01]  /*4b140*/  STL.64 [R1+0x60], R20 ;  /* 0x0000601401007387 */ /* 0x0001e20000100a00 */
[----:B------:R1:W-:Y:S01]  /*4b150*/  STL.64 [R1+0x68], R22 ;  /* 0x0000681601007387 */ /* 0x0003e20000100a00 */
[----:B------:R-:W-:Y:S02]  /*4b160*/  MOV R5, R21 ;  /* 0x0000001500057202 */ /* 0x000fe40000000f00 */
[----:B------:R-:W-:Y:S01]  /*4b170*/  MOV R4, R22 ;  /* 0x0000001600047202 */ /* 0x000fe20000000f00 */
[----:B------:R-:W-:Y:S01]  /*4b180*/  IMAD.MOV.U32 R3, RZ, RZ, R23 ;  /* 0x000000ffff037224 */ /* 0x000fe200078e0017 */
[----:B0-----:R-:W2:Y:S01]  /*4b190*/  LDL.LU R20, [R1+0x160] ;  /* 0x0001600001147983 */ /* 0x001ea20000300800 */
[----:B------:R-:W2:Y:S02]  /*4b1a0*/  LDL.LU R21, [R1+0x164] ;  /* 0x0001640001157983 */ /* 0x000ea40000300800 */
[----:B-1----:R-:W2:Y:S02]  /*4b1b0*/  LDL.LU R22, [R1+0x168] ;  /* 0x0001680001167983 */ /* 0x002ea40000300800 */
[----:B------:R-:W2:Y:S01]  /*4b1c0*/  LDL.LU R23, [R1+0x16c] ;  /* 0x00016c0001177983 */ /* 0x000ea20000300800 */
[----:B----4-:R-:W-:Y:S07]  /*4b1d0*/  HMMA.16816.F32 R8, R16, R6, R8 ;  /* 0x000000061008723c */ /* 0x010fee0000001808 */
[----:B------:R-:W-:-:S02]  /*4b1e0*/  MOV R16, R2 ;  /* 0x0000000200107202 */ /* 0x000fc40000000f00 */
[----:B------:R-:W-:Y:S11]  /*4b1f0*/  MOV R17, R0 ;  /* 0x0000000000117202 */ /* 0x000ff60000000f00 */
[----:B------:R-:W-:Y:S03]  /*4b200*/  @!UPT UIADD3 URZ, URZ, URZ, URZ ;  /* 0x0000003f3f3ff290 */ /* 0x000fe6000fffe03f */
[----:B------:R0:W-:Y:S01]  /*4b210*/  STL.64 [R1+0x30], R8 ;  /* 0x0000300801007387 */ /* 0x0001e20000100a00 */
[----:B------:R-:W-:Y:S02]  /*4b220*/  STL.64 [R1+0x38], R10 ;  /* 0x0000380a01007387 */ /* 0x000fe40000100a00 */
[----:B------:R-:W3:Y:S02]  /*4b230*/  LDL.LU R2, [R1+0x3994] ;  /* 0x0039940001027983 */ /* 0x000ee40000300800 */
[----:B------:R-:W4:Y:S01]  /*4b240*/  LDL.LU R0, [R1+0x3990] ;  /* 0x0039900001007983 */ /* 0x000f220000300800 */
[----:B------:R-:W2:Y:S01]  /*4b250*/  LDL.LU R18, [R1+0x18] ;  /* 0x0000180001127983 */ /* 0x000ea20000300800 */
[----:B------:R-:W2:Y:S01]  /*4b260*/  LDL.LU R19, [R1+0x1c] ;  /* 0x00001c0001137983 */ /* 0x000ea20000300800 */
[----:B0-----:R-:W-:-:S05]  /*4b270*/  MOV R9, R8 ;  /* 0x0000000800097202 */ /* 0x001fca0000000f00 */
[----:B------:R0:W-:Y:S01]  /*4b280*/  STL [R1+0x38c4], R9 ;  /* 0x0038c40901007387 */ /* 0x0001e20000100800 */
[----:B------:R-:W2:Y:S03]  /*4b290*/  LDL.LU R8, [R1+0x170] ;  /* 0x0001700001087983 */ /* 0x000ea60000300800 */
[----:B0-----:R-:W2:Y:S01]  /*4b2a0*/  LDL.LU R9, [R1+0x174] ;  /* 0x0001740001097983 */ /* 0x001ea20000300800 */
[----:B------:R-:W2:Y:S02]  /*4b2b0*/  LDL.LU.64 R26, [R1+0x3988] ;  /* 0x00398800011a7983 */ /* 0x000ea40000300a00 */
[----:B------:R-:W2:Y:S02]  /*4b2c0*/  LDL.LU.64 R24, [R1+0x3980] ;  /* 0x0039800001187983 */ /* 0x000ea40000300a00 */
[----:B------:R-:W-:Y:S01]  /*4b2d0*/  STL [R1+0x38bc], R12 ;  /* 0x0038bc0c01007387 */ /* 0x000fe20000100800 */
[----:B------:R-:W-:Y:S01]  /*4b2e0*/  STL [R1+0x38b8], R13 ;  /* 0x0038b80d01007387 */ /* 0x000fe20000100800 */
[----:B------:R-:W-:Y:S02]  /*4b2f0*/  STL [R1+0x38b4], R14 ;  /* 0x0038b40e01007387 */ /* 0x000fe40000100800 */
[----:B------:R-:W-:Y:S02]  /*4b300*/  STL [R1+0x38b0], R15 ;  /* 0x0038b00f01007387 */ /* 0x000fe40000100800 */
[----:B---3--:R-:W-:Y:S01]  /*4b310*/  IMAD.MOV.U32 R10, RZ, RZ, R2 ;  /* 0x000000ffff0a7224 */ /* 0x008fe200078e0002 */
[----:B----4-:R-:W-:-:S07]  /*4b320*/  MOV R11, R0 ;  /* 0x00000000000b7202 */ /* 0x010fce0000000f00 */
[-C--:B--2---:R-:W-:Y:S08]  /*4b330*/  HMMA.16816.F32 R16, R16, R6.reuse, R8 ;  /* 0x000000061010723c */ /* 0x084ff00000001808 */
[-C--:B------:R-:W-:Y:S11]  /*4b340*/  HMMA.16816.F32 R8, R24, R6.reuse, R20 ;  /* 0x000000061808723c */ /* 0x080ff60000001814 */
[----:B------:R-:W-:Y:S04]  /*4b350*/  @!UPT UIADD3 URZ, URZ, URZ, URZ ;  /* 0x0000003f3f3ff290 */ /* 0x000fe8000fffe03f */
[----:B------:R-:W-:Y:S01]  /*4b360*/  STL [R1+0x38d0], R16 ;  /* 0x0038d01001007387 */ /* 0x000fe20000100800 */
[----:B------:R-:W-:Y:S02]  /*4b370*/  STL [R1+0x38cc], R17 ;  /* 0x0038cc1101007387 */ /* 0x000fe40000100800 */
[----:B------:R-:W-:Y:S02]  /*4b380*/  STL [R1+0x38c8], R18 ;  /* 0x0038c81201007387 */ /* 0x000fe40000100800 */
[----:B------:R-:W-:Y:S03]  /*4b390*/  STL [R1+0x38c0], R19 ;  /* 0x0038c01301007387 */ /* 0x000fe60000100800 */
[----:B------:R-:W-:Y:S01]  /*4b3a0*/  STL.64 [R1+0x50], R8 ;  /* 0x0000500801007387 */ /* 0x000fe20000100a00 */
[----:B------:R-:W-:Y:S02]  /*4b3b0*/  STL.64 [R1+0x58], R10 ;  /* 0x0000580a01007387 */ /* 0x000fe40000100a00 */
        /* <DEDUP_REMOVED lines=9> */
[----:B------:R-:W3:Y:S01]  /*4b450*/  LDL.LU R27, [R1+0xcc] ;  /* 0x0000cc00011b7983 */ /* 0x000ee20000300800 */
[----:B------:R-:W4:Y:S01]  /*4b460*/  LDL.LU R20, [R1+0x90] ;  /* 0x0000900001147983 */ /* 0x000f220000300800 */
[----:B------:R-:W4:Y:S02]  /*4b470*/  LDL.LU R21, [R1+0x94] ;  /* 0x0000940001157983 */ /* 0x000f240000300800 */
[----:B------:R-:W2:Y:S02]  /*4b480*/  LDL.LU R22, [R1+0x98] ;  /* 0x0000980001167983 */ /* 0x000ea40000300800 */
[----:B------:R-:W2:Y:S01]  /*4b490*/  LDL.LU R23, [R1+0x9c] ;  /* 0x00009c0001177983 */ /* 0x000ea20000300800 */
        /* <DEDUP_REMOVED lines=8> */
[----:B--2---:R-:W-:Y:S01]  /*4b520*/  STL.64 [R1+0x3978], R22 ;  /* 0x0039781601007387 */ /* 0x004fe20000100a00 */
[----:B----4-:R-:W-:Y:S02]  /*4b530*/  STL.64 [R1+0x3970], R20 ;  /* 0x0039701401007387 */ /* 0x010fe40000100a00 */
[----:B---3--:R-:W-:Y:S01]  /*4b540*/  STL.64 [R1+0x3930], R26 ;  /* 0x0039301a01007387 */ /* 0x008fe20000100a00 */
[----:B------:R0:W-:Y:S04]  /*4b550*/  STL.64 [R1+0x3928], R24 ;  /* 0x0039281801007387 */ /* 0x0001e80000100a00 */
        /* <DEDUP_REMOVED lines=18> */
[----:B------:R0:W-:Y:S04]  /*4b680*/  STL [R1+0x38d8], R9 ;  /* 0x0038d80901007387 */ /* 0x0001e80000100800 */
[----:B0-----:R-:W3:Y:S01]  /*4b690*/  LDL R9, [R1+0x80] ;  /* 0x0000800001097983 */ /* 0x001ee20000100800 */
[----:B------:R-:W-:Y:S01]  /*4b6a0*/  MOV R2, R8 ;  /* 0x0000000800027202 */ /* 0x000fe20000000f00 */
[-C--:B------:R-:W-:Y:S02]  /*4b6b0*/  HMMA.16816.F32 R20, R12, R6.reuse, R16 ;  /* 0x000000060c14723c */ /* 0x080fe40000001810 */
[----:B---3--:R0:W-:Y:S01]  /*4b6c0*/  STL [R1+0x3920], R9 ;  /* 0x0039200901007387 */ /* 0x0081e20000100800 */
[----:B------:R-:W3:Y:S03]  /*4b6d0*/  LDL.LU R8, [R1+0x110] ;  /* 0x0001100001087983 */ /* 0x000ee60000300800 */
[----:B0-----:R-:W3:Y:S01]  /*4b6e0*/  LDL.LU R9, [R1+0x114] ;  /* 0x0001140001097983 */ /* 0x001ee20000300800 */
[----:B------:R-:W4:Y:S02]  /*4b6f0*/  LDL.LU R10, [R1+0x118] ;  /* 0x00011800010a7983 */ /* 0x000f240000300800 */
[----:B------:R-:W4:Y:S11]  /*4b700*/  LDL.LU R11, [R1+0x11c] ;  /* 0x00011c00010b7983 */ /* 0x000f360000300800 */
[----:B------:R-:W-:Y:S04]  /*4b710*/  @!UPT UIADD3 URZ, URZ, URZ, URZ ;  /* 0x0000003f3f3ff290 */ /* 0x000fe8000fffe03f */
[----:B------:R-:W-:Y:S01]  /*4b720*/  MOV R13, R22 ;  /* 0x00000016000d7202 */ /* 0x000fe20000000f00 */
[----:B------:R-:W-:Y:S01]  /*4b730*/  IMAD.MOV.U32 R14, RZ, RZ, R23 ;  /* 0x000000ffff0e7224 */ /* 0x000fe200078e0017 */
[----:B------:R-:W-:Y:S02]  /*4b740*/  MOV R19, R20 ;  /* 0x0000001400137202 */ /* 0x000fe40000000f00 */
[----:B------:R-:W-:Y:S01]  /*4b750*/  MOV R12, R21 ;  /* 0x00000015000c7202 */ /* 0x000fe20000000f00 */
[----:B----4-:R-:W-:Y:S01]  /*4b760*/  STL.64 [R1+0x3950], R10 ;  /* 0x0039500a01007387 */ /* 0x010fe20000100a00 */
[----:B---3--:R0:W-:Y:S03]  /*4b770*/  STL.64 [R1+0x3948], R8 ;  /* 0x0039480801007387 */ /* 0x0081e60000100a00 */
[----:B0-----:R-:W3:Y:S01]  /*4b780*/  LDL.LU R8, [R1+0x130] ;  /* 0x0001300001087983 */ /* 0x001ee20000300800 */
[----:B------:R-:W3:Y:S02]  /*4b790*/  LDL.LU R9, [R1+0x134] ;  /* 0x0001340001097983 */ /* 0x000ee40000300800 */
[----:B------:R-:W3:Y:S02]  /*4b7a0*/  LDL.LU R10, [R1+0x138] ;  /* 0x00013800010a7983 */ /* 0x000ee40000300800 */
[----:B------:R-:W3:Y:S01]  /*4b7b0*/  LDL.LU R11, [R1+0x13c] ;  /* 0x00013c00010b7983 */ /* 0x000ee20000300800 */
[----:B------:R-:W-:Y:S01]  /*4b7c0*/  STL.64 [R1+0x20], R20 ;  /* 0x0000201401007387 */ /* 0x000fe20000100a00 */
[----:B------:R0:W-:Y:S03]  /*4b7d0*/  STL.64 [R1+0x28], R22 ;  /* 0x0000281601007387 */ /* 0x0001e60000100a00 */
[----:B0-----:R-:W2:Y:S01]  /*4b7e0*/  LDL.LU.64 R22, [R1+0x3978] ;  /* 0x0039780001167983 */ /* 0x001ea20000300a00 */
[----:B------:R-:W2:Y:S02]  /*4b7f0*/  LDL.LU.64 R20, [R1+0x3970] ;  /* 0x0039700001147983 */ /* 0x000ea40000300a00 */
[----:B------:R0:W-:Y:S02]  /*4b800*/  STL [R1+0x38d4], R19 ;  /* 0x0038d41301007387 */ /* 0x0001e40000100800 */
[----:B------:R-:W4:Y:S01]  /*4b810*/  LDL.LU R16, [R1+0x120] ;  /* 0x0001200001107983 */ /* 0x000f220000300800 */
[----:B------:R-:W4:Y:S01]  /*4b820*/  LDL.LU R17, [R1+0x124] ;  /* 0x0001240001117983 */ /* 0x000f220000300800 */
[----:B------:R-:W4:Y:S03]  /*4b830*/  LDL.LU R18, [R1+0x128] ;  /* 0x0001280001127983 */ /* 0x000f260000300800 */
[----:B0-----:R-:W4:Y:S01]  /*4b840*/  LDL.LU R19, [R1+0x12c] ;  /* 0x00012c0001137983 */ /* 0x001f220000300800 */
[-C--:B--2---:R-:W-:Y:S03]  /*4b850*/  HMMA.16816.F32 R20, R20, R6.reuse, R24 ;  /* 0x000000061414723c */ /* 0x084fe60000001818 */
[----:B------:R-:W3:Y:S01]  /*4b860*/  LDL.LU.64 R26, [R1+0x3968] ;  /* 0x00396800011a7983 */ /* 0x000ee20000300a00 */
[----:B------:R-:W3:Y:S11]  /*4b870*/  LDL.LU.64 R24, [R1+0x3960] ;  /* 0x0039600001187983 */ /* 0x000ef60000300a00 */
[----:B------:R-:W-:Y:S08]  /*4b880*/  @!UPT UIADD3 URZ, URZ, URZ, URZ ;  /* 0x0000003f3f3ff290 */ /* 0x000ff0000fffe03f */
[----:B------:R-:W-:Y:S01]  /*4b890*/  STL.64 [R1+0x38e8], R22 ;  /* 0x0038e81601007387 */ /* 0x000fe20000100a00 */
[----:B------:R0:W-:Y:S03]  /*4b8a0*/  STL.64 [R1+0x38e0], R20 ;  /* 0x0038e01401007387 */ /* 0x0001e60000100a00 */
[----:B0-----:R-:W2:Y:S01]  /*4b8b0*/  LDL.LU R20, [R1+0xe0] ;  /* 0x0000e00001147983 */ /* 0x001ea20000300800 */
[----:B------:R-:W2:Y:S01]  /*4b8c0*/  LDL.LU R21, [R1+0xe4] ;  /* 0x0000e40001157983 */ /* 0x000ea20000300800 */
[----:B------:R-:W-:Y:S02]  /*4b8d0*/  MOV R22, R28 ;  /* 0x0000001c00167202 */ /* 0x000fe40000000f00 */
[----:B------:R-:W-:Y:S01]  /*4b8e0*/  MOV R23, R29 ;  /* 0x0000001d00177202 */ /* 0x000fe20000000f00 */
[----:B------:R-:W4:Y:S01]  /*4b8f0*/  LDL.LU R28, [R1+0x395c] ;  /* 0x00395c00011c7983 */ /* 0x000f220000300800 */
[----:B------:R-:W4:Y:S03]  /*4b900*/  LDL.LU R29, [R1+0x3958] ;  /* 0x00395800011d7983 */ /* 0x000f260000300800 */
[----:B------:R-:W-:Y:S01]  /*4b910*/  STL.64 [R1+0x3908], R22 ;  /* 0x0039081601007387 */ /* 0x000fe20000100a00 */
[-C--:B---3--:R-:W-:Y:S03]  /*4b920*/  HMMA.16816.F32 R24, R24, R6.reuse, R8 ;  /* 0x000000061818723c */ /* 0x088fe60000001808 */
[----:B--2---:R0:W-:Y:S04]  /*4b930*/  STL.64 [R1+0x3900], R20 ;  /* 0x0039001401007387 */ /* 0x0041e80000100a00 */
[----:B0-----:R-:W2:Y:S01]  /*4b940*/  LDL.LU R20, [R1+0x100] ;  /* 0x0001000001147983 */ /* 0x001ea20000300800 */
[----:B------:R-:W2:Y:S02]  /*4b950*/  LDL.LU R21, [R1+0x104] ;  /* 0x0001040001157983 */ /* 0x000ea40000300800 */
[----:B------:R-:W2:Y:S02]  /*4b960*/  LDL.LU R22, [R1+0x108] ;  /* 0x0001080001167983 */ /* 0x000ea40000300800 */
[----:B------:R-:W2:Y:S01]  /*4b970*/  LDL.LU R23, [R1+0x10c] ;  /* 0x00010c0001177983 */ /* 0x000ea20000300800 */
[----:B------:R-:W3:Y:S01]  /*4b980*/  LDL.LU.64 R10, [R1+0x3950] ;  /* 0x00395000010a7983 */ /* 0x000ee20000300a00 */
[----:B------:R-:W3:Y:S09]  /*4b990*/  LDL.LU.64 R8, [R1+0x3948] ;  /* 0x0039480001087983 */ /* 0x000ef20000300a00 */
[----:B------:R-:W-:Y:S02]  /*4b9a0*/  STL.64 [R1+0x140], R24 ;  /* 0x0001401801007387 */ /* 0x000fe40000100a00 */
[----:B------:R0:W-:Y:S02]  /*4b9b0*/  STL.64 [R1+0x148], R26 ;  /* 0x0001481a01007387 */ /* 0x0001e40000100a00 */
[----:B0-----:R-:W4:Y:S01]  /*4b9c0*/  LDL.LU.64 R26, [R1+0x3940] ;  /* 0x00394000011a7983 */ /* 0x001f220000300a00 */
[----:B------:R-:W4:Y:S02]  /*4b9d0*/  LDL.LU.64 R24, [R1+0x3938] ;  /* 0x0039380001187983 */ /* 0x000f240000300a00 */
[-C--:B----4-:R-:W-:Y:S11]  /*4b9e0*/  HMMA.16816.F32 R24, R24, R6.reuse, R16 ;  /* 0x000000061818723c */ /* 0x090ff60000001810 */
[----:B------:R-:W-:Y:S11]  /*4b9f0*/  @!UPT UIADD3 URZ, URZ, URZ, URZ ;  /* 0x0000003f3f3ff290 */ /* 0x000ff6000fffe03f */
[----:B------:R-:W-:Y:S01]  /*4ba00*/  @!UPT UIADD3 URZ, URZ, URZ, URZ ;  /* 0x0000003f3f3ff290 */ /* 0x000fe2000fffe03f */
[----:B------:R-:W-:Y:S01]  /*4ba10*/  STL.64 [R1+0x40], R24 ;  /* 0x0000401801007387 */ /* 0x000fe20000100a00 */
[----:B------:R-:W-:Y:S01]  /*4ba20*/  MOV R17, R26 ;  /* 0x0000001a00117202 */ /* 0x000fe20000000f00 */
[----:B------:R0:W-:Y:S01]  /*4ba30*/  STL.64 [R1+0x48], R26 ;  /* 0x0000481a01007387 */ /* 0x0001e20000100a00 */
[----:B------:R-:W-:Y:S02]  /*4ba40*/  MOV R18, R27 ;  /* 0x0000001b00127202 */ /* 0x000fe40000000f00 */
[----:B------:R-:W-:Y:S01]  /*4ba50*/  MOV R19, R24 ;  /* 0x0000001800137202 */ /* 0x000fe20000000f00 */
[----:B------:R-:W-:Y:S01]  /*4ba60*/  IMAD.MOV.U32 R16, RZ, RZ, R25 ;  /* 0x000000ffff107224 */ /* 0x000fe200078e0019 */
[----:B0-----:R-:W3:Y:S01]  /*4ba70*/  LDL.LU.64 R26, [R1+0x3930] ;  /* 0x00393000011a7983 */ /* 0x001ee20000300a00 */
[----:B------:R-:W3:Y:S02]  /*4ba80*/  LDL.LU.64 R24, [R1+0x3928] ;  /* 0x0039280001187983 */ /* 0x000ee40000300a00 */
[----:B------:R-:W-:Y:S02]  /*4ba90*/  STL.64 [R1+0x38f8], R18 ;  /* 0x0038f81201007387 */ /* 0x000fe40000100a00 */
[----:B------:R0:W-:Y:S02]  /*4baa0*/  STL.64 [R1+0x38f0], R16 ;  /* 0x0038f01001007387 */ /* 0x0001e40000100a00 */
[----:B0-----:R-:W4:Y:S01]  /*4bab0*/  LDL.LU R16, [R1+0xf0] ;  /* 0x0000f00001107983 */ /* 0x001f220000300800 */
[----:B------:R-:W4:Y:S02]  /*4bac0*/  LDL.LU R17, [R1+0xf4] ;  /* 0x0000f40001117983 */ /* 0x000f240000300800 */
[----:B------:R-:W4:Y:S02]  /*4bad0*/  LDL.LU R18, [R1+0xf8] ;  /* 0x0000f80001127983 */ /* 0x000f240000300800 */
[----:B------:R-:W4:Y:S01]  /*4bae0*/  LDL.LU R19, [R1+0xfc] ;  /* 0x0000fc0001137983 */ /* 0x000f220000300800 */
[-C--:B---3--:R-:W-:Y:S01]  /*4baf0*/  HMMA.16816.F32 R24, R24, R6.reuse, R8 ;  /* 0x000000061818723c */ /* 0x088fe20000001808 */
[----:B------:R-:W3:Y:S11]  /*4bb00*/  LDL.LU R9, [R1+0x3920] ;  /* 0x0039200001097983 */ /* 0x000ef60000300800 */
[----:B------:R-:W-:Y:S11]  /*4bb10*/  @!UPT UIADD3 URZ, URZ, URZ, URZ ;  /* 0x0000003f3f3ff290 */ /* 0x000ff6000fffe03f */
[----:B------:R-:W-:Y:S01]  /*4bb20*/  STL.64 [R1+0x10], R24 ;  /* 0x0000101801007387 */ /* 0x000fe20000100a00 */
[----:B------:R-:W-:Y:S01]  /*4bb30*/  MOV R11, R26 ;  /* 0x0000001a000b7202 */ /* 0x000fe20000000f00 */
[----:B------:R0:W-:Y:S01]  /*4bb40*/  STL.64 [R1+0x18], R26 ;  /* 0x0000181a01007387 */ /* 0x0001e20000100a00 */
[----:B------:R-:W-:Y:S02]  /*4bb50*/  MOV R10, R27 ;  /* 0x0000001b000a7202 */ /* 0x000fe40000000f00 */
[----:B------:R-:W-:Y:S01]  /*4bb60*/  MOV R15, R24 ;  /* 0x00000018000f7202 */ /* 0x000fe20000000f00 */
[----:B------:R-:W-:Y:S01]  /*4bb70*/  IMAD.MOV.U32 R8, RZ, RZ, R25 ;  /* 0x000000ffff087224 */ /* 0x000fe200078e0019 */
[----:B0-----:R-:W2:Y:S01]  /*4bb80*/  LDL.LU.64 R26, [R1+0x3918] ;  /* 0x00391800011a7983 */ /* 0x001ea20000300a00 */
[----:B------:R-:W2:Y:S02]  /*4bb90*/  LDL.LU.64 R24, [R1+0x3910] ;  /* 0x0039100001187983 */ /* 0x000ea40000300a00 */
[----:B--2---:R-:W-:Y:S01]  /*4bba0*/  HMMA.16816.F32 R24, R24, R6, R20 ;  /* 0x000000061818723c */ /* 0x004fe20000001814 */
[----:B------:R-:W4:Y:S01]  /*4bbb0*/  LDL.LU.64 R22, [R1+0x3908] ;  /* 0x0039080001167983 */ /* 0x000f220000300a00 */
[----:B------:R-:W4:Y:S02]  /*4bbc0*/  LDL.LU.64 R20, [R1+0x3900] ;  /* 0x0039000001147983 */ /* 0x000f240000300a00 */
[----:B---3--:R-:W-:-:S02]  /*4bbd0*/  FMUL R9, R9, c[0x0][0x188] ;  /* 0x0000620009097a20 */ /* 0x008fc40000400000 */
[----:B------:R-:W-:-:S05]  /*4bbe0*/  FMUL R29, R29, c[0x0][0x188] ;  /* 0x000062001d1d7a20 */ /* 0x000fca0000400000 */
[----:B------:R-:W-:Y:S01]  /*4bbf0*/  FMNMX R29, R9, R29, !PT ;  /* 0x0000001d091d7209 */ /* 0x000fe20007800000 */
[----:B----4-:R-:W-:Y:S01]  /*4bc00*/  HMMA.16816.F32 R20, R20, R6, R16 ;  /* 0x000000061414723c */ /* 0x010fe20000001810 */
[----:B------:R-:W2:Y:S01]  /*4bc10*/  LDL.LU.64 R18, [R1+0x38f8] ;  /* 0x0038f80001127983 */ /* 0x000ea20000300a00 */
[----:B------:R-:W3:Y:S11]  /*4bc20*/  LDL.LU.64 R16, [R1+0x38f0] ;  /* 0x0038f00001107983 */ /* 0x000ef60000300a00 */
[----:B------:R-:W-:Y:S10]  /*4bc30*/  @!UPT UIADD3 URZ, URZ, URZ, URZ ;  /* 0x0000003f3f3ff290 */ /* 0x000ff4000fffe03f */
[----:B------:R-:W-:Y:S01]  /*4bc40*/  STL.64 [R1+0x120], R20 ;  /* 0x0001201401007387 */ /* 0x000fe20000100a00 */
[----:B------:R0:W-:Y:S03]  /*4bc50*/  STL.64 [R1+0x128], R22 ;  /* 0x0001281601007387 */ /* 0x0001e60000100a00 */
[----:B0-----:R-:W4:Y:S01]  /*4bc60*/  LDL.LU.64 R22, [R1+0x38e8] ;  /* 0x0038e80001167983 */ /* 0x001f220000300a00 */
[----:B------:R-:W2:Y:S02]  /*4bc70*/  LDL.LU.64 R20, [R1+0x38e0] ;  /* 0x0038e00001147983 */ /* 0x000ea40000300a00 */
[----:B------:R-:W2:Y:S02]  /*4bc80*/  LDL R7, [R1+0x8c] ;  /* 0x00008c0001077983 */ /* 0x000ea40000100800 */
[----:B------:R-:W3:Y:S01]  /*4bc90*/  LDL R6, [R1+0x60] ;  /* 0x0000600001067983 */ /* 0x000ee20000100800 */
[----:B------:R-:W4:Y:S01]  /*4bca0*/  LDL.LU R9, [R1+0x38d8] ;  /* 0x0038d80001097983 */ /* 0x000f220000300800 */
[----:B------:R0:W-:Y:S03]  /*4bcb0*/  STL [R1+0xd0], R29 ;  /* 0x0000d01d01007387 */ /* 0x0001e60000100800 */
[----:B0-----:R-:W4:Y:S01]  /*4bcc0*/  LDL R29, [R1+0x5c] ;  /* 0x00005c00011d7983 */ /* 0x001f220000100800 */
[----:B------:R-:W-:-:S02]  /*4bcd0*/  FMUL R28, R28, c[0x0][0x188] ;  /* 0x000062001c1c7a20 */ /* 0x000fc40000400000 */
[----:B------:R-:W-:Y:S02]  /*4bce0*/  FMUL R5, R5, c[0x0][0x188] ;  /* 0x0000620005057a20 */ /* 0x000fe40000400000 */
[----:B------:R-:W-:Y:S02]  /*4bcf0*/  FMUL R4, R4, c[0x0][0x188] ;  /* 0x0000620004047a20 */ /* 0x000fe40000400000 */
[----:B------:R-:W-:Y:S02]  /*4bd00*/  FMUL R3, R3, c[0x0][0x188] ;  /* 0x0000620003037a20 */ /* 0x000fe40000400000 */
[----:B------:R-:W-:Y:S02]  /*4bd10*/  FMUL R2, R2, c[0x0][0x188] ;  /* 0x0000620002027a20 */ /* 0x000fe40000400000 */
[----:B------:R-:W-:Y:S02]  /*4bd20*/  FMUL R0, R0, c[0x0][0x188] ;  /* 0x0000620000007a20 */ /* 0x000fe40000400000 */
[----:B--2---:R-:W-:-:S02]  /*4bd30*/  FMUL R7, R7, c[0x0][0x188] ;  /* 0x0000620007077a20 */ /* 0x004fc40000400000 */
[----:B---3--:R-:W-:-:S03]  /*4bd40*/  FMUL R6, R6, c[0x0][0x188] ;  /* 0x0000620006067a20 */ /* 0x008fc60000400000 */
[----:B------:R-:W-:Y:S02]  /*4bd50*/  FMNMX R7, R28, R7, !PT ;  /* 0x000000071c077209 */ /* 0x000fe40007800000 */
[----:B------:R-:W-:Y:S01]  /*4bd60*/  FMNMX R6, R6, R5, !PT ;  /* 0x0000000506067209 */ /* 0x000fe20007800000 */
[----:B------:R-:W-:Y:S02]  /*4bd70*/  FMNMX R5, R4, R3, !PT ;  /* 0x0000000304057209 */ /* 0x000fe40007800000 */
[----:B------:R-:W-:Y:S01]  /*4bd80*/  STL [R1+0xcc], R7 ;  /* 0x0000cc0701007387 */ /* 0x000fe20000100800 */
[----:B------:R-:W2:Y:S02]  /*4bd90*/  LDL R4, [R1+0x70] ;  /* 0x0000700001047983 */ /* 0x000ea40000100800 */
[----:B------:R-:W-:Y:S02]  /*4bda0*/  STL [R1+0xc8], R6 ;  /* 0x0000c80601007387 */ /* 0x000fe40000100800 */
[----:B------:R-:W3:Y:S01]  /*4bdb0*/  LDL R3, [R1+0x74] ;  /* 0x0000740001037983 */ /* 0x000ee20000100800 */
[----:B------:R0:W-:Y:S01]  /*4bdc0*/  STL [R1+0xc4], R5 ;  /* 0x0000c40501007387 */ /* 0x0001e20000100800 */
[----:B----4-:R-:W-:-:S02]  /*4bdd0*/  FMUL R9, R9, c[0x0][0x188] ;  /* 0x0000620009097a20 */ /* 0x010fc40000400000 */
[----:B------:R-:W-:Y:S02]  /*4bde0*/  FMUL R29, R29, c[0x0][0x188] ;  /* 0x000062001d1d7a20 */ /* 0x000fe40000400000 */
[----:B------:R-:W-:Y:S01]  /*4bdf0*/  FMUL R28, R19, c[0x0][0x188] ;  /* 0x00006200131c7a20 */ /* 0x000fe20000400000 */
[----:B0-----:R-:W-:Y:S02]  /*4be00*/  FMNMX R5, R2, R0, !PT ;  /* 0x0000000002057209 */ /* 0x001fe40007800000 */
[----:B------:R-:W4:Y:S04]  /*4be10*/  LDL R2, [R1+0x78] ;  /* 0x0000780001027983 */ /* 0x000f280000100800 */
[----:B------:R-:W4:Y:S01]  /*4be20*/  LDL R0, [R1+0x7c] ;  /* 0x00007c0001007983 */ /* 0x000f220000100800 */
[----:B------:R0:W-:Y:S02]  /*4be30*/  STL [R1+0xc0], R5 ;  /* 0x0000c00501007387 */ /* 0x0001e40000100800 */
[----:B------:R-:W4:Y:S02]  /*4be40*/  LDL.LU R19, [R1+0x38d4] ;  /* 0x0038d40001137983 */ /* 0x000f240000300800 */
[----:B------:R-:W-:Y:S01]  /*4be50*/  FMUL R7, R16, c[0x0][0x188] ;  /* 0x0000620010077a20 */ /* 0x000fe20000400000 */
[----:B------:R-:W-:Y:S01]  /*4be60*/  FMNMX R29, R9, R29, !PT ;  /* 0x0000001d091d7209 */ /* 0x000fe20007800000 */
[----:B------:R-:W4:Y:S01]  /*4be70*/  LDL.LU R16, [R1+0x38d0] ;  /* 0x0038d00001107983 */ /* 0x000f220000300800 */
[----:B------:R-:W-:-:S02]  /*4be80*/  FMUL R6, R17, c[0x0][0x188] ;  /* 0x0000620011067a20 */ /* 0x000fc40000400000 */
[----:B------:R-:W4:Y:S02]  /*4be90*/  LDL.LU R17, [R1+0x38cc] ;  /* 0x0038cc0001117983 */ /* 0x000f240000300800 */
[----:B0-----:R-:W-:Y:S02]  /*4bea0*/  FMUL R5, R18, c[0x0][0x188] ;  /* 0x0000620012057a20 */ /* 0x001fe40000400000 */
[----:B------:R-:W4:Y:S01]  /*4beb0*/  LDL.LU R18, [R1+0x38c8] ;  /* 0x0038c80001127983 */ /* 0x000f220000300800 */
[----:B------:R-:W4:Y:S02]  /*4bec0*/  LDL.LU R9, [R1+0x38c4] ;  /* 0x0038c40001097983 */ /* 0x000f240000300800 */
[----:B------:R0:W-:Y:S01]  /*4bed0*/  STL [R1+0xbc], R29 ;  /* 0x0000bc1d01007387 */ /* 0x0001e20000100800 */
[----:B------:R-:W-:Y:S02]  /*4bee0*/  FMNMX R7, R28, R7, !PT ;  /* 0x000000071c077209 */ /* 0x000fe40007800000 */
[----:B------:R-:W4:Y:S04]  /*4bef0*/  LDL R28, [R1+0x38] ;  /* 0x00003800011c7983 */ /* 0x000f280000100800 */
[----:B0-----:R-:W4:Y:S01]  /*4bf00*/  LDL R29, [R1+0x34] ;  /* 0x00003400011d7983 */ /* 0x001f220000100800 */
[----:B------:R0:W-:Y:S03]  /*4bf10*/  STL [R1+0xb8], R7 ;  /* 0x0000b80701007387 */ /* 0x0001e60000100800 */
[----:B0-----:R-:W4:Y:S01]  /*4bf20*/  LDL R7, [R1+0x3c] ;  /* 0x00003c0001077983 */ /* 0x001f220000100800 */
[----:B------:R-:W-:-:S05]  /*4bf30*/  FMNMX R5, R6, R5, !PT ;  /* 0x0000000506057209 */ /* 0x000fca0007800000 */
[----:B------:R0:W-:Y:S02]  /*4bf40*/  STL [R1+0xb4], R5 ;  /* 0x0000b40501007387 */ /* 0x0001e40000100800 */
[----:B0-----:R-:W-:Y:S02]  /*4bf50*/  FMUL R5, R12, c[0x0][0x188] ;  /* 0x000062000c057a20 */ /* 0x001fe40000400000 */
[----:B--2---:R-:W-:Y:S02]  /*4bf60*/  FMUL R4, R4, c[0x0][0x188] ;  /* 0x0000620004047a20 */ /* 0x004fe40000400000 */
[----:B---3--:R-:W-:-:S05]  /*4bf70*/  FMUL R3, R3, c[0x0][0x188] ;  /* 0x0000620003037a20 */ /* 0x008fca0000400000 */
[----:B------:R-:W-:Y:S01]  /*4bf80*/  FMNMX R3, R4, R3, !PT ;  /* 0x0000000304037209 */ /* 0x000fe20007800000 */
[----:B----4-:R-:W-:Y:S02]  /*4bf90*/  FMUL R2, R2, c[0x0][0x188] ;  /* 0x0000620002027a20 */ /* 0x010fe40000400000 */
[----:B------:R-:W-:Y:S02]  /*4bfa0*/  FMUL R0, R0, c[0x0][0x188] ;  /* 0x0000620000007a20 */ /* 0x000fe40000400000 */
[----:B------:R0:W-:Y:S03]  /*4bfb0*/  STL [R1+0xb0], R3 ;  /* 0x0000b00301007387 */ /* 0x0001e60000100800 */
[----:B------:R-:W-:Y:S01]  /*4bfc0*/  FMNMX R0, R2, R0, !PT ;  /* 0x0000000002007209 */ /* 0x000fe20007800000 */
[----:B------:R-:W-:Y:S02]  /*4bfd0*/  FMUL R6, R19, c[0x0][0x188] ;  /* 0x0000620013067a20 */ /* 0x000fe40000400000 */
[----:B------:R-:W-:-:S02]  /*4bfe0*/  FMUL R4, R13, c[0x0][0x188] ;  /* 0x000062000d047a20 */ /* 0x000fc40000400000 */
[----:B------:R1:W-:Y:S01]  /*4bff0*/  STL [R1+0x118], R0 ;  /* 0x0001180001007387 */ /* 0x0003e20000100800 */
[----:B------:R-:W2:Y:S02]  /*4c000*/  LDL.LU R19, [R1+0x38c0] ;  /* 0x0038c00001137983 */ /* 0x000ea40000300800 */
[----:B------:R-:W3:Y:S02]  /*4c010*/  LDL.LU R12, [R1+0x38bc] ;  /* 0x0038bc00010c7983 */ /* 0x000ee40000300800 */
[----:B------:R-:W4:Y:S02]  /*4c020*/  LDL.LU R13, [R1+0x38b8] ;  /* 0x0038b800010d7983 */ /* 0x000f240000300800 */
[----:B------:R-:W-:Y:S02]  /*4c030*/  FMUL R9, R9, c[0x0][0x188] ;  /* 0x0000620009097a20 */ /* 0x000fe40000400000 */
[----:B0-----:R-:W-:Y:S02]  /*4c040*/  FMUL R3, R14, c[0x0][0x188] ;  /* 0x000062000e037a20 */ /* 0x001fe40000400000 */
[----:B------:R-:W-:Y:S01]  /*4c050*/  FMUL R2, R15, c[0x0][0x188] ;  /* 0x000062000f027a20 */ /* 0x000fe20000400000 */
[----:B------:R-:W2:Y:S01]  /*4c060*/  LDL.LU R14, [R1+0x38b4] ;  /* 0x0038b400010e7983 */ /* 0x000ea20000300800 */
[----:B------:R-:W-:-:S02]  /*4c070*/  FMUL R28, R28, c[0x0][0x188] ;  /* 0x000062001c1c7a20 */ /* 0x000fc40000400000 */
[----:B------:R-:W2:Y:S02]  /*4c080*/  LDL.LU R15, [R1+0x38b0] ;  /* 0x0038b000010f7983 */ /* 0x000ea40000300800 */
[----:B------:R-:W-:Y:S02]  /*4c090*/  FMUL R29, R29, c[0x0][0x188] ;  /* 0x000062001d1d7a20 */ /* 0x000fe40000400000 */
[----:B-1----:R-:W-:Y:S02]  /*4c0a0*/  FMUL R0, R8, c[0x0][0x188] ;  /* 0x0000620008007a20 */ /* 0x002fe40000400000 */
[----:B------:R-:W2:Y:S01]  /*4c0b0*/  LDL.LU R8, [R1+0x38ac] ;  /* 0x0038ac0001087983 */ /* 0x000ea20000300800 */
[----:B------:R-:W-:-:S03]  /*4c0c0*/  FMNMX R29, R9, R29, !PT ;  /* 0x0000001d091d7209 */ /* 0x000fc60007800000 */
[----:B------:R-:W2:Y:S01]  /*4c0d0*/  LDL.LU R9, [R1+0x38a8] ;  /* 0x0038a80001097983 */ /* 0x000ea20000300800 */
[----:B------:R-:W-:-:S03]  /*4c0e0*/  FMUL R7, R7, c[0x0][0x188] ;  /* 0x0000620007077a20 */ /* 0x000fc60000400000 */
[----:B------:R0:W-:Y:S02]  /*4c0f0*/  STL [R1+0x114], R29 ;  /* 0x0001141d01007387 */ /* 0x0001e40000100800 */
[----:B0-----:R-:W-:Y:S02]  /*4c100*/  FMNMX R29, R28, R7, !PT ;  /* 0x000000071c1d7209 */ /* 0x001fe40007800000 */
[----:B------:R-:W2:Y:S04]  /*4c110*/  LDL R28, [R1] ;  /* 0x00000000011c7983 */ /* 0x000ea80000100800 */
[----:B------:R-:W2:Y:S01]  /*4c120*/  LDL R7, [R1+0x4] ;  /* 0x0000040001077983 */ /* 0x000ea20000100800 */
[----:B------:R0:W-:Y:S02]  /*4c130*/  STL [R1+0x110], R29 ;  /* 0x0001101d01007387 */ /* 0x0001e40000100800 */
[----:B0-----:R-:W-:-:S02]  /*4c140*/  FMNMX R29, R6, R5, !PT ;  /* 0x00000005061d7209 */ /* 0x001fc40007800000 */
[----:B------:R-:W2:Y:S04]  /*4c150*/  LDL R6, [R1+0x8] ;  /* 0x0000080001067983 */ /* 0x000ea80000100800 */
[----:B------:R-:W2:Y:S01]  /*4c160*/  LDL R5, [R1+0xc] ;  /* 0x00000c0001057983 */ /* 0x000ea20000100800 */
[----:B------:R-:W-:Y:S01]  /*4c170*/  FMNMX R3, R4, R3, !PT ;  /* 0x0000000304037209 */ /* 0x000fe20007800000 */
[----:B------:R0:W-:Y:S01]  /*4c180*/  STL [R1+0x10c], R29 ;  /* 0x00010c1d01007387 */ /* 0x0001e20000100800 */
[----:B------:R-:W-:Y:S01]  /*4c190*/  FMNMX R0, R2, R0, !PT ;  /* 0x0000000002007209 */ /* 0x000fe20007800000 */
[----:B------:R-:W-:Y:S02]  /*4c1a0*/  FMUL R11, R11, c[0x0][0x188] ;  /* 0x000062000b0b7a20 */ /* 0x000fe40000400000 */
[----:B------:R4:W-:Y:S02]  /*4c1b0*/  STL [R1+0x108], R3 ;  /* 0x0001080301007387 */ /* 0x0009e40000100800 */
[----:B------:R1:W-:Y:S02]  /*4c1c0*/  STL [R1+0x104], R0 ;  /* 0x0001040001007387 */ /* 0x0003e40000100800 */
[----:B0-----:R-:W-:-:S02]  /*4c1d0*/  FMUL R29, R10, c[0x0][0x188] ;  /* 0x000062000a1d7a20 */ /* 0x001fc40000400000 */
[----:B------:R-:W2:Y:S03]  /*4c1e0*/  LDL.LU R10, [R1+0x38a4] ;  /* 0x0038a400010a7983 */ /* 0x000ea60000300800 */
[----:B------:R-:W-:Y:S01]  /*4c1f0*/  FMNMX R11, R11, R29, !PT ;  /* 0x0000001d0b0b7209 */ /* 0x000fe20007800000 */
[----:B------:R-:W-:Y:S02]  /*4c200*/  FMUL R29, R21, c[0x0][0x188] ;  /* 0x00006200151d7a20 */ /* 0x000fe40000400000 */
[----:B---3--:R-:W-:Y:S02]  /*4c210*/  FMUL R4, R12, c[0x0][0x188] ;  /* 0x000062000c047a20 */ /* 0x008fe40000400000 */
[----:B----4-:R-:W-:Y:S01]  /*4c220*/  FMUL R3, R13, c[0x0][0x188] ;  /* 0x000062000d037a20 */ /* 0x010fe20000400000 */
[----:B------:R-:W-:Y:S01]  /*4c230*/  STL [R1+0x37a8], R12 ;  /* 0x0037a80c01007387 */ /* 0x000fe20000100800 */
[----:B------:R-:W-:Y:S02]  /*4c240*/  STL [R1+0x37ac], R13 ;  /* 0x0037ac0d01007387 */ /* 0x000fe40000100800 */
[----:B--2---:R-:W-:-:S02]  /*4c250*/  FMUL R2, R14, c[0x0][0x188] ;  /* 0x000062000e027a20 */ /* 0x004fc40000400000 */
[----:B-1----:R-:W-:Y:S01]  /*4c260*/  FMUL R0, R15, c[0x0][0x188] ;  /* 0x000062000f007a20 */ /* 0x002fe20000400000 */
[----:B------:R-:W-:Y:S01]  /*4c270*/  STL [R1+0x37b0], R14 ;  /* 0x0037b00e01007387 */ /* 0x000fe20000100800 */
[----:B------:R0:W-:Y:S01]  /*4c280*/  STL [R1+0x37a4], R15 ;  /* 0x0037a40f01007387 */ /* 0x0001e20000100800 */
[----:B------:R-:W-:Y:S01]  /*4c290*/  FMNMX R3, R4, R3, !PT ;  /* 0x0000000304037209 */ /* 0x000fe20007800000 */
[----:B------:R1:W-:Y:S01]  /*4c2a0*/  STL [R1+0x100], R11 ;  /* 0x0001000b01007387 */ /* 0x0003e20000100800 */
[----:B------:R-:W-:Y:S01]  /*4c2b0*/  FMNMX R0, R2, R0, !PT ;  /* 0x0000000002007209 */ /* 0x000fe20007800000 */
[----:B------:R-:W-:Y:S02]  /*4c2c0*/  FMUL R28, R28, c[0x0][0x188] ;  /* 0x000062001c1c7a20 */ /* 0x000fe40000400000 */
[----:B------:R-:W-:-:S05]  /*4c2d0*/  FMUL R7, R7, c[0x0][0x188] ;  /* 0x0000620007077a20 */ /* 0x000fca0000400000 */
[----:B------:R-:W-:Y:S01]  /*4c2e0*/  FMNMX R7, R28, R7, !PT ;  /* 0x000000071c077209 */ /* 0x000fe20007800000 */
[----:B------:R-:W-:Y:S02]  /*4c2f0*/  FMUL R6, R6, c[0x0][0x188] ;  /* 0x0000620006067a20 */ /* 0x000fe40000400000 */
[----:B------:R-:W-:Y:S02]  /*4c300*/  FMUL R5, R5, c[0x0][0x188] ;  /* 0x0000620005057a20 */ /* 0x000fe40000400000 */
[----:B------:R-:W-:Y:S03]  /*4c310*/  STL [R1+0xfc], R7 ;  /* 0x0000fc0701007387 */ /* 0x000fe60000100800 */
[----:B------:R-:W-:-:S05]  /*4c320*/  FMNMX R5, R6, R5, !PT ;  /* 0x0000000506057209 */ /* 0x000fca0007800000 */
[----:B------:R-:W-:Y:S01]  /*4c330*/  STL [R1+0xf8], R5 ;  /* 0x0000f80501007387 */ /* 0x000fe20000100800 */
[----:B0-----:R-:W2:Y:S02]  /*4c340*/  LDL R15, [R1+0x140] ;  /* 0x00014000010f7983 */ /* 0x001ea40000100800 */
[----:B------:R-:W-:Y:S02]  /*4c350*/  STL [R1+0xf4], R3 ;  /* 0x0000f40301007387 */ /* 0x000fe40000100800 */
[----:B------:R-:W3:Y:S01]  /*4c360*/  LDL R14, [R1+0x144] ;  /* 0x00014400010e7983 */ /* 0x000ee20000100800 */
[----:B------:R-:W-:Y:S01]  /*4c370*/  STL [R1+0xec], R0 ;  /* 0x0000ec0001007387 */ /* 0x000fe20000100800 */
[----:B------:R-:W4:Y:S02]  /*4c380*/  LDL R13, [R1+0x148] ;  /* 0x00014800010d7983 */ /* 0x000f240000100800 */
[----:B------:R-:W2:Y:S02]  /*4c390*/  LDL R12, [R1+0x14c] ;  /* 0x00014c00010c7983 */ /* 0x000ea40000100800 */
[----:B------:R-:W-:Y:S01]  /*4c3a0*/  STL [R1+0x37b4], R20 ;  /* 0x0037b41401007387 */ /* 0x000fe20000100800 */
[----:B------:R-:W-:Y:S01]  /*4c3b0*/  STL [R1+0x37b8], R21 ;  /* 0x0037b81501007387 */ /* 0x000fe20000100800 */
[----:B------:R-:W-:Y:S02]  /*4c3c0*/  STL [R1+0x37bc], R22 ;  /* 0x0037bc1601007387 */ /* 0x000fe40000100800 */
[----:B------:R-:W-:Y:S02]  /*4c3d0*/  STL [R1+0x37c0], R23 ;  /* 0x0037c01701007387 */ /* 0x000fe40000100800 */
[----:B-1----:R-:W-:Y:S01]  /*4c3e0*/  FMUL R11, R20, c[0x0][0x188] ;  /* 0x00006200140b7a20 */ /* 0x002fe20000400000 */
[----:B------:R-:W-:Y:S01]  /*4c3f0*/  STL [R1+0x37c4], R24 ;  /* 0x0037c41801007387 */ /* 0x000fe20000100800 */
[----:B------:R-:W-:Y:S02]  /*4c400*/  STL [R1+0x37c8], R25 ;  /* 0x0037c81901007387 */ /* 0x000fe40000100800 */
[----:B------:R-:W-:Y:S02]  /*4c410*/  STL [R1+0x37cc], R26 ;  /* 0x0037cc1a01007387 */ /* 0x000fe40000100800 */
[----:B------:R-:W-:Y:S02]  /*4c420*/  STL [R1+0x37d0], R27 ;  /* 0x0037d01b01007387 */ /* 0x000fe40000100800 */
[----:B------:R-:W-:Y:S01]  /*4c430*/  FMUL R2, R8, c[0x0][0x188] ;  /* 0x0000620008027a20 */ /* 0x000fe20000400000 */
[----:B------:R0:W-:Y:S01]  /*4c440*/  STL [R1+0x37d4], R8 ;  /* 0x0037d40801007387 */ /* 0x0001e20000100800 */
[----:B------:R-:W-:Y:S01]  /*4c450*/  STL [R1+0x37d8], R9 ;  /* 0x0037d80901007387 */ /* 0x000fe20000100800 */
[----:B0-----:R-:W-:-:S02]  /*4c460*/  FMNMX R8, R11, R29, !PT ;  /* 0x0000001d0b087209 */ /* 0x001fc40007800000 */
[----:B------:R-:W4:Y:S01]  /*4c470*/  LDL.LU R11, [R1+0x38a0] ;  /* 0x0038a000010b7983 */ /* 0x000f220000300800 */
[----:B------:R-:W-:Y:S02]  /*4c480*/  FMUL R28, R22, c[0x0][0x188] ;  /* 0x00006200161c7a20 */ /* 0x000fe40000400000 */
[----:B------:R-:W-:Y:S02]  /*4c490*/  FMUL R7, R23, c[0x0][0x188] ;  /* 0x0000620017077a20 */ /* 0x000fe40000400000 */
[----:B------:R-:W-:Y:S02]  /*4c4a0*/  FMUL R6, R24, c[0x0][0x188] ;  /* 0x0000620018067a20 */ /* 0x000fe40000400000 */
[----:B------:R-:W-:Y:S02]  /*4c4b0*/  FMUL R5, R25, c[0x0][0x188] ;  /* 0x0000620019057a20 */ /* 0x000fe40000400000 */
[----:B------:R-:W-:Y:S02]  /*4c4c0*/  FMUL R4, R26, c[0x0][0x188] ;  /* 0x000062001a047a20 */ /* 0x000fe40000400000 */
[----:B------:R-:W-:-:S02]  /*4c4d0*/  FMUL R3, R27, c[0x0][0x188] ;  /* 0x000062001b037a20 */ /* 0x000fc40000400000 */
[----:B------:R-:W-:Y:S01]  /*4c4e0*/  FMUL R0, R9, c[0x0][0x188] ;  /* 0x0000620009007a20 */ /* 0x000fe20000400000 */
[----:B------:R-:W-:Y:S02]  /*4c4f0*/  FMNMX R7, R28, R7, !PT ;  /* 0x000000071c077209 */ /* 0x000fe40007800000 */
[----:B------:R-:W-:Y:S02]  /*4c500*/  FMNMX R5, R6, R5, !PT ;  /* 0x0000000506057209 */ /* 0x000fe40007800000 */
[----:B------:R-:W-:Y:S01]  /*4c510*/  FMNMX R3, R4, R3, !PT ;  /* 0x0000000304037209 */ /* 0x000fe20007800000 */
[----:B------:R0:W-:Y:S01]  /*4c520*/  STL [R1+0x16c], R8 ;  /* 0x00016c0801007387 */ /* 0x0001e20000100800 */
[----:B------:R-:W-:Y:S01]  /*4c530*/  FMNMX R26, R2, R0, !PT ;  /* 0x00000000021a7209 */ /* 0x000fe20007800000 */
[----:B------:R-:W-:Y:S02]  /*4c540*/  STL [R1+0x168], R7 ;  /* 0x0001680701007387 */ /* 0x000fe40000100800 */
[----:B------:R1:W-:Y:S01]  /*4c550*/  STL [R1+0x164], R5 ;  /* 0x0001640501007387 */ /* 0x0003e20000100800 */
[----:B------:R3:W-:Y:S01]  /*4c560*/  STL [R1+0x160], R3 ;  /* 0x0001600301007387 */ /* 0x0007e20000100800 */
[----:B------:R-:W-:Y:S02]  /*4c570*/  STL [R1+0x37dc], R10 ;  /* 0x0037dc0a01007387 */ /* 0x000fe40000100800 */
[----:B------:R-:W-:Y:S02]  /*4c580*/  STL [R1+0x15c], R26 ;  /* 0x00015c1a01007387 */ /* 0x000fe40000100800 */
[----:B------:R-:W-:Y:S02]  /*4c590*/  STL [R1+0x3878], R26 ;  /* 0x0038781a01007387 */ /* 0x000fe40000100800 */
[----:B0-----:R-:W-:-:S02]  /*4c5a0*/  FMUL R8, R10, c[0x0][0x188] ;  /* 0x000062000a087a20 */ /* 0x001fc40000400000 */
[----:B------:R-:W-:Y:S02]  /*4c5b0*/  FMUL R6, R18, c[0x0][0x188] ;  /* 0x0000620012067a20 */ /* 0x000fe40000400000 */
[----:B-1----:R-:W-:Y:S02]  /*4c5c0*/  FMUL R5, R19, c[0x0][0x188] ;  /* 0x0000620013057a20 */ /* 0x002fe40000400000 */
[----:B------:R-:W-:Y:S02]  /*4c5d0*/  FMUL R28, R16, c[0x0][0x188] ;  /* 0x00006200101c7a20 */ /* 0x000fe40000400000 */
[----:B------:R-:W-:Y:S02]  /*4c5e0*/  FMUL R7, R17, c[0x0][0x188] ;  /* 0x0000620011077a20 */ /* 0x000fe40000400000 */
[----:B---3--:R-:W-:Y:S02]  /*4c5f0*/  FMUL R3, R14, c[0x0][0x188] ;  /* 0x000062000e037a20 */ /* 0x008fe40000400000 */
[----:B--2---:R-:W-:-:S02]  /*4c600*/  FMUL R0, R12, c[0x0][0x188] ;  /* 0x000062000c007a20 */ /* 0x004fc40000400000 */
[----:B------:R-:W-:Y:S02]  /*4c610*/  FMUL R4, R15, c[0x0][0x188] ;  /* 0x000062000f047a20 */ /* 0x000fe40000400000 */
[----:B----4-:R-:W-:Y:S01]  /*4c620*/  FMUL R29, R11, c[0x0][0x188] ;  /* 0x000062000b1d7a20 */ /* 0x010fe20000400000 */
[----:B------:R-:W-:Y:S01]  /*4c630*/  STL [R1+0x37e0], R11 ;  /* 0x0037e00b01007387 */ /* 0x000fe20000100800 */
[----:B------:R-:W-:Y:S02]  /*4c640*/  STL [R1+0x37a0], R16 ;  /* 0x0037a01001007387 */ /* 0x000fe40000100800 */
[----:B------:R-:W-:Y:S02]  /*4c650*/  STL [R1+0x379c], R17 ;  /* 0x00379c1101007387 */ /* 0x000fe40000100800 */
[----:B------:R0:W-:Y:S01]  /*4c660*/  STL [R1+0x3794], R18 ;  /* 0x0037941201007387 */ /* 0x0001e20000100800 */
[----:B------:R1:W-:Y:S01]  /*4c670*/  STL [R1+0x3798], R19 ;  /* 0x0037981301007387 */ /* 0x0003e20000100800 */
[----:B0-----:R-:W-:-:S03]  /*4c680*/  FMNMX R18, R8, R29, !PT ;  /* 0x0000001d08127209 */ /* 0x001fc60007800000 */
[----:B------:R-:W2:Y:S01]  /*4c690*/  LDL R29, [R1+0xc8] ;  /* 0x0000c800011d7983 */ /* 0x000ea20000100800 */
[----:B------:R-:W3:Y:S02]  /*4c6a0*/  LDL.LU R27, [R1+0xc4] ;  /* 0x0000c400011b7983 */ /* 0x000ee40000300800 */
[----:B------:R-:W4:Y:S02]  /*4c6b0*/  LDL.LU R11, [R1+0xc0] ;  /* 0x0000c000010b7983 */ /* 0x000f240000300800 */
        /* <DEDUP_REMOVED lines=11> */
[----:B-1----:R-:W2:Y:S02]  /*4c770*/  LDL.LU R19, [R1+0xfc] ;  /* 0x0000fc0001137983 */ /* 0x002ea40000300800 */
[----:B------:R-:W2:Y:S01]  /*4c780*/  LDL.LU R26, [R1+0xf4] ;  /* 0x0000f400011a7983 */ /* 0x000ea20000300800 */
[----:B------:R-:W-:-:S02]  /*4c790*/  FMNMX R15, R4, R3, !PT ;  /* 0x00000003040f7209 */ /* 0x000fc40007800000 */
[----:B------:R-:W2:Y:S04]  /*4c7a0*/  LDL R4, [R1+0x120] ;  /* 0x0001200001047983 */ /* 0x000ea80000100800 */
[----:B------:R-:W3:Y:S01]  /*4c7b0*/  LDL R3, [R1+0x124] ;  /* 0x0001240001037983 */ /* 0x000ee20000100800 */
[----:B------:R-:W-:Y:S02]  /*4c7c0*/  FMNMX R16, R6, R5, !PT ;  /* 0x0000000506107209 */ /* 0x000fe40007800000 */
[----:B------:R-:W3:Y:S01]  /*4c7d0*/  LDL R6, [R1+0x128] ;  /* 0x0001280001067983 */ /* 0x000ee20000100800 */
[----:B------:R-:W-:Y:S01]  /*4c7e0*/  FMNMX R17, R28, R7, !PT ;  /* 0x000000071c117209 */ /* 0x000fe20007800000 */
[----:B------:R-:W3:Y:S04]  /*4c7f0*/  LDL R5, [R1+0x12c] ;  /* 0x00012c0001057983 */ /* 0x000ee80000100800 */
[----:B------:R-:W3:Y:S01]  /*4c800*/  LDL R28, [R1+0xd0] ;  /* 0x0000d000011c7983 */ /* 0x000ee20000100800 */
[----:B------:R-:W-:-:S03]  /*4c810*/  FMUL R2, R13, c[0x0][0x188] ;  /* 0x000062000d027a20 */ /* 0x000fc60000400000 */
[----:B------:R-:W3:Y:S01]  /*4c820*/  LDL R7, [R1+0xcc] ;  /* 0x0000cc0001077983 */ /* 0x000ee20000100800 */
[----:B------:R-:W-:Y:S02]  /*4c830*/  STL [R1+0x158], R18 ;  /* 0x0001581201007387 */ /* 0x000fe40000100800 */
[----:B------:R-:W-:Y:S01]  /*4c840*/  STL [R1+0x387c], R18 ;  /* 0x00387c1201007387 */ /* 0x000fe20000100800 */
[----:B------:R-:W-:Y:S01]  /*4c850*/  FMNMX R13, R2, R0, !PT ;  /* 0x00000000020d7209 */ /* 0x000fe20007800000 */
[----:B------:R-:W-:Y:S01]  /*4c860*/  STL [R1+0x154], R17 ;  /* 0x0001541101007387 */ /* 0x000fe20000100800 */
[----:B------:R-:W-:Y:S02]  /*4c870*/  STL [R1+0x3874], R17 ;  /* 0x0038741101007387 */ /* 0x000fe40000100800 */
[----:B------:R-:W-:Y:S02]  /*4c880*/  STL [R1+0x150], R16 ;  /* 0x0001501001007387 */ /* 0x000fe40000100800 */
[----:B------:R0:W-:Y:S02]  /*4c890*/  STL [R1+0x3870], R16 ;  /* 0x0038701001007387 */ /* 0x0001e40000100800 */
[----:B--2---:R-:W-:-:S05]  /*4c8a0*/  FMUL R0, R4, c[0x0][0x188] ;  /* 0x0000620004007a20 */ /* 0x004fca0000400000 */
[----:B------:R3:W-:Y:S01]  /*4c8b0*/  STL [R1+0xac], R0 ;  /* 0x0000ac0001007387 */ /* 0x0007e20000100800 */
[----:B0-----:R-:W2:Y:S02]  /*4c8c0*/  LDL.LU R16, [R1+0xec] ;  /* 0x0000ec0001107983 */ /* 0x001ea40000300800 */
[----:B------:R-:W-:Y:S02]  /*4c8d0*/  STL [R1+0x13c], R15 ;  /* 0x00013c0f01007387 */ /* 0x000fe40000100800 */
[----:B------:R0:W-:Y:S02]  /*4c8e0*/  STL [R1+0x3880], R15 ;  /* 0x0038800f01007387 */ /* 0x0001e40000100800 */
[----:B---3--:R-:W-:-:S05]  /*4c8f0*/  FMUL R0, R3, c[0x0][0x188] ;  /* 0x0000620003007a20 */ /* 0x008fca0000400000 */
[----:B------:R1:W-:Y:S01]  /*4c900*/  STL [R1+0xa8], R0 ;  /* 0x0000a80001007387 */ /* 0x0003e20000100800 */
[----:B0-----:R-:W3:Y:S02]  /*4c910*/  LDL.LU R15, [R1+0xf8] ;  /* 0x0000f800010f7983 */ /* 0x001ee40000300800 */
[----:B------:R-:W-:Y:S02]  /*4c920*/  STL [R1+0x138], R13 ;  /* 0x0001380d01007387 */ /* 0x000fe40000100800 */
[----:B------:R-:W-:Y:S02]  /*4c930*/  STL [R1+0x3884], R13 ;  /* 0x0038840d01007387 */ /* 0x000fe40000100800 */
[----:B-1----:R-:W-:-:S05]  /*4c940*/  FMUL R0, R6, c[0x0][0x188] ;  /* 0x0000620006007a20 */ /* 0x002fca0000400000 */
[----:B------:R-:W-:Y:S02]  /*4c950*/  STL [R1+0xa4], R0 ;  /* 0x0000a40001007387 */ /* 0x000fe40000100800 */
[----:B------:R-:W0:Y:S02]  /*4c960*/  SHFL.BFLY PT, R0, R28, 0x2, 0x1f ;  /* 0x0c401f001c007f89 */ /* 0x000e2400000e0000 */
[----:B------:R-:W-:Y:S01]  /*4c970*/  FMUL R2, R5, c[0x0][0x188] ;  /* 0x0000620005027a20 */ /* 0x000fe20000400000 */
[----:B0-----:R0:W-:Y:S04]  /*4c980*/  STL [R1+0x3890], R0 ;  /* 0x0038900001007387 */ /* 0x0011e80000100800 */
[----:B------:R-:W-:Y:S01]  /*4c990*/  STL [R1+0xa0], R2 ;  /* 0x0000a00201007387 */ /* 0x000fe20000100800 */
[----:B0-----:R-:W2:Y:S01]  /*4c9a0*/  LDL.LU R0, [R1+0xa4] ;  /* 0x0000a40001007983 */ /* 0x001ea20000300800 */
[----:B------:R-:W0:Y:S03]  /*4c9b0*/  SHFL.BFLY PT, R2, R7, 0x2, 0x1f ;  /* 0x0c401f0007027f89 */ /* 0x000e2600000e0000 */
[----:B--2---:R1:W-:Y:S04]  /*4c9c0*/  STL [R1+0x3898], R0 ;  /* 0x0038980001007387 */ /* 0x0043e80000100800 */
[----:B-1----:R-:W2:Y:S01]  /*4c9d0*/  LDL.LU R0, [R1+0xac] ;  /* 0x0000ac0001007983 */ /* 0x002ea20000300800 */
[----:B0-----:R0:W-:Y:S03]  /*4c9e0*/  STL [R1+0x388c], R2 ;  /* 0x00388c0201007387 */ /* 0x0011e60000100800 */
[----:B0-----:R-:W2:Y:S04]  /*4c9f0*/  LDL.LU R2, [R1+0xd0] ;  /* 0x0000d00001027983 */ /* 0x001ea80000300800 */
[----:B--2---:R0:W-:Y:S04]  /*4ca00*/  STL [R1+0x3894], R2 ;  /* 0x0038940201007387 */ /* 0x0041e80000100800 */
[----:B0-----:R-:W2:Y:S04]  /*4ca10*/  LDL.LU R2, [R1+0xa0] ;  /* 0x0000a00001027983 */ /* 0x001ea80000300800 */
[----:B------:R-:W0:Y:S04]  /*4ca20*/  SHFL.BFLY PT, R3, R29, 0x2, 0x1f ;  /* 0x0c401f001d037f89 */ /* 0x000e2800000e0000 */
[----:B--2---:R1:W-:Y:S04]  /*4ca30*/  STL [R1+0x389c], R2 ;  /* 0x00389c0201007387 */ /* 0x0043e80000100800 */
[----:B-1----:R-:W2:Y:S01]  /*4ca40*/  LDL.LU R2, [R1+0xa8] ;  /* 0x0000a80001027983 */ /* 0x002ea20000300800 */
[----:B0-----:R0:W-:Y:S03]  /*4ca50*/  STL [R1+0x3888], R3 ;  /* 0x0038880301007387 */ /* 0x0011e60000100800 */
[----:B0-----:R-:W3:Y:S01]  /*4ca60*/  LDL.LU R3, [R1+0xcc] ;  /* 0x0000cc0001037983 */ /* 0x001ee20000300800 */
[----:B--2---:R-:W-:-:S03]  /*4ca70*/  FMNMX R0, R0, R2, !PT ;  /* 0x0000000200007209 */ /* 0x004fc60007800000 */
[----:B------:R-:W2:Y:S02]  /*4ca80*/  LDL.LU R2, [R1+0x389c] ;  /* 0x00389c0001027983 */ /* 0x000ea40000300800 */
[----:B------:R0:W-:Y:S02]  /*4ca90*/  STL [R1+0x134], R0 ;  /* 0x0001340001007387 */ /* 0x0001e40000100800 */
[----:B0-----:R-:W2:Y:S02]  /*4caa0*/  LDL.LU R0, [R1+0x3898] ;  /* 0x0038980001007983 */ /* 0x001ea40000300800 */
[----:B--2---:R-:W-:Y:S02]  /*4cab0*/  FMNMX R0, R0, R2, !PT ;  /* 0x0000000200007209 */ /* 0x004fe40007800000 */
[----:B------:R-:W2:Y:S03]  /*4cac0*/  LDL.LU R2, [R1+0x3894] ;  /* 0x0038940001027983 */ /* 0x000ea60000300800 */
[----:B------:R0:W-:Y:S02]  /*4cad0*/  STL [R1+0x130], R0 ;  /* 0x0001300001007387 */ /* 0x0001e40000100800 */
[----:B0-----:R-:W2:Y:S02]  /*4cae0*/  LDL.LU R0, [R1+0x3890] ;  /* 0x0038900001007983 */ /* 0x001ea40000300800 */
[----:B--2---:R-:W-:-:S02]  /*4caf0*/  FMNMX R0, R2, R0, !PT ;  /* 0x0000000002007209 */ /* 0x004fc40007800000 */
[----:B------:R-:W3:Y:S03]  /*4cb00*/  LDL.LU R2, [R1+0x388c] ;  /* 0x00388c0001027983 */ /* 0x000ee60000300800 */
[----:B------:R0:W-:Y:S02]  /*4cb10*/  STL [R1+0xd0], R0 ;  /* 0x0000d00001007387 */ /* 0x0001e40000100800 */
[----:B0-----:R-:W2:Y:S01]  /*4cb20*/  LDL.LU R0, [R1+0xc8] ;  /* 0x0000c80001007983 */ /* 0x001ea20000300800 */
[----:B---3--:R-:W-:-:S03]  /*4cb30*/  FMNMX R2, R3, R2, !PT ;  /* 0x0000000203027209 */ /* 0x008fc60007800000 */
[----:B------:R-:W2:Y:S02]  /*4cb40*/  LDL.LU R3, [R1+0x3888] ;  /* 0x0038880001037983 */ /* 0x000ea40000300800 */
[----:B------:R-:W-:Y:S02]  /*4cb50*/  STL [R1+0xcc], R2 ;  /* 0x0000cc0201007387 */ /* 0x000fe40000100800 */
[----:B------:R-:W-:Y:S04]  /*4cb60*/  SHFL.BFLY PT, R18, R12, 0x2, 0x1f ;  /* 0x0c401f000c127f89 */ /* 0x000fe800000e0000 */
[----:B------:R-:W-:Y:S04]  /*4cb70*/  SHFL.BFLY PT, R13, R24, 0x2, 0x1f ;  /* 0x0c401f00180d7f89 */ /* 0x000fe800000e0000 */
[----:B------:R-:W0:Y:S04]  /*4cb80*/  SHFL.BFLY PT, R2, R25, 0x2, 0x1f ;  /* 0x0c401f0019027f89 */ /* 0x000e2800000e0000 */
[----:B------:R0:W-:Y:S01]  /*4cb90*/  SHFL.BFLY PT, R17, R25, 0x2, 0x1f ;  /* 0x0c401f0019117f89 */ /* 0x0001e200000e0000 */
[----:B------:R-:W-:Y:S03]  /*4cba0*/  SHFL.BFLY PT, R17, R22, 0x2, 0x1f ;  /* 0x0c401f0016117f89 */ /* 0x000fe600000e0000 */
[----:B------:R-:W-:Y:S04]  /*4cbb0*/  SHFL.BFLY PT, R6, R10, 0x2, 0x1f ;  /* 0x0c401f000a067f89 */ /* 0x000fe800000e0000 */
[----:B----4-:R-:W-:Y:S01]  /*4cbc0*/  SHFL.BFLY PT, R5, R11, 0x2, 0x1f ;  /* 0x0c401f000b057f89 */ /* 0x010fe200000e0000 */
[----:B0-----:R-:W-:-:S03]  /*4cbd0*/  FMNMX R25, R25, R2, !PT ;  /* 0x0000000219197209 */ /* 0x001fc60007800000 */
[----:B------:R-:W0:Y:S04]  /*4cbe0*/  SHFL.BFLY PT, R2, R23, 0x2, 0x1f ;  /* 0x0c401f0017027f89 */ /* 0x000e2800000e0000 */
[----:B------:R-:W1:Y:S04]  /*4cbf0*/  SHFL.BFLY PT, R4, R27, 0x2, 0x1f ;  /* 0x0c401f001b047f89 */ /* 0x000e6800000e0000 */
[----:B------:R0:W-:Y:S04]  /*4cc00*/  SHFL.BFLY PT, R18, R23, 0x2, 0x1f ;  /* 0x0c401f0017127f89 */ /* 0x0001e800000e0000 */
[----:B------:R-:W-:Y:S04]  /*4cc10*/  SHFL.BFLY PT, R13, R21, 0x2, 0x1f ;  /* 0x0c401f00150d7f89 */ /* 0x000fe800000e0000 */
[----:B------:R-:W3:Y:S01]  /*4cc20*/  SHFL.BFLY PT, R29, R14, 0x2, 0x1f ;  /* 0x0c401f000e1d7f89 */ /* 0x000ee200000e0000 */
[----:B------:R-:W4:Y:S03]  /*4cc30*/  SHFL.BFLY PT, R13, R15, 0x2, 0x1f ;  /* 0x0c401f000f0d7f89 */ /* 0x000f2600000e0000 */
[----:B------:R-:W1:Y:S01]  /*4cc40*/  SHFL.BFLY PT, R28, R8, 0x2, 0x1f ;  /* 0x0c401f00081c7f89 */ /* 0x000e6200000e0000 */
[----:B------:R-:W-:Y:S02]  /*4cc50*/  SHFL.BFLY PT, R18, R20, 0x2, 0x1f ;  /* 0x0c401f0014127f89 */ /* 0x000fe400000e0000 */
[----:B------:R-:W4:Y:S01]  /*4cc60*/  SHFL.BFLY PT, R18, R26, 0x2, 0x1f ;  /* 0x0c401f001a127f89 */ /* 0x000f2200000e0000 */
[----:B------:R-:W4:Y:S04]  /*4cc70*/  SHFL.BFLY PT, R7, R9, 0x2, 0x1f ;  /* 0x0c401f0009077f89 */ /* 0x000f2800000e0000 */
[----:B------:R-:W-:Y:S01]  /*4cc80*/  SHFL.BFLY PT, R17, R19, 0x2, 0x1f ;  /* 0x0c401f0013117f89 */ /* 0x000fe200000e0000 */
[----:B0-----:R-:W-:-:S03]  /*4cc90*/  FMNMX R23, R23, R2, !PT ;  /* 0x0000000217177209 */ /* 0x001fc60007800000 */
[----:B------:R-:W0:Y:S04]  /*4cca0*/  SHFL.BFLY PT, R2, R20, 0x2, 0x1f ;  /* 0x0c401f0014027f89 */ /* 0x000e2800000e0000 */
[----:B------:R-:W0:Y:S01]  /*4ccb0*/  SHFL.BFLY PT, R17, R16, 0x2, 0x1f ;  /* 0x0c401f0010117f89 */ /* 0x000e2200000e0000 */
[----:B------:R-:W-:Y:S02]  /*4ccc0*/  FMNMX R10, R10, R6, !PT ;  /* 0x000000060a0a7209 */ /* 0x000fe40007800000 */
[----:B------:R-:W-:Y:S02]  /*4ccd0*/  FMNMX R11, R11, R5, !PT ;  /* 0x000000050b0b7209 */ /* 0x000fe40007800000 */
[----:B-1----:R-:W-:Y:S02]  /*4cce0*/  FMNMX R27, R27, R4, !PT ;  /* 0x000000041b1b7209 */ /* 0x002fe40007800000 */
[----:B---3--:R-:W-:Y:S01]  /*4ccf0*/  FMNMX R14, R14, R29, !PT ;  /* 0x0000001d0e0e7209 */ /* 0x008fe20007800000 */
[----:B----4-:R-:W-:Y:S01]  /*4cd00*/  FMNMX R29, R15, R13, !PT ;  /* 0x0000000d0f1d7209 */ /* 0x010fe20007800000 */
[----:B------:R-:W-:Y:S01]  /*4cd10*/  FMNMX R8, R8, R28, !PT ;  /* 0x0000001c08087209 */ /* 0x000fe20007800000 */
[----:B------:R-:W-:Y:S01]  /*4cd20*/  FMNMX R28, R26, R18, !PT ;  /* 0x000000121a1c7209 */ /* 0x000fe20007800000 */
[----:B------:R-:W-:-:S02]  /*4cd30*/  FMNMX R9, R9, R7, !PT ;  /* 0x0000000709097209 */ /* 0x000fc40007800000 */
[----:B0-----:R-:W-:Y:S02]  /*4cd40*/  FMNMX R20, R20, R2, !PT ;  /* 0x0000000214147209 */ /* 0x001fe40007800000 */
[----:B------:R-:W-:Y:S02]  /*4cd50*/  FMNMX R7, R16, R17, !PT ;  /* 0x0000001110077209 */ /* 0x000fe40007800000 */
[----:B--2---:R-:W-:-:S05]  /*4cd60*/  FMNMX R0, R0, R3, !PT ;  /* 0x0000000300007209 */ /* 0x004fca0007800000 */
[----:B------:R-:W-:Y:S02]  /*4cd70*/  STL [R1+0xc8], R0 ;  /* 0x0000c80001007387 */ /* 0x000fe40000100800 */
[----:B------:R-:W0:Y:S02]  /*4cd80*/  SHFL.BFLY PT, R0, R12, 0x2, 0x1f ;  /* 0x0c401f000c007f89 */ /* 0x000e2400000e0000 */
[----:B------:R-:W2:Y:S02]  /*4cd90*/  LDL.LU R6, [R1+0x16c] ;  /* 0x00016c0001067983 */ /* 0x000ea40000300800 */
[----:B------:R-:W3:Y:S01]  /*4cda0*/  LDL.LU R5, [R1+0x168] ;  /* 0x0001680001057983 */ /* 0x000ee20000300800 */
[----:B------:R-:W4:Y:S01]  /*4cdb0*/  LDL.LU R4, [R1+0x164] ;  /* 0x0001640001047983 */ /* 0x000f220000300800 */
[----:B0-----:R-:W-:-:S03]  /*4cdc0*/  FMNMX R12, R12, R0, !PT ;  /* 0x000000000c0c7209 */ /* 0x001fc60007800000 */
[----:B------:R-:W0:Y:S02]  /*4cdd0*/  SHFL.BFLY PT, R0, R24, 0x2, 0x1f ;  /* 0x0c401f0018007f89 */ /* 0x000e2400000e0000 */
[----:B0-----:R-:W-:Y:S02]  /*4cde0*/  FMNMX R24, R24, R0, !PT ;  /* 0x0000000018187209 */ /* 0x001fe40007800000 */
[----:B------:R-:W0:Y:S02]  /*4cdf0*/  SHFL.BFLY PT, R0, R22, 0x2, 0x1f ;  /* 0x0c401f0016007f89 */ /* 0x000e2400000e0000 */
[----:B0-----:R-:W-:Y:S02]  /*4ce00*/  FMNMX R22, R22, R0, !PT ;  /* 0x0000000016167209 */ /* 0x001fe40007800000 */
[----:B------:R-:W0:Y:S04]  /*4ce10*/  SHFL.BFLY PT, R0, R21, 0x2, 0x1f ;  /* 0x0c401f0015007f89 */ /* 0x000e2800000e0000 */
[----:B------:R1:W-:Y:S04]  /*4ce20*/  STL [R1+0x381c], R25 ;  /* 0x00381c1901007387 */ /* 0x0003e80000100800 */
[----:B-1----:R-:W2:Y:S01]  /*4ce30*/  LDL R25, [R1+0x160] ;  /* 0x0001600001197983 */ /* 0x002ea20000100800 */
[----:B0-----:R-:W-:-:S03]  /*4ce40*/  FMNMX R21, R21, R0, !PT ;  /* 0x0000000015157209 */ /* 0x001fc60007800000 */
[----:B------:R-:W0:Y:S04]  /*4ce50*/  SHFL.BFLY PT, R0, R19, 0x2, 0x1f ;  /* 0x0c401f0013007f89 */ /* 0x000e2800000e0000 */
[----:B------:R1:W-:Y:S04]  /*4ce60*/  STL [R1+0x3820], R24 ;  /* 0x0038201801007387 */ /* 0x0003e80000100800 */
[----:B-1----:R-:W3:Y:S01]  /*4ce70*/  LDL.LU R24, [R1+0xc8] ;  /* 0x0000c80001187983 */ /* 0x002ee20000300800 */
[----:B------:R-:W-:Y:S02]  /*4ce80*/  STL [R1+0x3824], R23 ;  /* 0x0038241701007387 */ /* 0x000fe40000100800 */
[----:B------:R1:W-:Y:S02]  /*4ce90*/  STL [R1+0x3828], R22 ;  /* 0x0038281601007387 */ /* 0x0003e40000100800 */
[----:B-1----:R-:W3:Y:S01]  /*4cea0*/  LDL.LU R22, [R1+0xcc] ;  /* 0x0000cc0001167983 */ /* 0x002ee20000300800 */
[----:B0-----:R-:W-:Y:S01]  /*4ceb0*/  FMNMX R19, R19, R0, !PT ;  /* 0x0000000013137209 */ /* 0x001fe20007800000 */
[----:B------:R-:W-:Y:S02]  /*4cec0*/  STL [R1+0x382c], R21 ;  /* 0x00382c1501007387 */ /* 0x000fe40000100800 */
[----:B------:R0:W-:Y:S02]  /*4ced0*/  STL [R1+0x3830], R20 ;  /* 0x0038301401007387 */ /* 0x0001e40000100800 */
[----:B0-----:R-:W3:Y:S01]  /*4cee0*/  LDL.LU R20, [R1+0xd0] ;  /* 0x0000d00001147983 */ /* 0x001ee20000300800 */
[----:B------:R-:W-:Y:S02]  /*4cef0*/  STL [R1+0x3834], R19 ;  /* 0x0038341301007387 */ /* 0x000fe40000100800 */
[----:B------:R-:W3:Y:S02]  /*4cf00*/  LDL.LU R13, [R1+0x3884] ;  /* 0x00388400010d7983 */ /* 0x000ee40000300800 */
[----:B------:R-:W3:Y:S01]  /*4cf10*/  LDL.LU R15, [R1+0x3880] ;  /* 0x00388000010f7983 */ /* 0x000ee20000300800 */
[----:B------:R0:W-:Y:S04]  /*4cf20*/  STL [R1+0x3838], R29 ;  /* 0x0038381d01007387 */ /* 0x0001e80000100800 */
[----:B0-----:R-:W3:Y:S01]  /*4cf30*/  LDL.LU R29, [R1+0x130] ;  /* 0x00013000011d7983 */ /* 0x001ee20000300800 */
[----:B------:R-:W3:Y:S02]  /*4cf40*/  LDL.LU R18, [R1+0x387c] ;  /* 0x00387c0001127983 */ /* 0x000ee40000300800 */
[----:B------:R-:W4:Y:S02]  /*4cf50*/  LDL.LU R26, [R1+0x3878] ;  /* 0x00387800011a7983 */ /* 0x000f240000300800 */
[----:B------:R-:W-:Y:S01]  /*4cf60*/  STL [R1+0x383c], R28 ;  /* 0x00383c1c01007387 */ /* 0x000fe20000100800 */
[----:B------:R-:W4:Y:S01]  /*4cf70*/  LDL.LU R17, [R1+0x3874] ;  /* 0x0038740001117983 */ /* 0x000f220000300800 */
[----:B------:R-:W4:Y:S02]  /*4cf80*/  LDL.LU R16, [R1+0x3870] ;  /* 0x0038700001107983 */ /* 0x000f240000300800 */
[----:B------:R0:W-:Y:S02]  /*4cf90*/  STL [R1+0x3840], R7 ;  /* 0x0038400701007387 */ /* 0x0001e40000100800 */
[----:B0-----:R-:W4:Y:S04]  /*4cfa0*/  LDL.LU R7, [R1+0x134] ;  /* 0x0001340001077983 */ /* 0x001f280000300800 */
[----:B--2---:R-:W0:Y:S04]  /*4cfb0*/  SHFL.BFLY PT, R23, R25, 0x2, 0x1f ;  /* 0x0c401f0019177f89 */ /* 0x004e2800000e0000 */
[----:B0-----:R-:W-:Y:S04]  /*4cfc0*/  STL [R1+0xd4], R23 ;  /* 0x0000d41701007387 */ /* 0x001fe80000100800 */
[----:B---3--:R-:W-:Y:S04]  /*4cfd0*/  SHFL.BFLY PT, R19, R18, 0x2, 0x1f ;  /* 0x0c401f0012137f89 */ /* 0x008fe800000e0000 */
[----:B----4-:R-:W0:Y:S01]  /*4cfe0*/  SHFL.BFLY PT, R21, R26, 0x2, 0x1f ;  /* 0x0c401f001a157f89 */ /* 0x010e2200000e0000 */
[----:B------:R-:W1:Y:S02]  /*4cff0*/  SHFL.BFLY PT, R18, R17, 0x2, 0x1f ;  /* 0x0c401f0011127f89 */ /* 0x000e6400000e0000 */
[----:B------:R-:W2:Y:S02]  /*4d000*/  SHFL.BFLY PT, R17, R16, 0x2, 0x1f ;  /* 0x0c401f0010117f89 */ /* 0x000ea400000e0000 */
[----:B------:R-:W3:Y:S04]  /*4d010*/  SHFL.BFLY PT, R16, R15, 0x2, 0x1f ;  /* 0x0c401f000f107f89 */ /* 0x000ee800000e0000 */
[----:B------:R-:W4:Y:S04]  /*4d020*/  SHFL.BFLY PT, R15, R13, 0x2, 0x1f ;  /* 0x0c401f000d0f7f89 */ /* 0x000f2800000e0000 */
[----:B------:R-:W-:Y:S04]  /*4d030*/  SHFL.BFLY PT, R13, R7, 0x2, 0x1f ;  /* 0x0c401f00070d7f89 */ /* 0x000fe800000e0000 */
[----:B0-----:R-:W-:Y:S01]  /*4d040*/  STL [R1+0xd8], R21 ;  /* 0x0000d81501007387 */ /* 0x001fe20000100800 */
[----:B------:R-:W-:Y:S02]  /*4d050*/  STL [R1+0xdc], R19 ;  /* 0x0000dc1301007387 */ /* 0x000fe40000100800 */
[----:B-1----:R-:W-:Y:S02]  /*4d060*/  STL [R1+0xe0], R18 ;  /* 0x0000e01201007387 */ /* 0x002fe40000100800 */
[----:B--2---:R-:W-:Y:S01]  /*4d070*/  STL [R1+0xe4], R17 ;  /* 0x0000e41101007387 */ /* 0x004fe20000100800 */
[----:B---3--:R-:W-:Y:S01]  /*4d080*/  STL [R1+0xe8], R16 ;  /* 0x0000e81001007387 */ /* 0x008fe20000100800 */
[----:B------:R0:W-:Y:S02]  /*4d090*/  STL [R1+0x3860], R7 ;  /* 0x0038600701007387 */ /* 0x0001e40000100800 */
[----:B----4-:R-:W-:Y:S01]  /*4d0a0*/  STL [R1+0x114], R15 ;  /* 0x0001140f01007387 */ /* 0x010fe20000100800 */
[----:B0-----:R-:W2:Y:S04]  /*4d0b0*/  LDL.LU R7, [R1+0xe0] ;  /* 0x0000e00001077983 */ /* 0x001ea80000300800 */
[----:B--2---:R0:W-:Y:S04]  /*4d0c0*/  STL [R1+0x3864], R7 ;  /* 0x0038640701007387 */ /* 0x0041e80000100800 */
[----:B0-----:R-:W2:Y:S04]  /*4d0d0*/  LDL.LU R7, [R1+0xdc] ;  /* 0x0000dc0001077983 */ /* 0x001ea80000300800 */
[----:B------:R-:W0:Y:S04]  /*4d0e0*/  SHFL.BFLY PT, R28, R29, 0x2, 0x1f ;  /* 0x0c401f001d1c7f89 */ /* 0x000e2800000e0000 */
[----:B--2---:R1:W-:Y:S04]  /*4d0f0*/  STL [R1+0x3868], R7 ;  /* 0x0038680701007387 */ /* 0x0043e80000100800 */
[----:B-1----:R-:W2:Y:S04]  /*4d100*/  LDL.LU R7, [R1+0xd8] ;  /* 0x0000d80001077983 */ /* 0x002ea80000300800 */
[----:B--2---:R1:W-:Y:S04]  /*4d110*/  STL [R1+0x386c], R7 ;  /* 0x00386c0701007387 */ /* 0x0043e80000100800 */
[----:B-1----:R-:W2:Y:S01]  /*4d120*/  LDL.LU R7, [R1+0xd4] ;  /* 0x0000d40001077983 */ /* 0x002ea20000300800 */
[----:B0-----:R0:W-:Y:S03]  /*4d130*/  STL [R1+0x3848], R28 ;  /* 0x0038481c01007387 */ /* 0x0011e60000100800 */
[----:B0-----:R-:W3:Y:S04]  /*4d140*/  LDL.LU R28, [R1+0x138] ;  /* 0x00013800011c7983 */ /* 0x001ee80000300800 */
[----:B------:R-:W0:Y:S04]  /*4d150*/  SHFL.BFLY PT, R19, R20, 0x1, 0x1f ;  /* 0x0c201f0014137f89 */ /* 0x000e2800000e0000 */
[----:B---3--:R1:W-:Y:S04]  /*4d160*/  STL [R1+0x3850], R28 ;  /* 0x0038501c01007387 */ /* 0x0083e80000100800 */
[----:B-1----:R-:W3:Y:S04]  /*4d170*/  LDL.LU R28, [R1+0x13c] ;  /* 0x00013c00011c7983 */ /* 0x002ee80000300800 */
[----:B------:R-:W1:Y:S04]  /*4d180*/  SHFL.BFLY PT, R0, R6, 0x2, 0x1f ;  /* 0x0c401f0006007f89 */ /* 0x000e6800000e0000 */
[----:B------:R-:W4:Y:S04]  /*4d190*/  SHFL.BFLY PT, R2, R5, 0x2, 0x1f ;  /* 0x0c401f0005027f89 */ /* 0x000f2800000e0000 */
[----:B------:R-:W0:Y:S04]  /*4d1a0*/  SHFL.BFLY PT, R3, R4, 0x2, 0x1f ;  /* 0x0c401f0004037f89 */ /* 0x000e2800000e0000 */
[----:B---3--:R3:W-:Y:S04]  /*4d1b0*/  STL [R1+0x3858], R28 ;  /* 0x0038581c01007387 */ /* 0x0087e80000100800 */
[----:B---3--:R-:W3:Y:S01]  /*4d1c0*/  LDL.LU R28, [R1+0x150] ;  /* 0x00015000011c7983 */ /* 0x008ee20000300800 */
[----:B------:R0:W-:Y:S03]  /*4d1d0*/  STL [R1+0x3844], R29 ;  /* 0x0038441d01007387 */ /* 0x0001e60000100800 */
[----:B0-----:R-:W2:Y:S01]  /*4d1e0*/  LDL.LU R29, [R1+0x154] ;  /* 0x00015400011d7983 */ /* 0x001ea20000300800 */
[----:B------:R0:W-:Y:S03]  /*4d1f0*/  STL [R1+0x3854], R19 ;  /* 0x0038541301007387 */ /* 0x0001e60000100800 */
[----:B0-----:R-:W2:Y:S01]  /*4d200*/  LDL.LU R19, [R1+0xe8] ;  /* 0x0000e80001137983 */ /* 0x001ea20000300800 */
[----:B-1----:R-:W-:-:S02]  /*4d210*/  FMNMX R6, R6, R0, !PT ;  /* 0x0000000006067209 */ /* 0x002fc40007800000 */
[----:B----4-:R-:W-:Y:S02]  /*4d220*/  FMNMX R5, R5, R2, !PT ;  /* 0x0000000205057209 */ /* 0x010fe40007800000 */
[----:B------:R-:W-:Y:S01]  /*4d230*/  FMNMX R4, R4, R3, !PT ;  /* 0x0000000304047209 */ /* 0x000fe20007800000 */
[----:B--2---:R0:W-:Y:S04]  /*4d240*/  STL [R1+0x385c], R19 ;  /* 0x00385c1301007387 */ /* 0x0041e80000100800 */
[----:B0-----:R-:W3:Y:S01]  /*4d250*/  LDL.LU R19, [R1+0xe4] ;  /* 0x0000e40001137983 */ /* 0x001ee20000300800 */
[----:B------:R0:W-:Y:S03]  /*4d260*/  STL [R1+0x384c], R20 ;  /* 0x00384c1401007387 */ /* 0x0001e60000100800 */
[----:B0-----:R-:W2:Y:S01]  /*4d270*/  LDL.LU R20, [R1+0x114] ;  /* 0x0001140001147983 */ /* 0x001ea20000300800 */
[----:B------:R-:W4:Y:S02]  /*4d280*/  LDL.LU R0, [R1+0x158] ;  /* 0x0001580001007983 */ /* 0x000f240000300800 */
[----:B------:R-:W2:Y:S02]  /*4d290*/  LDL.LU R2, [R1+0x15c] ;  /* 0x00015c0001027983 */ /* 0x000ea40000300800 */
[----:B------:R-:W2:Y:S02]  /*4d2a0*/  LDL.LU R3, [R1+0x160] ;  /* 0x0001600001037983 */ /* 0x000ea40000300800 */
[----:B--2---:R-:W-:-:S02]  /*4d2b0*/  FMNMX R3, R3, R7, !PT ;  /* 0x0000000703037209 */ /* 0x004fc40007800000 */
[----:B------:R-:W2:Y:S02]  /*4d2c0*/  LDL.LU R7, [R1+0x386c] ;  /* 0x00386c0001077983 */ /* 0x000ea40000300800 */
[----:B--2---:R-:W-:Y:S02]  /*4d2d0*/  FMNMX R2, R2, R7, !PT ;  /* 0x0000000702027209 */ /* 0x004fe40007800000 */
[----:B------:R-:W4:Y:S02]  /*4d2e0*/  LDL.LU R7, [R1+0x3868] ;  /* 0x0038680001077983 */ /* 0x000f240000300800 */
[----:B----4-:R-:W-:Y:S02]  /*4d2f0*/  FMNMX R0, R0, R7, !PT ;  /* 0x0000000700007209 */ /* 0x010fe40007800000 */
[----:B------:R-:W2:Y:S01]  /*4d300*/  LDL.LU R7, [R1+0x3864] ;  /* 0x0038640001077983 */ /* 0x000ea20000300800 */
[----:B---3--:R-:W-:Y:S02]  /*4d310*/  FMNMX R28, R28, R19, !PT ;  /* 0x000000131c1c7209 */ /* 0x008fe40007800000 */
[----:B--2---:R-:W-:-:S02]  /*4d320*/  FMNMX R29, R29, R7, !PT ;  /* 0x000000071d1d7209 */ /* 0x004fc40007800000 */
[----:B------:R-:W2:Y:S03]  /*4d330*/  LDL.LU R7, [R1+0x3860] ;  /* 0x0038600001077983 */ /* 0x000ea60000300800 */
[----:B------:R-:W-:Y:S02]  /*4d340*/  STL [R1+0xd4], R29 ;  /* 0x0000d41d01007387 */ /* 0x000fe40000100800 */
[----:B------:R-:W3:Y:S02]  /*4d350*/  LDL.LU R19, [R1+0x385c] ;  /* 0x00385c0001137983 */ /* 0x000ee40000300800 */
[----:B------:R0:W-:Y:S02]  /*4d360*/  STL [R1+0xd8], R28 ;  /* 0x0000d81c01007387 */ /* 0x0001e40000100800 */
[----:B0-----:R-:W3:Y:S02]  /*4d370*/  LDL.LU R28, [R1+0x3858] ;  /* 0x00385800011c7983 */ /* 0x001ee40000300800 */
[----:B---3--:R-:W-:-:S02]  /*4d380*/  FMNMX R28, R28, R19, !PT ;  /* 0x000000131c1c7209 */ /* 0x008fc40007800000 */
[----:B------:R-:W3:Y:S03]  /*4d390*/  LDL.LU R19, [R1+0x3854] ;  /* 0x0038540001137983 */ /* 0x000ee60000300800 */
[----:B------:R0:W-:Y:S02]  /*4d3a0*/  STL [R1+0xdc], R28 ;  /* 0x0000dc1c01007387 */ /* 0x0001e40000100800 */
[----:B0-----:R-:W4:Y:S04]  /*4d3b0*/  LDL.LU R28, [R1+0x3850] ;  /* 0x00385000011c7983 */ /* 0x001f280000300800 */
[----:B--2---:R-:W0:Y:S02]  /*4d3c0*/  SHFL.BFLY PT, R29, R7, 0x2, 0x1f ;  /* 0x0c401f00071d7f89 */ /* 0x004e2400000e0000 */
[----:B0-----:R-:W-:-:S02]  /*4d3d0*/  FMNMX R7, R7, R29, !PT ;  /* 0x0000001d07077209 */ /* 0x001fc40007800000 */
[----:B----4-:R-:W-:Y:S02]  /*4d3e0*/  FMNMX R28, R28, R20, !PT ;  /* 0x000000141c1c7209 */ /* 0x010fe40007800000 */
[----:B------:R-:W3:Y:S03]  /*4d3f0*/  LDL.LU R20, [R1+0x384c] ;  /* 0x00384c0001147983 */ /* 0x000ee60000300800 */
[----:B------:R0:W-:Y:S02]  /*4d400*/  STL [R1+0xe0], R28 ;  /* 0x0000e01c01007387 */ /* 0x0001e40000100800 */
[----:B0-----:R-:W2:Y:S01]  /*4d410*/  LDL.LU R28, [R1+0x3848] ;  /* 0x00384800011c7983 */ /* 0x001ea20000300800 */
[----:B------:R-:W2:Y:S03]  /*4d420*/  LDL.LU R29, [R1+0x3844] ;  /* 0x00384400011d7983 */ /* 0x000ea60000300800 */
[----:B------:R-:W0:Y:S04]  /*4d430*/  SHFL.BFLY PT, R21, R22, 0x1, 0x1f ;  /* 0x0c201f0016157f89 */ /* 0x000e2800000e0000 */
[----:B------:R-:W1:Y:S04]  /*4d440*/  SHFL.BFLY PT, R23, R24, 0x1, 0x1f ;  /* 0x0c201f0018177f89 */ /* 0x000e6800000e0000 */
[----:B------:R-:W4:Y:S04]  /*4d450*/  SHFL.BFLY PT, R26, R11, 0x1, 0x1f ;  /* 0x0c201f000b1a7f89 */ /* 0x000f2800000e0000 */
[----:B------:R-:W4:Y:S04]  /*4d460*/  SHFL.BFLY PT, R25, R27, 0x1, 0x1f ;  /* 0x0c201f001b197f89 */ /* 0x000f2800000e0000 */
[----:B------:R-:W4:Y:S04]  /*4d470*/  SHFL.BFLY PT, R18, R10, 0x1, 0x1f ;  /* 0x0c201f000a127f89 */ /* 0x000f2800000e0000 */
[----:B------:R-:W4:Y:S04]  /*4d480*/  SHFL.BFLY PT, R17, R9, 0x1, 0x1f ;  /* 0x0c201f0009117f89 */ /* 0x000f2800000e0000 */
[----:B------:R-:W4:Y:S04]  /*4d490*/  SHFL.BFLY PT, R16, R8, 0x1, 0x1f ;  /* 0x0c201f0008107f89 */ /* 0x000f2800000e0000 */
[----:B------:R-:W-:Y:S04]  /*4d4a0*/  SHFL.BFLY PT, R15, R14, 0x1, 0x1f ;  /* 0x0c201f000e0f7f89 */ /* 0x000fe800000e0000 */
[----:B------:R-:W4:Y:S01]  /*4d4b0*/  SHFL.BFLY PT, R13, R12, 0x1, 0x1f ;  /* 0x0c201f000c0d7f89 */ /* 0x000f2200000e0000 */
[----:B------:R0:W-:Y:S03]  /*4d4c0*/  STL [R1+0xe4], R7 ;  /* 0x0000e40701007387 */ /* 0x0001e60000100800 */
[----:B0-----:R-:W2:Y:S01]  /*4d4d0*/  LDL.LU R7, [R1+0x3840] ;  /* 0x0038400001077983 */ /* 0x001ea20000300800 */
[----:B------:R-:W-:-:S02]  /*4d4e0*/  FMNMX R22, R22, R21, !PT ;  /* 0x0000001516167209 */ /* 0x000fc40007800000 */
[----:B-1----:R-:W-:Y:S02]  /*4d4f0*/  FMNMX R24, R24, R23, !PT ;  /* 0x0000001718187209 */ /* 0x002fe40007800000 */
[----:B----4-:R-:W-:Y:S02]  /*4d500*/  FMNMX R11, R11, R26, !PT ;  /* 0x0000001a0b0b7209 */ /* 0x010fe40007800000 */
[----:B------:R-:W-:Y:S02]  /*4d510*/  FMNMX R27, R27, R25, !PT ;  /* 0x000000191b1b7209 */ /* 0x000fe40007800000 */
[----:B------:R-:W-:Y:S02]  /*4d520*/  FMNMX R10, R10, R18, !PT ;  /* 0x000000120a0a7209 */ /* 0x000fe40007800000 */
[----:B------:R-:W-:Y:S02]  /*4d530*/  FMNMX R9, R9, R17, !PT ;  /* 0x0000001109097209 */ /* 0x000fe40007800000 */
[----:B------:R-:W-:-:S02]  /*4d540*/  FMNMX R8, R8, R16, !PT ;  /* 0x0000001008087209 */ /* 0x000fc40007800000 */
[----:B------:R-:W-:Y:S02]  /*4d550*/  FMNMX R26, R12, R13, !PT ;  /* 0x0000000d0c1a7209 */ /* 0x000fe40007800000 */
[----:B---3--:R-:W-:Y:S02]  /*4d560*/  FMNMX R20, R20, R19, !PT ;  /* 0x0000001314147209 */ /* 0x008fe40007800000 */
[----:B--2---:R-:W-:Y:S02]  /*4d570*/  FMNMX R29, R29, R28, !PT ;  /* 0x0000001c1d1d7209 */ /* 0x004fe40007800000 */
[----:B------:R-:W2:Y:S03]  /*4d580*/  LDL.LU R28, [R1+0x383c] ;  /* 0x00383c00011c7983 */ /* 0x000ea60000300800 */
[----:B------:R0:W-:Y:S02]  /*4d590*/  STL [R1+0xe8], R29 ;  /* 0x0000e81d01007387 */ /* 0x0001e40000100800 */
[----:B0-----:R-:W3:Y:S01]  /*4d5a0*/  LDL.LU R29, [R1+0x3838] ;  /* 0x00383800011d7983 */ /* 0x001ee20000300800 */
[----:B------:R-:W4:Y:S02]  /*4d5b0*/  LDL.LU R19, [R1+0x3834] ;  /* 0x0038340001137983 */ /* 0x000f240000300800 */
[----:B------:R0:W-:Y:S02]  /*4d5c0*/  STL [R1+0x160], R20 ;  /* 0x0001601401007387 */ /* 0x0001e40000100800 */
[----:B0-----:R-:W2:Y:S01]  /*4d5d0*/  LDL.LU R20, [R1+0x3830] ;  /* 0x0038300001147983 */ /* 0x001ea20000300800 */
[----:B------:R-:W2:Y:S02]  /*4d5e0*/  LDL.LU R21, [R1+0x382c] ;  /* 0x00382c0001157983 */ /* 0x000ea40000300800 */
[----:B------:R0:W-:Y:S02]  /*4d5f0*/  STL [R1+0x15c], R22 ;  /* 0x00015c1601007387 */ /* 0x0001e40000100800 */
[----:B0-----:R-:W2:Y:S01]  /*4d600*/  LDL.LU R22, [R1+0x3828] ;  /* 0x0038280001167983 */ /* 0x001ea20000300800 */
[----:B------:R-:W2:Y:S02]  /*4d610*/  LDL.LU R23, [R1+0x3824] ;  /* 0x0038240001177983 */ /* 0x000ea40000300800 */
[----:B------:R0:W-:Y:S02]  /*4d620*/  STL [R1+0x158], R24 ;  /* 0x0001581801007387 */ /* 0x0001e40000100800 */
[----:B0-----:R-:W2:Y:S01]  /*4d630*/  LDL.LU R24, [R1+0x3820] ;  /* 0x0038200001187983 */ /* 0x001ea20000300800 */
[----:B------:R-:W2:Y:S02]  /*4d640*/  LDL.LU R25, [R1+0x381c] ;  /* 0x00381c0001197983 */ /* 0x000ea40000300800 */
[----:B------:R-:W-:Y:S02]  /*4d650*/  STL [R1+0x37e4], R11 ;  /* 0x0037e40b01007387 */ /* 0x000fe40000100800 */
[----:B------:R0:W-:Y:S01]  /*4d660*/  STL [R1+0x154], R27 ;  /* 0x0001541b01007387 */ /* 0x0001e20000100800 */
[----:B------:R-:W-:Y:S01]  /*4d670*/  STL [R1+0x37e8], R10 ;  /* 0x0037e80a01007387 */ /* 0x000fe20000100800 */
[----:B------:R-:W-:Y:S02]  /*4d680*/  STL [R1+0x37ec], R9 ;  /* 0x0037ec0901007387 */ /* 0x000fe40000100800 */
[----:B------:R-:W-:Y:S01]  /*4d690*/  STL [R1+0x37f0], R8 ;  /* 0x0037f00801007387 */ /* 0x000fe20000100800 */
[----:B0-----:R-:W-:-:S05]  /*4d6a0*/  FMNMX R27, R14, R15, !PT ;  /* 0x0000000f0e1b7209 */ /* 0x001fca0007800000 */
[----:B------:R0:W-:Y:S04]  /*4d6b0*/  STL [R1+0x37f4], R27 ;  /* 0x0037f41b01007387 */ /* 0x0001e80000100800 */
[----:B0-----:R-:W2:Y:S01]  /*4d6c0*/  LDL.LU R27, [R1+0xe8] ;  /* 0x0000e800011b7983 */ /* 0x001ea20000300800 */
[----:B------:R0:W-:Y:S03]  /*4d6d0*/  STL [R1+0x37f8], R26 ;  /* 0x0037f81a01007387 */ /* 0x0001e60000100800 */
[----:B0-----:R-:W2:Y:S01]  /*4d6e0*/  LDL R26, [R1+0xd8] ;  /* 0x0000d800011a7983 */ /* 0x001ea20000100800 */
[----:B------:R-:W2:Y:S03]  /*4d6f0*/  LDL.LU R8, [R1+0x160] ;  /* 0x0001600001087983 */ /* 0x000ea60000300800 */
[----:B--2---:R0:W-:Y:S04]  /*4d700*/  STL [R1+0x3800], R8 ;  /* 0x0038000801007387 */ /* 0x0041e80000100800 */
[----:B0-----:R-:W2:Y:S01]  /*4d710*/  LDL.LU R8, [R1+0xe0] ;  /* 0x0000e00001087983 */ /* 0x001ea20000300800 */
[----:B------:R-:W2:Y:S03]  /*4d720*/  LDL.LU R9, [R1+0x15c] ;  /* 0x00015c0001097983 */ /* 0x000ea60000300800 */
[----:B--2---:R0:W-:Y:S04]  /*4d730*/  STL [R1+0x3804], R9 ;  /* 0x0038040901007387 */ /* 0x0041e80000100800 */
[----:B0-----:R-:W2:Y:S01]  /*4d740*/  LDL R9, [R1+0xd4] ;  /* 0x0000d40001097983 */ /* 0x001ea20000100800 */
[----:B------:R-:W2:Y:S03]  /*4d750*/  LDL.LU R10, [R1+0x158] ;  /* 0x00015800010a7983 */ /* 0x000ea60000300800 */
[----:B--2---:R0:W-:Y:S04]  /*4d760*/  STL [R1+0x3808], R10 ;  /* 0x0038080a01007387 */ /* 0x0041e80000100800 */
[----:B0-----:R-:W2:Y:S01]  /*4d770*/  LDL.LU R10, [R1+0xdc] ;  /* 0x0000dc00010a7983 */ /* 0x001ea20000300800 */
[----:B------:R-:W2:Y:S03]  /*4d780*/  LDL.LU R11, [R1+0x154] ;  /* 0x00015400010b7983 */ /* 0x000ea60000300800 */
[----:B---3--:R-:W0:Y:S04]  /*4d790*/  SHFL.BFLY PT, R18, R29, 0x1, 0x1f ;  /* 0x0c201f001d127f89 */ /* 0x008e2800000e0000 */
[----:B------:R-:W1:Y:S04]  /*4d7a0*/  SHFL.BFLY PT, R17, R28, 0x1, 0x1f ;  /* 0x0c201f001c117f89 */ /* 0x000e6800000e0000 */
[----:B------:R-:W3:Y:S04]  /*4d7b0*/  SHFL.BFLY PT, R9, R9, 0x1, 0x1f ;  /* 0x0c201f0009097f89 */ /* 0x000ee800000e0000 */
[----:B--2---:R2:W-:Y:S04]  /*4d7c0*/  STL [R1+0x37fc], R11 ;  /* 0x0037fc0b01007387 */ /* 0x0045e80000100800 */
[----:B--2---:R-:W2:Y:S01]  /*4d7d0*/  LDL.LU R11, [R1+0xe4] ;  /* 0x0000e400010b7983 */ /* 0x004ea20000300800 */
[----:B0-----:R-:W-:Y:S02]  /*4d7e0*/  STL [R1+0x3810], R18 ;  /* 0x0038101201007387 */ /* 0x001fe40000100800 */
[----:B------:R-:W-:Y:S02]  /*4d7f0*/  SHFL.BFLY PT, R18, R3, 0x1, 0x1f ;  /* 0x0c201f0003127f89 */ /* 0x000fe400000e0000 */
[----:B------:R-:W0:Y:S01]  /*4d800*/  SHFL.BFLY PT, R18, R26, 0x1, 0x1f ;  /* 0x0c201f001a127f89 */ /* 0x000e2200000e0000 */
[----:B------:R-:W-:Y:S01]  /*4d810*/  STL [R1+0x380c], R29 ;  /* 0x00380c1d01007387 */ /* 0x000fe20000100800 */
[----:B-1----:R-:W-:Y:S02]  /*4d820*/  STL [R1+0x3818], R17 ;  /* 0x0038181101007387 */ /* 0x002fe40000100800 */
[----:B------:R-:W-:Y:S02]  /*4d830*/  STL [R1+0x3814], R28 ;  /* 0x0038141c01007387 */ /* 0x000fe40000100800 */
[----:B------:R-:W-:Y:S01]  /*4d840*/  SHFL.BFLY PT, R17, R0, 0x1, 0x1f ;  /* 0x0c201f0000117f89 */ /* 0x000fe200000e0000 */
[----:B------:R-:W-:Y:S04]  /*4d850*/  SHFL.BFLY PT, R17, R10, 0x1, 0x1f ;  /* 0x0c201f000a117f89 */ /* 0x000fe800000e0000 */
[----:B---3--:R-:W-:Y:S01]  /*4d860*/  STL [R1+0x10c], R9 ;  /* 0x00010c0901007387 */ /* 0x008fe20000100800 */
[----:B------:R-:W1:Y:S03]  /*4d870*/  SHFL.BFLY PT, R17, R25, 0x1, 0x1f ;  /* 0x0c201f0019117f89 */ /* 0x000e6600000e0000 */
[----:B------:R-:W3:Y:S04]  /*4d880*/  SHFL.BFLY PT, R29, R24, 0x1, 0x1f ;  /* 0x0c201f00181d7f89 */ /* 0x000ee800000e0000 */
[----:B0-----:R-:W-:Y:S04]  /*4d890*/  STL [R1+0x110], R18 ;  /* 0x0001101201007387 */ /* 0x001fe80000100800 */
[----:B------:R1:W-:Y:S04]  /*4d8a0*/  SHFL.BFLY PT, R12, R25, 0x1, 0x1f ;  /* 0x0c201f00190c7f89 */ /* 0x0003e800000e0000 */
[----:B------:R-:W-:Y:S04]  /*4d8b0*/  SHFL.BFLY PT, R13, R23, 0x1, 0x1f ;  /* 0x0c201f00170d7f89 */ /* 0x000fe800000e0000 */
[----:B------:R3:W-:Y:S04]  /*4d8c0*/  SHFL.BFLY PT, R14, R24, 0x1, 0x1f ;  /* 0x0c201f00180e7f89 */ /* 0x0007e800000e0000 */
[----:B------:R-:W0:Y:S01]  /*4d8d0*/  SHFL.BFLY PT, R28, R21, 0x1, 0x1f ;  /* 0x0c201f00151c7f89 */ /* 0x000e2200000e0000 */
[----:B-1----:R-:W-:-:S03]  /*4d8e0*/  FMNMX R25, R25, R17, !PT ;  /* 0x0000001119197209 */ /* 0x002fc60007800000 */
[----:B------:R-:W1:Y:S01]  /*4d8f0*/  SHFL.BFLY PT, R17, R22, 0x1, 0x1f ;  /* 0x0c201f0016117f89 */ /* 0x000e6200000e0000 */
[----:B---3--:R-:W-:Y:S02]  /*4d900*/  FMNMX R24, R24, R29, !PT ;  /* 0x0000001d18187209 */ /* 0x008fe40007800000 */
[----:B----4-:R-:W3:Y:S01]  /*4d910*/  SHFL.BFLY PT, R29, R19, 0x1, 0x1f ;  /* 0x0c201f00131d7f89 */ /* 0x010ee200000e0000 */
[----:B------:R-:W-:Y:S04]  /*4d920*/  SHFL.BFLY PT, R12, R22, 0x1, 0x1f ;  /* 0x0c201f00160c7f89 */ /* 0x000fe800000e0000 */
[----:B------:R0:W-:Y:S04]  /*4d930*/  SHFL.BFLY PT, R14, R21, 0x1, 0x1f ;  /* 0x0c201f00150e7f89 */ /* 0x0001e800000e0000 */
[----:B------:R-:W-:Y:S01]  /*4d940*/  SHFL.BFLY PT, R13, R20, 0x1, 0x1f ;  /* 0x0c201f00140d7f89 */ /* 0x000fe200000e0000 */
[----:B------:R3:W-:Y:S01]  /*4d950*/  SHFL.BFLY PT, R12, R19, 0x1, 0x1f ;  /* 0x0c201f00130c7f89 */ /* 0x0007e200000e0000 */
[----:B0-----:R-:W-:-:S02]  /*4d960*/  FMNMX R21, R21, R28, !PT ;  /* 0x0000001c15157209 */ /* 0x001fc40007800000 */
[----:B-1----:R-:W-:Y:S02]  /*4d970*/  FMNMX R22, R22, R17, !PT ;  /* 0x0000001116167209 */ /* 0x002fe40007800000 */
[----:B------:R-:W4:Y:S01]  /*4d980*/  LDL.LU R17, [R1+0x3818] ;  /* 0x0038180001117983 */ /* 0x000f220000300800 */
[----:B------:R-:W4:Y:S01]  /*4d990*/  LDL.LU R28, [R1+0x3814] ;  /* 0x00381400011c7983 */ /* 0x000f220000300800 */
[----:B---3--:R-:W-:Y:S02]  /*4d9a0*/  FMNMX R19, R19, R29, !PT ;  /* 0x0000001d13137209 */ /* 0x008fe40007800000 */
[----:B--2---:R-:W-:Y:S01]  /*4d9b0*/  SHFL.BFLY PT, R18, R11, 0x1, 0x1f ;  /* 0x0c201f000b127f89 */ /* 0x004fe200000e0000 */
[----:B------:R-:W0:Y:S02]  /*4d9c0*/  SHFL.BFLY PT, R18, R23, 0x1, 0x1f ;  /* 0x0c201f0017127f89 */ /* 0x000e2400000e0000 */
[----:B0-----:R-:W-:Y:S02]  /*4d9d0*/  FMNMX R23, R23, R18, !PT ;  /* 0x0000001217177209 */ /* 0x001fe40007800000 */
[----:B------:R-:W0:Y:S02]  /*4d9e0*/  SHFL.BFLY PT, R18, R20, 0x1, 0x1f ;  /* 0x0c201f0014127f89 */ /* 0x000e2400000e0000 */
[----:B0-----:R-:W-:-:S02]  /*4d9f0*/  FMNMX R20, R20, R18, !PT ;  /* 0x0000001214147209 */ /* 0x001fc40007800000 */
[----:B------:R-:W2:Y:S01]  /*4da00*/  LDL.LU R18, [R1+0x3810] ;  /* 0x0038100001127983 */ /* 0x000ea20000300800 */
[----:B------:R-:W2:Y:S03]  /*4da10*/  LDL.LU R29, [R1+0x380c] ;  /* 0x00380c00011d7983 */ /* 0x000ea60000300800 */
[----:B------:R-:W0:Y:S04]  /*4da20*/  SHFL.BFLY PT, R15, R6, 0x1, 0x1f ;  /* 0x0c201f00060f7f89 */ /* 0x000e2800000e0000 */
[----:B------:R-:W1:Y:S04]  /*4da30*/  SHFL.BFLY PT, R14, R5, 0x1, 0x1f ;  /* 0x0c201f00050e7f89 */ /* 0x000e6800000e0000 */
[----:B------:R-:W3:Y:S01]  /*4da40*/  SHFL.BFLY PT, R12, R2, 0x1, 0x1f ;  /* 0x0c201f00020c7f89 */ /* 0x000ee200000e0000 */
[----:B----4-:R-:W-:-:S02]  /*4da50*/  FMNMX R17, R28, R17, !PT ;  /* 0x000000111c117209 */ /* 0x010fc40007800000 */
[----:B0-----:R-:W-:Y:S02]  /*4da60*/  FMNMX R15, R6, R15, !PT ;  /* 0x0000000f060f7209 */ /* 0x001fe40007800000 */
[----:B-1----:R-:W-:Y:S01]  /*4da70*/  FMNMX R14, R5, R14, !PT ;  /* 0x0000000e050e7209 */ /* 0x002fe20007800000 */
[----:B------:R-:W4:Y:S01]  /*4da80*/  LDL.LU R6, [R1+0xd4] ;  /* 0x0000d40001067983 */ /* 0x000f220000300800 */
[----:B------:R-:W4:Y:S01]  /*4da90*/  LDL.LU R5, [R1+0xd8] ;  /* 0x0000d80001057983 */ /* 0x000f220000300800 */
[----:B---3--:R-:W-:Y:S02]  /*4daa0*/  FMNMX R28, R2, R12, !PT ;  /* 0x0000000c021c7209 */ /* 0x008fe40007800000 */
[----:B--2---:R-:W-:Y:S02]  /*4dab0*/  FMNMX R18, R29, R18, !PT ;  /* 0x000000121d127209 */ /* 0x004fe40007800000 */
[----:B------:R-:W0:Y:S02]  /*4dac0*/  SHFL.BFLY PT, R29, R3, 0x1, 0x1f ;  /* 0x0c201f00031d7f89 */ /* 0x000e2400000e0000 */
[----:B0-----:R-:W-:-:S02]  /*4dad0*/  FMNMX R29, R3, R29, !PT ;  /* 0x0000001d031d7209 */ /* 0x001fc40007800000 */
[----:B------:R-:W2:Y:S01]  /*4dae0*/  LDL.LU R3, [R1+0x110] ;  /* 0x0001100001037983 */ /* 0x000ea20000300800 */
[----:B------:R-:W4:Y:S03]  /*4daf0*/  LDL.LU R2, [R1+0x10c] ;  /* 0x00010c0001027983 */ /* 0x000f260000300800 */
[----:B------:R-:W0:Y:S04]  /*4db00*/  SHFL.BFLY PT, R16, R7, 0x1, 0x1f ;  /* 0x0c201f0007107f89 */ /* 0x000e2800000e0000 */
[----:B------:R-:W1:Y:S04]  /*4db10*/  SHFL.BFLY PT, R13, R4, 0x1, 0x1f ;  /* 0x0c201f00040d7f89 */ /* 0x000e6800000e0000 */
[----:B------:R-:W3:Y:S01]  /*4db20*/  S2R R12, SR_TID.X ;  /* 0x00000000000c7919 */ /* 0x000ee20000002100 */
[----:B0-----:R-:W-:-:S03]  /*4db30*/  FMNMX R16, R7, R16, !PT ;  /* 0x0000001007107209 */ /* 0x001fc60007800000 */
[----:B------:R-:W0:Y:S01]  /*4db40*/  SHFL.BFLY PT, R7, R0, 0x1, 0x1f ;  /* 0x0c201f0000077f89 */ /* 0x000e2200000e0000 */
[----:B-1----:R-:W-:Y:S02]  /*4db50*/  FMNMX R13, R4, R13, !PT ;  /* 0x0000000d040d7209 */ /* 0x002fe40007800000 */
[----:B------:R-:W1:Y:S01]  /*4db60*/  SHFL.BFLY PT, R4, R10, 0x1, 0x1f ;  /* 0x0c201f000a047f89 */ /* 0x000e6200000e0000 */
[----:B------:R-:W2:Y:S01]  /*4db70*/  SHFL.BFLY PT, R9, R8, 0x1, 0x1f ;  /* 0x0c201f0008097f89 */ /* 0x000ea200000e0000 */
[----:B0-----:R-:W-:Y:S02]  /*4db80*/  FMNMX R7, R0, R7, !PT ;  /* 0x0000000700077209 */ /* 0x001fe40007800000 */
[----:B-1----:R-:W-:Y:S02]  /*4db90*/  FMNMX R4, R10, R4, !PT ;  /* 0x000000040a047209 */ /* 0x002fe40007800000 */
[----:B------:R-:W2:Y:S01]  /*4dba0*/  LDL.LU R10, [R1+0x3808] ;  /* 0x00380800010a7983 */ /* 0x000ea20000300800 */
[----:B----4-:R-:W-:Y:S01]  /*4dbb0*/  FMNMX R6, R6, R2, !PT ;  /* 0x0000000206067209 */ /* 0x010fe20007800000 */
[----:B---3--:R-:W-:-:S04]  /*4dbc0*/  LOP3.LUT R2, R12, 0x1c, RZ, 0xc0, !PT ;  /* 0x0000001c0c027812 */ /* 0x008fc800078ec0ff */
[----:B------:R-:W-:Y:S02]  /*4dbd0*/  SHF.L.U32 R0, R2, 0x3, RZ ;  /* 0x0000000302007819 */ /* 0x000fe400000006ff */
[----:B------:R-:W0:Y:S01]  /*4dbe0*/  SHFL.BFLY PT, R2, R11, 0x1, 0x1f ;  /* 0x0c201f000b027f89 */ /* 0x000e2200000e0000 */
[----:B--2---:R-:W-:Y:S01]  /*4dbf0*/  FMNMX R5, R5, R3, !PT ;  /* 0x0000000305057209 */ /* 0x004fe20007800000 */
[----:B------:R-:W-:Y:S02]  /*4dc00*/  FMNMX R3, R8, R9, !PT ;  /* 0x0000000908037209 */ /* 0x000fe40007800000 */
[----:B------:R-:W2:Y:S01]  /*4dc10*/  LDL.LU R9, [R1+0x3804] ;  /* 0x0038040001097983 */ /* 0x000ea20000300800 */
[----:B------:R-:W3:Y:S01]  /*4dc20*/  LDL.LU R8, [R1+0x3800] ;  /* 0x0038000001087983 */ /* 0x000ee20000300800 */
[----:B0-----:R-:W-:Y:S02]  /*4dc30*/  FMNMX R2, R11, R2, !PT ;  /* 0x000000020b027209 */ /* 0x001fe40007800000 */
[----:B------:R-:W4:Y:S04]  /*4dc40*/  LDL.LU R11, [R1+0x37fc] ;  /* 0x0037fc00010b7983 */ /* 0x000f280000300800 */
[----:B------:R-:W0:Y:S01]  /*4dc50*/  SHFL.BFLY PT, R26, R27, 0x1, 0x1f ;  /* 0x0c201f001b1a7f89 */ /* 0x000e2200000e0000 */
[----:B------:R-:W-:-:S04]  /*4dc60*/  LOP3.LUT R12, R12, 0xff, RZ, 0xc0, !PT ;  /* 0x000000ff0c0c7812 */ /* 0x000fc800078ec0ff */
[----:B------:R-:W-:-:S04]  /*4dc70*/  SHF.R.U32.HI R12, RZ, 0x3, R12 ;  /* 0x00000003ff0c7819 */ /* 0x000fc8000001160c */
[----:B------:R-:W-:-:S05]  /*4dc80*/  LOP3.LUT R12, R12, 0x1c, RZ, 0xc0, !PT ;  /* 0x0000001c0c0c7812 */ /* 0x000fca00078ec0ff */
[----:B------:R-:W-:Y:S01]  /*4dc90*/  IMAD.IADD R12, R0, 0x1, R12 ;  /* 0x00000001000c7824 */ /* 0x000fe200078e020c */
[----:B0-----:R-:W-:Y:S02]  /*4dca0*/  FMNMX R0, R27, R26, !PT ;  /* 0x0000001a1b007209 */ /* 0x001fe40007800000 */
[----:B------:R-:W4:Y:S01]  /*4dcb0*/  LDL.LU R26, [R1+0x37f8] ;  /* 0x0037f800011a7983 */ /* 0x000f220000300800 */
[----:B------:R-:W4:Y:S03]  /*4dcc0*/  LDL.LU R27, [R1+0x37f4] ;  /* 0x0037f400011b7983 */ /* 0x000f260000300800 */
[----:B---3--:R0:W-:Y:S01]  /*4dcd0*/  @!P1 STS [R12+0x40000], R8 ;  /* 0x040000080c009388 */ /* 0x0081e20000000800 */
[----:B--2---:R1:W-:Y:S02]  /*4dce0*/  @!P1 STS [R12+0x40100], R9 ;  /* 0x040100090c009388 */ /* 0x0043e40000000800 */
[----:B------:R2:W-:Y:S01]  /*4dcf0*/  @!P1 STS [R12+0x40200], R10 ;  /* 0x0402000a0c009388 */ /* 0x0005e20000000800 */
[----:B0-----:R-:W3:Y:S01]  /*4dd00*/  LDL.LU R8, [R1+0x37f0] ;  /* 0x0037f00001087983 */ /* 0x001ee20000300800 */
[----:B-1----:R-:W3:Y:S02]  /*4dd10*/  LDL.LU R9, [R1+0x37ec] ;  /* 0x0037ec0001097983 */ /* 0x002ee40000300800 */
[----:B--2---:R-:W2:Y:S01]  /*4dd20*/  LDL.LU R10, [R1+0x37e8] ;  /* 0x0037e800010a7983 */ /* 0x004ea20000300800 */
[----:B----4-:R0:W-:Y:S04]  /*4dd30*/  @!P1 STS [R12+0x40300], R11 ;  /* 0x0403000b0c009388 */ /* 0x0101e80000000800 */
[----:B0-----:R-:W4:Y:S04]  /*4dd40*/  LDL.LU R11, [R1+0x37e4] ;  /* 0x0037e400010b7983 */ /* 0x001f280000300800 */
[----:B----4-:R0:W-:Y:S01]  /*4dd50*/  @!P1 STS [R12+0x40400], R11 ;  /* 0x0404000b0c009388 */ /* 0x0101e20000000800 */
[----:B--2---:R-:W-:Y:S02]  /*4dd60*/  @!P1 STS [R12+0x40500], R10 ;  /* 0x0405000a0c009388 */ /* 0x004fe40000000800 */
[----:B---3--:R-:W-:Y:S02]  /*4dd70*/  @!P1 STS [R12+0x40600], R9 ;  /* 0x040600090c009388 */ /* 0x008fe40000000800 */
[----:B------:R-:W-:Y:S01]  /*4dd80*/  @!P1 STS [R12+0x40700], R8 ;  /* 0x040700080c009388 */ /* 0x000fe20000000800 */
[----:B------:R-:W-:Y:S01]  /*4dd90*/  @!P1 STS [R12+0x40800], R27 ;  /* 0x0408001b0c009388 */ /* 0x000fe20000000800 */
[----:B------:R-:W-:Y:S02]  /*4dda0*/  @!P1 STS [R12+0x40900], R26 ;  /* 0x0409001a0c009388 */ /* 0x000fe40000000800 */
[----:B------:R-:W-:Y:S02]  /*4ddb0*/  @!P1 STS [R12+0x40a00], R25 ;  /* 0x040a00190c009388 */ /* 0x000fe40000000800 */
        /* <DEDUP_REMOVED lines=11> */
[----:B------:R1:W-:Y:S02]  /*4de70*/  @!P1 STS [R12+0x41600], R13 ;  /* 0x0416000d0c009388 */ /* 0x0003e40000000800 */
[----:B------:R-:W-:Y:S01]  /*4de80*/  @!P1 STS [R12+0x41700], R29 ;  /* 0x0417001d0c009388 */ /* 0x000fe20000000800 */
[----:B------:R-:W-:Y:S01]  /*4de90*/  @!P1 STS [R12+0x41800], R28 ;  /* 0x0418001c0c009388 */ /* 0x000fe20000000800 */
[----:B------:R-:W-:Y:S02]  /*4dea0*/  @!P1 STS [R12+0x41900], R7 ;  /* 0x041900070c009388 */ /* 0x000fe40000000800 */
[----:B------:R-:W-:Y:S02]  /*4deb0*/  @!P1 STS [R12+0x41a00], R6 ;  /* 0x041a00060c009388 */ /* 0x000fe40000000800 */
[----:B------:R-:W-:Y:S01]  /*4dec0*/  @!P1 STS [R12+0x41b00], R5 ;  /* 0x041b00050c009388 */ /* 0x000fe20000000800 */
[----:B------:R-:W-:Y:S01]  /*4ded0*/  @!P1 STS [R12+0x41c00], R4 ;  /* 0x041c00040c009388 */ /* 0x000fe20000000800 */
[----:B------:R-:W-:Y:S03]  /*4dee0*/  @!P1 STS [R12+0x41d00], R3 ;  /* 0x041d00030c009388 */ /* 0x000fe60000000800 */
[----:B0-----:R-:W2:Y:S04]  /*4def0*/  LDL.LU R11, [R1+0x37e0] ;  /* 0x0037e000010b7983 */ /* 0x001ea80000300800 */
[----:B-1----:R-:W0:Y:S01]  /*4df00*/  S2R R13, SR_TID.X ;  /* 0x00000000000d7919 */ /* 0x002e220000002100 */
[----:B------:R-:W-:Y:S02]  /*4df10*/  @!P1 STS [R12+0x41e00], R2 ;  /* 0x041e00020c009388 */ /* 0x000fe40000000800 */
[----:B------:R1:W-:Y:S02]  /*4df20*/  @!P1 STS [R12+0x41f00], R0 ;  /* 0x041f00000c009388 */ /* 0x0003e40000000800 */
[----:B------:R-:W-:Y:S06]  /*4df30*/  BAR.SYNC.DEFER_BLOCKING 0x0 ;  /* 0x0000000000007b1d */ /* 0x000fec0000010000 */
[----:B------:R-:W3:Y:S01]  /*4df40*/  LDL.LU R10, [R1+0x37dc] ;  /* 0x0037dc00010a7983 */ /* 0x000ee20000300800 */
[----:B0-----:R-:W-:-:S03]  /*4df50*/  LOP3.LUT R13, R13, 0xff, RZ, 0xc0, !PT ;  /* 0x000000ff0d0d7812 */ /* 0x001fc600078ec0ff */
[----:B-1----:R-:W0:Y:S04]  /*4df60*/  S2R R12, SR_TID.X ;  /* 0x00000000000c7919 */ /* 0x002e280000002100 */
[----:B------:R-:W4:Y:S04]  /*4df70*/  LDL.LU R9, [R1+0x37d8] ;  /* 0x0037d80001097983 */ /* 0x000f280000300800 */
[----:B------:R-:W1:Y:S04]  /*4df80*/  LDS R3, [R13.X4+0x40000] ;  /* 0x040000000d037984 */ /* 0x000e680000004800 */
[----:B------:R-:W0:Y:S04]  /*4df90*/  LDS R2, [R13.X4+0x40400] ;  /* 0x040400000d027984 */ /* 0x000e280000004800 */
[----:B------:R-:W0:Y:S01]  /*4dfa0*/  LDS R0, [R13.X4+0x40800] ;  /* 0x040800000d007984 */ /* 0x000e220000004800 */
[----:B------:R-:W2:Y:S02]  /*4dfb0*/  LDL.LU R8, [R1+0x37d4] ;  /* 0x0037d40001087983 */ /* 0x000ea40000300800 */
[----:B------:R-:W2:Y:S02]  /*4dfc0*/  LDL.LU R27, [R1+0x37d0] ;  /* 0x0037d000011b7983 */ /* 0x000ea40000300800 */
[----:B------:R-:W2:Y:S01]  /*4dfd0*/  LDL.LU R26, [R1+0x37cc] ;  /* 0x0037cc00011a7983 */ /* 0x000ea20000300800 */
[----:B------:R-:W2:Y:S01]  /*4dfe0*/  LDL.LU R25, [R1+0x37c8] ;  /* 0x0037c80001197983 */ /* 0x000ea20000300800 */
[----:B------:R-:W2:Y:S02]  /*4dff0*/  LDL.LU R24, [R1+0x37c4] ;  /* 0x0037c40001187983 */ /* 0x000ea40000300800 */
[----:B------:R-:W2:Y:S02]  /*4e000*/  LDL.LU R23, [R1+0x37c0] ;  /* 0x0037c00001177983 */ /* 0x000ea40000300800 */
[----:B------:R-:W2:Y:S01]  /*4e010*/  LDL.LU R22, [R1+0x37bc] ;  /* 0x0037bc0001167983 */ /* 0x000ea20000300800 */
[----:B------:R-:W2:Y:S01]  /*4e020*/  LDL R16, [R1+0x230] ;  /* 0x0002300001107983 */ /* 0x000ea20000100800 */
[----:B------:R-:W2:Y:S02]  /*4e030*/  LDL.LU R19, [R1+0x80] ;  /* 0x0000800001137983 */ /* 0x000ea40000300800 */
[----:B------:R-:W2:Y:S02]  /*4e040*/  LDL.LU R14, [R1+0x84] ;  /* 0x00008400010e7983 */ /* 0x000ea40000300800 */
[----:B------:R-:W2:Y:S01]  /*4e050*/  LDL.LU R20, [R1+0x88] ;  /* 0x0000880001147983 */ /* 0x000ea20000300800 */
[----:B------:R-:W2:Y:S04]  /*4e060*/  LDL.LU R21, [R1+0x8c] ;  /* 0x00008c0001157983 */ /* 0x000ea80000300800 */
[----:B-1----:R-:W1:Y:S04]  /*4e070*/  SHFL.BFLY PT, R4, R3, 0x4, 0x1f ;  /* 0x0c801f0003047f89 */ /* 0x002e6800000e0000 */
[----:B0-----:R-:W0:Y:S04]  /*4e080*/  SHFL.BFLY PT, R5, R2, 0x4, 0x1f ;  /* 0x0c801f0002057f89 */ /* 0x001e2800000e0000 */
[----:B------:R-:W0:Y:S01]  /*4e090*/  SHFL.BFLY PT, R6, R0, 0x4, 0x1f ;  /* 0x0c801f0000067f89 */ /* 0x000e2200000e0000 */
[----:B-1----:R-:W-:-:S02]  /*4e0a0*/  FMNMX R3, R3, R4, !PT ;  /* 0x0000000403037209 */ /* 0x002fc40007800000 */
[----:B0-----:R-:W-:Y:S02]  /*4e0b0*/  FMNMX R2, R2, R5, !PT ;  /* 0x0000000502027209 */ /* 0x001fe40007800000 */
[----:B------:R-:W-:Y:S01]  /*4e0c0*/  FMNMX R0, R0, R6, !PT ;  /* 0x0000000600007209 */ /* 0x000fe20007800000 */
[----:B------:R-:W0:Y:S04]  /*4e0d0*/  SHFL.BFLY PT, R4, R3, 0x2, 0x1f ;  /* 0x0c401f0003047f89 */ /* 0x000e2800000e0000 */
[----:B------:R-:W1:Y:S04]  /*4e0e0*/  SHFL.BFLY PT, R5, R2, 0x2, 0x1f ;  /* 0x0c401f0002057f89 */ /* 0x000e6800000e0000 */
[----:B------:R-:W1:Y:S01]  /*4e0f0*/  SHFL.BFLY PT, R6, R0, 0x2, 0x1f ;  /* 0x0c401f0000067f89 */ /* 0x000e6200000e0000 */
[----:B0-----:R-:W-:-:S02]  /*4e100*/  FMNMX R3, R3, R4, !PT ;  /* 0x0000000403037209 */ /* 0x001fc40007800000 */
[----:B-1----:R-:W-:Y:S02]  /*4e110*/  FMNMX R2, R2, R5, !PT ;  /* 0x0000000502027209 */ /* 0x002fe40007800000 */
[----:B------:R-:W-:Y:S01]  /*4e120*/  FMNMX R0, R0, R6, !PT ;  /* 0x0000000600007209 */ /* 0x000fe20007800000 */
[----:B------:R-:W0:Y:S04]  /*4e130*/  SHFL.BFLY PT, R5, R3, 0x1, 0x1f ;  /* 0x0c201f0003057f89 */ /* 0x000e2800000e0000 */
[----:B------:R-:W1:Y:S04]  /*4e140*/  SHFL.BFLY PT, R4, R2, 0x1, 0x1f ;  /* 0x0c201f0002047f89 */ /* 0x000e6800000e0000 */
[----:B------:R-:W1:Y:S01]  /*4e150*/  SHFL.BFLY PT, R6, R0, 0x1, 0x1f ;  /* 0x0c201f0000067f89 */ /* 0x000e6200000e0000 */
[----:B0-----:R-:W-:-:S02]  /*4e160*/  FMNMX R3, R3, R5, !PT ;  /* 0x0000000503037209 */ /* 0x001fc40007800000 */
[----:B-1----:R-:W-:Y:S02]  /*4e170*/  FMNMX R2, R2, R4, !PT ;  /* 0x0000000402027209 */ /* 0x002fe40007800000 */
[----:B------:R-:W-:Y:S01]  /*4e180*/  FMNMX R0, R0, R6, !PT ;  /* 0x0000000600007209 */ /* 0x000fe20007800000 */
[----:B------:R-:W-:Y:S02]  /*4e190*/  @!P0 STS [R13.X4+0x40000], R3 ;  /* 0x040000030d008388 */ /* 0x000fe40000004800 */
[----:B------:R-:W-:Y:S02]  /*4e1a0*/  @!P0 STS [R13.X4+0x40400], R2 ;  /* 0x040400020d008388 */ /* 0x000fe40000004800 */
[----:B------:R-:W-:Y:S02]  /*4e1b0*/  @!P0 STS [R13.X4+0x40800], R0 ;  /* 0x040800000d008388 */ /* 0x000fe40000004800 */
[----:B------:R-:W0:Y:S01]  /*4e1c0*/  LDS R4, [R12.X4+0x40c00] ;  /* 0x040c00000c047984 */ /* 0x000e220000004800 */
[----:B------:R-:W1:Y:S04]  /*4e1d0*/  LDS R3, [R12.X4+0x41000] ;  /* 0x041000000c037984 */ /* 0x000e680000004800 */
[----:B------:R-:W1:Y:S04]  /*4e1e0*/  LDS R2, [R12.X4+0x41400] ;  /* 0x041400000c027984 */ /* 0x000e680000004800 */
[----:B------:R-:W1:Y:S04]  /*4e1f0*/  LDS R0, [R12.X4+0x41800] ;  /* 0x041800000c007984 */ /* 0x000e680000004800 */
[----:B------:R-:W1:Y:S04]  /*4e200*/  LDS R5, [R12.X4+0x41c00] ;  /* 0x041c00000c057984 */ /* 0x000e680000004800 */
[----:B0-----:R-:W0:Y:S04]  /*4e210*/  SHFL.BFLY PT, R6, R4, 0x4, 0x1f ;  /* 0x0c801f0004067f89 */ /* 0x001e2800000e0000 */
[----:B-1----:R-:W1:Y:S04]  /*4e220*/  SHFL.BFLY PT, R7, R3, 0x4, 0x1f ;  /* 0x0c801f0003077f89 */ /* 0x002e6800000e0000 */
[----:B------:R-:W1:Y:S04]  /*4e230*/  SHFL.BFLY PT, R28, R2, 0x4, 0x1f ;  /* 0x0c801f00021c7f89 */ /* 0x000e6800000e0000 */
[----:B------:R-:W1:Y:S04]  /*4e240*/  SHFL.BFLY PT, R29, R0, 0x4, 0x1f ;  /* 0x0c801f00001d7f89 */ /* 0x000e6800000e0000 */
[----:B------:R-:W1:Y:S01]  /*4e250*/  SHFL.BFLY PT, R13, R5, 0x4, 0x1f ;  /* 0x0c801f00050d7f89 */ /* 0x000e6200000e0000 */
[----:B0-----:R-:W-:Y:S01]  /*4e260*/  FMNMX R6, R4, R6, !PT ;  /* 0x0000000604067209 */ /* 0x001fe20007800000 */
[----:B-1----:R-:W-:Y:S01]  /*4e270*/  FMNMX R4, R3, R7, !PT ;  /* 0x0000000703047209 */ /* 0x002fe20007800000 */
[----:B------:R-:W-:Y:S01]  /*4e280*/  FMNMX R3, R2, R28, !PT ;  /* 0x0000001c02037209 */ /* 0x000fe20007800000 */
[----:B------:R-:W-:Y:S01]  /*4e290*/  FMNMX R2, R0, R29, !PT ;  /* 0x0000001d00027209 */ /* 0x000fe20007800000 */
[----:B------:R-:W-:-:S02]  /*4e2a0*/  FMNMX R0, R5, R13, !PT ;  /* 0x0000000d05007209 */ /* 0x000fc40007800000 */
[----:B------:R-:W0:Y:S04]  /*4e2b0*/  SHFL.BFLY PT, R5, R6, 0x2, 0x1f ;  /* 0x0c401f0006057f89 */ /* 0x000e2800000e0000 */
[----:B------:R-:W1:Y:S04]  /*4e2c0*/  SHFL.BFLY PT, R7, R4, 0x2, 0x1f ;  /* 0x0c401f0004077f89 */ /* 0x000e6800000e0000 */
[----:B------:R-:W1:Y:S04]  /*4e2d0*/  SHFL.BFLY PT, R28, R3, 0x2, 0x1f ;  /* 0x0c401f00031c7f89 */ /* 0x000e6800000e0000 */
[----:B------:R-:W1:Y:S04]  /*4e2e0*/  SHFL.BFLY PT, R29, R2, 0x2, 0x1f ;  /* 0x0c401f00021d7f89 */ /* 0x000e6800000e0000 */
[----:B------:R-:W1:Y:S01]  /*4e2f0*/  SHFL.BFLY PT, R13, R0, 0x2, 0x1f ;  /* 0x0c401f00000d7f89 */ /* 0x000e6200000e0000 */
[----:B0-----:R-:W-:-:S02]  /*4e300*/  FMNMX R5, R6, R5, !PT ;  /* 0x0000000506057209 */ /* 0x001fc40007800000 */
[----:B-1----:R-:W-:-:S03]  /*4e310*/  FMNMX R4, R4, R7, !PT ;  /* 0x0000000704047209 */ /* 0x002fc60007800000 */
[----:B------:R-:W0:Y:S04]  /*4e320*/  SHFL.BFLY PT, R7, R5, 0x1, 0x1f ;  /* 0x0c201f0005077f89 */ /* 0x000e2800000e0000 */
[----:B------:R-:W1:Y:S01]  /*4e330*/  SHFL.BFLY PT, R6, R4, 0x1, 0x1f ;  /* 0x0c201f0004067f89 */ /* 0x000e6200000e0000 */
[----:B------:R-:W-:Y:S02]  /*4e340*/  FMNMX R3, R3, R28, !PT ;  /* 0x0000001c03037209 */ /* 0x000fe40007800000 */
[----:B------:R-:W-:Y:S02]  /*4e350*/  FMNMX R2, R2, R29, !PT ;  /* 0x0000001d02027209 */ /* 0x000fe40007800000 */
[----:B------:R-:W-:Y:S02]  /*4e360*/  FMNMX R0, R0, R13, !PT ;  /* 0x0000000d00007209 */ /* 0x000fe40007800000 */
[----:B0-----:R-:W-:-:S02]  /*4e370*/  FMNMX R7, R5, R7, !PT ;  /* 0x0000000705077209 */ /* 0x001fc40007800000 */
[----:B-1----:R-:W-:-:S03]  /*4e380*/  FMNMX R6, R4, R6, !PT ;  /* 0x0000000604067209 */ /* 0x002fc60007800000 */
[----:B------:R-:W-:Y:S02]  /*4e390*/  @!P0 STS [R12.X4+0x40c00], R7 ;  /* 0x040c00070c008388 */ /* 0x000fe40000004800 */
[----:B------:R0:W-:Y:S02]  /*4e3a0*/  @!P0 STS [R12.X4+0x41000], R6 ;  /* 0x041000060c008388 */ /* 0x0001e40000004800 */
[----:B0-----:R-:W3:Y:S04]  /*4e3b0*/  LDL R6, [R1+0x234] ;  /* 0x0002340001067983 */ /* 0x001ee80000100800 */
[----:B------:R-:W0:Y:S04]  /*4e3c0*/  SHFL.BFLY PT, R28, R3, 0x1, 0x1f ;  /* 0x0c201f00031c7f89 */ /* 0x000e2800000e0000 */
[----:B------:R-:W1:Y:S04]  /*4e3d0*/  SHFL.BFLY PT, R29, R2, 0x1, 0x1f ;  /* 0x0c201f00021d7f89 */ /* 0x000e6800000e0000 */
[----:B------:R-:W1:Y:S01]  /*4e3e0*/  SHFL.BFLY PT, R13, R0, 0x1, 0x1f ;  /* 0x0c201f00000d7f89 */ /* 0x000e6200000e0000 */
[----:B------:R-:W-:-:S02]  /*4e3f0*/  LOP3.LUT R15, R12, 0x1c, RZ, 0xc0, !PT ;  /* 0x0000001c0c0f7812 */ /* 0x000fc400078ec0ff */
[----:B0-----:R-:W-:Y:S02]  /*4e400*/  FMNMX R3, R3, R28, !PT ;  /* 0x0000001c03037209 */ /* 0x001fe40007800000 */
[----:B-1----:R-:W-:Y:S02]  /*4e410*/  FMNMX R2, R2, R29, !PT ;  /* 0x0000001d02027209 */ /* 0x002fe40007800000 */
[----:B------:R-:W-:Y:S02]  /*4e420*/  FMNMX R0, R0, R13, !PT ;  /* 0x0000000d00007209 */ /* 0x000fe40007800000 */
[----:B------:R-:W4:Y:S04]  /*4e430*/  LDL.LU R13, [R1+0x60] ;  /* 0x00006000010d7983 */ /* 0x000f280000300800 */
[----:B------:R-:W-:Y:S01]  /*4e440*/  @!P0 STS [R12.X4+0x41400], R3 ;  /* 0x041400030c008388 */ /* 0x000fe20000004800 */
[----:B------:R-:W-:Y:S02]  /*4e450*/  @!P0 STS [R12.X4+0x41800], R2 ;  /* 0x041800020c008388 */ /* 0x000fe40000004800 */
[----:B------:R0:W-:Y:S02]  /*4e460*/  @!P0 STS [R12.X4+0x41c00], R0 ;  /* 0x041c00000c008388 */ /* 0x0001e40000004800 */
[----:B------:R-:W-:Y:S06]  /*4e470*/  BAR.SYNC.DEFER_BLOCKING 0x0 ;  /* 0x0000000000007b1d */ /* 0x000fec0000010000 */
[----:B0-----:R-:W4:Y:S01]  /*4e480*/  LDL.LU R12, [R1+0x64] ;  /* 0x00006400010c7983 */ /* 0x001f220000300800 */
[----:B------:R-:W4:Y:S02]  /*4e490*/  LDL R17, [R1+0x238] ;  /* 0x0002380001117983 */ /* 0x000f240000100800 */
[----:B------:R-:W4:Y:S01]  /*4e4a0*/  LDL.LU R18, [R1+0x68] ;  /* 0x0000680001127983 */ /* 0x000f220000300800 */
[----:B------:R-:W2:Y:S04]  /*4e4b0*/  LDS R0, [R15.X8+0x40000] ;  /* 0x040000000f007984 */ /* 0x000ea80000008800 */
[----:B------:R-:W3:Y:S04]  /*4e4c0*/  LDS R2, [R15.X8+0x40100] ;  /* 0x040100000f027984 */ /* 0x000ee80000008800 */
[----:B------:R-:W4:Y:S04]  /*4e4d0*/  LDS R3, [R15.X8+0x40200] ;  /* 0x040200000f037984 */ /* 0x000f280000008800 */
[----:B------:R-:W0:Y:S01]  /*4e4e0*/  LDS R7, [R15.X8+0x40300] ;  /* 0x040300000f077984 */ /* 0x000e220000008800 */
[----:B--2---:R-:W-:-:S03]  /*4e4f0*/  FMNMX R5, R0, R16, !PT ;  /* 0x0000001000057209 */ /* 0x004fc60007800000 */
[----:B------:R-:W4:Y:S02]  /*4e500*/  LDL.LU R16, [R1+0x6c] ;  /* 0x00006c0001107983 */ /* 0x000f240000300800 */
[----:B------:R-:W-:-:S04]  /*4e510*/  FFMA R0, R19, c[0x0][0x188], -R5 ;  /* 0x0000620013007a23 */ /* 0x000fc80000000805 */
[----:B------:R-:W-:Y:S02]  /*4e520*/  FMUL R4, R0, 1.4426950216293334961 ;  /* 0x3fb8aa3b00047820 */ /* 0x000fe40000400000 */
[----:B------:R-:W-:-:S04]  /*4e530*/  FFMA R0, R14, c[0x0][0x188], -R5 ;  /* 0x000062000e007a23 */ /* 0x000fc80000000805 */
[----:B------:R-:W1:Y:S01]  /*4e540*/  MUFU.EX2 R4, R4 ;  /* 0x0000000400047308 */ /* 0x000e620000000800 */
[----:B------:R-:W-:Y:S02]  /*4e550*/  STL [R1+0xe20], R5 ;  /* 0x000e200501007387 */ /* 0x000fe40000100800 */
[----:B------:R-:W0:Y:S02]  /*4e560*/  LDS R5, [R15.X8+0x40400] ;  /* 0x040400000f057984 */ /* 0x000e240000008800 */
[----:B-1----:R-:W-:Y:S02]  /*4e570*/  STL [R1+0xf34], R4 ;  /* 0x000f340401007387 */ /* 0x002fe40000100800 */
[----:B------:R-:W0:Y:S02]  /*4e580*/  LDL R19, [R1+0x23c] ;  /* 0x00023c0001137983 */ /* 0x000e240000100800 */
[----:B------:R-:W4:Y:S02]  /*4e590*/  LDL.LU R14, [R1+0x50] ;  /* 0x00005000010e7983 */ /* 0x000f240000300800 */
[----:B------:R-:W-:Y:S01]  /*4e5a0*/  LDS R4, [R15.X8+0x40600] ;  /* 0x040600000f047984 */ /* 0x000fe20000008800 */
[----:B---3--:R-:W-:-:S03]  /*4e5b0*/  FMNMX R28, R2, R6, !PT ;  /* 0x00000006021c7209 */ /* 0x008fc60007800000 */
[----:B------:R-:W-:Y:S01]  /*4e5c0*/  FMUL R2, R0, 1.4426950216293334961 ;  /* 0x3fb8aa3b00027820 */ /* 0x000fe20000400000 */
[----:B------:R-:W1:Y:S05]  /*4e5d0*/  LDS R6, [R15.X8+0x40500] ;  /* 0x040500000f067984 */ /* 0x000e6a0000008800 */
[----:B------:R-:W3:Y:S01]  /*4e5e0*/  MUFU.EX2 R2, R2 ;  /* 0x0000000200027308 */ /* 0x000ee20000000800 */
[----:B------:R-:W-:Y:S01]  /*4e5f0*/  FFMA R0, R20, c[0x0][0x188], -R28 ;  /* 0x0000620014007a23 */ /* 0x000fe2000000081c */
[----:B------:R-:W-:Y:S01]  /*4e600*/  STL [R1+0xe1c], R28 ;  /* 0x000e1c1c01007387 */ /* 0x000fe20000100800 */
[----:B------:R-:W2:Y:S03]  /*4e610*/  LDL.LU R20, [R1+0x54] ;  /* 0x0000540001147983 */ /* 0x000ea60000300800 */
[----:B---3--:R3:W-:Y:S02]  /*4e620*/  STL [R1+0xf30], R2 ;  /* 0x000f300201007387 */ /* 0x0087e40000100800 */
[----:B---3--:R-:W-:-:S06]  /*4e630*/  FMUL R2, R0, 1.4426950216293334961 ;  /* 0x3fb8aa3b00027820 */ /* 0x008fcc0000400000 */
[----:B------:R-:W3:Y:S01]  /*4e640*/  MUFU.EX2 R2, R2 ;  /* 0x0000000200027308 */ /* 0x000ee20000000800 */
[----:B------:R-:W-:Y:S01]  /*4e650*/  FFMA R0, R21, c[0x0][0x188], -R28 ;  /* 0x0000620015007a23 */ /* 0x000fe2000000081c */
[----:B----4-:R-:W-:Y:S02]  /*4e660*/  FMNMX R3, R3, R17, !PT ;  /* 0x0000001103037209 */ /* 0x010fe40007800000 */
[----:B------:R-:W4:Y:S04]  /*4e670*/  LDL R17, [R1+0x240] ;  /* 0x0002400001117983 */ /* 0x000f280000100800 */
[----:B---3--:R3:W-:Y:S01]  /*4e680*/  STL [R1+0xf2c], R2 ;  /* 0x000f2c0201007387 */ /* 0x0087e20000100800 */
[----:B------:R-:W2:Y:S02]  /*4e690*/  LDL.LU R21, [R1+0x58] ;  /* 0x0000580001157983 */ /* 0x000ea40000300800 */
[----:B---3--:R-:W-:-:S06]  /*4e6a0*/  FMUL R2, R0, 1.4426950216293334961 ;  /* 0x3fb8aa3b00027820 */ /* 0x008fcc0000400000 */
[----:B------:R-:W3:Y:S01]  /*4e6b0*/  MUFU.EX2 R2, R2 ;  /* 0x0000000200027308 */ /* 0x000ee20000000800 */
[--C-:B------:R-:W-:Y:S01]  /*4e6c0*/  FFMA R0, R13, c[0x0][0x188], -R3.reuse ;  /* 0x000062000d007a23 */ /* 0x100fe20000000803 */
[----:B------:R-:W-:Y:S01]  /*4e6d0*/  STL [R1+0xe18], R3 ;  /* 0x000e180301007387 */ /* 0x000fe20000100800 */
[----:B------:R-:W2:Y:S03]  /*4e6e0*/  LDL.LU R13, [R1+0x5c] ;  /* 0x00005c00010d7983 */ /* 0x000ea60000300800 */
[----:B---3--:R3:W-:Y:S02]  /*4e6f0*/  STL [R1+0xf28], R2 ;  /* 0x000f280201007387 */ /* 0x0087e40000100800 */
[----:B---3--:R-:W-:Y:S02]  /*4e700*/  FMUL R2, R0, 1.4426950216293334961 ;  /* 0x3fb8aa3b00027820 */ /* 0x008fe40000400000 */
[----:B------:R-:W-:-:S02]  /*4e710*/  FFMA R0, R12, c[0x0][0x188], -R3 ;  /* 0x000062000c007a23 */ /* 0x000fc40000000803 */
[----:B------:R-:W1:Y:S01]  /*4e720*/  LDL R12, [R1+0x244] ;  /* 0x00024400010c7983 */ /* 0x000e620000100800 */
[----:B------:R3:W0:Y:S02]  /*4e730*/  MUFU.EX2 R3, R2 ;  /* 0x0000000200037308 */ /* 0x0006240000000800 */
[----:B---3--:R-:W-:Y:S01]  /*4e740*/  FMUL R2, R0, 1.4426950216293334961 ;  /* 0x3fb8aa3b00027820 */ /* 0x008fe20000400000 */
[----:B0-----:R-:W-:-:S05]  /*4e750*/  FMNMX R7, R7, R19, !PT ;  /* 0x0000001307077209 */ /* 0x001fca0007800000 */
[--C-:B------:R-:W-:Y:S01]  /*4e760*/  FFMA R0, R18, c[0x0][0x188], -R7.reuse ;  /* 0x0000620012007a23 */ /* 0x100fe20000000807 */
[----:B------:R-:W-:Y:S01]  /*4e770*/  STL [R1+0xe14], R7 ;  /* 0x000e140701007387 */ /* 0x000fe20000100800 */
[----:B------:R0:W-:Y:S01]  /*4e780*/  STL [R1+0xf24], R3 ;  /* 0x000f240301007387 */ /* 0x0001e20000100800 */
[----:B------:R-:W3:Y:S01]  /*4e790*/  MUFU.EX2 R2, R2 ;  /* 0x0000000200027308 */ /* 0x000ee20000000800 */
[----:B0-----:R-:W-:Y:S02]  /*4e7a0*/  FMUL R3, R0, 1.4426950216293334961 ;  /* 0x3fb8aa3b00037820 */ /* 0x001fe40000400000 */
[----:B------:R-:W-:-:S05]  /*4e7b0*/  FFMA R0, R16, c[0x0][0x188], -R7 ;  /* 0x0000620010007a23 */ /* 0x000fca0000000807 */
[----:B------:R0:W3:Y:S02]  /*4e7c0*/  MUFU.EX2 R16, R3 ;  /* 0x0000000300107308 */ /* 0x0000e40000000800 */
[----:B0-----:R-:W-:-:S06]  /*4e7d0*/  FMUL R3, R0, 1.4426950216293334961 ;  /* 0x3fb8aa3b00037820 */ /* 0x001fcc0000400000 */
[----:B------:R-:W0:Y:S01]  /*4e7e0*/  MUFU.EX2 R3, R3 ;  /* 0x0000000300037308 */ /* 0x000e220000000800 */
[----:B---3--:R-:W-:Y:S02]  /*4e7f0*/  STL [R1+0xf20], R2 ;  /* 0x000f200201007387 */ /* 0x008fe40000100800 */
[----:B------:R-:W-:Y:S01]  /*4e800*/  LDS R2, [R15.X8+0x40700] ;  /* 0x040700000f027984 */ /* 0x000fe20000008800 */
[----:B----4-:R-:W-:Y:S02]  /*4e810*/  FMNMX R7, R5, R17, !PT ;  /* 0x0000001105077209 */ /* 0x010fe40007800000 */
[----:B------:R-:W3:Y:S03]  /*4e820*/  LDL.LU R17, [R1+0x44] ;  /* 0x0000440001117983 */ /* 0x000ee60000300800 */
[----:B------:R-:W-:Y:S01]  /*4e830*/  STL [R1+0xe0c], R7 ;  /* 0x000e0c0701007387 */ /* 0x000fe20000100800 */
[----:B------:R-:W4:Y:S01]  /*4e840*/  LDS R5, [R15.X8+0x40800] ;  /* 0x040800000f057984 */ /* 0x000f220000008800 */
[----:B------:R-:W-:-:S02]  /*4e850*/  FFMA R0, R14, c[0x0][0x188], -R7 ;  /* 0x000062000e007a23 */ /* 0x000fc40000000807 */
[----:B------:R-:W-:Y:S02]  /*4e860*/  STL [R1+0xf1c], R16 ;  /* 0x000f1c1001007387 */ /* 0x000fe40000100800 */
[----:B0-----:R0:W-:Y:S02]  /*4e870*/  STL [R1+0xf18], R3 ;  /* 0x000f180301007387 */ /* 0x0011e40000100800 */
[----:B0-----:R-:W-:Y:S02]  /*4e880*/  FMUL R3, R0, 1.4426950216293334961 ;  /* 0x3fb8aa3b00037820 */ /* 0x001fe40000400000 */
[----:B--2---:R-:W-:Y:S02]  /*4e890*/  FFMA R0, R20, c[0x0][0x188], -R7 ;  /* 0x0000620014007a23 */ /* 0x004fe40000000807 */
[----:B------:R0:W2:Y:S02]  /*4e8a0*/  MUFU.EX2 R7, R3 ;  /* 0x0000000300077308 */ /* 0x0000a40000000800 */
[----:B0-----:R-:W-:-:S06]  /*4e8b0*/  FMUL R3, R0, 1.4426950216293334961 ;  /* 0x3fb8aa3b00037820 */ /* 0x001fcc0000400000 */
[----:B------:R-:W0:Y:S01]  /*4e8c0*/  MUFU.EX2 R3, R3 ;  /* 0x0000000300037308 */ /* 0x000e220000000800 */
[----:B-1----:R-:W-:Y:S02]  /*4e8d0*/  FMNMX R14, R6, R12, !PT ;  /* 0x0000000c060e7209 */ /* 0x002fe40007800000 */
[----:B------:R-:W3:Y:S03]  /*4e8e0*/  LDL R12, [R1+0x248] ;  /* 0x00024800010c7983 */ /* 0x000ee60000100800 */
[--C-:B------:R-:W-:Y:S01]  /*4e8f0*/  FFMA R0, R21, c[0x0][0x188], -R14.reuse ;  /* 0x0000620015007a23 */ /* 0x100fe2000000080e */
[----:B------:R1:W-:Y:S01]  /*4e900*/  STL [R1+0xe08], R14 ;  /* 0x000e080e01007387 */ /* 0x0003e20000100800 */
[----:B------:R-:W4:Y:S02]  /*4e910*/  LDL.LU R20, [R1+0x4c] ;  /* 0x00004c0001147983 */ /* 0x000f240000300800 */
[----:B--2---:R-:W-:Y:S02]  /*4e920*/  STL [R1+0xf14], R7 ;  /* 0x000f140701007387 */ /* 0x004fe40000100800 */
[----:B------:R-:W-:Y:S01]  /*4e930*/  FMUL R6, R0, 1.4426950216293334961 ;  /* 0x3fb8aa3b00067820 */ /* 0x000fe20000400000 */
[----:B0-----:R-:W-:Y:S01]  /*4e940*/  STL [R1+0xf10], R3 ;  /* 0x000f100301007387 */ /* 0x001fe20000100800 */
[----:B------:R-:W2:Y:S02]  /*4e950*/  LDL R18, [R1+0x24c] ;  /* 0x00024c0001127983 */ /* 0x000ea40000100800 */
[----:B------:R-:W2:Y:S02]  /*4e960*/  LDL.LU R29, [R1+0x70] ;  /* 0x00007000011d7983 */ /* 0x000ea40000300800 */
[----:B------:R-:W2:Y:S01]  /*4e970*/  LDL.LU R21, [R1+0x74] ;  /* 0x0000740001157983 */ /* 0x000ea20000300800 */
[----:B------:R0:W3:Y:S01]  /*4e980*/  MUFU.EX2 R28, R6 ;  /* 0x00000006001c7308 */ /* 0x0000e20000000800 */
[----:B------:R-:W-:Y:S01]  /*4e990*/  FFMA R0, R13, c[0x0][0x188], -R14 ;  /* 0x000062000d007a23 */ /* 0x000fe2000000080e */
[----:B------:R-:W2:Y:S04]  /*4e9a0*/  LDS R3, [R15.X8+0x40900] ;  /* 0x040900000f037984 */ /* 0x000ea80000008800 */
[----:B0-----:R-:W2:Y:S01]  /*4e9b0*/  LDL.LU R6, [R1+0x40] ;  /* 0x0000400001067983 */ /* 0x001ea20000300800 */
[----:B-1----:R-:W4:Y:S02]  /*4e9c0*/  LDL R14, [R1+0x250] ;  /* 0x00025000010e7983 */ /* 0x002f240000100800 */
[----:B------:R-:W4:Y:S01]  /*4e9d0*/  LDL.LU R13, [R1+0x78] ;  /* 0x00007800010d7983 */ /* 0x000f220000300800 */
[----:B---3--:R-:W-:Y:S01]  /*4e9e0*/  FMNMX R19, R4, R12, !PT ;  /* 0x0000000c04137209 */ /* 0x008fe20007800000 */
[----:B------:R-:W-:Y:S01]  /*4e9f0*/  FMUL R4, R0, 1.4426950216293334961 ;  /* 0x3fb8aa3b00047820 */ /* 0x000fe20000400000 */
[----:B------:R-:W3:Y:S05]  /*4ea00*/  LDL.LU R12, [R1+0x7c] ;  /* 0x00007c00010c7983 */ /* 0x000eea0000300800 */
[----:B------:R-:W0:Y:S01]  /*4ea10*/  MUFU.EX2 R4, R4 ;  /* 0x0000000400047308 */ /* 0x000e220000000800 */
[----:B------:R-:W-:Y:S01]  /*4ea20*/  STL [R1+0xe04], R19 ;  /* 0x000e041301007387 */ /* 0x000fe20000100800 */
[----:B------:R-:W-:Y:S02]  /*4ea30*/  STL [R1+0xf0c], R28 ;  /* 0x000f0c1c01007387 */ /* 0x000fe40000100800 */
[----:B--2---:R-:W-:Y:S01]  /*4ea40*/  FFMA R0, R6, c[0x0][0x188], -R19 ;  /* 0x0000620006007a23 */ /* 0x004fe20000000813 */
[----:B0-----:R0:W-:Y:S01]  /*4ea50*/  STL [R1+0xf08], R4 ;  /* 0x000f080401007387 */ /* 0x0011e20000100800 */
[----:B----4-:R-:W-:-:S03]  /*4ea60*/  FMNMX R5, R5, R14, !PT ;  /* 0x0000000e05057209 */ /* 0x010fc60007800000 */
[----:B------:R-:W1:Y:S01]  /*4ea70*/  LDS R6, [R15.X8+0x40a00] ;  /* 0x040a00000f067984 */ /* 0x000e620000008800 */
[----:B0-----:R-:W-:Y:S02]  /*4ea80*/  FMUL R4, R0, 1.4426950216293334961 ;  /* 0x3fb8aa3b00047820 */ /* 0x001fe40000400000 */
[----:B------:R-:W-:Y:S02]  /*4ea90*/  FFMA R0, R17, c[0x0][0x188], -R19 ;  /* 0x0000620011007a23 */ /* 0x000fe40000000813 */
[----:B------:R0:W2:Y:S02]  /*4eaa0*/  MUFU.EX2 R17, R4 ;  /* 0x0000000400117308 */ /* 0x0000a40000000800 */
[----:B0-----:R-:W-:Y:S02]  /*4eab0*/  FMNMX R4, R2, R18, !PT ;  /* 0x0000001202047209 */ /* 0x001fe40007800000 */
[----:B------:R-:W4:Y:S01]  /*4eac0*/  LDL.LU R2, [R1+0x48] ;  /* 0x0000480001027983 */ /* 0x000f220000300800 */
[----:B------:R-:W-:-:S02]  /*4ead0*/  FMUL R0, R0, 1.4426950216293334961 ;  /* 0x3fb8aa3b00007820 */ /* 0x000fc40000400000 */
[----:B------:R-:W3:Y:S02]  /*4eae0*/  LDL R18, [R1+0x254] ;  /* 0x0002540001127983 */ /* 0x000ee40000100800 */
[----:B------:R-:W3:Y:S02]  /*4eaf0*/  LDL.LU R19, [R1+0x30] ;  /* 0x0000300001137983 */ /* 0x000ee40000300800 */
[----:B------:R-:W0:Y:S01]  /*4eb00*/  MUFU.EX2 R0, R0 ;  /* 0x0000000000007308 */ /* 0x000e220000000800 */
[----:B------:R-:W-:Y:S01]  /*4eb10*/  STL [R1+0xe00], R4 ;  /* 0x000e000401007387 */ /* 0x000fe20000100800 */
[----:B--2---:R-:W-:Y:S03]  /*4eb20*/  STL [R1+0xf04], R17 ;  /* 0x000f041101007387 */ /* 0x004fe60000100800 */
[----:B0-----:R0:W-:Y:S02]  /*4eb30*/  STL [R1+0xf00], R0 ;  /* 0x000f000001007387 */ /* 0x0011e40000100800 */
[----:B0-----:R-:W-:-:S02]  /*4eb40*/  FFMA R0, R20, c[0x0][0x188], -R4 ;  /* 0x0000620014007a23 */ /* 0x001fc40000000804 */
[----:B------:R-:W2:Y:S01]  /*4eb50*/  LDL.LU R20, [R1+0x34] ;  /* 0x0000340001147983 */ /* 0x000ea20000300800 */
[----:B------:R-:W1:Y:S02]  /*4eb60*/  LDL R14, [R1+0x258] ;  /* 0x00025800010e7983 */ /* 0x000e640000100800 */
[----:B----4-:R-:W-:Y:S01]  /*4eb70*/  FFMA R2, R2, c[0x0][0x188], -R4 ;  /* 0x0000620002027a23 */ /* 0x010fe20000000804 */
[----:B---3--:R-:W-:Y:S01]  /*4eb80*/  FMNMX R3, R3, R18, !PT ;  /* 0x0000001203037209 */ /* 0x008fe20007800000 */
[----:B------:R-:W0:Y:S02]  /*4eb90*/  LDS R4, [R15.X8+0x40b00] ;  /* 0x040b00000f047984 */ /* 0x000e240000008800 */
[----:B------:R-:W-:-:S06]  /*4eba0*/  FMUL R2, R2, 1.4426950216293334961 ;  /* 0x3fb8aa3b02027820 */ /* 0x000fcc0000400000 */
[----:B------:R-:W3:Y:S02]  /*4ebb0*/  MUFU.EX2 R2, R2 ;  /* 0x0000000200027308 */ /* 0x000ee40000000800 */
[----:B---3--:R3:W-:Y:S02]  /*4ebc0*/  STL [R1+0xefc], R2 ;  /* 0x000efc0201007387 */ /* 0x0087e40000100800 */
[----:B---3--:R-:W-:Y:S02]  /*4ebd0*/  FMUL R2, R0, 1.4426950216293334961 ;  /* 0x3fb8aa3b00027820 */ /* 0x008fe40000400000 */
[----:B------:R-:W-:Y:S02]  /*4ebe0*/  FFMA R0, R29, c[0x0][0x188], -R5 ;  /* 0x000062001d007a23 */ /* 0x000fe40000000805 */
[----:B------:R3:W4:Y:S02]  /*4ebf0*/  MUFU.EX2 R29, R2 ;  /* 0x00000002001d7308 */ /* 0x0007240000000800 */
[----:B---3--:R-:W-:-:S06]  /*4ec00*/  FMUL R2, R0, 1.4426950216293334961 ;  /* 0x3fb8aa3b00027820 */ /* 0x008fcc0000400000 */
[----:B------:R-:W3:Y:S01]  /*4ec10*/  MUFU.EX2 R2, R2 ;  /* 0x0000000200027308 */ /* 0x000ee20000000800 */
[----:B------:R-:W-:Y:S01]  /*4ec20*/  FFMA R0, R21, c[0x0][0x188], -R5 ;  /* 0x0000620015007a23 */ /* 0x000fe20000000805 */
[----:B------:R-:W-:Y:S01]  /*4ec30*/  STL [R1+0xdfc], R5 ;  /* 0x000dfc0501007387 */ /* 0x000fe20000100800 */
[----:B----4-:R4:W-:Y:S01]  /*4ec40*/  STL [R1+0xef8], R29 ;  /* 0x000ef81d01007387 */ /* 0x0109e20000100800 */
[----:B-1----:R-:W-:Y:S01]  /*4ec50*/  FMNMX R21, R6, R14, !PT ;  /* 0x0000000e06157209 */ /* 0x002fe20007800000 */
[----:B------:R-:W-:Y:S01]  /*4ec60*/  FMUL R0, R0, 1.4426950216293334961 ;  /* 0x3fb8aa3b00007820 */ /* 0x000fe20000400000 */
[----:B------:R-:W1:Y:S04]  /*4ec70*/  LDS R5, [R15.X8+0x40c00] ;  /* 0x040c00000f057984 */ /* 0x000e680000008800 */
[----:B----4-:R-:W4:Y:S01]  /*4ec80*/  LDL.LU R29, [R1+0x3c] ;  /* 0x00003c00011d7983 */ /* 0x010f220000300800 */
[----:B---3--:R3:W-:Y:S02]  /*4ec90*/  STL [R1+0xef4], R2 ;  /* 0x000ef40201007387 */ /* 0x0087e40000100800 */
[----:B---3--:R-:W-:-:S02]  /*4eca0*/  FFMA R2, R13, c[0x0][0x188], -R3 ;  /* 0x000062000d027a23 */ /* 0x008fc40000000803 */
[----:B------:R3:W0:Y:S01]  /*4ecb0*/  MUFU.EX2 R13, R0 ;  /* 0x00000000000d7308 */ /* 0x0006220000000800 */
[----:B------:R-:W-:Y:S01]  /*4ecc0*/  STL [R1+0xdf8], R3 ;  /* 0x000df80301007387 */ /* 0x000fe20000100800 */
[----:B---3--:R-:W-:-:S03]  /*4ecd0*/  FFMA R0, R12, c[0x0][0x188], -R3 ;  /* 0x000062000c007a23 */ /* 0x008fc60000000803 */
[----:B------:R-:W3:Y:S01]  /*4ece0*/  LDL R12, [R1+0x25c] ;  /* 0x00025c00010c7983 */ /* 0x000ee20000100800 */
[----:B------:R-:W-:-:S03]  /*4ecf0*/  FMUL R2, R2, 1.4426950216293334961 ;  /* 0x3fb8aa3b02027820 */ /* 0x000fc60000400000 */
[----:B------:R-:W1:Y:S04]  /*4ed00*/  LDS R3, [R15.X8+0x40d00] ;  /* 0x040d00000f037984 */ /* 0x000e680000008800 */
[----:B0-----:R0:W-:Y:S04]  /*4ed10*/  STL [R1+0xef0], R13 ;  /* 0x000ef00d01007387 */ /* 0x0011e80000100800 */
[----:B0-----:R-:W4:Y:S01]  /*4ed20*/  LDL.LU R13, [R1+0x24] ;  /* 0x00002400010d7983 */ /* 0x001f220000300800 */
[----:B------:R-:W4:Y:S02]  /*4ed30*/  LDL.LU R6, [R1+0x38] ;  /* 0x0000380001067983 */ /* 0x000f240000300800 */
[----:B------:R-:W1:Y:S01]  /*4ed40*/  LDL R14, [R1+0x260] ;  /* 0x00026000010e7983 */ /* 0x000e620000100800 */
[----:B------:R0:W2:Y:S01]  /*4ed50*/  MUFU.EX2 R18, R2 ;  /* 0x0000000200127308 */ /* 0x0000a20000000800 */
[----:B------:R-:W-:Y:S01]  /*4ed60*/  STL [R1+0xdf4], R21 ;  /* 0x000df41501007387 */ /* 0x000fe20000100800 */
[----:B0-----:R-:W-:-:S02]  /*4ed70*/  FMUL R2, R0, 1.4426950216293334961 ;  /* 0x3fb8aa3b00027820 */ /* 0x001fc40000400000 */
[----:B------:R-:W-:-:S04]  /*4ed80*/  FFMA R0, R19, c[0x0][0x188], -R21 ;  /* 0x0000620013007a23 */ /* 0x000fc80000000815 */
[----:B------:R0:W2:Y:S02]  /*4ed90*/  MUFU.EX2 R19, R2 ;  /* 0x0000000200137308 */ /* 0x0000a40000000800 */
[----:B0-----:R-:W-:Y:S02]  /*4eda0*/  FMUL R2, R0, 1.4426950216293334961 ;  /* 0x3fb8aa3b00027820 */ /* 0x001fe40000400000 */
[----:B--2---:R-:W-:-:S04]  /*4edb0*/  FFMA R0, R20, c[0x0][0x188], -R21 ;  /* 0x0000620014007a23 */ /* 0x004fc80000000815 */
[----:B------:R0:W2:Y:S01]  /*4edc0*/  MUFU.EX2 R20, R2 ;  /* 0x0000000200147308 */ /* 0x0000a20000000800 */
[----:B------:R-:W-:Y:S01]  /*4edd0*/  STL [R1+0xeec], R18 ;  /* 0x000eec1201007387 */ /* 0x000fe20000100800 */
[----:B------:R-:W-:Y:S03]  /*4ede0*/  STL [R1+0xee8], R19 ;  /* 0x000ee81301007387 */ /* 0x000fe60000100800 */
[----:B0-----:R-:W0:Y:S04]  /*4edf0*/  LDS R2, [R15.X8+0x40e00] ;  /* 0x040e00000f027984 */ /* 0x001e280000008800 */
[----:B--2---:R2:W-:Y:S04]  /*4ee00*/  STL [R1+0xee4], R20 ;  /* 0x000ee41401007387 */ /* 0x0045e80000100800 */
[----:B--2---:R-:W2:Y:S01]  /*4ee10*/  LDL R20, [R1+0x264] ;  /* 0x0002640001147983 */ /* 0x004ea20000100800 */
[----:B---3--:R-:W-:Y:S01]  /*4ee20*/  FMNMX R21, R4, R12, !PT ;  /* 0x0000000c04157209 */ /* 0x008fe20007800000 */
[----:B------:R-:W-:-:S02]  /*4ee30*/  FMUL R4, R0, 1.4426950216293334961 ;  /* 0x3fb8aa3b00047820 */ /* 0x000fc40000400000 */
[----:B------:R-:W3:Y:S02]  /*4ee40*/  LDL.LU R12, [R1+0x14] ;  /* 0x00001400010c7983 */ /* 0x000ee40000300800 */
[----:B----4-:R-:W-:Y:S02]  /*4ee50*/  FFMA R0, R6, c[0x0][0x188], -R21 ;  /* 0x0000620006007a23 */ /* 0x010fe40000000815 */
[----:B------:R4:W0:Y:S01]  /*4ee60*/  MUFU.EX2 R6, R4 ;  /* 0x0000000400067308 */ /* 0x0008220000000800 */
[----:B------:R-:W-:Y:S04]  /*4ee70*/  STL [R1+0xdf0], R21 ;  /* 0x000df01501007387 */ /* 0x000fe80000100800 */
[----:B----4-:R-:W4:Y:S04]  /*4ee80*/  LDS R4, [R15.X8+0x40f00] ;  /* 0x040f00000f047984 */ /* 0x010f280000008800 */
[----:B0-----:R0:W-:Y:S02]  /*4ee90*/  STL [R1+0xee0], R6 ;  /* 0x000ee00601007387 */ /* 0x0011e40000100800 */
[----:B0-----:R-:W-:-:S02]  /*4eea0*/  FMUL R6, R0, 1.4426950216293334961 ;  /* 0x3fb8aa3b00067820 */ /* 0x001fc40000400000 */
[----:B------:R-:W-:Y:S02]  /*4eeb0*/  FFMA R0, R29, c[0x0][0x188], -R21 ;  /* 0x000062001d007a23 */ /* 0x000fe40000000815 */
[----:B------:R-:W3:Y:S01]  /*4eec0*/  LDL.LU R21, [R1+0x37b8] ;  /* 0x0037b80001157983 */ /* 0x000ee20000300800 */
[----:B------:R0:W1:Y:S03]  /*4eed0*/  MUFU.EX2 R29, R6 ;  /* 0x00000006001d7308 */ /* 0x0000660000000800 */
[----:B0-----:R-:W3:Y:S04]  /*4eee0*/  LDL.LU R6, [R1+0x28] ;  /* 0x0000280001067983 */ /* 0x001ee80000300800 */
[----:B-1----:R0:W-:Y:S02]  /*4eef0*/  STL [R1+0xedc], R29 ;  /* 0x000edc1d01007387 */ /* 0x0021e40000100800 */
[----:B0-----:R-:W-:Y:S01]  /*4ef00*/  FMNMX R29, R5, R14, !PT ;  /* 0x0000000e051d7209 */ /* 0x001fe20007800000 */
[----:B------:R-:W-:Y:S01]  /*4ef10*/  FMUL R5, R0, 1.4426950216293334961 ;  /* 0x3fb8aa3b00057820 */ /* 0x000fe20000400000 */
[----:B------:R-:W3:Y:S01]  /*4ef20*/  LDL R14, [R1+0x268] ;  /* 0x00026800010e7983 */ /* 0x000ee20000100800 */
[----:B------:R-:W3:Y:S01]  /*4ef30*/  LDL.LU R0, [R1+0x20] ;  /* 0x0000200001007983 */ /* 0x000ee20000300800 */
[----:B--2---:R-:W-:-:S03]  /*4ef40*/  FMNMX R20, R3, R20, !PT ;  /* 0x0000001403147209 */ /* 0x004fc60007800000 */
[----:B------:R-:W0:Y:S01]  /*4ef50*/  MUFU.EX2 R5, R5 ;  /* 0x0000000500057308 */ /* 0x000e220000000800 */
[----:B------:R1:W-:Y:S04]  /*4ef60*/  STL [R1+0xdec], R29 ;  /* 0x000dec1d01007387 */ /* 0x0003e80000100800 */
[----:B0-----:R-:W-:Y:S02]  /*4ef70*/  STL [R1+0xed8], R5 ;  /* 0x000ed80501007387 */ /* 0x001fe40000100800 */
[----:B------:R-:W0:Y:S04]  /*4ef80*/  LDS R5, [R15.X8+0x41000] ;  /* 0x041000000f057984 */ /* 0x000e280000008800 */
[----:B---3--:R-:W-:-:S04]  /*4ef90*/  FFMA R0, R0, c[0x0][0x188], -R29 ;  /* 0x0000620000007a23 */ /* 0x008fc8000000081d */
[----:B------:R-:W-:-:S06]  /*4efa0*/  FMUL R3, R0, 1.4426950216293334961 ;  /* 0x3fb8aa3b00037820 */ /* 0x000fcc0000400000 */
[----:B------:R-:W2:Y:S01]  /*4efb0*/  MUFU.EX2 R3, R3 ;  /* 0x0000000300037308 */ /* 0x000ea20000000800 */
[----:B------:R-:W-:Y:S02]  /*4efc0*/  FFMA R0, R13, c[0x0][0x188], -R29 ;  /* 0x000062000d007a23 */ /* 0x000fe4000000081d */
[----:B------:R-:W4:Y:S01]  /*4efd0*/  LDL R13, [R1+0x26c] ;  /* 0x00026c00010d7983 */ /* 0x000f220000100800 */
[----:B------:R-:W-:Y:S02]  /*4efe0*/  STL [R1+0xde8], R20 ;  /* 0x000de81401007387 */ /* 0x000fe40000100800 */
[----:B-1----:R-:W3:Y:S01]  /*4eff0*/  LDL.LU R29, [R1+0x4] ;  /* 0x00000400011d7983 */ /* 0x002ee20000300800 */
[----:B--2---:R1:W-:Y:S02]  /*4f000*/  STL [R1+0xed4], R3 ;  /* 0x000ed40301007387 */ /* 0x0043e40000100800 */
[----:B-1----:R-:W-:Y:S02]  /*4f010*/  FMUL R3, R0, 1.4426950216293334961 ;  /* 0x3fb8aa3b00037820 */ /* 0x002fe40000400000 */
[----:B------:R-:W-:-:S02]  /*4f020*/  FFMA R0, R6, c[0x0][0x188], -R20 ;  /* 0x0000620006007a23 */ /* 0x000fc40000000814 */
[----:B------:R1:W2:Y:S02]  /*4f030*/  MUFU.EX2 R6, R3 ;  /* 0x0000000300067308 */ /* 0x0002a40000000800 */
[----:B-1----:R-:W3:Y:S04]  /*4f040*/  LDL.LU R3, [R1+0x2c] ;  /* 0x00002c0001037983 */ /* 0x002ee80000300800 */
[----:B--2---:R1:W-:Y:S02]  /*4f050*/  STL [R1+0xed0], R6 ;  /* 0x000ed00601007387 */ /* 0x0043e40000100800 */
[----:B-1----:R-:W-:-:S06]  /*4f060*/  FMUL R6, R0, 1.4426950216293334961 ;  /* 0x3fb8aa3b00067820 */ /* 0x002fcc0000400000 */
[----:B------:R-:W1:Y:S01]  /*4f070*/  MUFU.EX2 R6, R6 ;  /* 0x0000000600067308 */ /* 0x000e620000000800 */
[----:B------:R-:W-:Y:S01]  /*4f080*/  FMNMX R14, R2, R14, !PT ;  /* 0x0000000e020e7209 */ /* 0x000fe20007800000 */
[----:B---3--:R-:W-:Y:S02]  /*4f090*/  FFMA R0, R3, c[0x0][0x188], -R20 ;  /* 0x0000620003007a23 */ /* 0x008fe40000000814 */
[----:B------:R-:W2:Y:S01]  /*4f0a0*/  LDL.LU R20, [R1+0x37b4] ;  /* 0x0037b40001147983 */ /* 0x000ea20000300800 */
[----:B-1----:R1:W-:Y:S02]  /*4f0b0*/  STL [R1+0xecc], R6 ;  /* 0x000ecc0601007387 */ /* 0x0023e40000100800 */
[----:B------:R-:W-:Y:S01]  /*4f0c0*/  FMUL R2, R0, 1.4426950216293334961 ;  /* 0x3fb8aa3b00027820 */ /* 0x000fe20000400000 */
[----:B----4-:R-:W-:Y:S01]  /*4f0d0*/  FMNMX R13, R4, R13, !PT ;  /* 0x0000000d040d7209 */ /* 0x010fe20007800000 */
[----:B------:R-:W3:Y:S04]  /*4f0e0*/  LDS R3, [R15.X8+0x41100] ;  /* 0x041100000f037984 */ /* 0x000ee80000008800 */
[----:B-1----:R-:W4:Y:S01]  /*4f0f0*/  LDL.LU R6, [R1+0x18] ;  /* 0x0000180001067983 */ /* 0x002f220000300800 */
[----:B------:R-:W2:Y:S01]  /*4f100*/  LDL.LU R0, [R1+0x10] ;  /* 0x0000100001007983 */ /* 0x000ea20000300800 */
[----:B------:R-:W1:Y:S01]  /*4f110*/  MUFU.EX2 R2, R2 ;  /* 0x0000000200027308 */ /* 0x000e620000000800 */
[----:B------:R0:W-:Y:S01]  /*4f120*/  STL [R1+0xde4], R14 ;  /* 0x000de40e01007387 */ /* 0x0001e20000100800 */
[----:B-1----:R-:W-:Y:S02]  /*4f130*/  STL [R1+0xec8], R2 ;  /* 0x000ec80201007387 */ /* 0x002fe40000100800 */
[----:B------:R-:W1:Y:S04]  /*4f140*/  LDS R2, [R15.X8+0x41200] ;  /* 0x041200000f027984 */ /* 0x000e680000008800 */
[----:B--2---:R-:W-:-:S04]  /*4f150*/  FFMA R0, R0, c[0x0][0x188], -R14 ;  /* 0x0000620000007a23 */ /* 0x004fc8000000080e */
[----:B------:R-:W-:-:S06]  /*4f160*/  FMUL R4, R0, 1.4426950216293334961 ;  /* 0x3fb8aa3b00047820 */ /* 0x000fcc0000400000 */
[----:B------:R-:W2:Y:S01]  /*4f170*/  MUFU.EX2 R4, R4 ;  /* 0x0000000400047308 */ /* 0x000ea20000000800 */
[----:B------:R-:W-:Y:S02]  /*4f180*/  FFMA R0, R12, c[0x0][0x188], -R14 ;  /* 0x000062000c007a23 */ /* 0x000fe4000000080e */
[----:B0-----:R-:W3:Y:S01]  /*4f190*/  LDL.LU R14, [R1+0x37b0] ;  /* 0x0037b000010e7983 */ /* 0x001ee20000300800 */
[----:B------:R-:W-:Y:S02]  /*4f1a0*/  STL [R1+0xde0], R13 ;  /* 0x000de00d01007387 */ /* 0x000fe40000100800 */
[----:B------:R-:W3:Y:S01]  /*4f1b0*/  LDL R12, [R1+0x294] ;  /* 0x00029400010c7983 */ /* 0x000ee20000100800 */
[----:B--2---:R0:W-:Y:S02]  /*4f1c0*/  STL [R1+0xec4], R4 ;  /* 0x000ec40401007387 */ /* 0x0041e40000100800 */
[----:B0-----:R-:W-:Y:S02]  /*4f1d0*/  FMUL R4, R0, 1.4426950216293334961 ;  /* 0x3fb8aa3b00047820 */ /* 0x001fe40000400000 */
[----:B----4-:R-:W-:-:S02]  /*4f1e0*/  FFMA R0, R6, c[0x0][0x188], -R13 ;  /* 0x0000620006007a23 */ /* 0x010fc4000000080d */
[----:B------:R0:W2:Y:S02]  /*4f1f0*/  MUFU.EX2 R6, R4 ;  /* 0x0000000400067308 */ /* 0x0000a40000000800 */
[----:B0-----:R-:W4:Y:S04]  /*4f200*/  LDL.LU R4, [R1+0x1c] ;  /* 0x00001c0001047983 */ /* 0x001f280000300800 */
[----:B--2---:R0:W-:Y:S02]  /*4f210*/  STL [R1+0xec0], R6 ;  /* 0x000ec00601007387 */ /* 0x0041e40000100800 */
[----:B0-----:R-:W-:Y:S02]  /*4f220*/  FMUL R6, R0, 1.4426950216293334961 ;  /* 0x3fb8aa3b00067820 */ /* 0x001fe40000400000 */
[----:B----4-:R-:W-:-:S02]  /*4f230*/  FFMA R0, R4, c[0x0][0x188], -R13 ;  /* 0x0000620004007a23 */ /* 0x010fc4000000080d */
[----:B------:R0:W2:Y:S04]  /*4f240*/  LDS R4, [R15.X8+0x41300] ;  /* 0x041300000f047984 */ /* 0x0000a80000008800 */
[----:B------:R-:W4:Y:S01]  /*4f250*/  LDL.LU R13, [R1+0x37ac] ;  /* 0x0037ac00010d7983 */ /* 0x000f220000300800 */
[----:B0-----:R0:W1:Y:S03]  /*4f260*/  MUFU.EX2 R15, R6 ;  /* 0x00000006000f7308 */ /* 0x0010660000000800 */
[----:B0-----:R-:W2:Y:S04]  /*4f270*/  LDL R6, [R1+0x290] ;  /* 0x0002900001067983 */ /* 0x001ea80000100800 */
[----:B-1----:R0:W-:Y:S04]  /*4f280*/  STL [R1+0xebc], R15 ;  /* 0x000ebc0f01007387 */ /* 0x0021e80000100800 */
[----:B0-----:R-:W4:Y:S01]  /*4f290*/  LDL R15, [R1+0x298] ;  /* 0x00029800010f7983 */ /* 0x001f220000100800 */
[----:B--2---:R-:W-:-:S03]  /*4f2a0*/  FMNMX R6, R5, R6, !PT ;  /* 0x0000000605067209 */ /* 0x004fc60007800000 */
[----:B------:R-:W2:Y:S01]  /*4f2b0*/  LDL.LU R5, [R1] ;  /* 0x0000000001057983 */ /* 0x000ea20000300800 */
[----:B------:R-:W-:Y:S02]  /*4f2c0*/  FMUL R0, R0, 1.4426950216293334961 ;  /* 0x3fb8aa3b00007820 */ /* 0x000fe40000400000 */
[----:B------:R0:W-:Y:S01]  /*4f2d0*/  STL [R1+0xddc], R6 ;  /* 0x000ddc0601007387 */ /* 0x0001e20000100800 */
[----:B---3--:R-:W-:-:S03]  /*4f2e0*/  FMNMX R12, R3, R12, !PT ;  /* 0x0000000c030c7209 */ /* 0x008fc60007800000 */
[----:B------:R-:W1:Y:S02]  /*4f2f0*/  MUFU.EX2 R0, R0 ;  /* 0x0000000000007308 */ /* 0x000e640000000800 */
[----:B-1----:R-:W-:Y:S01]  /*4f300*/  STL [R1+0xeb8], R0 ;  /* 0x000eb80001007387 */ /* 0x002fe20000100800 */
[--C-:B--2---:R-:W-:Y:S02]  /*4f310*/  FFMA R5, R5, c[0x0][0x188], -R6.reuse ;  /* 0x0000620005057a23 */ /* 0x104fe40000000806 */
[----:B0-----:R-:W-:Y:S02]  /*4f320*/  FFMA R6, R29, c[0x0][0x188], -R6 ;  /* 0x000062001d067a23 */ /* 0x001fe40000000806 */
[----:B------:R-:W-:Y:S02]  /*4f330*/  FMUL R5, R5, 1.4426950216293334961 ;  /* 0x3fb8aa3b05057820 */ /* 0x000fe40000400000 */
[----:B------:R-:W-:Y:S02]  /*4f340*/  FMUL R3, R6, 1.4426950216293334961 ;  /* 0x3fb8aa3b06037820 */ /* 0x000fe40000400000 */
[----:B------:R0:W1:Y:S08]  /*4f350*/  MUFU.EX2 R29, R5 ;  /* 0x00000005001d7308 */ /* 0x0000700000000800 */
[----:B------:R-:W2:Y:S01]  /*4f360*/  MUFU.EX2 R3, R3 ;  /* 0x0000000300037308 */ /* 0x000ea20000000800 */
[----:B0-----:R-:W3:Y:S04]  /*4f370*/  LDL.LU R5, [R1+0x8] ;  /* 0x0000080001057983 */ /* 0x001ee80000300800 */
[----:B-1----:R0:W-:Y:S04]  /*4f380*/  STL [R1+0xeb4], R29 ;  /* 0x000eb41d01007387 */ /* 0x0021e80000100800 */
[----:B0-----:R-:W4:Y:S01]  /*4f390*/  LDL R29, [R1+0x360] ;  /* 0x00036000011d7983 */ /* 0x001f220000100800 */
[----:B------:R-:W-:Y:S02]  /*4f3a0*/  STL [R1+0xdd8], R12 ;  /* 0x000dd80c01007387 */ /* 0x000fe40000100800 */
[----:B--2---:R0:W-:Y:S02]  /*4f3b0*/  STL [R1+0xeb0], R3 ;  /* 0x000eb00301007387 */ /* 0x0041e40000100800 */
[----:B0-----:R-:W2:Y:S01]  /*4f3c0*/  LDL.LU R3, [R1+0xc] ;  /* 0x00000c0001037983 */ /* 0x001ea20000300800 */
[----:B---3--:R-:W-:-:S02]  /*4f3d0*/  FFMA R5, R5, c[0x0][0x188], -R12 ;  /* 0x0000620005057a23 */ /* 0x008fc4000000080c */
[----:B--2---:R-:W-:Y:S02]  /*4f3e0*/  FFMA R3, R3, c[0x0][0x188], -R12 ;  /* 0x0000620003037a23 */ /* 0x004fe4000000080c */
[----:B------:R-:W2:Y:S01]  /*4f3f0*/  LDL.LU R12, [R1+0x37a8] ;  /* 0x0037a800010c7983 */ /* 0x000ea20000300800 */
[----:B------:R-:W-:Y:S02]  /*4f400*/  FMUL R5, R5, 1.4426950216293334961 ;  /* 0x3fb8aa3b05057820 */ /* 0x000fe40000400000 */
[----:B------:R-:W-:Y:S01]  /*4f410*/  FMUL R3, R3, 1.4426950216293334961 ;  /* 0x3fb8aa3b03037820 */ /* 0x000fe20000400000 */
[----:B----4-:R-:W-:Y:S02]  /*4f420*/  FMNMX R15, R2, R15, !PT ;  /* 0x0000000f020f7209 */ /* 0x010fe40007800000 */
[----:B------:R-:W0:Y:S08]  /*4f430*/  MUFU.EX2 R2, R5 ;  /* 0x0000000500027308 */ /* 0x000e300000000800 */
[----:B------:R-:W1:Y:S01]  /*4f440*/  MUFU.EX2 R3, R3 ;  /* 0x0000000300037308 */ /* 0x000e620000000800 */
[----:B------:R-:W-:Y:S04]  /*4f450*/  STL [R1+0xdd4], R15 ;  /* 0x000dd40f01007387 */ /* 0x000fe80000100800 */
[----:B0-----:R2:W-:Y:S04]  /*4f460*/  STL [R1+0xeac], R2 ;  /* 0x000eac0201007387 */ /* 0x0015e80000100800 */
[----:B------:R-:W0:Y:S04]  /*4f470*/  S2R R0, SR_TID.X ;  /* 0x0000000000007919 */ /* 0x000e280000002100 */
[----:B------:R-:W3:Y:S01]  /*4f480*/  S2R R5, SR_TID.X ;  /* 0x0000000000057919 */ /* 0x000ee20000002100 */
[----:B--2---:R-:W-:-:S03]  /*4f490*/  FFMA R2, R12, c[0x0][0x188], -R15 ;  /* 0x000062000c027a23 */ /* 0x004fc6000000080f */
[----:B------:R-:W2:Y:S01]  /*4f4a0*/  LDL R12, [R1+0x364] ;  /* 0x00036400010c7983 */ /* 0x000ea20000100800 */
[----:B-1----:R1:W-:Y:S02]  /*4f4b0*/  STL [R1+0xea4], R3 ;  /* 0x000ea40301007387 */ /* 0x0023e40000100800 */
[----:B-1----:R-:W-:Y:S02]  /*4f4c0*/  FFMA R3, R13, c[0x0][0x188], -R15 ;  /* 0x000062000d037a23 */ /* 0x002fe4000000080f */
[----:B------:R-:W4:Y:S01]  /*4f4d0*/  LDL.LU R15, [R1+0x37a4] ;  /* 0x0037a400010f7983 */ /* 0x000f220000300800 */
[----:B0-----:R-:W-:Y:S01]  /*4f4e0*/  LOP3.LUT R0, R0, 0x1c, RZ, 0xc0, !PT ;  /* 0x0000001c00007812 */ /* 0x001fe200078ec0ff */
[----:B------:R-:W-:Y:S01]  /*4f4f0*/  FMUL R2, R2, 1.4426950216293334961 ;  /* 0x3fb8aa3b02027820 */ /* 0x000fe20000400000 */
[----:B---3--:R-:W-:-:S03]  /*4f500*/  LOP3.LUT R13, R5, 0x1c, RZ, 0xc0, !PT ;  /* 0x0000001c050d7812 */ /* 0x008fc600078ec0ff */
[----:B------:R0:W1:Y:S01]  /*4f510*/  MUFU.EX2 R5, R2 ;  /* 0x0000000200057308 */ /* 0x0000620000000800 */
[----:B------:R-:W2:Y:S01]  /*4f520*/  LDS R0, [R0.X8+0x41400] ;  /* 0x0414000000007984 */ /* 0x000ea20000008800 */
[----:B------:R-:W-:-:S03]  /*4f530*/  FMUL R3, R3, 1.4426950216293334961 ;  /* 0x3fb8aa3b03037820 */ /* 0x000fc60000400000 */
[----:B0-----:R-:W-:Y:S04]  /*4f540*/  LDS R2, [R13.X8+0x41600] ;  /* 0x041600000d027984 */ /* 0x001fe80000008800 */
[----:B-1----:R0:W-:Y:S02]  /*4f550*/  STL [R1+0xea0], R5 ;  /* 0x000ea00501007387 */ /* 0x0021e40000100800 */
[----:B0-----:R-:W-:Y:S02]  /*4f560*/  FMNMX R5, R4, R29, !PT ;  /* 0x0000001d04057209 */ /* 0x001fe40007800000 */
[----:B------:R-:W3:Y:S03]  /*4f570*/  LDL R29, [R1+0x368] ;  /* 0x00036800011d7983 */ /* 0x000ee60000100800 */
[----:B------:R-:W-:-:S02]  /*4f580*/  FFMA R4, R14, c[0x0][0x188], -R5 ;  /* 0x000062000e047a23 */ /* 0x000fc40000000805 */
[----:B------:R0:W1:Y:S02]  /*4f590*/  MUFU.EX2 R14, R3 ;  /* 0x00000003000e7308 */ /* 0x0000640000000800 */
[----:B------:R-:W-:Y:S01]  /*4f5a0*/  FMUL R4, R4, 1.4426950216293334961 ;  /* 0x3fb8aa3b04047820 */ /* 0x000fe20000400000 */
[----:B------:R-:W-:Y:S04]  /*4f5b0*/  STL [R1+0xdd0], R5 ;  /* 0x000dd00501007387 */ /* 0x000fe80000100800 */
[----:B0-----:R0:W-:Y:S01]  /*4f5c0*/  LDS R3, [R13.X8+0x41700] ;  /* 0x041700000d037984 */ /* 0x0011e20000008800 */
[----:B------:R-:W2:Y:S03]  /*4f5d0*/  MUFU.EX2 R4, R4 ;  /* 0x0000000400047308 */ /* 0x000ea60000000800 */
[----:B0-----:R-:W0:Y:S04]  /*4f5e0*/  S2R R13, SR_TID.X ;  /* 0x00000000000d7919 */ /* 0x001e280000002100 */
[----:B-1----:R2:W-:Y:S04]  /*4f5f0*/  STL [R1+0xe98], R14 ;  /* 0x000e980e01007387 */ /* 0x0025e80000100800 */
[----:B------:R-:W1:Y:S01]  /*4f600*/  S2R R6, SR_TID.X ;  /* 0x0000000000067919 */ /* 0x000e620000002100 */
[----:B--2---:R-:W-:-:S03]  /*4f610*/  FMNMX R14, R0, R12, !PT ;  /* 0x0000000c000e7209 */ /* 0x004fc60007800000 */
[----:B------:R-:W2:Y:S01]  /*4f620*/  LDL R12, [R1+0x36c] ;  /* 0x00036c00010c7983 */ /* 0x000ea20000100800 */
[----:B----4-:R-:W-:-:S04]  /*4f630*/  FFMA R5, R15, c[0x0][0x188], -R5 ;  /* 0x000062000f057a23 */ /* 0x010fc80000000805 */
[----:B------:R-:W-:-:S04]  /*4f640*/  FMUL R0, R5, 1.4426950216293334961 ;  /* 0x3fb8aa3b05007820 */ /* 0x000fc80000400000 */
[----:B------:R4:W0:Y:S01]  /*4f650*/  MUFU.EX2 R5, R0 ;  /* 0x0000000000057308 */ /* 0x0008220000000800 */
[----:B------:R1:W-:Y:S01]  /*4f660*/  STL [R1+0xe90], R4 ;  /* 0x000e900401007387 */ /* 0x0003e20000100800 */
[----:B------:R-:W-:Y:S02]  /*4f670*/  STL [R1+0xdcc], R14 ;  /* 0x000dcc0e01007387 */ /* 0x000fe40000100800 */
[----:B-1----:R-:W-:-:S04]  /*4f680*/  FFMA R4, R20, c[0x0][0x188], -R14 ;  /* 0x0000620014047a23 */ /* 0x002fc8000000080e */
[----:B----4-:R-:W-:Y:S02]  /*4f690*/  FMUL R0, R4, 1.4426950216293334961 ;  /* 0x3fb8aa3b04007820 */ /* 0x010fe40000400000 */
[----:B------:R-:W-:Y:S01]  /*4f6a0*/  FFMA R4, R21, c[0x0][0x188], -R14 ;  /* 0x0000620015047a23 */ /* 0x000fe2000000080e */
[----:B0-----:R0:W-:Y:S01]  /*4f6b0*/  STL [R1+0xe84], R5 ;  /* 0x000e840501007387 */ /* 0x0011e20000100800 */
[----:B------:R-:W-:Y:S02]  /*4f6c0*/  LOP3.LUT R21, R13, 0x1c, RZ, 0xc0, !PT ;  /* 0x0000001c0d157812 */ /* 0x000fe400078ec0ff */
[----:B------:R-:W4:Y:S01]  /*4f6d0*/  LDL R13, [R1+0xf48] ;  /* 0x000f4800010d7983 */ /* 0x000f220000100800 */
[----:B------:R-:W-:-:S06]  /*4f6e0*/  LOP3.LUT R6, R6, 0x1c, RZ, 0xc0, !PT ;  /* 0x0000001c06067812 */ /* 0x000fcc00078ec0ff */
[----:B------:R-:W3:Y:S01]  /*4f6f0*/  LDS R6, [R6.X8+0x41500] ;  /* 0x0415000006067984 */ /* 0x000ee20000008800 */
[----:B0-----:R0:W1:Y:S01]  /*4f700*/  MUFU.EX2 R5, R0 ;  /* 0x0000000000057308 */ /* 0x0010620000000800 */
[----:B------:R-:W-:-:S07]  /*4f710*/  FMUL R4, R4, 1.4426950216293334961 ;  /* 0x3fb8aa3b04047820 */ /* 0x000fce0000400000 */
[----:B------:R0:W3:Y:S02]  /*4f720*/  MUFU.EX2 R14, R4 ;  /* 0x00000004000e7308 */ /* 0x0000e40000000800 */
[----:B0-----:R-:W0:Y:S04]  /*4f730*/  LDS R0, [R21.X8+0x41800] ;  /* 0x0418000015007984 */ /* 0x001e280000008800 */
[----:B------:R-:W0:Y:S04]  /*4f740*/  LDS R4, [R21.X8+0x41900] ;  /* 0x0419000015047984 */ /* 0x000e280000008800 */
[----:B-1----:R1:W-:Y:S01]  /*4f750*/  STL [R1+0xe80], R5 ;  /* 0x000e800501007387 */ /* 0x0023e20000100800 */
[----:B---3--:R-:W-:-:S05]  /*4f760*/  FMNMX R6, R6, R29, !PT ;  /* 0x0000001d06067209 */ /* 0x008fca0007800000 */
[--C-:B-1----:R-:W-:Y:S01]  /*4f770*/  FFMA R5, R22, c[0x0][0x188], -R6.reuse ;  /* 0x0000620016057a23 */ /* 0x102fe20000000806 */
[----:B------:R1:W-:Y:S03]  /*4f780*/  STL [R1+0xdc8], R6 ;  /* 0x000dc80601007387 */ /* 0x0003e60000100800 */
[----:B------:R-:W-:Y:S02]  /*4f790*/  FMUL R5, R5, 1.4426950216293334961 ;  /* 0x3fb8aa3b05057820 */ /* 0x000fe40000400000 */
[----:B-1----:R-:W-:-:S04]  /*4f7a0*/  FFMA R6, R23, c[0x0][0x188], -R6 ;  /* 0x0000620017067a23 */ /* 0x002fc80000000806 */
[----:B------:R-:W1:Y:S01]  /*4f7b0*/  MUFU.EX2 R5, R5 ;  /* 0x0000000500057308 */ /* 0x000e620000000800 */
[----:B------:R-:W-:-:S07]  /*4f7c0*/  FMUL R6, R6, 1.4426950216293334961 ;  /* 0x3fb8aa3b06067820 */ /* 0x000fce0000400000 */
[----:B------:R-:W3:Y:S01]  /*4f7d0*/  MUFU.EX2 R6, R6 ;  /* 0x0000000600067308 */ /* 0x000ee20000000800 */
[----:B------:R-:W-:Y:S04]  /*4f7e0*/  STL [R1+0x3c], R14 ;  /* 0x00003c0e01007387 */ /* 0x000fe80000100800 */
[----:B-1----:R1:W-:Y:S01]  /*4f7f0*/  STL [R1+0xea8], R5 ;  /* 0x000ea80501007387 */ /* 0x0023e20000100800 */
[----:B--2---:R-:W-:-:S03]  /*4f800*/  FMNMX R12, R2, R12, !PT ;  /* 0x0000000c020c7209 */ /* 0x004fc60007800000 */
[----:B------:R-:W2:Y:S02]  /*4f810*/  LDS R2, [R21.X8+0x41a00] ;  /* 0x041a000015027984 */ /* 0x000ea40000008800 */
[----:B-1----:R-:W-:Y:S02]  /*4f820*/  FFMA R5, R24, c[0x0][0x188], -R12 ;  /* 0x0000620018057a23 */ /* 0x002fe4000000080c */
[----:B------:R-:W-:Y:S01]  /*4f830*/  STL [R1+0xdc4], R12 ;  /* 0x000dc40c01007387 */ /* 0x000fe20000100800 */
[----:B------:R-:W0:Y:S02]  /*4f840*/  LDL R15, [R1+0xf50] ;  /* 0x000f5000010f7983 */ /* 0x000e240000100800 */
[----:B---3--:R1:W-:Y:S01]  /*4f850*/  STL [R1+0xe9c], R6 ;  /* 0x000e9c0601007387 */ /* 0x0083e20000100800 */
[----:B----4-:R-:W-:Y:S01]  /*4f860*/  FMNMX R22, R3, R13, !PT ;  /* 0x0000000d03167209 */ /* 0x010fe20007800000 */
[----:B------:R-:W-:-:S04]  /*4f870*/  FMUL R3, R5, 1.4426950216293334961 ;  /* 0x3fb8aa3b05037820 */ /* 0x000fc80000400000 */
[----:B-1----:R-:W1:Y:S01]  /*4f880*/  MUFU.EX2 R6, R3 ;  /* 0x0000000300067308 */ /* 0x002e620000000800 */
[----:B------:R-:W-:Y:S04]  /*4f890*/  STL [R1+0xdc0], R22 ;  /* 0x000dc01601007387 */ /* 0x000fe80000100800 */
[----:B-1----:R1:W-:Y:S01]  /*4f8a0*/  STL [R1+0xe94], R6 ;  /* 0x000e940601007387 */ /* 0x0023e20000100800 */
[----:B------:R-:W3:Y:S02]  /*4f8b0*/  LDL R20, [R1+0xf54] ;  /* 0x000f540001147983 */ /* 0x000ee40000100800 */
[----:B------:R-:W-:Y:S02]  /*4f8c0*/  FFMA R5, R25, c[0x0][0x188], -R12 ;  /* 0x0000620019057a23 */ /* 0x000fe4000000080c */
[----:B------:R-:W4:Y:S02]  /*4f8d0*/  LDL R14, [R1+0xf34] ;  /* 0x000f3400010e7983 */ /* 0x000f240000100800 */
[----:B------:R-:W-:-:S06]  /*4f8e0*/  FMUL R3, R5, 1.4426950216293334961 ;  /* 0x3fb8aa3b05037820 */ /* 0x000fcc0000400000 */
[----:B------:R-:W1:Y:S01]  /*4f8f0*/  MUFU.EX2 R3, R3 ;  /* 0x0000000300037308 */ /* 0x000e620000000800 */
[--C-:B------:R-:W-:Y:S01]  /*4f900*/  FFMA R5, R26, c[0x0][0x188], -R22.reuse ;  /* 0x000062001a057a23 */ /* 0x100fe20000000816 */
[----:B-1----:R1:W-:Y:S01]  /*4f910*/  STL [R1+0xe8c], R3 ;  /* 0x000e8c0301007387 */ /* 0x0023e20000100800 */
[----:B------:R-:W2:Y:S02]  /*4f920*/  LDL R13, [R1+0xf2c] ;  /* 0x000f2c00010d7983 */ /* 0x000ea40000100800 */
[----:B------:R-:W2:Y:S02]  /*4f930*/  LDL R12, [R1+0xf24] ;  /* 0x000f2400010c7983 */ /* 0x000ea40000100800 */
[----:B------:R-:W2:Y:S02]  /*4f940*/  LDL R6, [R1+0xf18] ;  /* 0x000f180001067983 */ /* 0x000ea40000100800 */
[----:B-1----:R-:W-:Y:S02]  /*4f950*/  FMUL R3, R5, 1.4426950216293334961 ;  /* 0x3fb8aa3b05037820 */ /* 0x002fe40000400000 */
[----:B------:R-:W-:-:S02]  /*4f960*/  FFMA R5, R27, c[0x0][0x188], -R22 ;  /* 0x000062001b057a23 */ /* 0x000fc40000000816 */
[----:B------:R-:W4:Y:S04]  /*4f970*/  LDL R27, [R1+0xf20] ;  /* 0x000f2000011b7983 */ /* 0x000f280000100800 */
[----:B------:R-:W4:Y:S01]  /*4f980*/  LDL R22, [R1+0xf10] ;  /* 0x000f100001167983 */ /* 0x000f220000100800 */
[----:B------:R-:W1:Y:S03]  /*4f990*/  MUFU.EX2 R3, R3 ;  /* 0x0000000300037308 */ /* 0x000e660000000800 */
[----:B-1----:R1:W-:Y:S01]  /*4f9a0*/  STL [R1+0xe88], R3 ;  /* 0x000e880301007387 */ /* 0x0023e20000100800 */
[----:B0-----:R-:W-:Y:S01]  /*4f9b0*/  FMNMX R15, R0, R15, !PT ;  /* 0x0000000f000f7209 */ /* 0x001fe20007800000 */
[----:B------:R-:W-:-:S06]  /*4f9c0*/  FMUL R0, R5, 1.4426950216293334961 ;  /* 0x3fb8aa3b05007820 */ /* 0x000fcc0000400000 */
[----:B------:R-:W0:Y:S01]  /*4f9d0*/  MUFU.EX2 R0, R0 ;  /* 0x0000000000007308 */ /* 0x000e220000000800 */
[----:B------:R-:W-:-:S05]  /*4f9e0*/  MOV R5, R15 ;  /* 0x0000000f00057202 */ /* 0x000fca0000000f00 */
[--C-:B-1----:R-:W-:Y:S01]  /*4f9f0*/  FFMA R3, R8, c[0x0][0x188], -R5.reuse ;  /* 0x0000620008037a23 */ /* 0x102fe20000000805 */
[----:B------:R1:W-:Y:S01]  /*4fa00*/  STL [R1+0xdbc], R15 ;  /* 0x000dbc0f01007387 */ /* 0x0003e20000100800 */
[----:B------:R-:W4:Y:S02]  /*4fa10*/  LDL R29, [R1+0xf58] ;  /* 0x000f5800011d7983 */ /* 0x000f240000100800 */
[----:B------:R-:W-:Y:S01]  /*4fa20*/  FMUL R3, R3, 1.4426950216293334961 ;  /* 0x3fb8aa3b03037820 */ /* 0x000fe20000400000 */
[----:B-1----:R-:W4:Y:S01]  /*4fa30*/  LDL R15, [R1+0xf08] ;  /* 0x000f0800010f7983 */ /* 0x002f220000100800 */
[----:B0-----:R-:W-:Y:S02]  /*4fa40*/  STL [R1+0xe7c], R0 ;  /* 0x000e7c0001007387 */ /* 0x001fe40000100800 */
[----:B------:R-:W4:Y:S02]  /*4fa50*/  LDL R26, [R1+0xef8] ;  /* 0x000ef800011a7983 */ /* 0x000f240000100800 */
[----:B------:R-:W4:Y:S01]  /*4fa60*/  LDL R25, [R1+0xefc] ;  /* 0x000efc0001197983 */ /* 0x000f220000100800 */
[----:B------:R-:W-:Y:S01]  /*4fa70*/  LDS R0, [R21.X8+0x41b00] ;  /* 0x041b000015007984 */ /* 0x000fe20000008800 */
[----:B---3--:R-:W-:Y:S01]  /*4fa80*/  FMNMX R8, R4, R20, !PT ;  /* 0x0000001404087209 */ /* 0x008fe20007800000 */
[----:B------:R-:W-:-:S02]  /*4fa90*/  FFMA R4, R9, c[0x0][0x188], -R5 ;  /* 0x0000620009047a23 */ /* 0x000fc40000000805 */
[----:B------:R-:W3:Y:S01]  /*4faa0*/  LDL R20, [R1+0xf00] ;  /* 0x000f000001147983 */ /* 0x000ee20000100800 */
[----:B------:R0:W1:Y:S01]  /*4fab0*/  MUFU.EX2 R5, R3 ;  /* 0x0000000300057308 */ /* 0x0000620000000800 */
[----:B------:R-:W-:Y:S02]  /*4fac0*/  STL [R1+0xe38], R8 ;  /* 0x000e380801007387 */ /* 0x000fe40000100800 */
[----:B------:R-:W3:Y:S01]  /*4fad0*/  LDL R24, [R1+0xef0] ;  /* 0x000ef00001187983 */ /* 0x000ee20000100800 */
[----:B------:R-:W3:Y:S04]  /*4fae0*/  LDL R23, [R1+0xef4] ;  /* 0x000ef40001177983 */ /* 0x000ee80000100800 */
[----:B------:R-:W3:Y:S01]  /*4faf0*/  LDL R9, [R1+0xf28] ;  /* 0x000f280001097983 */ /* 0x000ee20000100800 */
[----:B0-----:R-:W-:-:S03]  /*4fb00*/  FFMA R3, R10, c[0x0][0x188], -R8 ;  /* 0x000062000a037a23 */ /* 0x001fc60000000808 */
[----:B------:R-:W3:Y:S04]  /*4fb10*/  LDL R10, [R1+0xf30] ;  /* 0x000f3000010a7983 */ /* 0x000ee80000100800 */
[----:B-1----:R0:W-:Y:S02]  /*4fb20*/  STL [R1+0xe78], R5 ;  /* 0x000e780501007387 */ /* 0x0021e40000100800 */
[----:B0-----:R-:W-:Y:S02]  /*4fb30*/  FMUL R5, R4, 1.4426950216293334961 ;  /* 0x3fb8aa3b04057820 */ /* 0x001fe40000400000 */
[----:B------:R-:W-:-:S04]  /*4fb40*/  FFMA R4, R11, c[0x0][0x188], -R8 ;  /* 0x000062000b047a23 */ /* 0x000fc80000000808 */
[----:B------:R-:W0:Y:S01]  /*4fb50*/  MUFU.EX2 R5, R5 ;  /* 0x0000000500057308 */ /* 0x000e220000000800 */
[----:B--2---:R-:W-:Y:S01]  /*4fb60*/  FADD R11, R16, R6 ;  /* 0x00000006100b7221 */ /* 0x004fe20000000000 */
[----:B------:R-:W-:Y:S04]  /*4fb70*/  LDS R8, [R21.X8+0x41c00] ;  /* 0x041c000015087984 */ /* 0x000fe80000008800 */
[----:B0-----:R0:W-:Y:S01]  /*4fb80*/  STL [R1+0xe74], R5 ;  /* 0x000e740501007387 */ /* 0x0011e20000100800 */
[----:B----4-:R-:W-:Y:S01]  /*4fb90*/  FMNMX R29, R2, R29, !PT ;  /* 0x0000001d021d7209 */ /* 0x010fe20007800000 */
[----:B------:R-:W-:-:S04]  /*4fba0*/  FMUL R2, R3, 1.4426950216293334961 ;  /* 0x3fb8aa3b03027820 */ /* 0x000fc80000400000 */
[----:B------:R-:W-:Y:S01]  /*4fbb0*/  STL [R1+0xe34], R29 ;  /* 0x000e341d01007387 */ /* 0x000fe20000100800 */
[----:B------:R-:W2:Y:S02]  /*4fbc0*/  LDL.LU R16, [R1+0x37a0] ;  /* 0x0037a00001107983 */ /* 0x000ea40000300800 */
[----:B0-----:R-:W-:Y:S02]  /*4fbd0*/  FADD R5, R28, R15 ;  /* 0x0000000f1c057221 */ /* 0x001fe40000000000 */
[----:B---3--:R-:W-:Y:S02]  /*4fbe0*/  FADD R3, R14, R10 ;  /* 0x0000000a0e037221 */ /* 0x008fe40000000000 */
[----:B------:R-:W-:Y:S02]  /*4fbf0*/  FMUL R14, R4, 1.4426950216293334961 ;  /* 0x3fb8aa3b040e7820 */ /* 0x000fe40000400000 */
[----:B------:R-:W0:Y:S08]  /*4fc00*/  MUFU.EX2 R4, R2 ;  /* 0x0000000200047308 */ /* 0x000e300000000800 */
[----:B------:R-:W1:Y:S01]  /*4fc10*/  MUFU.EX2 R14, R14 ;  /* 0x0000000e000e7308 */ /* 0x000e620000000800 */
[----:B------:R-:W-:Y:S01]  /*4fc20*/  FADD R20, R17, R20 ;  /* 0x0000001411147221 */ /* 0x000fe20000000000 */
[----:B0-----:R-:W-:Y:S01]  /*4fc30*/  STL [R1+0xe70], R4 ;  /* 0x000e700401007387 */ /* 0x001fe20000100800 */
[----:B------:R-:W3:Y:S02]  /*4fc40*/  LDL R28, [R1+0xf5c] ;  /* 0x000f5c00011c7983 */ /* 0x000ee40000100800 */
[----:B-1----:R-:W-:Y:S02]  /*4fc50*/  STL [R1+0xe6c], R14 ;  /* 0x000e6c0e01007387 */ /* 0x002fe40000100800 */
[----:B------:R-:W4:Y:S02]  /*4fc60*/  LDL.LU R17, [R1+0x379c] ;  /* 0x00379c0001117983 */ /* 0x000f240000300800 */
[----:B------:R-:W-:-:S02]  /*4fc70*/  FADD R26, R25, R26 ;  /* 0x0000001a191a7221 */ /* 0x000fc40000000000 */
[----:B------:R-:W-:Y:S02]  /*4fc80*/  FADD R25, R23, R24 ;  /* 0x0000001817197221 */ /* 0x000fe40000000000 */
[----:B------:R-:W-:Y:S02]  /*4fc90*/  FADD R24, R18, R19 ;  /* 0x0000001312187221 */ /* 0x000fe40000000000 */
[----:B------:R-:W3:Y:S01]  /*4fca0*/  LDL.LU R19, [R1+0x3798] ;  /* 0x0037980001137983 */ /* 0x000ee20000300800 */
[----:B------:R-:W3:Y:S02]  /*4fcb0*/  LDL.LU R18, [R1+0x3794] ;  /* 0x0037940001127983 */ /* 0x000ee40000300800 */
[----:B------:R-:W-:Y:S02]  /*4fcc0*/  FADD R13, R13, R9 ;  /* 0x000000090d0d7221 */ /* 0x000fe40000000000 */
[----:B------:R-:W-:Y:S01]  /*4fcd0*/  FADD R12, R12, R27 ;  /* 0x0000001b0c0c7221 */ /* 0x000fe20000000000 */
[----:B------:R-:W-:Y:S04]  /*4fce0*/  SHFL.BFLY PT, R6, R3, 0x2, 0x1f ;  /* 0x0c401f0003067f89 */ /* 0x000fe800000e0000 */
[----:B------:R-:W0:Y:S04]  /*4fcf0*/  SHFL.BFLY PT, R2, R13, 0x2, 0x1f ;  /* 0x0c401f000d027f89 */ /* 0x000e2800000e0000 */
[----:B------:R-:W1:Y:S01]  /*4fd00*/  SHFL.BFLY PT, R10, R12, 0x2, 0x1f ;  /* 0x0c401f000c0a7f89 */ /* 0x000e6200000e0000 */
[----:B--2---:R-:W-:-:S03]  /*4fd10*/  FFMA R15, R16, c[0x0][0x188], -R29 ;  /* 0x00006200100f7a23 */ /* 0x004fc6000000081d */
[----:B------:R-:W3:Y:S04]  /*4fd20*/  SHFL.BFLY PT, R4, R11, 0x2, 0x1f ;  /* 0x0c401f000b047f89 */ /* 0x000ee800000e0000 */
[----:B------:R-:W-:Y:S01]  /*4fd30*/  LDS R9, [R21.X8+0x41d00] ;  /* 0x041d000015097984 */ /* 0x000fe20000008800 */
[----:B------:R-:W-:Y:S02]  /*4fd40*/  FMUL R27, R15, 1.4426950216293334961 ;  /* 0x3fb8aa3b0f1b7820 */ /* 0x000fe40000400000 */
[----:B0-----:R-:W-:Y:S02]  /*4fd50*/  FADD R2, R13, R2 ;  /* 0x000000020d027221 */ /* 0x001fe40000000000 */
[----:B------:R-:W-:Y:S02]  /*4fd60*/  FADD R3, R3, R6 ;  /* 0x0000000603037221 */ /* 0x000fe40000000000 */
[----:B----4-:R-:W-:-:S02]  /*4fd70*/  FFMA R17, R17, c[0x0][0x188], -R29 ;  /* 0x0000620011117a23 */ /* 0x010fc4000000081d */
[----:B------:R0:W4:Y:S02]  /*4fd80*/  MUFU.EX2 R29, R27 ;  /* 0x0000001b001d7308 */ /* 0x0001240000000800 */
[----:B0-----:R-:W2:Y:S04]  /*4fd90*/  LDL.LU R27, [R1+0x140] ;  /* 0x00014000011b7983 */ /* 0x001ea80000300800 */
[----:B----4-:R3:W-:Y:S02]  /*4fda0*/  STL [R1+0xe68], R29 ;  /* 0x000e681d01007387 */ /* 0x0107e40000100800 */
[----:B---3--:R-:W-:Y:S02]  /*4fdb0*/  FMNMX R29, R0, R28, !PT ;  /* 0x0000001c001d7209 */ /* 0x008fe40007800000 */
[----:B------:R-:W3:Y:S01]  /*4fdc0*/  LDL.LU R28, [R1+0x144] ;  /* 0x00014400011c7983 */ /* 0x000ee20000300800 */
[----:B------:R-:W4:Y:S02]  /*4fdd0*/  LDL R13, [R1+0xee4] ;  /* 0x000ee400010d7983 */ /* 0x000f240000100800 */
[----:B------:R-:W-:Y:S02]  /*4fde0*/  STL [R1+0xe30], R29 ;  /* 0x000e301d01007387 */ /* 0x000fe40000100800 */
[----:B-1----:R-:W-:-:S02]  /*4fdf0*/  FADD R0, R12, R10 ;  /* 0x0000000a0c007221 */ /* 0x002fc40000000000 */
[----:B------:R-:W4:Y:S01]  /*4fe00*/  LDL R10, [R1+0xee0] ;  /* 0x000ee000010a7983 */ /* 0x000f220000100800 */
[----:B------:R-:W-:Y:S02]  /*4fe10*/  FMUL R6, R17, 1.4426950216293334961 ;  /* 0x3fb8aa3b11067820 */ /* 0x000fe40000400000 */
[----:B------:R-:W2:Y:S01]  /*4fe20*/  LDL R17, [R1+0xf60] ;  /* 0x000f600001117983 */ /* 0x000ea20000100800 */
[----:B------:R-:W0:Y:S01]  /*4fe30*/  S2R R12, SR_TID.X ;  /* 0x00000000000c7919 */ /* 0x000e220000002100 */
[----:B------:R-:W-:Y:S02]  /*4fe40*/  FADD R4, R11, R4 ;  /* 0x000000040b047221 */ /* 0x000fe40000000000 */
[----:B------:R-:W-:Y:S02]  /*4fe50*/  FFMA R11, R18, c[0x0][0x188], -R29 ;  /* 0x00006200120b7a23 */ /* 0x000fe4000000081d */
[----:B------:R1:W0:Y:S02]  /*4fe60*/  MUFU.EX2 R18, R6 ;  /* 0x0000000600127308 */ /* 0x0002240000000800 */
[----:B0-----:R-:W-:-:S05]  /*4fe70*/  LOP3.LUT R12, R12, 0x1c, RZ, 0xc0, !PT ;  /* 0x0000001c0c0c7812 */ /* 0x001fca00078ec0ff */
[----:B-1----:R0:W1:Y:S04]  /*4fe80*/  LDS R6, [R12.X8+0x41e00] ;  /* 0x041e00000c067984 */ /* 0x0020680000008800 */
[----:B------:R-:W1:Y:S01]  /*4fe90*/  SHFL.BFLY PT, R15, R25, 0x2, 0x1f ;  /* 0x0c401f00190f7f89 */ /* 0x000e6200000e0000 */
[----:B0-----:R-:W-:-:S03]  /*4fea0*/  FMUL R12, R11, 1.4426950216293334961 ;  /* 0x3fb8aa3b0b0c7820 */ /* 0x001fc60000400000 */
[----:B-1----:R0:W-:Y:S01]  /*4feb0*/  STL [R1+0x3790], R6 ;  /* 0x0037900601007387 */ /* 0x0021e20000100800 */
[----:B------:R1:W-:Y:S03]  /*4fec0*/  STL [R1+0xe60], R18 ;  /* 0x000e601201007387 */ /* 0x0003e60000100800 */
[----:B0-----:R-:W3:Y:S01]  /*4fed0*/  LDL R6, [R1+0xf64] ;  /* 0x000f640001067983 */ /* 0x001ee20000100800 */
[----:B-1----:R-:W0:Y:S01]  /*4fee0*/  MUFU.EX2 R18, R12 ;  /* 0x0000000c00127308 */ /* 0x002e220000000800 */
[----:B------:R-:W-:Y:S02]  /*4fef0*/  FADD R15, R25, R15 ;  /* 0x0000000f190f7221 */ /* 0x000fe40000000000 */
[----:B----4-:R-:W-:Y:S02]  /*4ff00*/  FADD R10, R13, R10 ;  /* 0x0000000a0d0a7221 */ /* 0x010fe40000000000 */
[----:B------:R-:W-:-:S02]  /*4ff10*/  FFMA R13, R19, c[0x0][0x188], -R29 ;  /* 0x00006200130d7a23 */ /* 0x000fc4000000081d */
[----:B------:R-:W4:Y:S01]  /*4ff20*/  LDL.LU R29, [R1+0x148] ;  /* 0x00014800011d7983 */ /* 0x000f220000300800 */
[----:B0-----:R2:W-:Y:S02]  /*4ff30*/  STL [R1+0xe64], R18 ;  /* 0x000e641201007387 */ /* 0x0015e40000100800 */
[----:B--2---:R-:W-:-:S05]  /*4ff40*/  FMNMX R18, R8, R17, !PT ;  /* 0x0000001108127209 */ /* 0x004fca0007800000 */
[----:B------:R-:W-:Y:S01]  /*4ff50*/  STL [R1+0xe2c], R18 ;  /* 0x000e2c1201007387 */ /* 0x000fe20000100800 */
[----:B------:R-:W2:Y:S03]  /*4ff60*/  LDL.LU R25, [R1+0x14c] ;  /* 0x00014c0001197983 */ /* 0x000ea60000300800 */
[----:B------:R-:W0:Y:S01]  /*4ff70*/  S2R R17, SR_TID.X ;  /* 0x0000000000117919 */ /* 0x000e220000002100 */
[----:B------:R-:W-:-:S03]  /*4ff80*/  FMUL R13, R13, 1.4426950216293334961 ;  /* 0x3fb8aa3b0d0d7820 */ /* 0x000fc60000400000 */
[----:B------:R-:W1:Y:S04]  /*4ff90*/  SHFL.BFLY PT, R16, R20, 0x2, 0x1f ;  /* 0x0c401f0014107f89 */ /* 0x000e6800000e0000 */
[----:B------:R-:W1:Y:S01]  /*4ffa0*/  SHFL.BFLY PT, R14, R26, 0x2, 0x1f ;  /* 0x0c401f001a0e7f89 */ /* 0x000e6200000e0000 */
[----:B------:R0:W0:Y:S03]  /*4ffb0*/  MUFU.EX2 R19, R13 ;  /* 0x0000000d00137308 */ /* 0x0000260000000800 */
[----:B------:R-:W1:Y:S01]  /*4ffc0*/  SHFL.BFLY PT, R23, R24, 0x2, 0x1f ;  /* 0x0c401f0018177f89 */ /* 0x000e6200000e0000 */
[----:B0-----:R-:W-:-:S04]  /*4ffd0*/  SHF.L.U32 R17, R17, 0x3, RZ ;  /* 0x0000000311117819 */ /* 0x001fc800000006ff */
[----:B------:R-:W-:-:S05]  /*4ffe0*/  LOP3.LUT R17, R17, 0xe0, RZ, 0xc0, !PT ;  /* 0x000000e011117812 */ /* 0x000fca00078ec0ff */
[----:B------:R-:W0:Y:S01]  /*4fff0*/  LDS R13, [R17+0x41f00] ;  /* 0x041f0000110d7984 */ /* 0x000e220000000800 */
[----:B-1----:R-:W-:Y:S02]  /*50000*/  FADD R12, R20, R16 ;  /* 0x00000010140c7221 */ /* 0x002fe40000000000 */
[--C-:B------:R-:W-:Y:S02]  /*50010*/  FFMA R16, R27, c[0x0][0x188], -R18.reuse ;  /* 0x000062001b107a23 */ /* 0x100fe40000000812 */
[----:B---3--:R-:W-:Y:S02]  /*50020*/  FFMA R18, R28, c[0x0][0x188], -R18 ;  /* 0x000062001c127a23 */ /* 0x008fe40000000812 */
[----:B------:R-:W-:Y:S02]  /*50030*/  FADD R8, R26, R14 ;  /* 0x0000000e1a087221 */ /* 0x000fe40000000000 */
[----:B------:R-:W-:Y:S02]  /*50040*/  FMUL R16, R16, 1.4426950216293334961 ;  /* 0x3fb8aa3b10107820 */ /* 0x000fe40000400000 */
[----:B------:R-:W-:-:S02]  /*50050*/  FADD R14, R24, R23 ;  /* 0x00000017180e7221 */ /* 0x000fc40000000000 */
[----:B------:R-:W-:Y:S01]  /*50060*/  FMUL R23, R18, 1.4426950216293334961 ;  /* 0x3fb8aa3b12177820 */ /* 0x000fe20000400000 */
[----:B------:R-:W1:Y:S01]  /*50070*/  MUFU.EX2 R28, R16 ;  /* 0x00000010001c7308 */ /* 0x000e620000000800 */
[----:B------:R-:W-:Y:S01]  /*50080*/  STL [R1+0xe5c], R19 ;  /* 0x000e5c1301007387 */ /* 0x000fe20000100800 */
[----:B------:R-:W-:-:S03]  /*50090*/  FMNMX R6, R9, R6, !PT ;  /* 0x0000000609067209 */ /* 0x000fc60007800000 */
[----:B0-----:R0:W-:Y:S02]  /*500a0*/  STL [R1+0x378c], R13 ;  /* 0x00378c0d01007387 */ /* 0x0011e40000100800 */
[----:B------:R-:W-:Y:S02]  /*500b0*/  STL [R1+0xe28], R6 ;  /* 0x000e280601007387 */ /* 0x000fe40000100800 */
[----:B------:R-:W3:Y:S01]  /*500c0*/  SHFL.BFLY PT, R17, R2, 0x1, 0x1f ;  /* 0x0c201f0002117f89 */ /* 0x000ee200000e0000 */
[----:B------:R-:W-:-:S03]  /*500d0*/  FADD R7, R7, R22 ;  /* 0x0000001607077221 */ /* 0x000fc60000000000 */
[----:B------:R-:W-:Y:S04]  /*500e0*/  SHFL.BFLY PT, R11, R10, 0x2, 0x1f ;  /* 0x0c401f000a0b7f89 */ /* 0x000fe800000e0000 */
[----:B------:R-:W-:Y:S06]  /*500f0*/  BAR.SYNC.DEFER_BLOCKING 0x0 ;  /* 0x0000000000007b1d */ /* 0x000fec0000010000 */
[----:B0-----:R-:W3:Y:S01]  /*50100*/  LDL R13, [R1+0xf68] ;  /* 0x000f6800010d7983 */ /* 0x001ee20000100800 */
[----:B------:R-:W3:Y:S02]  /*50110*/  LDL.LU R27, [R1+0x120] ;  /* 0x00012000011b7983 */ /* 0x000ee40000300800 */
[----:B-1----:R-:W-:Y:S02]  /*50120*/  STL [R1+0xe58], R28 ;  /* 0x000e581c01007387 */ /* 0x002fe40000100800 */
[----:B------:R0:W-:Y:S02]  /*50130*/  STL [R1+0x3758], R28 ;  /* 0x0037581c01007387 */ /* 0x0001e40000100800 */
[----:B0-----:R-:W3:Y:S01]  /*50140*/  LDL.LU R28, [R1+0x12c] ;  /* 0x00012c00011c7983 */ /* 0x001ee20000300800 */
[----:B----4-:R-:W-:-:S02]  /*50150*/  FFMA R26, R29, c[0x0][0x188], -R6 ;  /* 0x000062001d1a7a23 */ /* 0x010fc40000000806 */
[----:B------:R-:W0:Y:S02]  /*50160*/  MUFU.EX2 R29, R23 ;  /* 0x00000017001d7308 */ /* 0x000e240000000800 */
[----:B0-----:R-:W-:Y:S01]  /*50170*/  STL [R1+0xe54], R29 ;  /* 0x000e541d01007387 */ /* 0x001fe20000100800 */
[----:B------:R0:W-:Y:S02]  /*50180*/  STL [R1+0x375c], R29 ;  /* 0x00375c1d01007387 */ /* 0x0001e40000100800 */
[----:B--2---:R-:W-:Y:S01]  /*50190*/  FFMA R25, R25, c[0x0][0x188], -R6 ;  /* 0x0000620019197a23 */ /* 0x004fe20000000806 */
[----:B0-----:R-:W2:Y:S01]  /*501a0*/  LDL.LU R29, [R1+0x128] ;  /* 0x00012800011d7983 */ /* 0x001ea20000300800 */
[----:B------:R-:W4:Y:S02]  /*501b0*/  LDL.LU R6, [R1+0x3790] ;  /* 0x0037900001067983 */ /* 0x000f240000300800 */
[----:B------:R-:W-:-:S06]  /*501c0*/  FMUL R26, R26, 1.4426950216293334961 ;  /* 0x3fb8aa3b1a1a7820 */ /* 0x000fcc0000400000 */
[----:B------:R-:W0:Y:S01]  /*501d0*/  MUFU.EX2 R26, R26 ;  /* 0x0000001a001a7308 */ /* 0x000e220000000800 */
[----:B---3--:R-:W-:Y:S01]  /*501e0*/  FADD R2, R2, R17 ;  /* 0x0000001102027221 */ /* 0x008fe20000000000 */
[----:B------:R-:W1:Y:S04]  /*501f0*/  SHFL.BFLY PT, R21, R7, 0x2, 0x1f ;  /* 0x0c401f0007157f89 */ /* 0x000e6800000e0000 */
[----:B------:R-:W3:Y:S01]  /*50200*/  SHFL.BFLY PT, R9, R3, 0x1, 0x1f ;  /* 0x0c201f0003097f89 */ /* 0x000ee200000e0000 */
[----:B----4-:R-:W-:-:S03]  /*50210*/  FMNMX R6, R6, R13, !PT ;  /* 0x0000000d06067209 */ /* 0x010fc60007800000 */
[----:B------:R-:W4:Y:S02]  /*50220*/  LDL.LU R13, [R1+0x378c] ;  /* 0x00378c00010d7983 */ /* 0x000f240000300800 */
[----:B------:R0:W-:Y:S02]  /*50230*/  STL [R1+0xe24], R6 ;  /* 0x000e240601007387 */ /* 0x0001e40000100800 */
[----:B0-----:R-:W-:Y:S02]  /*50240*/  FMUL R6, R25, 1.4426950216293334961 ;  /* 0x3fb8aa3b19067820 */ /* 0x001fe40000400000 */
[----:B------:R-:W4:Y:S01]  /*50250*/  LDL R25, [R1+0xf6c] ;  /* 0x000f6c0001197983 */ /* 0x000f220000100800 */
[----:B------:R-:W-:Y:S02]  /*50260*/  STL [R1+0xe50], R26 ;  /* 0x000e501a01007387 */ /* 0x000fe40000100800 */
[----:B------:R0:W-:Y:S02]  /*50270*/  STL [R1+0x3760], R26 ;  /* 0x0037601a01007387 */ /* 0x0001e40000100800 */
[----:B0-----:R-:W2:Y:S01]  /*50280*/  LDL.LU R26, [R1+0x124] ;  /* 0x00012400011a7983 */ /* 0x001ea20000300800 */
[----:B------:R-:W2:Y:S02]  /*50290*/  LDL R17, [R1+0xe24] ;  /* 0x000e240001117983 */ /* 0x000ea40000100800 */
[----:B-1----:R-:W-:-:S05]  /*502a0*/  FADD R7, R7, R21 ;  /* 0x0000001507077221 */ /* 0x002fca0000000000 */
[----:B------:R-:W0:Y:S04]  /*502b0*/  SHFL.BFLY PT, R21, R7, 0x1, 0x1f ;  /* 0x0c201f0007157f89 */ /* 0x000e2800000e0000 */
[----:B------:R-:W1:Y:S01]  /*502c0*/  SHFL.BFLY PT, R16, R4, 0x1, 0x1f ;  /* 0x0c201f0004107f89 */ /* 0x000e6200000e0000 */
[----:B---3--:R-:W-:Y:S02]  /*502d0*/  FADD R3, R3, R9 ;  /* 0x0000000903037221 */ /* 0x008fe40000000000 */
[----:B0-----:R-:W-:Y:S02]  /*502e0*/  FADD R7, R7, R21 ;  /* 0x0000001507077221 */ /* 0x001fe40000000000 */
[----:B-1----:R-:W-:Y:S02]  /*502f0*/  FADD R4, R4, R16 ;  /* 0x0000001004047221 */ /* 0x002fe40000000000 */
[----:B--2---:R-:W-:-:S02]  /*50300*/  FFMA R9, R27, c[0x0][0x188], -R17 ;  /* 0x000062001b097a23 */ /* 0x004fc40000000811 */
[----:B------:R0:W1:Y:S02]  /*50310*/  MUFU.EX2 R27, R6 ;  /* 0x00000006001b7308 */ /* 0x0000640000000800 */
[----:B0-----:R-:W-:-:S06]  /*50320*/  FMUL R6, R9, 1.4426950216293334961 ;  /* 0x3fb8aa3b09067820 */ /* 0x001fcc0000400000 */
[----:B------:R-:W0:Y:S01]  /*50330*/  MUFU.EX2 R21, R6 ;  /* 0x0000000600157308 */ /* 0x000e220000000800 */
[----:B----4-:R-:W-:Y:S01]  /*50340*/  FMNMX R16, R13, R25, !PT ;  /* 0x000000190d107209 */ /* 0x010fe20007800000 */
[----:B-1----:R-:W-:Y:S01]  /*50350*/  STL [R1+0xe4c], R27 ;  /* 0x000e4c1b01007387 */ /* 0x002fe20000100800 */
[----:B------:R-:W-:Y:S03]  /*50360*/  STL [R1+0x3764], R27 ;  /* 0x0037641b01007387 */ /* 0x000fe60000100800 */
[----:B0-----:R-:W-:Y:S01]  /*50370*/  STL [R1+0xe48], R21 ;  /* 0x000e481501007387 */ /* 0x001fe20000100800 */
[----:B------:R-:W-:Y:S02]  /*50380*/  STL [R1+0xe10], R16 ;  /* 0x000e101001007387 */ /* 0x000fe40000100800 */
[----:B------:R0:W-:Y:S02]  /*50390*/  STL [R1+0x3768], R21 ;  /* 0x0037681501007387 */ /* 0x0001e40000100800 */
[----:B0-----:R-:W2:Y:S04]  /*503a0*/  LDL R21, [R1+0xe84] ;  /* 0x000e840001157983 */ /* 0x001ea80000100800 */
[----:B--2---:R0:W-:Y:S04]  /*503b0*/  STL [R1+0x376c], R21 ;  /* 0x00376c1501007387 */ /* 0x0041e80000100800 */
        /* <DEDUP_REMOVED lines=11> */
[----:B------:R-:W0:Y:S02]  /*50470*/  SHFL.BFLY PT, R22, R5, 0x2, 0x1f ;  /* 0x0c401f0005167f89 */ /* 0x000e2400000e0000 */
[----:B0-----:R-:W-:-:S02]  /*50480*/  FADD R5, R5, R22 ;  /* 0x0000001605057221 */ /* 0x001fc40000000000 */
[----:B------:R-:W0:Y:S04]  /*50490*/  SHFL.BFLY PT, R22, R0, 0x1, 0x1f ;  /* 0x0c201f0000167f89 */ /* 0x000e2800000e0000 */
[----:B------:R-:W1:Y:S01]  /*504a0*/  SHFL.BFLY PT, R18, R12, 0x1, 0x1f ;  /* 0x0c201f000c127f89 */ /* 0x000e6200000e0000 */
[----:B------:R-:W-:-:S03]  /*504b0*/  FADD R11, R10, R11 ;  /* 0x0000000b0a0b7221 */ /* 0x000fc60000000000 */
[----:B------:R-:W3:Y:S01]  /*504c0*/  SHFL.BFLY PT, R20, R5, 0x1, 0x1f ;  /* 0x0c201f0005147f89 */ /* 0x000ee200000e0000 */
[----:B------:R-:W4:Y:S03]  /*504d0*/  SHFL.BFLY PT, R10, R15, 0x1, 0x1f ;  /* 0x0c201f000f0a7f89 */ /* 0x000f2600000e0000 */
[----:B------:R-:W0:Y:S04]  /*504e0*/  SHFL.BFLY PT, R23, R14, 0x1, 0x1f ;  /* 0x0c201f000e177f89 */ /* 0x000e2800000e0000 */
[----:B--2---:R2:W-:Y:S04]  /*504f0*/  STL [R1+0x3784], R21 ;  /* 0x0037841501007387 */ /* 0x0045e80000100800 */
[----:B--2---:R-:W2:Y:S01]  /*50500*/  LDL R21, [R1+0xed0] ;  /* 0x000ed00001157983 */ /* 0x004ea20000100800 */
[----:B0-----:R-:W-:-:S02]  /*50510*/  FADD R0, R0, R22 ;  /* 0x0000001600007221 */ /* 0x001fc40000000000 */
[----:B------:R-:W0:Y:S01]  /*50520*/  S2R R22, SR_TID.X ;  /* 0x0000000000167919 */ /* 0x000e220000002100 */
[----:B------:R-:W0:Y:S04]  /*50530*/  SHFL.BFLY PT, R19, R8, 0x1, 0x1f ;  /* 0x0c201f0008137f89 */ /* 0x000e2800000e0000 */
[----:B------:R-:W0:Y:S01]  /*50540*/  SHFL.BFLY PT, R24, R11, 0x1, 0x1f ;  /* 0x0c201f000b187f89 */ /* 0x000e2200000e0000 */
[----:B-1----:R-:W-:Y:S02]  /*50550*/  FADD R9, R12, R18 ;  /* 0x000000120c097221 */ /* 0x002fe40000000000 */
[----:B------:R-:W-:Y:S02]  /*50560*/  FFMA R12, R26, c[0x0][0x188], -R17 ;  /* 0x000062001a0c7a23 */ /* 0x000fe40000000811 */
[----:B---3--:R-:W-:-:S02]  /*50570*/  FADD R5, R5, R20 ;  /* 0x0000001405057221 */ /* 0x008fc40000000000 */
[----:B----4-:R-:W-:Y:S02]  /*50580*/  FADD R6, R15, R10 ;  /* 0x0000000a0f067221 */ /* 0x010fe40000000000 */
[----:B------:R-:W-:Y:S02]  /*50590*/  FMUL R12, R12, 1.4426950216293334961 ;  /* 0x3fb8aa3b0c0c7820 */ /* 0x000fe40000400000 */
[----:B------:R-:W-:Y:S02]  /*505a0*/  FADD R10, R14, R23 ;  /* 0x000000170e0a7221 */ /* 0x000fe40000000000 */
[----:B------:R1:W3:Y:S01]  /*505b0*/  MUFU.EX2 R23, R12 ;  /* 0x0000000c00177308 */ /* 0x0002e20000000800 */
[C---:B0-----:R-:W-:Y:S01]  /*505c0*/  LOP3.LUT R25, R22.reuse, 0x1c, RZ, 0xc0, !PT ;  /* 0x0000001c16197812 */ /* 0x041fe200078ec0ff */
[----:B------:R-:W-:-:S04]  /*505d0*/  LOP3.LUT R22, R22, 0xff, RZ, 0xc0, !PT ;  /* 0x000000ff16167812 */ /* 0x000fc800078ec0ff */
[----:B------:R-:W-:Y:S02]  /*505e0*/  SHF.R.U32.HI R22, RZ, 0x3, R22 ;  /* 0x00000003ff167819 */ /* 0x000fe40000011616 */
[----:B------:R-:W-:Y:S02]  /*505f0*/  SHF.L.U32 R20, R25, 0x3, RZ ;  /* 0x0000000319147819 */ /* 0x000fe400000006ff */
[----:B------:R-:W-:Y:S01]  /*50600*/  LOP3.LUT R22, R22, 0x1c, RZ, 0xc0, !PT ;  /* 0x0000001c16167812 */ /* 0x000fe200078ec0ff */
[----:B------:R-:W-:-:S04]  /*50610*/  FFMA R13, R29, c[0x0][0x188], -R16 ;  /* 0x000062001d0d7a23 */ /* 0x000fc80000000810 */
[----:B------:R-:W-:-:S05]  /*50620*/  IMAD.IADD R22, R20, 0x1, R22 ;  /* 0x0000000114167824 */ /* 0x000fca00078e0216 */
[----:B------:R-:W-:Y:S01]  /*50630*/  @!P1 STS [R22+0x40000], R3 ;  /* 0x0400000316009388 */ /* 0x000fe20000000800 */
[----:B------:R0:W-:Y:S02]  /*50640*/  @!P1 STS [R22+0x40100], R2 ;  /* 0x0401000216009388 */ /* 0x0001e40000000800 */
[----:B------:R-:W-:Y:S02]  /*50650*/  FADD R8, R8, R19 ;  /* 0x0000001308087221 */ /* 0x000fe40000000000 */
[----:B------:R-:W-:Y:S02]  /*50660*/  FADD R11, R11, R24 ;  /* 0x000000180b0b7221 */ /* 0x000fe40000000000 */
[----:B------:R-:W-:Y:S02]  /*50670*/  FFMA R14, R28, c[0x0][0x188], -R16 ;  /* 0x000062001c0e7a23 */ /* 0x000fe40000000810 */
[----:B0-----:R-:W-:-:S04]  /*50680*/  FMUL R2, R13, 1.4426950216293334961 ;  /* 0x3fb8aa3b0d027820 */ /* 0x001fc80000400000 */
[----:B------:R0:W2:Y:S02]  /*50690*/  MUFU.EX2 R20, R2 ;  /* 0x0000000200147308 */ /* 0x0000a40000000800 */
[----:B--2---:R2:W-:Y:S01]  /*506a0*/  STL [R1+0x3788], R21 ;  /* 0x0037881501007387 */ /* 0x0045e20000100800 */
[----:B------:R-:W4:Y:S02]  /*506b0*/  LDL R27, [R1+0x3c] ;  /* 0x00003c00011b7983 */ /* 0x000f240000100800 */
[----:B------:R-:W4:Y:S02]  /*506c0*/  LDL R26, [R1+0xe9c] ;  /* 0x000e9c00011a7983 */ /* 0x000f240000100800 */
[----:B------:R-:W4:Y:S01]  /*506d0*/  LDL R29, [R1+0xe8c] ;  /* 0x000e8c00011d7983 */ /* 0x000f220000100800 */
[----:B------:R-:W4:Y:S04]  /*506e0*/  LDL R28, [R1+0xe7c] ;  /* 0x000e7c00011c7983 */ /* 0x000f280000100800 */
[----:B------:R-:W4:Y:S04]  /*506f0*/  LDL R15, [R1+0xe78] ;  /* 0x000e7800010f7983 */ /* 0x000f280000100800 */
[----:B------:R-:W4:Y:S04]  /*50700*/  LDL R24, [R1+0xe6c] ;  /* 0x000e6c0001187983 */ /* 0x000f280000100800 */
[----:B------:R-:W4:Y:S04]  /*50710*/  LDL R16, [R1+0xe70] ;  /* 0x000e700001107983 */ /* 0x000f280000100800 */
[----:B--2---:R-:W2:Y:S04]  /*50720*/  LDL R21, [R1+0xed8] ;  /* 0x000ed80001157983 */ /* 0x004ea80000100800 */
[----:B------:R-:W2:Y:S04]  /*50730*/  LDL R19, [R1+0xe60] ;  /* 0x000e600001137983 */ /* 0x000ea80000100800 */
[----:B------:R-:W2:Y:S04]  /*50740*/  LDL R17, [R1+0xe68] ;  /* 0x000e680001117983 */ /* 0x000ea80000100800 */
[----:B------:R-:W2:Y:S04]  /*50750*/  LDL R18, [R1+0xe5c] ;  /* 0x000e5c0001127983 */ /* 0x000ea80000100800 */
[----:B------:R-:W2:Y:S04]  /*50760*/  LDL R25, [R1+0xe64] ;  /* 0x000e640001197983 */ /* 0x000ea80000100800 */
[----:B-1----:R-:W2:Y:S04]  /*50770*/  LDL R12, [R1+0xea8] ;  /* 0x000ea800010c7983 */ /* 0x002ea80000100800 */
[----:B------:R-:W2:Y:S01]  /*50780*/  LDL R3, [R1+0xed4] ;  /* 0x000ed40001037983 */ /* 0x000ea20000100800 */
[----:B---3--:R-:W-:Y:S02]  /*50790*/  STL [R1+0xe44], R23 ;  /* 0x000e441701007387 */ /* 0x008fe40000100800 */
[----:B0-----:R-:W2:Y:S01]  /*507a0*/  LDL R2, [R1+0xedc] ;  /* 0x000edc0001027983 */ /* 0x001ea20000100800 */
[----:B------:R-:W-:Y:S01]  /*507b0*/  @!P1 STS [R22+0x40200], R0 ;  /* 0x0402000016009388 */ /* 0x000fe20000000800 */
[----:B------:R0:W-:Y:S02]  /*507c0*/  @!P1 STS [R22+0x40300], R4 ;  /* 0x0403000416009388 */ /* 0x0001e40000000800 */
[----:B------:R1:W-:Y:S02]  /*507d0*/  @!P1 STS [R22+0x40400], R7 ;  /* 0x0404000716009388 */ /* 0x0003e40000000800 */
[----:B------:R3:W-:Y:S01]  /*507e0*/  @!P1 STS [R22+0x40500], R5 ;  /* 0x0405000516009388 */ /* 0x0007e20000000800 */
[----:B------:R3:W-:Y:S01]  /*507f0*/  @!P1 STS [R22+0x40600], R9 ;  /* 0x0406000916009388 */ /* 0x0007e20000000800 */
[----:B------:R3:W-:Y:S02]  /*50800*/  @!P1 STS [R22+0x40700], R8 ;  /* 0x0407000816009388 */ /* 0x0007e40000000800 */
[----:B------:R3:W-:Y:S02]  /*50810*/  @!P1 STS [R22+0x40800], R6 ;  /* 0x0408000616009388 */ /* 0x0007e40000000800 */
[----:B------:R3:W-:Y:S01]  /*50820*/  @!P1 STS [R22+0x40900], R10 ;  /* 0x0409000a16009388 */ /* 0x0007e20000000800 */
[----:B------:R-:W4:Y:S04]  /*50830*/  LDL R13, [R1+0xe94] ;  /* 0x000e9400010d7983 */ /* 0x000f280000100800 */
[----:B0-----:R-:W4:Y:S01]  /*50840*/  LDL R4, [R1+0xecc] ;  /* 0x000ecc0001047983 */ /* 0x001f220000100800 */
[----:B------:R-:W-:-:S03]  /*50850*/  FMUL R0, R14, 1.4426950216293334961 ;  /* 0x3fb8aa3b0e007820 */ /* 0x000fc60000400000 */
[----:B-1----:R-:W4:Y:S04]  /*50860*/  LDL R7, [R1+0xeb4] ;  /* 0x000eb40001077983 */ /* 0x002f280000100800 */
[----:B---3--:R-:W3:Y:S04]  /*50870*/  LDL R5, [R1+0xec4] ;  /* 0x000ec40001057983 */ /* 0x008ee80000100800 */
[----:B------:R-:W3:Y:S04]  /*50880*/  LDL R9, [R1+0xea0] ;  /* 0x000ea00001097983 */ /* 0x000ee80000100800 */
[----:B------:R-:W3:Y:S04]  /*50890*/  LDL R8, [R1+0xeac] ;  /* 0x000eac0001087983 */ /* 0x000ee80000100800 */
[----:B------:R0:W-:Y:S01]  /*508a0*/  @!P1 STS [R22+0x40a00], R11 ;  /* 0x040a000b16009388 */ /* 0x0001e20000000800 */
[----:B------:R-:W-:Y:S02]  /*508b0*/  STL [R1+0xe40], R20 ;  /* 0x000e401401007387 */ /* 0x000fe40000100800 */
[----:B------:R-:W3:Y:S02]  /*508c0*/  LDL R14, [R1+0xe88] ;  /* 0x000e8800010e7983 */ /* 0x000ee40000100800 */
[----:B------:R-:W3:Y:S01]  /*508d0*/  LDL R6, [R1+0xebc] ;  /* 0x000ebc0001067983 */ /* 0x000ee20000100800 */
[----:B------:R-:W3:Y:S01]  /*508e0*/  LDL R10, [R1+0xe90] ;  /* 0x000e9000010a7983 */ /* 0x000ee20000100800 */
[----:B0-----:R0:W1:Y:S03]  /*508f0*/  MUFU.EX2 R22, R0 ;  /* 0x0000000000167308 */ /* 0x0010660000000800 */
[----:B------:R-:W3:Y:S04]  /*50900*/  LDL R11, [R1+0xe80] ;  /* 0x000e8000010b7983 */ /* 0x000ee80000100800 */
[----:B0-----:R-:W3:Y:S01]  /*50910*/  LDL R0, [R1+0xe74] ;  /* 0x000e740001007983 */ /* 0x001ee20000100800 */
[----:B--2---:R-:W-:-:S03]  /*50920*/  FADD R2, R2, R21 ;  /* 0x0000001502027221 */ /* 0x004fc60000000000 */
[----:B------:R-:W2:Y:S02]  /*50930*/  LDL.LU R21, [R1+0x3788] ;  /* 0x0037880001157983 */ /* 0x000ea40000300800 */
[----:B--2---:R-:W-:Y:S02]  /*50940*/  FADD R3, R3, R21 ;  /* 0x0000001503037221 */ /* 0x004fe40000000000 */
[----:B------:R-:W4:Y:S02]  /*50950*/  LDL.LU R21, [R1+0x3784] ;  /* 0x0037840001157983 */ /* 0x000f240000300800 */
[----:B----4-:R-:W-:Y:S02]  /*50960*/  FADD R4, R4, R21 ;  /* 0x0000001504047221 */ /* 0x010fe40000000000 */
[----:B------:R-:W3:Y:S01]  /*50970*/  LDL.LU R21, [R1+0x3780] ;  /* 0x0037800001157983 */ /* 0x000ee20000300800 */
[----:B-1----:R-:W-:Y:S02]  /*50980*/  STL [R1+0xe3c], R22 ;  /* 0x000e3c1601007387 */ /* 0x002fe40000100800 */
[----:B---3--:R-:W-:-:S02]  /*50990*/  FADD R5, R5, R21 ;  /* 0x0000001505057221 */ /* 0x008fc40000000000 */
[----:B------:R-:W2:Y:S02]  /*509a0*/  LDL.LU R21, [R1+0x377c] ;  /* 0x00377c0001157983 */ /* 0x000ea40000300800 */
[----:B--2---:R-:W-:Y:S02]  /*509b0*/  FADD R6, R6, R21 ;  /* 0x0000001506067221 */ /* 0x004fe40000000000 */
[----:B------:R-:W2:Y:S02]  /*509c0*/  LDL.LU R21, [R1+0x3778] ;  /* 0x0037780001157983 */ /* 0x000ea40000300800 */
[----:B--2---:R-:W-:Y:S02]  /*509d0*/  FADD R7, R7, R21 ;  /* 0x0000001507077221 */ /* 0x004fe40000000000 */
[----:B------:R-:W2:Y:S02]  /*509e0*/  LDL.LU R21, [R1+0x3774] ;  /* 0x0037740001157983 */ /* 0x000ea40000300800 */
[----:B--2---:R-:W-:-:S02]  /*509f0*/  FADD R8, R8, R21 ;  /* 0x0000001508087221 */ /* 0x004fc40000000000 */
[----:B------:R-:W2:Y:S02]  /*50a00*/  LDL.LU R21, [R1+0x3770] ;  /* 0x0037700001157983 */ /* 0x000ea40000300800 */
[----:B--2---:R-:W-:Y:S02]  /*50a10*/  FADD R9, R9, R21 ;  /* 0x0000001509097221 */ /* 0x004fe40000000000 */
[----:B------:R-:W2:Y:S01]  /*50a20*/  LDL.LU R21, [R1+0x376c] ;  /* 0x00376c0001157983 */ /* 0x000ea20000300800 */
[----:B------:R-:W-:Y:S02]  /*50a30*/  FADD R11, R11, R27 ;  /* 0x0000001b0b0b7221 */ /* 0x000fe40000000000 */
[----:B------:R-:W-:Y:S02]  /*50a40*/  FADD R12, R12, R26 ;  /* 0x0000001a0c0c7221 */ /* 0x000fe40000000000 */
[----:B------:R-:W-:Y:S02]  /*50a50*/  FADD R13, R13, R29 ;  /* 0x0000001d0d0d7221 */ /* 0x000fe40000000000 */
[----:B------:R-:W-:-:S02]  /*50a60*/  FADD R14, R14, R28 ;  /* 0x0000001c0e0e7221 */ /* 0x000fc40000000000 */
[----:B--2---:R-:W-:Y:S02]  /*50a70*/  FADD R10, R10, R21 ;  /* 0x000000150a0a7221 */ /* 0x004fe40000000000 */
[----:B------:R-:W2:Y:S01]  /*50a80*/  LDL.LU R21, [R1+0x3768] ;  /* 0x0037680001157983 */ /* 0x000ea20000300800 */
[----:B------:R-:W3:Y:S02]  /*50a90*/  LDL.LU R27, [R1+0x3764] ;  /* 0x00376400011b7983 */ /* 0x000ee40000300800 */
[----:B------:R-:W3:Y:S02]  /*50aa0*/  LDL.LU R26, [R1+0x3760] ;  /* 0x00376000011a7983 */ /* 0x000ee40000300800 */
[----:B------:R-:W4:Y:S01]  /*50ab0*/  LDL.LU R29, [R1+0x375c] ;  /* 0x00375c00011d7983 */ /* 0x000f220000300800 */
[----:B------:R-:W4:Y:S01]  /*50ac0*/  LDL.LU R28, [R1+0x3758] ;  /* 0x00375800011c7983 */ /* 0x000f220000300800 */
[----:B------:R-:W-:Y:S02]  /*50ad0*/  FADD R17, R17, R19 ;  /* 0x0000001311117221 */ /* 0x000fe40000000000 */
[----:B------:R-:W-:Y:S02]  /*50ae0*/  STL [R1+0x3754], R2 ;  /* 0x0037540201007387 */ /* 0x000fe40000100800 */
[----:B------:R-:W-:-:S02]  /*50af0*/  FADD R15, R15, R0 ;  /* 0x000000000f0f7221 */ /* 0x000fc40000000000 */
[----:B------:R-:W-:Y:S02]  /*50b00*/  FADD R16, R16, R24 ;  /* 0x0000001810107221 */ /* 0x000fe40000000000 */
[----:B------:R-:W-:Y:S02]  /*50b10*/  FADD R18, R25, R18 ;  /* 0x0000001219127221 */ /* 0x000fe40000000000 */
[----:B----4-:R-:W-:Y:S02]  /*50b20*/  FADD R19, R28, R29 ;  /* 0x0000001d1c137221 */ /* 0x010fe40000000000 */
[----:B------:R-:W-:Y:S02]  /*50b30*/  SHFL.BFLY PT, R28, R2, 0x2, 0x1f ;  /* 0x0c401f00021c7f89 */ /* 0x000fe400000e0000 */
[----:B------:R-:W-:Y:S02]  /*50b40*/  SHFL.BFLY PT, R2, R10, 0x2, 0x1f ;  /* 0x0c401f000a027f89 */ /* 0x000fe400000e0000 */
[----:B------:R-:W-:Y:S02]  /*50b50*/  SHFL.BFLY PT, R2, R11, 0x2, 0x1f ;  /* 0x0c401f000b027f89 */ /* 0x000fe400000e0000 */
[----:B------:R-:W-:Y:S01]  /*50b60*/  SHFL.BFLY PT, R2, R12, 0x2, 0x1f ;  /* 0x0c401f000c027f89 */ /* 0x000fe200000e0000 */
[----:B------:R-:W-:Y:S01]  /*50b70*/  SHFL.BFLY PT, R2, R13, 0x2, 0x1f ;  /* 0x0c401f000d027f89 */ /* 0x000fe200000e0000 */
[----:B------:R-:W-:Y:S02]  /*50b80*/  SHFL.BFLY PT, R2, R14, 0x2, 0x1f ;  /* 0x0c401f000e027f89 */ /* 0x000fe400000e0000 */
[----:B---3--:R-:W-:-:S02]  /*50b90*/  FADD R0, R26, R27 ;  /* 0x0000001b1a007221 */ /* 0x008fc40000000000 */
[----:B------:R-:W-:Y:S02]  /*50ba0*/  SHFL.BFLY PT, R2, R15, 0x2, 0x1f ;  /* 0x0c401f000f027f89 */ /* 0x000fe400000e0000 */
[----:B--2---:R-:W-:Y:S01]  /*50bb0*/  FADD R21, R21, R23 ;  /* 0x0000001715157221 */ /* 0x004fe20000000000 */
[----:B------:R-:W-:Y:S01]  /*50bc0*/  SHFL.BFLY PT, R2, R16, 0x2, 0x1f ;  /* 0x0c401f0010027f89 */ /* 0x000fe200000e0000 */
[----:B------:R-:W-:Y:S02]  /*50bd0*/  FADD R29, R20, R22 ;  /* 0x00000016141d7221 */ /* 0x000fe40000000000 */
[----:B------:R-:W-:Y:S02]  /*50be0*/  SHFL.BFLY PT, R2, R17, 0x2, 0x1f ;  /* 0x0c401f0011027f89 */ /* 0x000fe400000e0000 */
[----:B------:R-:W-:Y:S01]  /*50bf0*/  SHFL.BFLY PT, R2, R18, 0x2, 0x1f ;  /* 0x0c401f0012027f89 */ /* 0x000fe200000e0000 */
[----:B------:R-:W-:Y:S01]  /*50c00*/  SHFL.BFLY PT, R2, R19, 0x2, 0x1f ;  /* 0x0c401f0013027f89 */ /* 0x000fe200000e0000 */
[----:B------:R-:W-:Y:S02]  /*50c10*/  SHFL.BFLY PT, R2, R0, 0x2, 0x1f ;  /* 0x0c401f0000027f89 */ /* 0x000fe400000e0000 */
[----:B------:R-:W-:Y:S02]  /*50c20*/  SHFL.BFLY PT, R2, R21, 0x2, 0x1f ;  /* 0x0c401f0015027f89 */ /* 0x000fe400000e0000 */
[----:B------:R-:W0:Y:S02]  /*50c30*/  SHFL.BFLY PT, R2, R29, 0x2, 0x1f ;  /* 0x0c401f001d027f89 */ /* 0x000e2400000e0000 */
[----:B0-----:R-:W2:Y:S04]  /*50c40*/  LDL.LU R2, [R1+0x3754] ;  /* 0x0037540001027983 */ /* 0x001ea80000300800 */
[----:B------:R-:W0:Y:S04]  /*50c50*/  SHFL.BFLY PT, R26, R4, 0x2, 0x1f ;  /* 0x0c401f00041a7f89 */ /* 0x000e2800000e0000 */
[----:B------:R-:W1:Y:S01]  /*50c60*/  SHFL.BFLY PT, R27, R3, 0x2, 0x1f ;  /* 0x0c401f00031b7f89 */ /* 0x000e6200000e0000 */
[----:B0-----:R-:W-:-:S03]  /*50c70*/  FADD R4, R4, R26 ;  /* 0x0000001a04047221 */ /* 0x001fc60000000000 */
[----:B------:R-:W0:Y:S04]  /*50c80*/  SHFL.BFLY PT, R26, R12, 0x2, 0x1f ;  /* 0x0c401f000c1a7f89 */ /* 0x000e2800000e0000 */
[----:B------:R-:W3:Y:S04]  /*50c90*/  SHFL.BFLY PT, R25, R5, 0x2, 0x1f ;  /* 0x0c401f0005197f89 */ /* 0x000ee800000e0000 */
[----:B------:R-:W4:Y:S01]  /*50ca0*/  SHFL.BFLY PT, R23, R7, 0x2, 0x1f ;  /* 0x0c401f0007177f89 */ /* 0x000f2200000e0000 */
[----:B-1----:R-:W-:Y:S02]  /*50cb0*/  FADD R3, R3, R27 ;  /* 0x0000001b03037221 */ /* 0x002fe40000000000 */
[----:B------:R-:W1:Y:S02]  /*50cc0*/  SHFL.BFLY PT, R27, R13, 0x2, 0x1f ;  /* 0x0c401f000d1b7f89 */ /* 0x000e6400000e0000 */
[----:B0-----:R-:W-:-:S02]  /*50cd0*/  FADD R12, R12, R26 ;  /* 0x0000001a0c0c7221 */ /* 0x001fc40000000000 */
[----:B------:R-:W0:Y:S01]  /*50ce0*/  SHFL.BFLY PT, R26, R16, 0x2, 0x1f ;  /* 0x0c401f00101a7f89 */ /* 0x000e2200000e0000 */
[----:B---3--:R-:W-:Y:S02]  /*50cf0*/  FADD R5, R5, R25 ;  /* 0x0000001905057221 */ /* 0x008fe40000000000 */
[----:B----4-:R-:W-:Y:S02]  /*50d00*/  FADD R7, R7, R23 ;  /* 0x0000001707077221 */ /* 0x010fe40000000000 */
[----:B------:R-:W3:Y:S02]  /*50d10*/  SHFL.BFLY PT, R25, R11, 0x2, 0x1f ;  /* 0x0c401f000b197f89 */ /* 0x000ee400000e0000 */
[----:B-1----:R-:W-:Y:S01]  /*50d20*/  FADD R13, R13, R27 ;  /* 0x0000001b0d0d7221 */ /* 0x002fe20000000000 */
[----:B------:R-:W-:Y:S01]  /*50d30*/  SHFL.BFLY PT, R23, R4, 0x1, 0x1f ;  /* 0x0c201f0004177f89 */ /* 0x000fe200000e0000 */
[----:B------:R-:W-:Y:S02]  /*50d40*/  SHFL.BFLY PT, R23, R7, 0x1, 0x1f ;  /* 0x0c201f0007177f89 */ /* 0x000fe400000e0000 */
[----:B0-----:R-:W-:Y:S01]  /*50d50*/  FADD R16, R16, R26 ;  /* 0x0000001a10107221 */ /* 0x001fe20000000000 */
[----:B------:R-:W0:Y:S04]  /*50d60*/  SHFL.BFLY PT, R20, R9, 0x2, 0x1f ;  /* 0x0c401f0009147f89 */ /* 0x000e2800000e0000 */
[----:B------:R-:W1:Y:S01]  /*50d70*/  SHFL.BFLY PT, R24, R6, 0x2, 0x1f ;  /* 0x0c401f0006187f89 */ /* 0x000e6200000e0000 */
[----:B---3--:R-:W-:-:S02]  /*50d80*/  FADD R11, R11, R25 ;  /* 0x000000190b0b7221 */ /* 0x008fc40000000000 */
[----:B------:R-:W3:Y:S01]  /*50d90*/  SHFL.BFLY PT, R25, R15, 0x2, 0x1f ;  /* 0x0c401f000f197f89 */ /* 0x000ee200000e0000 */
[----:B------:R-:W4:Y:S04]  /*50da0*/  SHFL.BFLY PT, R27, R17, 0x2, 0x1f ;  /* 0x0c401f00111b7f89 */ /* 0x000f2800000e0000 */
[----:B------:R-:W4:Y:S01]  /*50db0*/  SHFL.BFLY PT, R22, R8, 0x2, 0x1f ;  /* 0x0c401f0008167f89 */ /* 0x000f2200000e0000 */
[----:B0-----:R-:W-:Y:S02]  /*50dc0*/  FADD R9, R9, R20 ;  /* 0x0000001409097221 */ /* 0x001fe40000000000 */
[----:B-1----:R-:W-:Y:S02]  /*50dd0*/  FADD R6, R6, R24 ;  /* 0x0000001806067221 */ /* 0x002fe40000000000 */
[----:B---3--:R-:W-:-:S02]  /*50de0*/  FADD R15, R15, R25 ;  /* 0x000000190f0f7221 */ /* 0x008fc40000000000 */
[----:B----4-:R-:W-:Y:S02]  /*50df0*/  FADD R17, R17, R27 ;  /* 0x0000001b11117221 */ /* 0x010fe40000000000 */
[----:B------:R-:W-:Y:S02]  /*50e00*/  FADD R8, R8, R22 ;  /* 0x0000001608087221 */ /* 0x000fe40000000000 */
[----:B------:R-:W-:Y:S04]  /*50e10*/  SHFL.BFLY PT, R22, R3, 0x1, 0x1f ;  /* 0x0c201f0003167f89 */ /* 0x000fe800000e0000 */
[----:B------:R-:W0:Y:S02]  /*50e20*/  SHFL.BFLY PT, R25, R19, 0x2, 0x1f ;  /* 0x0c401f0013197f89 */ /* 0x000e2400000e0000 */
[----:B0-----:R-:W-:-:S02]  /*50e30*/  FADD R19, R19, R25 ;  /* 0x0000001913137221 */ /* 0x001fc40000000000 */
[----:B------:R-:W-:Y:S01]  /*50e40*/  SHFL.BFLY PT, R25, R8, 0x1, 0x1f ;  /* 0x0c201f0008197f89 */ /* 0x000fe200000e0000 */
[----:B------:R-:W-:Y:S02]  /*50e50*/  SHFL.BFLY PT, R25, R11, 0x1, 0x1f ;  /* 0x0c201f000b197f89 */ /* 0x000fe400000e0000 */
[----:B--2---:R-:W-:Y:S02]  /*50e60*/  FADD R2, R2, R28 ;  /* 0x0000001c02027221 */ /* 0x004fe40000000000 */
[----:B------:R-:W0:Y:S02]  /*50e70*/  SHFL.BFLY PT, R28, R10, 0x2, 0x1f ;  /* 0x0c401f000a1c7f89 */ /* 0x000e2400000e0000 */
[----:B0-----:R-:W-:-:S05]  /*50e80*/  FADD R10, R10, R28 ;  /* 0x0000001c0a0a7221 */ /* 0x001fca0000000000 */
[----:B------:R-:W-:Y:S01]  /*50e90*/  SHFL.BFLY PT, R23, R10, 0x1, 0x1f ;  /* 0x0c201f000a177f89 */ /* 0x000fe200000e0000 */
[----:B------:R-:W-:Y:S02]  /*50ea0*/  SHFL.BFLY PT, R23, R13, 0x1, 0x1f ;  /* 0x0c201f000d177f89 */ /* 0x000fe400000e0000 */
[----:B------:R-:W0:Y:S01]  /*50eb0*/  SHFL.BFLY PT, R23, R16, 0x1, 0x1f ;  /* 0x0c201f0010177f89 */ /* 0x000e2200000e0000 */
[----:B------:R-:W-:Y:S01]  /*50ec0*/  SHFL.BFLY PT, R24, R2, 0x1, 0x1f ;  /* 0x0c201f0002187f89 */ /* 0x000fe200000e0000 */
[----:B------:R-:W-:Y:S02]  /*50ed0*/  SHFL.BFLY PT, R24, R5, 0x1, 0x1f ;  /* 0x0c201f0005187f89 */ /* 0x000fe400000e0000 */
[----:B------:R-:W-:Y:S01]  /*50ee0*/  SHFL.BFLY PT, R24, R9, 0x1, 0x1f ;  /* 0x0c201f0009187f89 */ /* 0x000fe200000e0000 */
[----:B0-----:R-:W-:Y:S01]  /*50ef0*/  STL [R1+0x374c], R23 ;  /* 0x00374c1701007387 */ /* 0x001fe20000100800 */
[----:B------:R-:W-:Y:S02]  /*50f00*/  STL [R1+0x3748], R16 ;  /* 0x0037481001007387 */ /* 0x000fe40000100800 */
[----:B------:R-:W0:Y:S02]  /*50f10*/  SHFL.BFLY PT, R23, R3, 0x1, 0x1f ;  /* 0x0c201f0003177f89 */ /* 0x000e2400000e0000 */
[----:B------:R-:W1:Y:S01]  /*50f20*/  SHFL.BFLY PT, R16, R2, 0x1, 0x1f ;  /* 0x0c201f0002107f89 */ /* 0x000e6200000e0000 */
[----:B------:R-:W-:Y:S01]  /*50f30*/  SHFL.BFLY PT, R24, R12, 0x1, 0x1f ;  /* 0x0c201f000c187f89 */ /* 0x000fe200000e0000 */
[----:B------:R-:W-:Y:S02]  /*50f40*/  SHFL.BFLY PT, R24, R15, 0x1, 0x1f ;  /* 0x0c201f000f187f89 */ /* 0x000fe400000e0000 */
[----:B------:R-:W-:Y:S01]  /*50f50*/  SHFL.BFLY PT, R24, R17, 0x1, 0x1f ;  /* 0x0c201f0011187f89 */ /* 0x000fe200000e0000 */
[----:B------:R-:W-:Y:S02]  /*50f60*/  STL [R1+0x3750], R17 ;  /* 0x0037501101007387 */ /* 0x000fe40000100800 */
[----:B------:R-:W2:Y:S02]  /*50f70*/  SHFL.BFLY PT, R17, R4, 0x1, 0x1f ;  /* 0x0c201f0004117f89 */ /* 0x000ea400000e0000 */
[----:B0-----:R-:W-:-:S02]  /*50f80*/  FADD R3, R3, R23 ;  /* 0x0000001703037221 */ /* 0x001fc40000000000 */
[----:B-1----:R-:W-:Y:S01]  /*50f90*/  FADD R2, R2, R16 ;  /* 0x0000001002027221 */ /* 0x002fe20000000000 */
[----:B------:R-:W0:Y:S04]  /*50fa0*/  SHFL.BFLY PT, R23, R7, 0x1, 0x1f ;  /* 0x0c201f0007177f89 */ /* 0x000e2800000e0000 */
[----:B------:R-:W1:Y:S04]  /*50fb0*/  SHFL.BFLY PT, R16, R5, 0x1, 0x1f ;  /* 0x0c201f0005107f89 */ /* 0x000e6800000e0000 */
[----:B------:R-:W3:Y:S01]  /*50fc0*/  SHFL.BFLY PT, R28, R14, 0x2, 0x1f ;  /* 0x0c401f000e1c7f89 */ /* 0x000ee200000e0000 */
[----:B--2---:R-:W-:-:S03]  /*50fd0*/  FADD R4, R4, R17 ;  /* 0x0000001104047221 */ /* 0x004fc60000000000 */
[----:B------:R-:W2:Y:S01]  /*50fe0*/  SHFL.BFLY PT, R17, R9, 0x1, 0x1f ;  /* 0x0c201f0009117f89 */ /* 0x000ea200000e0000 */
[----:B0-----:R-:W-:Y:S02]  /*50ff0*/  FADD R7, R7, R23 ;  /* 0x0000001707077221 */ /* 0x001fe40000000000 */
[----:B-1----:R-:W-:Y:S01]  /*51000*/  FADD R5, R5, R16 ;  /* 0x0000001005057221 */ /* 0x002fe20000000000 */
[----:B------:R-:W0:Y:S04]  /*51010*/  SHFL.BFLY PT, R23, R11, 0x1, 0x1f ;  /* 0x0c201f000b177f89 */ /* 0x000e2800000e0000 */
[----:B------:R-:W1:Y:S01]  /*51020*/  SHFL.BFLY PT, R16, R10, 0x1, 0x1f ;  /* 0x0c201f000a107f89 */ /* 0x000e6200000e0000 */
[----:B---3--:R-:W-:Y:S02]  /*51030*/  FADD R14, R14, R28 ;  /* 0x0000001c0e0e7221 */ /* 0x008fe40000000000 */
[----:B--2---:R-:W-:-:S02]  /*51040*/  FADD R9, R9, R17 ;  /* 0x0000001109097221 */ /* 0x004fc40000000000 */
[----:B------:R-:W2:Y:S01]  /*51050*/  SHFL.BFLY PT, R17, R12, 0x1, 0x1f ;  /* 0x0c201f000c117f89 */ /* 0x000ea200000e0000 */
[----:B0-----:R-:W-:Y:S02]  /*51060*/  FADD R11, R11, R23 ;  /* 0x000000170b0b7221 */ /* 0x001fe40000000000 */
[----:B-1----:R-:W-:Y:S01]  /*51070*/  FADD R10, R10, R16 ;  /* 0x000000100a0a7221 */ /* 0x002fe20000000000 */
[----:B------:R-:W0:Y:S04]  /*51080*/  SHFL.BFLY PT, R23, R13, 0x1, 0x1f ;  /* 0x0c201f000d177f89 */ /* 0x000e2800000e0000 */
[----:B------:R-:W1:Y:S04]  /*51090*/  SHFL.BFLY PT, R16, R14, 0x1, 0x1f ;  /* 0x0c201f000e107f89 */ /* 0x000e6800000e0000 */
[----:B------:R1:W-:Y:S01]  /*510a0*/  SHFL.BFLY PT, R25, R14, 0x1, 0x1f ;  /* 0x0c201f000e197f89 */ /* 0x0003e200000e0000 */
[----:B--2---:R-:W-:-:S03]  /*510b0*/  FADD R12, R12, R17 ;  /* 0x000000110c0c7221 */ /* 0x004fc60000000000 */
[----:B------:R-:W2:Y:S01]  /*510c0*/  LDL.LU R17, [R1+0x3750] ;  /* 0x0037500001117983 */ /* 0x000ea20000300800 */
[----:B0-----:R-:W-:Y:S02]  /*510d0*/  FADD R13, R13, R23 ;  /* 0x000000170d0d7221 */ /* 0x001fe40000000000 */
[----:B-1----:R-:W-:Y:S01]  /*510e0*/  FADD R14, R14, R16 ;  /* 0x000000100e0e7221 */ /* 0x002fe20000000000 */
[----:B------:R-:W3:Y:S01]  /*510f0*/  LDL.LU R23, [R1+0x374c] ;  /* 0x00374c0001177983 */ /* 0x000ee20000300800 */
[----:B------:R-:W3:Y:S03]  /*51100*/  LDL.LU R16, [R1+0x3748] ;  /* 0x0037480001107983 */ /* 0x000ee60000300800 */
[----:B------:R-:W0:Y:S04]  /*51110*/  SHFL.BFLY PT, R22, R6, 0x1, 0x1f ;  /* 0x0c201f0006167f89 */ /* 0x000e2800000e0000 */
[----:B------:R-:W1:Y:S01]  /*51120*/  SHFL.BFLY PT, R28, R18, 0x2, 0x1f ;  /* 0x0c401f00121c7f89 */ /* 0x000e6200000e0000 */
[----:B0-----:R-:W-:-:S03]  /*51130*/  FADD R6, R6, R22 ;  /* 0x0000001606067221 */ /* 0x001fc60000000000 */
[----:B------:R-:W0:Y:S04]  /*51140*/  SHFL.BFLY PT, R22, R8, 0x1, 0x1f ;  /* 0x0c201f0008167f89 */ /* 0x000e2800000e0000 */
[----:B------:R-:W4:Y:S01]  /*51150*/  SHFL.BFLY PT, R26, R0, 0x2, 0x1f ;  /* 0x0c401f00001a7f89 */ /* 0x000f2200000e0000 */
[----:B-1----:R-:W-:-:S03]  /*51160*/  FADD R18, R18, R28 ;  /* 0x0000001c12127221 */ /* 0x002fc60000000000 */
[----:B------:R-:W1:Y:S01]  /*51170*/  SHFL.BFLY PT, R27, R21, 0x2, 0x1f ;  /* 0x0c401f00151b7f89 */ /* 0x000e6200000e0000 */
[----:B------:R-:W1:Y:S02]  /*51180*/  SHFL.BFLY PT, R28, R29, 0x2, 0x1f ;  /* 0x0c401f001d1c7f89 */ /* 0x000e6400000e0000 */
[----:B0-----:R-:W-:Y:S02]  /*51190*/  FADD R8, R8, R22 ;  /* 0x0000001608087221 */ /* 0x001fe40000000000 */
[----:B------:R-:W0:Y:S01]  /*511a0*/  SHFL.BFLY PT, R22, R15, 0x1, 0x1f ;  /* 0x0c201f000f167f89 */ /* 0x000e2200000e0000 */
[----:B----4-:R-:W-:Y:S02]  /*511b0*/  FADD R0, R0, R26 ;  /* 0x0000001a00007221 */ /* 0x010fe40000000000 */
[----:B-1----:R-:W-:Y:S02]  /*511c0*/  FADD R21, R21, R27 ;  /* 0x0000001b15157221 */ /* 0x002fe40000000000 */
[----:B------:R-:W-:Y:S01]  /*511d0*/  FADD R20, R29, R28 ;  /* 0x0000001c1d147221 */ /* 0x000fe20000000000 */
[----:B------:R-:W1:Y:S04]  /*511e0*/  SHFL.BFLY PT, R25, R18, 0x1, 0x1f ;  /* 0x0c201f0012197f89 */ /* 0x000e6800000e0000 */
[----:B------:R-:W4:Y:S04]  /*511f0*/  SHFL.BFLY PT, R26, R19, 0x1, 0x1f ;  /* 0x0c201f00131a7f89 */ /* 0x000f2800000e0000 */
[----:B------:R-:W4:Y:S04]  /*51200*/  SHFL.BFLY PT, R27, R0, 0x1, 0x1f ;  /* 0x0c201f00001b7f89 */ /* 0x000f2800000e0000 */
[----:B------:R-:W4:Y:S04]  /*51210*/  SHFL.BFLY PT, R28, R21, 0x1, 0x1f ;  /* 0x0c201f00151c7f89 */ /* 0x000f2800000e0000 */
[----:B------:R-:W4:Y:S01]  /*51220*/  SHFL.BFLY PT, R29, R20, 0x1, 0x1f ;  /* 0x0c201f00141d7f89 */ /* 0x000f2200000e0000 */
[----:B0-----:R-:W-:-:S02]  /*51230*/  FADD R15, R15, R22 ;  /* 0x000000160f0f7221 */ /* 0x001fc40000000000 */
[----:B-1----:R-:W-:Y:S02]  /*51240*/  FADD R18, R18, R25 ;  /* 0x0000001912127221 */ /* 0x002fe40000000000 */
[----:B----4-:R-:W-:Y:S02]  /*51250*/  FADD R19, R19, R26 ;  /* 0x0000001a13137221 */ /* 0x010fe40000000000 */
[----:B------:R-:W-:Y:S02]  /*51260*/  FADD R0, R0, R27 ;  /* 0x0000001b00007221 */ /* 0x000fe40000000000 */
[----:B------:R-:W-:Y:S02]  /*51270*/  FADD R21, R21, R28 ;  /* 0x0000001c15157221 */ /* 0x000fe40000000000 */
[----:B------:R-:W-:Y:S01]  /*51280*/  FADD R20, R20, R29 ;  /* 0x0000001d14147221 */ /* 0x000fe20000000000 */
[----:B------:R-:W4:Y:S04]  /*51290*/  LDL.64 R26, [R1+0x13e0] ;  /* 0x0013e000011a7983 */ /* 0x000f280000100a00 */
[----:B------:R-:W4:Y:S01]  /*512a0*/  LDL.64 R28, [R1+0x13e8] ;  /* 0x0013e800011c7983 */ /* 0x000f220000100a00 */
[----:B---3--:R-:W-:-:S03]  /*512b0*/  FADD R16, R16, R23 ;  /* 0x0000001710107221 */ /* 0x008fc60000000000 */
[----:B------:R-:W0:Y:S02]  /*512c0*/  S2R R23, SR_TID.X ;  /* 0x0000000000177919 */ /* 0x000e240000002100 */
[C---:B0-----:R-:W-:Y:S01]  /*512d0*/  LOP3.LUT R22, R23.reuse, 0x1c, RZ, 0xc0, !PT ;  /* 0x0000001c17167812 */ /* 0x041fe200078ec0ff */
[----:B------:R-:W-:-:S04]  /*512e0*/  LOP3.LUT R23, R23, 0xff, RZ, 0xc0, !PT ;  /* 0x000000ff17177812 */ /* 0x000fc800078ec0ff */
[----:B------:R-:W-:Y:S02]  /*512f0*/  SHF.R.U32.HI R23, RZ, 0x3, R23 ;  /* 0x00000003ff177819 */ /* 0x000fe40000011617 */
[----:B------:R-:W-:Y:S02]  /*51300*/  SHF.L.U32 R22, R22, 0x3, RZ ;  /* 0x0000000316167819 */ /* 0x000fe400000006ff */
[----:B------:R-:W-:-:S04]  /*51310*/  LOP3.LUT R23, R23, 0x1c, RZ, 0xc0, !PT ;  /* 0x0000001c17177812 */ /* 0x000fc800078ec0ff */
[----:B------:R-:W-:-:S05]  /*51320*/  IADD3 R23, R22, R23, RZ ;  /* 0x0000001716177210 */ /* 0x000fca0007ffe0ff */
        /* <DEDUP_REMOVED lines=10> */
[----:B--2---:R-:W-:-:S02]  /*513d0*/  FADD R17, R17, R24 ;  /* 0x0000001811117221 */ /* 0x004fc40000000000 */
[----:B------:R-:W-:Y:S01]  /*513e0*/  @!P1 STS [R23+0x41500], R12 ;  /* 0x0415000c17009388 */ /* 0x000fe20000000800 */
[----:B------:R-:W-:Y:S01]  /*513f0*/  @!P1 STS [R23+0x41600], R13 ;  /* 0x0416000d17009388 */ /* 0x000fe20000000800 */
[----:B------:R-:W-:Y:S02]  /*51400*/  @!P1 STS [R23+0x41700], R14 ;  /* 0x0417000e17009388 */ /* 0x000fe40000000800 */
[----:B------:R0:W-:Y:S02]  /*51410*/  @!P1 STS [R23+0x41800], R15 ;  /* 0x0418000f17009388 */ /* 0x0001e40000000800 */
[----:B------:R-:W-:Y:S01]  /*51420*/  @!P1 STS [R23+0x41900], R16 ;  /* 0x0419001017009388 */ /* 0x000fe20000000800 */
[----:B------:R1:W-:Y:S04]  /*51430*/  @!P1 STS [R23+0x41a00], R17 ;  /* 0x041a001117009388 */ /* 0x0003e80000000800 */
[----:B------:R-:W2:Y:S01]  /*51440*/  S2R R22, SR_TID.X ;  /* 0x0000000000167919 */ /* 0x000ea20000002100 */
[----:B------:R3:W-:Y:S02]  /*51450*/  @!P1 STS [R23+0x41b00], R18 ;  /* 0x041b001217009388 */ /* 0x0007e40000000800 */
[----:B------:R-:W-:Y:S02]  /*51460*/  @!P1 STS [R23+0x41c00], R19 ;  /* 0x041c001317009388 */ /* 0x000fe40000000800 */
[----:B------:R-:W-:Y:S01]  /*51470*/  @!P1 STS [R23+0x41d00], R0 ;  /* 0x041d000017009388 */ /* 0x000fe20000000800 */
[----:B------:R-:W-:Y:S01]  /*51480*/  @!P1 STS [R23+0x41e00], R21 ;  /* 0x041e001517009388 */ /* 0x000fe20000000800 */
[----:B------:R2:W-:Y:S02]  /*51490*/  @!P1 STS [R23+0x41f00], R20 ;  /* 0x041f001417009388 */ /* 0x0005e40000000800 */
[----:B------:R-:W-:Y:S06]  /*514a0*/  BAR.SYNC.DEFER_BLOCKING 0x0 ;  /* 0x0000000000007b1d */ /* 0x000fec0000010000 */
[----:B0-----:R-:W4:Y:S04]  /*514b0*/  LDL.64 R14, [R1+0x13f0] ;  /* 0x0013f000010e7983 */ /* 0x001f280000100a00 */
[----:B------:R-:W4:Y:S04]  /*514c0*/  LDL R13, [R1+0x3c4] ;  /* 0x0003c400010d7983 */ /* 0x000f280000100800 */
[----:B------:R-:W4:Y:S04]  /*514d0*/  LDL.64 R24, [R1+0x13d8] ;  /* 0x0013d80001187983 */ /* 0x000f280000100a00 */
[----:B-1----:R-:W4:Y:S01]  /*514e0*/  LDL.64 R16, [R1+0x13c0] ;  /* 0x0013c00001107983 */ /* 0x002f220000100a00 */
[----:B--2---:R-:W-:-:S03]  /*514f0*/  LOP3.LUT R22, R22, 0xff, RZ, 0xc0, !PT ;  /* 0x000000ff16167812 */ /* 0x004fc600078ec0ff */
[----:B---3--:R-:W0:Y:S04]  /*51500*/  S2R R18, SR_TID.X ;  /* 0x0000000000127919 */ /* 0x008e280000002100 */
[----:B------:R-:W4:Y:S04]  /*51510*/  LDL.64 R20, [R1+0x13c8] ;  /* 0x0013c80001147983 */ /* 0x000f280000100a00 */
[----:B------:R-:W1:Y:S04]  /*51520*/  LDS R5, [R22.X4+0x40000] ;  /* 0x0400000016057984 */ /* 0x000e680000004800 */
[----:B------:R-:W3:Y:S04]  /*51530*/  LDS R3, [R22.X4+0x40400] ;  /* 0x0404000016037984 */ /* 0x000ee80000004800 */
[----:B------:R-:W0:Y:S04]  /*51540*/  LDS R0, [R22.X4+0x40800] ;  /* 0x0408000016007984 */ /* 0x000e280000004800 */
[----:B-1----:R-:W1:Y:S04]  /*51550*/  SHFL.BFLY PT, R6, R5, 0x4, 0x1f ;  /* 0x0c801f0005067f89 */ /* 0x002e6800000e0000 */
[----:B---3--:R-:W3:Y:S04]  /*51560*/  SHFL.BFLY PT, R4, R3, 0x4, 0x1f ;  /* 0x0c801f0003047f89 */ /* 0x008ee800000e0000 */
[----:B0-----:R-:W0:Y:S01]  /*51570*/  SHFL.BFLY PT, R2, R0, 0x4, 0x1f ;  /* 0x0c801f0000027f89 */ /* 0x001e2200000e0000 */
[----:B-1----:R-:W-:-:S02]  /*51580*/  FADD R6, R5, R6 ;  /* 0x0000000605067221 */ /* 0x002fc40000000000 */
[----:B---3--:R-:W-:Y:S02]  /*51590*/  FADD R3, R3, R4 ;  /* 0x0000000403037221 */ /* 0x008fe40000000000 */
[----:B0-----:R-:W-:Y:S01]  /*515a0*/  FADD R2, R0, R2 ;  /* 0x0000000200027221 */ /* 0x001fe20000000000 */
[----:B------:R-:W0:Y:S04]  /*515b0*/  SHFL.BFLY PT, R5, R6, 0x2, 0x1f ;  /* 0x0c401f0006057f89 */ /* 0x000e2800000e0000 */
[----:B------:R-:W1:Y:S04]  /*515c0*/  SHFL.BFLY PT, R4, R3, 0x2, 0x1f ;  /* 0x0c401f0003047f89 */ /* 0x000e6800000e0000 */
[----:B------:R-:W3:Y:S01]  /*515d0*/  SHFL.BFLY PT, R0, R2, 0x2, 0x1f ;  /* 0x0c401f0002007f89 */ /* 0x000ee200000e0000 */
[----:B0-----:R-:W-:-:S02]  /*515e0*/  FADD R5, R6, R5 ;  /* 0x0000000506057221 */ /* 0x001fc40000000000 */
[----:B-1----:R-:W-:Y:S02]  /*515f0*/  FADD R3, R3, R4 ;  /* 0x0000000403037221 */ /* 0x002fe40000000000 */
[----:B---3--:R-:W-:Y:S02]  /*51600*/  FADD R0, R2, R0 ;  /* 0x0000000002007221 */ /* 0x008fe40000000000 */
[----:B------:R-:W0:Y:S04]  /*51610*/  SHFL.BFLY PT, R2, R5, 0x1, 0x1f ;  /* 0x0c201f0005027f89 */ /* 0x000e2800000e0000 */
[----:B------:R-:W1:Y:S04]  /*51620*/  SHFL.BFLY PT, R4, R3, 0x1, 0x1f ;  /* 0x0c201f0003047f89 */ /* 0x000e6800000e0000 */
[----:B------:R-:W3:Y:S01]  /*51630*/  SHFL.BFLY PT, R6, R0, 0x1, 0x1f ;  /* 0x0c201f0000067f89 */ /* 0x000ee200000e0000 */
[----:B0-----:R-:W-:-:S02]  /*51640*/  FADD R2, R5, R2 ;  /* 0x0000000205027221 */ /* 0x001fc40000000000 */
[----:B-1----:R-:W-:Y:S02]  /*51650*/  FADD R3, R3, R4 ;  /* 0x0000000403037221 */ /* 0x002fe40000000000 */
[----:B---3--:R-:W-:Y:S01]  /*51660*/  FADD R0, R0, R6 ;  /* 0x0000000600007221 */ /* 0x008fe20000000000 */
[----:B------:R-:W-:Y:S02]  /*51670*/  @!P0 STS [R22.X4+0x40000], R2 ;  /* 0x0400000216008388 */ /* 0x000fe40000004800 */
[----:B------:R-:W-:Y:S02]  /*51680*/  @!P0 STS [R22.X4+0x40400], R3 ;  /* 0x0404000316008388 */ /* 0x000fe40000004800 */
[----:B------:R0:W-:Y:S02]  /*51690*/  @!P0 STS [R22.X4+0x40800], R0 ;  /* 0x0408000016008388 */ /* 0x0001e40000004800 */
[----:B------:R-:W1:Y:S01]  /*516a0*/  LDS R9, [R18.X4+0x40c00] ;  /* 0x040c000012097984 */ /* 0x000e620000004800 */
[----:B------:R-:W3:Y:S04]  /*516b0*/  LDS R7, [R18.X4+0x41000] ;  /* 0x0410000012077984 */ /* 0x000ee80000004800 */
[----:B------:R-:W3:Y:S04]  /*516c0*/  LDS R5, [R18.X4+0x41400] ;  /* 0x0414000012057984 */ /* 0x000ee80000004800 */
[----:B------:R-:W3:Y:S04]  /*516d0*/  LDS R3, [R18.X4+0x41800] ;  /* 0x0418000012037984 */ /* 0x000ee80000004800 */
[----:B------:R-:W3:Y:S04]  /*516e0*/  LDS R0, [R18.X4+0x41c00] ;  /* 0x041c000012007984 */ /* 0x000ee80000004800 */
[----:B0-----:R-:W2:Y:S04]  /*516f0*/  LDL.64 R22, [R1+0x13d0] ;  /* 0x0013d00001167983 */ /* 0x001ea80000100a00 */
[----:B-1----:R-:W0:Y:S04]  /*51700*/  SHFL.BFLY PT, R10, R9, 0x4, 0x1f ;  /* 0x0c801f00090a7f89 */ /* 0x002e2800000e0000 */
[----:B---3--:R-:W1:Y:S04]  /*51710*/  SHFL.BFLY PT, R8, R7, 0x4, 0x1f ;  /* 0x0c801f0007087f89 */ /* 0x008e6800000e0000 */
[----:B------:R-:W3:Y:S04]  /*51720*/  SHFL.BFLY PT, R6, R5, 0x4, 0x1f ;  /* 0x0c801f0005067f89 */ /* 0x000ee800000e0000 */
[----:B------:R-:W3:Y:S04]  /*51730*/  SHFL.BFLY PT, R4, R3, 0x4, 0x1f ;  /* 0x0c801f0003047f89 */ /* 0x000ee800000e0000 */
[----:B------:R-:W3:Y:S01]  /*51740*/  SHFL.BFLY PT, R2, R0, 0x4, 0x1f ;  /* 0x0c801f0000027f89 */ /* 0x000ee200000e0000 */
[----:B0-----:R-:W-:-:S02]  /*51750*/  FADD R10, R9, R10 ;  /* 0x0000000a090a7221 */ /* 0x001fc40000000000 */
[----:B-1----:R-:W-:Y:S02]  /*51760*/  FADD R7, R7, R8 ;  /* 0x0000000807077221 */ /* 0x002fe40000000000 */
[----:B---3--:R-:W-:Y:S02]  /*51770*/  FADD R6, R5, R6 ;  /* 0x0000000605067221 */ /* 0x008fe40000000000 */
[----:B------:R-:W-:Y:S02]  /*51780*/  FADD R3, R3, R4 ;  /* 0x0000000403037221 */ /* 0x000fe40000000000 */
[----:B------:R-:W-:Y:S01]  /*51790*/  FADD R2, R0, R2 ;  /* 0x0000000200027221 */ /* 0x000fe20000000000 */
[----:B------:R-:W0:Y:S04]  /*517a0*/  SHFL.BFLY PT, R9, R10, 0x2, 0x1f ;  /* 0x0c401f000a097f89 */ /* 0x000e2800000e0000 */
[----:B------:R-:W1:Y:S04]  /*517b0*/  SHFL.BFLY PT, R8, R7, 0x2, 0x1f ;  /* 0x0c401f0007087f89 */ /* 0x000e6800000e0000 */
[----:B------:R-:W3:Y:S04]  /*517c0*/  SHFL.BFLY PT, R5, R6, 0x2, 0x1f ;  /* 0x0c401f0006057f89 */ /* 0x000ee800000e0000 */
[----:B------:R-:W3:Y:S04]  /*517d0*/  SHFL.BFLY PT, R4, R3, 0x2, 0x1f ;  /* 0x0c401f0003047f89 */ /* 0x000ee800000e0000 */
[----:B------:R-:W3:Y:S01]  /*517e0*/  SHFL.BFLY PT, R0, R2, 0x2, 0x1f ;  /* 0x0c401f0002007f89 */ /* 0x000ee200000e0000 */
[----:B0-----:R-:W-:-:S02]  /*517f0*/  FADD R9, R10, R9 ;  /* 0x000000090a097221 */ /* 0x001fc40000000000 */
[----:B-1----:R-:W-:Y:S02]  /*51800*/  FADD R7, R7, R8 ;  /* 0x0000000807077221 */ /* 0x002fe40000000000 */
[----:B---3--:R-:W-:Y:S02]  /*51810*/  FADD R5, R6, R5 ;  /* 0x0000000506057221 */ /* 0x008fe40000000000 */
[----:B------:R-:W-:Y:S02]  /*51820*/  FADD R3, R3, R4 ;  /* 0x0000000403037221 */ /* 0x000fe40000000000 */
[----:B------:R-:W-:Y:S02]  /*51830*/  FADD R0, R2, R0 ;  /* 0x0000000002007221 */ /* 0x000fe40000000000 */
        /* <DEDUP_REMOVED lines=10> */
[----:B------:R-:W-:Y:S01]  /*518e0*/  @!P0 STS [R18.X4+0x40c00], R2 ;  /* 0x040c000212008388 */ /* 0x000fe20000004800 */
[----:B------:R-:W-:Y:S02]  /*518f0*/  @!P0 STS [R18.X4+0x41000], R4 ;  /* 0x0410000412008388 */ /* 0x000fe40000004800 */
[----:B------:R-:W-:Y:S02]  /*51900*/  @!P0 STS [R18.X4+0x41400], R6 ;  /* 0x0414000612008388 */ /* 0x000fe40000004800 */
[----:B------:R4:W-:Y:S01]  /*51910*/  @!P0 STS [R18.X4+0x41800], R3 ;  /* 0x0418000312008388 */ /* 0x0009e20000004800 */
[----:B------:R0:W-:Y:S01]  /*51920*/  @!P0 STS [R18.X4+0x41c00], R0 ;  /* 0x041c000012008388 */ /* 0x0001e20000004800 */
[----:B------:R-:W-:Y:S06]  /*51930*/  BAR.SYNC.DEFER_BLOCKING 0x0 ;  /* 0x0000000000007b1d */ /* 0x000fec0000010000 */
[----:B------:R-:W3:Y:S01]  /*51940*/  LDL.64 R10, [R1+0x13b0] ;  /* 0x0013b000010a7983 */ /* 0x000ee20000100a00 */
[----:B----4-:R-:W-:-:S04]  /*51950*/  IMAD.WIDE R2, R13, 0x2, R14 ;  /* 0x000000020d027825 */ /* 0x010fc800078e020e */
[C---:B------:R-:W-:Y:S01]  /*51960*/  IMAD.WIDE R4, R13.reuse, 0x2, R28 ;  /* 0x000000020d047825 */ /* 0x040fe200078e021c */
[----:B------:R-:W4:Y:S03]  /*51970*/  LDL.64 R14, [R1+0x13b8] ;  /* 0x0013b800010e7983 */ /* 0x000f260000100a00 */
[----:B------:R-:W-:-:S04]  /*51980*/  IMAD.WIDE R8, R13, 0x2, R24 ;  /* 0x000000020d087825 */ /* 0x000fc800078e0218 */
[----:B------:R-:W-:-:S04]  /*51990*/  IMAD.WIDE R6, R13, 0x2, R26 ;  /* 0x000000020d067825 */ /* 0x000fc800078e021a */
[----:B------:R-:W4:Y:S01]  /*519a0*/  LDL.LU R19, [R1+0x230] ;  /* 0x0002300001137983 */ /* 0x000f220000300800 */
[----:B------:R-:W4:Y:S04]  /*519b0*/  LDL.64 R28, [R1+0x13a8] ;  /* 0x0013a800011c7983 */ /* 0x000f280000100a00 */
[----:B------:R2:W4:Y:S04]  /*519c0*/  LDG.E.U16 R25, [R2.64] ;  /* 0x0000000402197981 */ /* 0x000528000c1e1500 */
[----:B------:R1:W4:Y:S04]  /*519d0*/  LDG.E.U16 R26, [R4.64] ;  /* 0x00000004041a7981 */ /* 0x000328000c1e1500 */
[----:B0-----:R0:W4:Y:S04]  /*519e0*/  LDG.E.U16 R0, [R6.64] ;  /* 0x0000000406007981 */ /* 0x001128000c1e1500 */
[----:B------:R4:W4:Y:S04]  /*519f0*/  LDG.E.U16 R12, [R8.64] ;  /* 0x00000004080c7981 */ /* 0x000928000c1e1500 */
[----:B------:R-:W4:Y:S01]  /*51a00*/  LDL R27, [R1+0xe20] ;  /* 0x000e2000011b7983 */ /* 0x000f220000100800 */
[----:B-1----:R-:W-:-:S04]  /*51a10*/  IMAD.WIDE R4, R13, 0x2, R20 ;  /* 0x000000020d047825 */ /* 0x002fc800078e0214 */
[C---:B0-----:R-:W-:Y:S01]  /*51a20*/  IMAD.WIDE R6, R13.reuse, 0x2, R16 ;  /* 0x000000020d067825 */ /* 0x041fe200078e0210 */
[----:B------:R-:W4:Y:S04]  /*51a30*/  LDL.64 R20, [R1+0x13a0] ;  /* 0x0013a00001147983 */ /* 0x000f280000100a00 */
[----:B------:R-:W4:Y:S04]  /*51a40*/  LDG.E.U16 R5, [R4.64] ;  /* 0x0000000404057981 */ /* 0x000f28000c1e1500 */
[----:B------:R-:W4:Y:S01]  /*51a50*/  LDG.E.U16 R7, [R6.64] ;  /* 0x0000000406077981 */ /* 0x000f22000c1e1500 */
[----:B--2---:R-:W-:-:S06]  /*51a60*/  IMAD.WIDE R2, R13, 0x2, R22 ;  /* 0x000000020d027825 */ /* 0x004fcc00078e0216 */
[----:B------:R-:W2:Y:S01]  /*51a70*/  LDG.E.U16 R3, [R2.64] ;  /* 0x0000000402037981 */ /* 0x000ea2000c1e1500 */
[----:B---3--:R-:W-:-:S04]  /*51a80*/  IMAD.WIDE R10, R13, 0x2, R10 ;  /* 0x000000020d0a7825 */ /* 0x008fc800078e020a */
[C---:B----4-:R-:W-:Y:S01]  /*51a90*/  IMAD.WIDE R8, R13.reuse, 0x2, R14 ;  /* 0x000000020d087825 */ /* 0x050fe200078e020e */
[----:B------:R0:W-:Y:S03]  /*51aa0*/  STL [R1+0xdb0], R25 ;  /* 0x000db01901007387 */ /* 0x0001e60000100800 */
[----:B------:R-:W3:Y:S02]  /*51ab0*/  LDL.64 R16, [R1+0x1390] ;  /* 0x0013900001107983 */ /* 0x000ee40000100a00 */
[----:B------:R-:W4:Y:S01]  /*51ac0*/  LDL.64 R14, [R1+0x1388] ;  /* 0x00138800010e7983 */ /* 0x000f220000100a00 */
[----:B------:R-:W3:Y:S04]  /*51ad0*/  LDG.E.U16 R9, [R8.64] ;  /* 0x0000000408097981 */ /* 0x000ee8000c1e1500 */
[----:B0-----:R-:W3:Y:S01]  /*51ae0*/  LDL.64 R24, [R1+0x1398] ;  /* 0x0013980001187983 */ /* 0x001ee20000100a00 */
[----:B------:R0:W-:Y:S03]  /*51af0*/  STL [R1+0xdac], R26 ;  /* 0x000dac1a01007387 */ /* 0x0001e60000100800 */
[----:B0-----:R-:W3:Y:S01]  /*51b00*/  LDL.LU R26, [R1+0x234] ;  /* 0x00023400011a7983 */ /* 0x001ee20000300800 */
[----:B------:R-:W3:Y:S02]  /*51b10*/  LDL R23, [R1+0xe1c] ;  /* 0x000e1c0001177983 */ /* 0x000ee40000100800 */
[----:B------:R0:W-:Y:S02]  /*51b20*/  STL [R1+0xda8], R0 ;  /* 0x000da80001007387 */ /* 0x0001e40000100800 */
[----:B0-----:R4:W3:Y:S01]  /*51b30*/  LDG.E.U16 R0, [R10.64] ;  /* 0x000000040a007981 */ /* 0x0018e2000c1e1500 */
[----:B------:R-:W-:Y:S03]  /*51b40*/  STL [R1+0xda4], R12 ;  /* 0x000da40c01007387 */ /* 0x000fe60000100800 */
[----:B--2---:R0:W-:Y:S01]  /*51b50*/  STL [R1+0xda0], R3 ;  /* 0x000da00301007387 */ /* 0x0041e20000100800 */
[----:B------:R1:W-:Y:S02]  /*51b60*/  STL [R1+0xd9c], R5 ;  /* 0x000d9c0501007387 */ /* 0x0003e40000100800 */
[----:B0-----:R-:W-:-:S04]  /*51b70*/  IMAD.WIDE R2, R13, 0x2, R28 ;  /* 0x000000020d027825 */ /* 0x001fc800078e021c */
[C---:B-1----:R-:W-:Y:S01]  /*51b80*/  IMAD.WIDE R4, R13.reuse, 0x2, R20 ;  /* 0x000000020d047825 */ /* 0x042fe200078e0214 */
[----:B------:R-:W2:Y:S04]  /*51b90*/  LDL.64 R28, [R1+0x1378] ;  /* 0x00137800011c7983 */ /* 0x000ea80000100a00 */
[----:B------:R-:W2:Y:S01]  /*51ba0*/  LDL.64 R20, [R1+0x1370] ;  /* 0x0013700001147983 */ /* 0x000ea20000100a00 */
[----:B------:R3:W-:Y:S02]  /*51bb0*/  STL [R1+0xd98], R7 ;  /* 0x000d980701007387 */ /* 0x0007e40000100800 */
[----:B----4-:R-:W-:-:S06]  /*51bc0*/  IMAD.WIDE R10, R13, 0x2, R14 ;  /* 0x000000020d0a7825 */ /* 0x010fcc00078e020e */
[----:B------:R0:W4:Y:S01]  /*51bd0*/  LDG.E.U16 R11, [R10.64] ;  /* 0x000000040a0b7981 */ /* 0x000122000c1e1500 */
[----:B---3--:R-:W-:-:S03]  /*51be0*/  IMAD.WIDE R6, R13, 0x2, R24 ;  /* 0x000000020d067825 */ /* 0x008fc600078e0218 */
[----:B------:R-:W3:Y:S01]  /*51bf0*/  LDL.LU R25, [R1+0x238] ;  /* 0x0002380001197983 */ /* 0x000ee20000300800 */
[----:B------:R-:W3:Y:S02]  /*51c00*/  LDL R24, [R1+0xe18] ;  /* 0x000e180001187983 */ /* 0x000ee40000100800 */
[----:B------:R1:W-:Y:S02]  /*51c10*/  STL [R1+0xd94], R9 ;  /* 0x000d940901007387 */ /* 0x0003e40000100800 */
[----:B------:R-:W2:Y:S02]  /*51c20*/  LDL.64 R14, [R1+0x1360] ;  /* 0x00136000010e7983 */ /* 0x000ea40000100a00 */
[C---:B-1----:R-:W-:Y:S02]  /*51c30*/  IMAD.WIDE R8, R13.reuse, 0x2, R16 ;  /* 0x000000020d087825 */ /* 0x042fe400078e0210 */
[----:B------:R-:W2:Y:S04]  /*51c40*/  LDL.64 R16, [R1+0x1368] ;  /* 0x0013680001107983 */ /* 0x000ea80000100a00 */
[----:B------:R1:W-:Y:S04]  /*51c50*/  STL [R1+0xd90], R0 ;  /* 0x000d900001007387 */ /* 0x0003e80000100800 */
[----:B-1----:R1:W2:Y:S04]  /*51c60*/  LDG.E.U16 R0, [R2.64] ;  /* 0x0000000402007981 */ /* 0x0022a8000c1e1500 */
[----:B-1----:R-:W3:Y:S04]  /*51c70*/  LDL.64 R2, [R1+0x1380] ;  /* 0x0013800001027983 */ /* 0x002ee80000100a00 */
[----:B--2---:R1:W-:Y:S04]  /*51c80*/  STL [R1+0xd8c], R0 ;  /* 0x000d8c0001007387 */ /* 0x0043e80000100800 */
[----:B-1----:R1:W2:Y:S04]  /*51c90*/  LDG.E.U16 R0, [R4.64] ;  /* 0x0000000404007981 */ /* 0x0022a8000c1e1500 */
[----:B-1----:R1:W4:Y:S04]  /*51ca0*/  LDG.E.U16 R4, [R6.64] ;  /* 0x0000000406047981 */ /* 0x002328000c1e1500 */
[----:B------:R1:W4:Y:S01]  /*51cb0*/  LDG.E.U16 R5, [R8.64] ;  /* 0x0000000408057981 */ /* 0x000322000c1e1500 */
[----:B---3--:R-:W-:-:S05]  /*51cc0*/  IMAD.WIDE R2, R13, 0x2, R2 ;  /* 0x000000020d027825 */ /* 0x008fca00078e0202 */
[----:B0-----:R0:W3:Y:S01]  /*51cd0*/  LDG.E.U16 R10, [R2.64] ;  /* 0x00000004020a7981 */ /* 0x0010e2000c1e1500 */
[----:B-1----:R-:W-:-:S04]  /*51ce0*/  IMAD.WIDE R8, R13, 0x2, R20 ;  /* 0x000000020d087825 */ /* 0x002fc800078e0214 */
[----:B0-----:R-:W-:-:S04]  /*51cf0*/  IMAD.WIDE R2, R13, 0x2, R16 ;  /* 0x000000020d027825 */ /* 0x001fc800078e0210 */
[C---:B------:R-:W-:Y:S02]  /*51d00*/  IMAD.WIDE R6, R13.reuse, 0x2, R28 ;  /* 0x000000020d067825 */ /* 0x040fe400078e021c */
[----:B------:R0:W3:Y:S04]  /*51d10*/  LDG.E.U16 R28, [R8.64] ;  /* 0x00000004081c7981 */ /* 0x0000e8000c1e1500 */
[----:B------:R1:W3:Y:S02]  /*51d20*/  LDG.E.U16 R29, [R6.64] ;  /* 0x00000004061d7981 */ /* 0x0002e4000c1e1500 */
[----:B-1----:R-:W-:Y:S02]  /*51d30*/  IMAD.WIDE R6, R13, 0x2, R14 ;  /* 0x000000020d067825 */ /* 0x002fe400078e020e */
[----:B------:R-:W1:Y:S04]  /*51d40*/  S2R R22, SR_TID.X ;  /* 0x0000000000167919 */ /* 0x000e680000002100 */
[----:B--2---:R2:W-:Y:S04]  /*51d50*/  STL [R1+0xd88], R0 ;  /* 0x000d880001007387 */ /* 0x0045e80000100800 */
[----:B----4-:R4:W-:Y:S01]  /*51d60*/  STL [R1+0xd84], R4 ;  /* 0x000d840401007387 */ /* 0x0109e20000100800 */
[----:B--2---:R-:W-:-:S02]  /*51d70*/  FADD R0, -R27, R19 ;  /* 0x000000131b007221 */ /* 0x004fc40000000100 */
[----:B------:R2:W3:Y:S01]  /*51d80*/  LDG.E.U16 R27, [R2.64] ;  /* 0x00000004021b7981 */ /* 0x0004e2000c1e1500 */
[----:B----4-:R-:W4:Y:S01]  /*51d90*/  LDL.LU R4, [R1+0xf78] ;  /* 0x000f780001047983 */ /* 0x010f220000300800 */
[----:B------:R1:W-:Y:S02]  /*51da0*/  STL [R1+0xd80], R5 ;  /* 0x000d800501007387 */ /* 0x0003e40000100800 */
[----:B--2---:R-:W-:Y:S02]  /*51db0*/  FADD R2, -R23, R26 ;  /* 0x0000001a17027221 */ /* 0x004fe40000000100 */
[----:B------:R-:W2:Y:S01]  /*51dc0*/  LDL.LU R23, [R1+0x860] ;  /* 0x0008600001177983 */ /* 0x000ea20000300800 */
[----:B------:R-:W2:Y:S02]  /*51dd0*/  LDL.LU R21, [R1+0x864] ;  /* 0x0008640001157983 */ /* 0x000ea40000300800 */
[----:B0-----:R-:W2:Y:S02]  /*51de0*/  LDL.LU R9, [R1+0x840] ;  /* 0x0008400001097983 */ /* 0x001ea40000300800 */
[----:B------:R-:W2:Y:S01]  /*51df0*/  LDL.LU R8, [R1+0x844] ;  /* 0x0008440001087983 */ /* 0x000ea20000300800 */
[----:B------:R-:W2:Y:S01]  /*51e00*/  LDL.LU R20, [R1+0x820] ;  /* 0x0008200001147983 */ /* 0x000ea20000300800 */
[----:B------:R-:W2:Y:S03]  /*51e10*/  LDL.LU R14, [R1+0x824] ;  /* 0x00082400010e7983 */ /* 0x000ea60000300800 */
[----:B------:R2:W3:Y:S01]  /*51e20*/  LDG.E.U16 R26, [R6.64] ;  /* 0x00000004061a7981 */ /* 0x0004e2000c1e1500 */
[----:B-1----:R-:W-:Y:S01]  /*51e30*/  LOP3.LUT R22, R22, 0x1c, RZ, 0xc0, !PT ;  /* 0x0000001c16167812 */ /* 0x002fe200078ec0ff */
[----:B------:R-:W-:-:S02]  /*51e40*/  FMUL R0, R0, 1.4426950216293334961 ;  /* 0x3fb8aa3b00007820 */ /* 0x000fc40000400000 */
[----:B------:R-:W-:Y:S01]  /*51e50*/  FMUL R3, R2, 1.4426950216293334961 ;  /* 0x3fb8aa3b02037820 */ /* 0x000fe20000400000 */
[----:B------:R-:W3:Y:S04]  /*51e60*/  LDL.LU R19, [R1+0x790] ;  /* 0x0007900001137983 */ /* 0x000ee80000300800 */
[----:B------:R-:W4:Y:S01]  /*51e70*/  LDS R12, [R22.X8+0x40000] ;  /* 0x04000000160c7984 */ /* 0x000f220000008800 */
[----:B------:R0:W4:Y:S01]  /*51e80*/  MUFU.EX2 R5, R0 ;  /* 0x0000000000057308 */ /* 0x0001220000000800 */
[----:B------:R-:W3:Y:S02]  /*51e90*/  LDL.LU R17, [R1+0x794] ;  /* 0x0007940001117983 */ /* 0x000ee40000300800 */
[----:B------:R-:W-:Y:S01]  /*51ea0*/  FADD R2, -R24, R25 ;  /* 0x0000001918027221 */ /* 0x000fe20000000100 */
[----:B0-----:R-:W0:Y:S01]  /*51eb0*/  LDS R0, [R22.X8+0x40100] ;  /* 0x0401000016007984 */ /* 0x001e220000008800 */
[----:B----4-:R-:W-:-:S05]  /*51ec0*/  FFMA R4, R5, R4, R12 ;  /* 0x0000000405047223 */ /* 0x010fca000000000c */
[----:B------:R1:W-:Y:S01]  /*51ed0*/  STL [R1+0xf78], R4 ;  /* 0x000f780401007387 */ /* 0x0003e20000100800 */
[----:B------:R-:W4:Y:S02]  /*51ee0*/  LDL.LU R16, [R1+0x700] ;  /* 0x0007000001107983 */ /* 0x000f240000300800 */
[----:B------:R-:W4:Y:S02]  /*51ef0*/  LDL.LU R15, [R1+0x704] ;  /* 0x00070400010f7983 */ /* 0x000f240000300800 */
[----:B------:R0:W-:Y:S02]  /*51f00*/  STL [R1+0xd7c], R11 ;  /* 0x000d7c0b01007387 */ /* 0x0001e40000100800 */
[C---:B--2---:R-:W-:Y:S02]  /*51f10*/  FMUL R7, R5.reuse, R21 ;  /* 0x0000001505077220 */ /* 0x044fe40000400000 */
[C---:B------:R-:W-:Y:S01]  /*51f20*/  FMUL R6, R5.reuse, R9 ;  /* 0x0000000905067220 */ /* 0x040fe20000400000 */
[----:B-1----:R1:W2:Y:S01]  /*51f30*/  MUFU.EX2 R4, R3 ;  /* 0x0000000300047308 */ /* 0x0022a20000000800 */
[----:B0-----:R-:W2:Y:S01]  /*51f40*/  LDL.LU R11, [R1+0x670] ;  /* 0x00067000010b7983 */ /* 0x001ea20000300800 */
[----:B---3--:R0:W-:Y:S02]  /*51f50*/  STL [R1+0xd78], R10 ;  /* 0x000d780a01007387 */ /* 0x0081e40000100800 */
[C---:B-1----:R-:W-:Y:S01]  /*51f60*/  FMUL R3, R5.reuse, R23 ;  /* 0x0000001705037220 */ /* 0x042fe20000400000 */
[----:B0-----:R-:W3:Y:S04]  /*51f70*/  LDL.LU R10, [R1+0x674] ;  /* 0x00067400010a7983 */ /* 0x001ee80000300800 */
[----:B------:R0:W-:Y:S02]  /*51f80*/  STL [R1+0x720], R3 ;  /* 0x0007200301007387 */ /* 0x0001e40000100800 */
[----:B------:R-:W-:Y:S02]  /*51f90*/  STL [R1+0x724], R7 ;  /* 0x0007240701007387 */ /* 0x000fe40000100800 */
[----:B------:R-:W-:Y:S01]  /*51fa0*/  STL [R1+0xd74], R29 ;  /* 0x000d741d01007387 */ /* 0x000fe20000100800 */
[----:B------:R-:W3:Y:S01]  /*51fb0*/  LDL.LU R9, [R1+0x640] ;  /* 0x0006400001097983 */ /* 0x000ee20000300800 */
[----:B------:R1:W-:Y:S02]  /*51fc0*/  STL [R1+0x80], R6 ;  /* 0x0000800601007387 */ /* 0x0003e40000100800 */
[----:B------:R-:W-:Y:S02]  /*51fd0*/  STL [R1+0xd70], R28 ;  /* 0x000d701c01007387 */ /* 0x000fe40000100800 */
[----:B0-----:R-:W-:-:S02]  /*51fe0*/  FMUL R3, R5, R8 ;  /* 0x0000000805037220 */ /* 0x001fc40000400000 */
[----:B------:R-:W3:Y:S03]  /*51ff0*/  LDL.LU R8, [R1+0x644] ;  /* 0x0006440001087983 */ /* 0x000ee60000300800 */
[----:B------:R0:W-:Y:S02]  /*52000*/  STL [R1+0x84], R3 ;  /* 0x0000840301007387 */ /* 0x0001e40000100800 */
[C---:B-1----:R-:W-:Y:S02]  /*52010*/  FMUL R6, R5.reuse, R20 ;  /* 0x0000001405067220 */ /* 0x042fe40000400000 */
[----:B------:R-:W-:Y:S02]  /*52020*/  STL [R1+0xd6c], R27 ;  /* 0x000d6c1b01007387 */ /* 0x000fe40000100800 */
[C---:B0-----:R-:W-:Y:S02]  /*52030*/  FMUL R3, R5.reuse, R14 ;  /* 0x0000000e05037220 */ /* 0x041fe40000400000 */
[----:B------:R-:W3:Y:S01]  /*52040*/  LDL.LU R14, [R1+0x620] ;  /* 0x00062000010e7983 */ /* 0x000ee20000300800 */
[----:B------:R0:W-:Y:S02]  /*52050*/  STL [R1], R6 ;  /* 0x0000000601007387 */ /* 0x0001e40000100800 */
[----:B------:R-:W3:Y:S02]  /*52060*/  LDL.LU R12, [R1+0x624] ;  /* 0x00062400010c7983 */ /* 0x000ee40000300800 */
[----:B------:R3:W-:Y:S01]  /*52070*/  STL [R1+0x4], R3 ;  /* 0x0000040301007387 */ /* 0x0007e20000100800 */
[----:B------:R-:W3:Y:S01]  /*52080*/  LDL.LU R7, [R1+0x868] ;  /* 0x0008680001077983 */ /* 0x000ee20000300800 */
[----:B------:R-:W-:Y:S03]  /*52090*/  STL [R1+0xd68], R26 ;  /* 0x000d681a01007387 */ /* 0x000fe60000100800 */
[----:B0-----:R-:W3:Y:S01]  /*520a0*/  LDL.LU R6, [R1+0x86c] ;  /* 0x00086c0001067983 */ /* 0x001ee20000300800 */
[----:B------:R-:W-:-:S02]  /*520b0*/  FMUL R24, R5, R19 ;  /* 0x0000001305187220 */ /* 0x000fc40000400000 */
[C---:B------:R-:W-:Y:S02]  /*520c0*/  FMUL R25, R5.reuse, R17 ;  /* 0x0000001105197220 */ /* 0x040fe40000400000 */
[C---:B----4-:R-:W-:Y:S02]  /*520d0*/  FMUL R21, R5.reuse, R15 ;  /* 0x0000000f05157220 */ /* 0x050fe40000400000 */
[C---:B------:R-:W-:Y:S02]  /*520e0*/  FMUL R20, R5.reuse, R16 ;  /* 0x0000001005147220 */ /* 0x040fe40000400000 */
[C---:B--2---:R-:W-:Y:S02]  /*520f0*/  FMUL R15, R5.reuse, R11 ;  /* 0x0000000b050f7220 */ /* 0x044fe40000400000 */
[----:B------:R-:W2:Y:S03]  /*52100*/  LDL.LU R11, [R1+0x848] ;  /* 0x00084800010b7983 */ /* 0x000ea60000300800 */
[----:B------:R0:W-:Y:S02]  /*52110*/  STL [R1+0x750], R15 ;  /* 0x0007500f01007387 */ /* 0x0001e40000100800 */
[----:B---3--:R-:W-:-:S02]  /*52120*/  FMUL R3, R5, R10 ;  /* 0x0000000a05037220 */ /* 0x008fc40000400000 */
[----:B------:R-:W3:Y:S01]  /*52130*/  LDL.LU R10, [R1+0x84c] ;  /* 0x00084c00010a7983 */ /* 0x000ee20000300800 */
[C---:B------:R-:W-:Y:S02]  /*52140*/  FMUL R16, R5.reuse, R9 ;  /* 0x0000000905107220 */ /* 0x040fe40000400000 */
[----:B------:R-:W-:Y:S01]  /*52150*/  STL [R1+0x754], R3 ;  /* 0x0007540301007387 */ /* 0x000fe20000100800 */
[----:B------:R-:W4:Y:S02]  /*52160*/  LDL.LU R9, [R1+0x828] ;  /* 0x0008280001097983 */ /* 0x000f240000300800 */
[----:B------:R-:W-:Y:S02]  /*52170*/  STL [R1+0x740], R16 ;  /* 0x0007401001007387 */ /* 0x000fe40000100800 */
[----:B------:R-:W1:Y:S01]  /*52180*/  LDS R3, [R22.X8+0x40200] ;  /* 0x0402000016037984 */ /* 0x000e620000008800 */
[----:B0-----:R-:W-:-:S03]  /*52190*/  FMUL R15, R5, R8 ;  /* 0x00000008050f7220 */ /* 0x001fc60000400000 */
[----:B------:R-:W4:Y:S04]  /*521a0*/  LDL.LU R8, [R1+0x82c] ;  /* 0x00082c0001087983 */ /* 0x000f280000300800 */
[----:B------:R-:W-:Y:S01]  /*521b0*/  STL [R1+0x744], R15 ;  /* 0x0007440f01007387 */ /* 0x000fe20000100800 */
[C---:B------:R-:W-:Y:S02]  /*521c0*/  FMUL R14, R5.reuse, R14 ;  /* 0x0000000e050e7220 */ /* 0x040fe40000400000 */
[----:B------:R-:W-:Y:S02]  /*521d0*/  FMUL R5, R5, R12 ;  /* 0x0000000c05057220 */ /* 0x000fe40000400000 */
[C---:B------:R-:W-:Y:S01]  /*521e0*/  FMUL R12, R4.reuse, R7 ;  /* 0x00000007040c7220 */ /* 0x040fe20000400000 */
[----:B------:R-:W-:Y:S02]  /*521f0*/  STL [R1+0x730], R14 ;  /* 0x0007300e01007387 */ /* 0x000fe40000100800 */
[----:B------:R0:W-:Y:S02]  /*52200*/  STL [R1+0x734], R5 ;  /* 0x0007340501007387 */ /* 0x0001e40000100800 */
[----:B------:R-:W4:Y:S01]  /*52210*/  LDL.LU R7, [R1+0x798] ;  /* 0x0007980001077983 */ /* 0x000f220000300800 */
[----:B------:R-:W-:Y:S01]  /*52220*/  STL [R1+0x728], R12 ;  /* 0x0007280c01007387 */ /* 0x000fe20000100800 */
[----:B0-----:R-:W-:-:S03]  /*52230*/  FMUL R5, R4, R6 ;  /* 0x0000000604057220 */ /* 0x001fc60000400000 */
[----:B------:R-:W4:Y:S02]  /*52240*/  LDL.LU R6, [R1+0x79c] ;  /* 0x00079c0001067983 */ /* 0x000f240000300800 */
[----:B------:R3:W-:Y:S02]  /*52250*/  STL [R1+0x72c], R5 ;  /* 0x00072c0501007387 */ /* 0x0007e40000100800 */
[----:B------:R-:W4:Y:S02]  /*52260*/  LDL.LU R17, [R1+0x23c] ;  /* 0x00023c0001117983 */ /* 0x000f240000300800 */
[----:B------:R-:W4:Y:S01]  /*52270*/  LDL R16, [R1+0xe14] ;  /* 0x000e140001107983 */ /* 0x000f220000100800 */
[----:B------:R-:W4:Y:S01]  /*52280*/  LDL.LU R29, [R1+0x240] ;  /* 0x00024000011d7983 */ /* 0x000f220000300800 */
[----:B------:R-:W4:Y:S02]  /*52290*/  LDL R28, [R1+0xe0c] ;  /* 0x000e0c00011c7983 */ /* 0x000f240000100800 */
[----:B------:R-:W4:Y:S02]  /*522a0*/  LDL.LU R22, [R1+0x708] ;  /* 0x0007080001167983 */ /* 0x000f240000300800 */
[----:B--2---:R-:W-:-:S05]  /*522b0*/  FMUL R11, R4, R11 ;  /* 0x0000000b040b7220 */ /* 0x004fca0000400000 */
[----:B------:R-:W-:Y:S01]  /*522c0*/  STL [R1+0x88], R11 ;  /* 0x0000880b01007387 */ /* 0x000fe20000100800 */
[----:B------:R-:W2:Y:S02]  /*522d0*/  LDL.LU R23, [R1+0x70c] ;  /* 0x00070c0001177983 */ /* 0x000ea40000300800 */
[C---:B---3--:R-:W-:Y:S02]  /*522e0*/  FMUL R5, R4.reuse, R10 ;  /* 0x0000000a04057220 */ /* 0x048fe40000400000 */
[----:B----4-:R-:W-:-:S03]  /*522f0*/  FMUL R9, R4, R9 ;  /* 0x0000000904097220 */ /* 0x010fc60000400000 */
[----:B------:R0:W-:Y:S01]  /*52300*/  STL [R1+0x8c], R5 ;  /* 0x00008c0501007387 */ /* 0x0001e20000100800 */
[----:B------:R-:W3:Y:S03]  /*52310*/  LDL.LU R19, [R1+0x648] ;  /* 0x0006480001137983 */ /* 0x000ee60000300800 */
[----:B------:R-:W-:Y:S01]  /*52320*/  STL [R1+0x8], R9 ;  /* 0x0000080901007387 */ /* 0x000fe20000100800 */
[----:B------:R-:W4:Y:S02]  /*52330*/  LDL.LU R15, [R1+0x64c] ;  /* 0x00064c00010f7983 */ /* 0x000f240000300800 */
[----:B0-----:R-:W-:-:S05]  /*52340*/  FMUL R5, R4, R8 ;  /* 0x0000000804057220 */ /* 0x001fca0000400000 */
[----:B------:R0:W-:Y:S01]  /*52350*/  STL [R1+0xc], R5 ;  /* 0x00000c0501007387 */ /* 0x0001e20000100800 */
[----:B------:R-:W4:Y:S02]  /*52360*/  LDL.LU R14, [R1+0x628] ;  /* 0x00062800010e7983 */ /* 0x000f240000300800 */
[----:B------:R-:W4:Y:S01]  /*52370*/  LDL.LU R12, [R1+0x62c] ;  /* 0x00062c00010c7983 */ /* 0x000f220000300800 */
[----:B0-----:R-:W4:Y:S01]  /*52380*/  LDL.LU R5, [R1+0xf7c] ;  /* 0x000f7c0001057983 */ /* 0x001f220000300800 */
[C---:B------:R-:W-:Y:S02]  /*52390*/  FMUL R26, R4.reuse, R7 ;  /* 0x00000007041a7220 */ /* 0x040fe40000400000 */
[----:B------:R-:W4:Y:S02]  /*523a0*/  LDL.64 R10, [R1+0x1358] ;  /* 0x00135800010a7983 */ /* 0x000f240000100a00 */
[----:B------:R-:W4:Y:S02]  /*523b0*/  LDL.64 R8, [R1+0x1348] ;  /* 0x0013480001087983 */ /* 0x000f240000100a00 */
[----:B------:R-:W-:-:S02]  /*523c0*/  FMUL R27, R4, R6 ;  /* 0x00000006041b7220 */ /* 0x000fc40000400000 */
[----:B------:R-:W4:Y:S03]  /*523d0*/  LDL.64 R6, [R1+0x1350] ;  /* 0x0013500001067983 */ /* 0x000f260000100a00 */
[----:B------:R0:W-:Y:S02]  /*523e0*/  STL.64 [R1+0x3678], R26 ;  /* 0x0036781a01007387 */ /* 0x0001e40000100a00 */
[----:B0-----:R-:W4:Y:S01]  /*523f0*/  LDL.LU R26, [R1+0x678] ;  /* 0x00067800011a7983 */ /* 0x001f220000300800 */
[----:B------:R-:W4:Y:S02]  /*52400*/  LDL.LU R27, [R1+0x67c] ;  /* 0x00067c00011b7983 */ /* 0x000f240000300800 */
[C---:B------:R-:W-:Y:S02]  /*52410*/  FMUL R22, R4.reuse, R22 ;  /* 0x0000001604167220 */ /* 0x040fe40000400000 */
[----:B------:R-:W-:Y:S02]  /*52420*/  STL.64 [R1+0x3670], R24 ;  /* 0x0036701801007387 */ /* 0x000fe40000100a00 */
[----:B--2---:R-:W-:-:S05]  /*52430*/  FMUL R23, R4, R23 ;  /* 0x0000001704177220 */ /* 0x004fca0000400000 */
[----:B------:R-:W-:Y:S01]  /*52440*/  STL.64 [R1+0x3668], R22 ;  /* 0x0036681601007387 */ /* 0x000fe20000100a00 */
[----:B------:R0:W-:Y:S02]  /*52450*/  STL.64 [R1+0x3660], R20 ;  /* 0x0036601401007387 */ /* 0x0001e40000100a00 */
[C---:B---3--:R-:W-:Y:S02]  /*52460*/  FMUL R19, R4.reuse, R19 ;  /* 0x0000001304137220 */ /* 0x048fe40000400000 */
[C---:B----4-:R-:W-:Y:S02]  /*52470*/  FMUL R15, R4.reuse, R15 ;  /* 0x0000000f040f7220 */ /* 0x050fe40000400000 */
[C---:B------:R-:W-:Y:S02]  /*52480*/  FMUL R14, R4.reuse, R14 ;  /* 0x0000000e040e7220 */ /* 0x040fe40000400000 */
[C---:B------:R-:W-:Y:S02]  /*52490*/  FMUL R12, R4.reuse, R12 ;  /* 0x0000000c040c7220 */ /* 0x040fe40000400000 */
[----:B------:R-:W-:-:S02]  /*524a0*/  FFMA R5, R4, R5, R0 ;  /* 0x0000000504057223 */ /* 0x000fc40000000000 */
[C---:B0-----:R-:W-:Y:S02]  /*524b0*/  FMUL R21, R4.reuse, R26 ;  /* 0x0000001a04157220 */ /* 0x041fe40000400000 */
[----:B------:R-:W-:-:S03]  /*524c0*/  FMUL R20, R4, R27 ;  /* 0x0000001b04147220 */ /* 0x000fc60000400000 */
[----:B------:R-:W-:Y:S02]  /*524d0*/  STL [R1+0x758], R21 ;  /* 0x0007581501007387 */ /* 0x000fe40000100800 */
[----:B------:R-:W-:Y:S02]  /*524e0*/  STL [R1+0x75c], R20 ;  /* 0x00075c1401007387 */ /* 0x000fe40000100800 */
[----:B------:R-:W-:Y:S02]  /*524f0*/  STL [R1+0x748], R19 ;  /* 0x0007481301007387 */ /* 0x000fe40000100800 */
[----:B------:R0:W-:Y:S01]  /*52500*/  STL [R1+0x74c], R15 ;  /* 0x00074c0f01007387 */ /* 0x0001e20000100800 */
[----:B------:R2:W-:Y:S01]  /*52510*/  STL [R1+0x738], R14 ;  /* 0x0007380e01007387 */ /* 0x0005e20000100800 */
[----:B------:R-:W-:Y:S02]  /*52520*/  STL [R1+0x73c], R12 ;  /* 0x00073c0c01007387 */ /* 0x000fe40000100800 */
[----:B------:R3:W-:Y:S01]  /*52530*/  STL [R1+0xf7c], R5 ;  /* 0x000f7c0501007387 */ /* 0x0007e20000100800 */
[----:B0-----:R-:W4:Y:S01]  /*52540*/  LDL.LU R15, [R1+0x244] ;  /* 0x00024400010f7983 */ /* 0x001f220000300800 */
[----:B--2---:R-:W4:Y:S02]  /*52550*/  LDL R14, [R1+0xe08] ;  /* 0x000e0800010e7983 */ /* 0x004f240000100800 */
[----:B---3--:R-:W-:-:S02]  /*52560*/  IMAD.WIDE R4, R13, 0x2, R10 ;  /* 0x000000020d047825 */ /* 0x008fc400078e020a */
[----:B------:R-:W1:Y:S04]  /*52570*/  LDL.LU R11, [R1+0xf80] ;  /* 0x000f8000010b7983 */ /* 0x000e680000300800 */
[----:B------:R0:W2:Y:S01]  /*52580*/  LDG.E.U16 R0, [R4.64] ;  /* 0x0000000404007981 */ /* 0x0000a2000c1e1500 */
[----:B------:R-:W-:-:S04]  /*52590*/  IMAD.WIDE R6, R13, 0x2, R6 ;  /* 0x000000020d067825 */ /* 0x000fc800078e0206 */
[----:B------:R-:W-:Y:S02]  /*525a0*/  FMUL R2, R2, 1.4426950216293334961 ;  /* 0x3fb8aa3b02027820 */ /* 0x000fe40000400000 */
[----:B------:R-:W-:Y:S01]  /*525b0*/  IMAD.WIDE R8, R13, 0x2, R8 ;  /* 0x000000020d087825 */ /* 0x000fe200078e0208 */
[----:B------:R-:W3:Y:S04]  /*525c0*/  LDL.LU R26, [R1+0x870] ;  /* 0x00087000011a7983 */ /* 0x000ee80000300800 */
[----:B------:R1:W3:Y:S01]  /*525d0*/  LDG.E.U16 R6, [R6.64] ;  /* 0x0000000406067981 */ /* 0x0002e2000c1e1500 */
[----:B------:R-:W4:Y:S02]  /*525e0*/  LDL.LU R25, [R1+0x874] ;  /* 0x0008740001197983 */ /* 0x000f240000300800 */
[----:B------:R-:W4:Y:S01]  /*525f0*/  LDL.LU R24, [R1+0x850] ;  /* 0x0008500001187983 */ /* 0x000f220000300800 */
[----:B------:R-:W1:Y:S01]  /*52600*/  MUFU.EX2 R2, R2 ;  /* 0x0000000200027308 */ /* 0x000e620000000800 */
[----:B------:R0:W4:Y:S04]  /*52610*/  LDG.E.U16 R27, [R8.64] ;  /* 0x00000004081b7981 */ /* 0x000128000c1e1500 */
[----:B------:R-:W4:Y:S01]  /*52620*/  LDL.LU R23, [R1+0x854] ;  /* 0x0008540001177983 */ /* 0x000f220000300800 */
[----:B------:R-:W4:Y:S02]  /*52630*/  LDL.LU R22, [R1+0x830] ;  /* 0x0008300001167983 */ /* 0x000f240000300800 */
[----:B------:R-:W4:Y:S02]  /*52640*/  LDL.LU R20, [R1+0x834] ;  /* 0x0008340001147983 */ /* 0x000f240000300800 */
[----:B0-----:R-:W-:Y:S01]  /*52650*/  FADD R4, -R16, R17 ;  /* 0x0000001110047221 */ /* 0x001fe20000000100 */
[----:B------:R-:W4:Y:S01]  /*52660*/  LDL.LU R19, [R1+0x810] ;  /* 0x0008100001137983 */ /* 0x000f220000300800 */
[----:B------:R-:W4:Y:S02]  /*52670*/  LDL.LU R17, [R1+0x800] ;  /* 0x0008000001117983 */ /* 0x000f240000300800 */
[----:B------:R-:W4:Y:S02]  /*52680*/  LDL.LU R12, [R1+0x7f0] ;  /* 0x0007f000010c7983 */ /* 0x000f240000300800 */
[----:B------:R-:W4:Y:S01]  /*52690*/  LDL.LU R10, [R1+0x7e0] ;  /* 0x0007e000010a7983 */ /* 0x000f220000300800 */
[----:B------:R-:W-:Y:S01]  /*526a0*/  LOP3.LUT R21, R18, 0x1c, RZ, 0xc0, !PT ;  /* 0x0000001c12157812 */ /* 0x000fe200078ec0ff */
[----:B------:R-:W4:Y:S04]  /*526b0*/  LDL.LU R8, [R1+0x7d0] ;  /* 0x0007d00001087983 */ /* 0x000f280000300800 */
[----:B--2---:R-:W-:Y:S01]  /*526c0*/  STL [R1+0xd64], R0 ;  /* 0x000d640001007387 */ /* 0x004fe20000100800 */
[----:B------:R-:W2:Y:S02]  /*526d0*/  LDL.LU R18, [R1+0x814] ;  /* 0x0008140001127983 */ /* 0x000ea40000300800 */
[----:B-1----:R-:W-:-:S02]  /*526e0*/  FFMA R11, R2, R11, R3 ;  /* 0x0000000b020b7223 */ /* 0x002fc40000000003 */
[----:B------:R-:W2:Y:S02]  /*526f0*/  LDL.LU R16, [R1+0x804] ;  /* 0x0008040001107983 */ /* 0x000ea40000300800 */
[----:B------:R-:W-:Y:S02]  /*52700*/  FADD R5, -R28, R29 ;  /* 0x0000001d1c057221 */ /* 0x000fe40000000100 */
[C---:B---3--:R-:W-:Y:S02]  /*52710*/  FMUL R26, R2.reuse, R26 ;  /* 0x0000001a021a7220 */ /* 0x048fe40000400000 */
[C---:B----4-:R-:W-:Y:S01]  /*52720*/  FMUL R24, R2.reuse, R24 ;  /* 0x0000001802187220 */ /* 0x050fe20000400000 */
[----:B------:R0:W-:Y:S01]  /*52730*/  STL [R1+0xf80], R11 ;  /* 0x000f800b01007387 */ /* 0x0001e20000100800 */
[C---:B------:R-:W-:Y:S02]  /*52740*/  FMUL R23, R2.reuse, R23 ;  /* 0x0000001702177220 */ /* 0x040fe40000400000 */
[----:B------:R-:W-:-:S02]  /*52750*/  FMUL R20, R2, R20 ;  /* 0x0000001402147220 */ /* 0x000fc40000400000 */
[----:B------:R-:W-:Y:S02]  /*52760*/  FMUL R4, R4, 1.4426950216293334961 ;  /* 0x3fb8aa3b04047820 */ /* 0x000fe40000400000 */
[C---:B------:R-:W-:Y:S02]  /*52770*/  FMUL R19, R2.reuse, R19 ;  /* 0x0000001302137220 */ /* 0x040fe40000400000 */
[C---:B------:R-:W-:Y:S01]  /*52780*/  FMUL R17, R2.reuse, R17 ;  /* 0x0000001102117220 */ /* 0x040fe20000400000 */
[----:B------:R-:W1:Y:S04]  /*52790*/  LDS R0, [R21.X8+0x40300] ;  /* 0x0403000015007984 */ /* 0x000e680000008800 */
[----:B0-----:R-:W3:Y:S01]  /*527a0*/  LDL.LU R11, [R1+0x7f4] ;  /* 0x0007f400010b7983 */ /* 0x001ee20000300800 */
[----:B------:R-:W4:Y:S02]  /*527b0*/  LDL.LU R9, [R1+0x7e4] ;  /* 0x0007e40001097983 */ /* 0x000f240000300800 */
[----:B------:R-:W4:Y:S02]  /*527c0*/  LDL.LU R7, [R1+0x7d4] ;  /* 0x0007d40001077983 */ /* 0x000f240000300800 */
[----:B------:R-:W4:Y:S01]  /*527d0*/  LDL.LU R29, [R1+0x248] ;  /* 0x00024800011d7983 */ /* 0x000f220000300800 */
[----:B------:R-:W4:Y:S01]  /*527e0*/  LDL R28, [R1+0xe04] ;  /* 0x000e0400011c7983 */ /* 0x000f220000100800 */
[----:B------:R0:W-:Y:S02]  /*527f0*/  STL [R1+0xd60], R6 ;  /* 0x000d600601007387 */ /* 0x0001e40000100800 */
[----:B------:R-:W-:Y:S02]  /*52800*/  STL [R1+0xd5c], R27 ;  /* 0x000d5c1b01007387 */ /* 0x000fe40000100800 */
[----:B------:R-:W-:Y:S02]  /*52810*/  STL [R1+0x680], R26 ;  /* 0x0006801a01007387 */ /* 0x000fe40000100800 */
[----:B------:R-:W-:-:S02]  /*52820*/  FMUL R10, R2, R10 ;  /* 0x0000000a020a7220 */ /* 0x000fc40000400000 */
[C---:B------:R-:W-:Y:S01]  /*52830*/  FMUL R8, R2.reuse, R8 ;  /* 0x0000000802087220 */ /* 0x040fe20000400000 */
[----:B------:R-:W1:Y:S01]  /*52840*/  LDS R3, [R21.X8+0x40400] ;  /* 0x0404000015037984 */ /* 0x000e620000008800 */
[----:B0-----:R-:W-:Y:S02]  /*52850*/  FMUL R6, R5, 1.4426950216293334961 ;  /* 0x3fb8aa3b05067820 */ /* 0x001fe40000400000 */
[----:B------:R-:W-:-:S05]  /*52860*/  FMUL R5, R2, R25 ;  /* 0x0000001902057220 */ /* 0x000fca0000400000 */
[----:B------:R0:W-:Y:S01]  /*52870*/  STL [R1+0x684], R5 ;  /* 0x0006840501007387 */ /* 0x0001e20000100800 */
[----:B------:R-:W-:Y:S02]  /*52880*/  STL [R1+0x670], R24 ;  /* 0x0006701801007387 */ /* 0x000fe40000100800 */
[----:B------:R-:W-:Y:S02]  /*52890*/  STL [R1+0x674], R23 ;  /* 0x0006741701007387 */ /* 0x000fe40000100800 */
[----:B0-----:R-:W-:-:S05]  /*528a0*/  FMUL R5, R2, R22 ;  /* 0x0000001602057220 */ /* 0x001fca0000400000 */
[----:B------:R2:W-:Y:S01]  /*528b0*/  STL [R1+0x660], R5 ;  /* 0x0006600501007387 */ /* 0x0005e20000100800 */
[----:B------:R-:W-:Y:S02]  /*528c0*/  STL [R1+0x664], R20 ;  /* 0x0006641401007387 */ /* 0x000fe40000100800 */
[----:B------:R-:W-:Y:S02]  /*528d0*/  STL [R1+0x650], R19 ;  /* 0x0006501301007387 */ /* 0x000fe40000100800 */
[C---:B--2---:R-:W-:Y:S02]  /*528e0*/  FMUL R5, R2.reuse, R18 ;  /* 0x0000001202057220 */ /* 0x044fe40000400000 */
[----:B------:R-:W-:-:S03]  /*528f0*/  FMUL R16, R2, R16 ;  /* 0x0000001002107220 */ /* 0x000fc60000400000 */
[----:B------:R0:W-:Y:S01]  /*52900*/  STL [R1+0x654], R5 ;  /* 0x0006540501007387 */ /* 0x0001e20000100800 */
[----:B------:R-:W-:Y:S02]  /*52910*/  STL [R1+0x630], R17 ;  /* 0x0006301101007387 */ /* 0x000fe40000100800 */
[----:B------:R-:W-:Y:S02]  /*52920*/  STL [R1+0x634], R16 ;  /* 0x0006341001007387 */ /* 0x000fe40000100800 */
[C---:B0-----:R-:W-:Y:S02]  /*52930*/  FMUL R5, R2.reuse, R12 ;  /* 0x0000000c02057220 */ /* 0x041fe40000400000 */
[----:B---3--:R-:W-:-:S03]  /*52940*/  FMUL R11, R2, R11 ;  /* 0x0000000b020b7220 */ /* 0x008fc60000400000 */
[----:B------:R4:W-:Y:S04]  /*52950*/  STL [R1+0x620], R5 ;  /* 0x0006200501007387 */ /* 0x0009e80000100800 */
[----:B------:R-:W-:Y:S01]  /*52960*/  STL [R1+0x624], R11 ;  /* 0x0006240b01007387 */ /* 0x000fe20000100800 */
[----:B------:R-:W-:Y:S02]  /*52970*/  STL [R1+0x610], R10 ;  /* 0x0006100a01007387 */ /* 0x000fe40000100800 */
[C---:B----4-:R-:W-:Y:S02]  /*52980*/  FMUL R5, R2.reuse, R9 ;  /* 0x0000000902057220 */ /* 0x050fe40000400000 */
[----:B------:R-:W-:-:S03]  /*52990*/  FMUL R2, R2, R7 ;  /* 0x0000000702027220 */ /* 0x000fc60000400000 */
[----:B------:R-:W-:Y:S01]  /*529a0*/  STL [R1+0x614], R5 ;  /* 0x0006140501007387 */ /* 0x000fe20000100800 */
[----:B------:R0:W-:Y:S02]  /*529b0*/  STL [R1+0x5b0], R8 ;  /* 0x0005b00801007387 */ /* 0x0001e40000100800 */
[----:B------:R-:W2:Y:S02]  /*529c0*/  LDL.LU R24, [R1+0x878] ;  /* 0x0008780001187983 */ /* 0x000ea40000300800 */
[----:B------:R3:W-:Y:S01]  /*529d0*/  STL [R1+0x5b4], R2 ;  /* 0x0005b40201007387 */ /* 0x0007e20000100800 */
[----:B------:R-:W4:Y:S01]  /*529e0*/  LDL.LU R9, [R1+0x87c] ;  /* 0x00087c0001097983 */ /* 0x000f220000300800 */
[----:B------:R-:W4:Y:S02]  /*529f0*/  LDL.LU R23, [R1+0x858] ;  /* 0x0008580001177983 */ /* 0x000f240000300800 */
[----:B------:R-:W4:Y:S02]  /*52a00*/  LDL.LU R22, [R1+0x85c] ;  /* 0x00085c0001167983 */ /* 0x000f240000300800 */
[----:B------:R-:W4:Y:S01]  /*52a10*/  LDL.LU R20, [R1+0x838] ;  /* 0x0008380001147983 */ /* 0x000f220000300800 */
[----:B0-----:R-:W4:Y:S01]  /*52a20*/  LDL.LU R8, [R1+0x83c] ;  /* 0x00083c0001087983 */ /* 0x001f220000300800 */
[----:B------:R-:W4:Y:S02]  /*52a30*/  LDL.LU R19, [R1+0x818] ;  /* 0x0008180001137983 */ /* 0x000f240000300800 */
[----:B------:R-:W4:Y:S02]  /*52a40*/  LDL.LU R18, [R1+0x81c] ;  /* 0x00081c0001127983 */ /* 0x000f240000300800 */
[----:B------:R-:W4:Y:S02]  /*52a50*/  LDL.LU R17, [R1+0x808] ;  /* 0x0008080001117983 */ /* 0x000f240000300800 */
[----:B------:R-:W-:Y:S01]  /*52a60*/  FADD R5, -R14, R15 ;  /* 0x0000000f0e057221 */ /* 0x000fe20000000100 */
[----:B------:R-:W4:Y:S01]  /*52a70*/  LDL.LU R16, [R1+0x80c] ;  /* 0x00080c0001107983 */ /* 0x000f220000300800 */
[----:B------:R-:W4:Y:S02]  /*52a80*/  LDL.LU R15, [R1+0x7f8] ;  /* 0x0007f800010f7983 */ /* 0x000f240000300800 */
[----:B------:R-:W4:Y:S02]  /*52a90*/  LDL.LU R14, [R1+0x7fc] ;  /* 0x0007fc00010e7983 */ /* 0x000f240000300800 */
[----:B------:R-:W4:Y:S01]  /*52aa0*/  LDL.LU R12, [R1+0x7e8] ;  /* 0x0007e800010c7983 */ /* 0x000f220000300800 */
[----:B------:R-:W4:Y:S01]  /*52ab0*/  LDL.LU R11, [R1+0x7ec] ;  /* 0x0007ec00010b7983 */ /* 0x000f220000300800 */
[----:B------:R-:W4:Y:S02]  /*52ac0*/  LDL.LU R10, [R1+0x7d8] ;  /* 0x0007d800010a7983 */ /* 0x000f240000300800 */
[----:B------:R-:W4:Y:S01]  /*52ad0*/  LDL.LU R7, [R1+0x7dc] ;  /* 0x0007dc0001077983 */ /* 0x000f220000300800 */
[----:B------:R-:W2:Y:S08]  /*52ae0*/  MUFU.EX2 R4, R4 ;  /* 0x0000000400047308 */ /* 0x000eb00000000800 */
[----:B---3--:R2:W0:Y:S02]  /*52af0*/  MUFU.EX2 R2, R6 ;  /* 0x0000000600027308 */ /* 0x0084240000000800 */
[----:B--2---:R-:W-:-:S02]  /*52b00*/  FMUL R6, R4, R24 ;  /* 0x0000001804067220 */ /* 0x004fc40000400000 */
[C---:B----4-:R-:W-:Y:S02]  /*52b10*/  FMUL R24, R4.reuse, R9 ;  /* 0x0000000904187220 */ /* 0x050fe40000400000 */
[----:B------:R-:W1:Y:S01]  /*52b20*/  LDL.LU R9, [R1+0xf84] ;  /* 0x000f840001097983 */ /* 0x000e620000300800 */
[----:B------:R2:W-:Y:S02]  /*52b30*/  STL [R1+0x688], R6 ;  /* 0x0006880601007387 */ /* 0x0005e40000100800 */
[C---:B------:R-:W-:Y:S02]  /*52b40*/  FMUL R22, R4.reuse, R22 ;  /* 0x0000001604167220 */ /* 0x040fe40000400000 */
[----:B------:R-:W-:Y:S02]  /*52b50*/  STL [R1+0x68c], R24 ;  /* 0x00068c1801007387 */ /* 0x000fe40000100800 */
[C---:B------:R-:W-:Y:S02]  /*52b60*/  FMUL R20, R4.reuse, R20 ;  /* 0x0000001404147220 */ /* 0x040fe40000400000 */
[----:B--2---:R-:W-:-:S05]  /*52b70*/  FMUL R6, R4, R23 ;  /* 0x0000001704067220 */ /* 0x004fca0000400000 */
[----:B------:R2:W-:Y:S01]  /*52b80*/  STL [R1+0x678], R6 ;  /* 0x0006780601007387 */ /* 0x0005e20000100800 */
[----:B------:R-:W-:Y:S02]  /*52b90*/  STL [R1+0x67c], R22 ;  /* 0x00067c1601007387 */ /* 0x000fe40000100800 */
[C---:B------:R-:W-:Y:S02]  /*52ba0*/  FMUL R19, R4.reuse, R19 ;  /* 0x0000001304137220 */ /* 0x040fe40000400000 */
[C---:B------:R-:W-:Y:S02]  /*52bb0*/  FMUL R18, R4.reuse, R18 ;  /* 0x0000001204127220 */ /* 0x040fe40000400000 */
[C---:B--2---:R-:W-:Y:S02]  /*52bc0*/  FMUL R6, R4.reuse, R8 ;  /* 0x0000000804067220 */ /* 0x044fe40000400000 */
[----:B------:R-:W0:Y:S01]  /*52bd0*/  LDL.LU R8, [R1+0xf88] ;  /* 0x000f880001087983 */ /* 0x000e220000300800 */
[----:B------:R-:W-:Y:S02]  /*52be0*/  STL [R1+0x668], R20 ;  /* 0x0006681401007387 */ /* 0x000fe40000100800 */
[----:B------:R2:W-:Y:S02]  /*52bf0*/  STL [R1+0x66c], R6 ;  /* 0x00066c0601007387 */ /* 0x0005e40000100800 */
[----:B------:R-:W-:Y:S02]  /*52c00*/  STL [R1+0x658], R19 ;  /* 0x0006581301007387 */ /* 0x000fe40000100800 */
[C---:B------:R-:W-:Y:S01]  /*52c10*/  FMUL R16, R4.reuse, R16 ;  /* 0x0000001004107220 */ /* 0x040fe20000400000 */
[----:B------:R-:W-:Y:S01]  /*52c20*/  STL [R1+0x65c], R18 ;  /* 0x00065c1201007387 */ /* 0x000fe20000100800 */
[----:B------:R-:W-:-:S02]  /*52c30*/  FMUL R15, R4, R15 ;  /* 0x0000000f040f7220 */ /* 0x000fc40000400000 */
[C---:B--2---:R-:W-:Y:S02]  /*52c40*/  FMUL R6, R4.reuse, R17 ;  /* 0x0000001104067220 */ /* 0x044fe40000400000 */
[----:B------:R-:W-:-:S03]  /*52c50*/  FMUL R12, R4, R12 ;  /* 0x0000000c040c7220 */ /* 0x000fc60000400000 */
[----:B------:R2:W-:Y:S01]  /*52c60*/  STL [R1+0x638], R6 ;  /* 0x0006380601007387 */ /* 0x0005e20000100800 */
[----:B------:R-:W-:Y:S02]  /*52c70*/  STL [R1+0x63c], R16 ;  /* 0x00063c1001007387 */ /* 0x000fe40000100800 */
[----:B------:R-:W-:Y:S02]  /*52c80*/  STL [R1+0x628], R15 ;  /* 0x0006280f01007387 */ /* 0x000fe40000100800 */
[C---:B------:R-:W-:Y:S02]  /*52c90*/  FMUL R11, R4.reuse, R11 ;  /* 0x0000000b040b7220 */ /* 0x040fe40000400000 */
[----:B--2---:R-:W-:-:S05]  /*52ca0*/  FMUL R6, R4, R14 ;  /* 0x0000000e04067220 */ /* 0x004fca0000400000 */
[----:B------:R2:W-:Y:S01]  /*52cb0*/  STL [R1+0x62c], R6 ;  /* 0x00062c0601007387 */ /* 0x0005e20000100800 */
[----:B------:R-:W-:Y:S02]  /*52cc0*/  STL [R1+0x618], R12 ;  /* 0x0006180c01007387 */ /* 0x000fe40000100800 */
[----:B------:R-:W-:Y:S02]  /*52cd0*/  STL [R1+0x61c], R11 ;  /* 0x00061c0b01007387 */ /* 0x000fe40000100800 */
[C---:B--2---:R-:W-:Y:S02]  /*52ce0*/  FMUL R6, R4.reuse, R10 ;  /* 0x0000000a04067220 */ /* 0x044fe40000400000 */
[----:B------:R-:W-:Y:S02]  /*52cf0*/  FMUL R10, R4, R7 ;  /* 0x00000007040a7220 */ /* 0x000fe40000400000 */
[----:B------:R-:W2:Y:S01]  /*52d00*/  LDL.LU R7, [R1+0x890] ;  /* 0x0008900001077983 */ /* 0x000ea20000300800 */
[----:B------:R3:W-:Y:S03]  /*52d10*/  STL [R1+0x5b8], R6 ;  /* 0x0005b80601007387 */ /* 0x0007e60000100800 */
[----:B---3--:R-:W2:Y:S01]  /*52d20*/  LDL.LU R6, [R1+0x894] ;  /* 0x0008940001067983 */ /* 0x008ea20000300800 */
[----:B------:R-:W-:Y:S02]  /*52d30*/  STL [R1+0x5bc], R10 ;  /* 0x0005bc0a01007387 */ /* 0x000fe40000100800 */
[----:B------:R-:W-:-:S02]  /*52d40*/  FMUL R5, R5, 1.4426950216293334961 ;  /* 0x3fb8aa3b05057820 */ /* 0x000fc40000400000 */
[----:B-1----:R-:W-:Y:S02]  /*52d50*/  FFMA R9, R4, R9, R0 ;  /* 0x0000000904097223 */ /* 0x002fe40000000000 */
[----:B------:R-:W-:Y:S01]  /*52d60*/  FADD R0, -R28, R29 ;  /* 0x0000001d1c007221 */ /* 0x000fe20000000100 */
[----:B------:R-:W1:Y:S04]  /*52d70*/  LDS R4, [R21.X8+0x40500] ;  /* 0x0405000015047984 */ /* 0x000e680000008800 */
[----:B------:R4:W-:Y:S01]  /*52d80*/  STL [R1+0xf84], R9 ;  /* 0x000f840901007387 */ /* 0x0009e20000100800 */
[----:B------:R-:W3:Y:S02]  /*52d90*/  LDL.LU R25, [R1+0x880] ;  /* 0x0008800001197983 */ /* 0x000ee40000300800 */
[----:B------:R-:W3:Y:S02]  /*52da0*/  LDL.LU R24, [R1+0x884] ;  /* 0x0008840001187983 */ /* 0x000ee40000300800 */
[----:B------:R-:W3:Y:S02]  /*52db0*/  LDL.LU R23, [R1+0x7c0] ;  /* 0x0007c00001177983 */ /* 0x000ee40000300800 */
[----:B0-----:R-:W-:-:S05]  /*52dc0*/  FFMA R8, R2, R8, R3 ;  /* 0x0000000802087223 */ /* 0x001fca0000000003 */
[----:B------:R0:W-:Y:S01]  /*52dd0*/  STL [R1+0xf88], R8 ;  /* 0x000f880801007387 */ /* 0x0001e20000100800 */
[----:B----4-:R-:W4:Y:S02]  /*52de0*/  LDL.LU R9, [R1+0x7c4] ;  /* 0x0007c40001097983 */ /* 0x010f240000300800 */
[----:B------:R-:W4:Y:S02]  /*52df0*/  LDL.LU R15, [R1+0x24c] ;  /* 0x00024c00010f7983 */ /* 0x000f240000300800 */
[----:B------:R-:W4:Y:S01]  /*52e00*/  LDL R14, [R1+0xe00] ;  /* 0x000e0000010e7983 */ /* 0x000f220000100800 */
[----:B------:R-:W4:Y:S01]  /*52e10*/  LDL.LU R29, [R1+0x250] ;  /* 0x00025000011d7983 */ /* 0x000f220000300800 */
[----:B------:R-:W4:Y:S02]  /*52e20*/  LDL R28, [R1+0xdfc] ;  /* 0x000dfc00011c7983 */ /* 0x000f240000100800 */
[----:B------:R-:W4:Y:S02]  /*52e30*/  LDL.LU R22, [R1+0x7b0] ;  /* 0x0007b00001167983 */ /* 0x000f240000300800 */
[----:B0-----:R-:W-:-:S02]  /*52e40*/  FMUL R8, R0, 1.4426950216293334961 ;  /* 0x3fb8aa3b00087820 */ /* 0x001fc40000400000 */
[----:B------:R2:W0:Y:S02]  /*52e50*/  MUFU.EX2 R0, R5 ;  /* 0x0000000500007308 */ /* 0x0004240000000800 */
[----:B--2---:R-:W-:-:S05]  /*52e60*/  FMUL R5, R2, R7 ;  /* 0x0000000702057220 */ /* 0x004fca0000400000 */
[----:B------:R-:W-:Y:S01]  /*52e70*/  STL [R1+0x590], R5 ;  /* 0x0005900501007387 */ /* 0x000fe20000100800 */
[----:B------:R-:W2:Y:S02]  /*52e80*/  LDL.LU R20, [R1+0x7b4] ;  /* 0x0007b40001147983 */ /* 0x000ea40000300800 */
[----:B------:R-:W-:-:S05]  /*52e90*/  FMUL R3, R2, R6 ;  /* 0x0000000602037220 */ /* 0x000fca0000400000 */
[----:B------:R0:W-:Y:S01]  /*52ea0*/  STL [R1+0x594], R3 ;  /* 0x0005940301007387 */ /* 0x0001e20000100800 */
[----:B------:R-:W2:Y:S03]  /*52eb0*/  LDL.LU R19, [R1+0x7a0] ;  /* 0x0007a00001137983 */ /* 0x000ea60000300800 */
[----:B0-----:R-:W2:Y:S01]  /*52ec0*/  LDL.LU R3, [R1+0x7a4] ;  /* 0x0007a40001037983 */ /* 0x001ea20000300800 */
[----:B------:R-:W2:Y:S02]  /*52ed0*/  LDL.LU R18, [R1+0x780] ;  /* 0x0007800001127983 */ /* 0x000ea40000300800 */
[----:B------:R-:W2:Y:S02]  /*52ee0*/  LDL.LU R17, [R1+0x784] ;  /* 0x0007840001117983 */ /* 0x000ea40000300800 */
[----:B------:R-:W2:Y:S01]  /*52ef0*/  LDL.LU R16, [R1+0x770] ;  /* 0x0007700001107983 */ /* 0x000ea20000300800 */
[----:B------:R-:W2:Y:S01]  /*52f00*/  LDL.LU R12, [R1+0x774] ;  /* 0x00077400010c7983 */ /* 0x000ea20000300800 */
[----:B------:R-:W2:Y:S02]  /*52f10*/  LDL.LU R11, [R1+0x760] ;  /* 0x00076000010b7983 */ /* 0x000ea40000300800 */
[----:B------:R-:W2:Y:S02]  /*52f20*/  LDL.LU R10, [R1+0x764] ;  /* 0x00076400010a7983 */ /* 0x000ea40000300800 */
[----:B------:R-:W2:Y:S02]  /*52f30*/  LDL.64 R6, [R1+0x1340] ;  /* 0x0013400001067983 */ /* 0x000ea40000100a00 */
[----:B---3--:R-:W-:-:S02]  /*52f40*/  FMUL R25, R2, R25 ;  /* 0x0000001902197220 */ /* 0x008fc40000400000 */
[C---:B------:R-:W-:Y:S02]  /*52f50*/  FMUL R24, R2.reuse, R24 ;  /* 0x0000001802187220 */ /* 0x040fe40000400000 */
[C---:B------:R-:W-:Y:S01]  /*52f60*/  FMUL R5, R2.reuse, R23 ;  /* 0x0000001702057220 */ /* 0x040fe20000400000 */
[----:B------:R-:W-:Y:S02]  /*52f70*/  STL [R1+0x580], R25 ;  /* 0x0005801901007387 */ /* 0x000fe40000100800 */
[----:B------:R-:W-:Y:S02]  /*52f80*/  STL [R1+0x584], R24 ;  /* 0x0005841801007387 */ /* 0x000fe40000100800 */
[C---:B----4-:R-:W-:Y:S02]  /*52f90*/  FMUL R23, R2.reuse, R9 ;  /* 0x0000000902177220 */ /* 0x050fe40000400000 */
[----:B------:R-:W3:Y:S01]  /*52fa0*/  LDL.LU R9, [R1+0x898] ;  /* 0x0008980001097983 */ /* 0x000ee20000300800 */
[----:B------:R0:W-:Y:S03]  /*52fb0*/  STL [R1+0x460], R5 ;  /* 0x0004600501007387 */ /* 0x0001e60000100800 */
[----:B0-----:R-:W4:Y:S01]  /*52fc0*/  LDL.LU R5, [R1+0x89c] ;  /* 0x00089c0001057983 */ /* 0x001f220000300800 */
[----:B------:R0:W-:Y:S02]  /*52fd0*/  STL [R1+0x464], R23 ;  /* 0x0004641701007387 */ /* 0x0001e40000100800 */
[----:B0-----:R-:W-:-:S05]  /*52fe0*/  FMUL R23, R2, R22 ;  /* 0x0000001602177220 */ /* 0x001fca0000400000 */
[----:B------:R-:W-:Y:S01]  /*52ff0*/  STL [R1+0x90], R23 ;  /* 0x0000901701007387 */ /* 0x000fe20000100800 */
[----:B--2---:R-:W-:-:S05]  /*53000*/  FMUL R22, R2, R20 ;  /* 0x0000001402167220 */ /* 0x004fca0000400000 */
[----:B------:R-:W-:Y:S01]  /*53010*/  STL [R1+0x94], R22 ;  /* 0x0000941601007387 */ /* 0x000fe20000100800 */
[----:B------:R-:W-:-:S05]  /*53020*/  FMUL R20, R2, R19 ;  /* 0x0000001302147220 */ /* 0x000fca0000400000 */
[----:B------:R-:W-:Y:S01]  /*53030*/  STL [R1+0x5c0], R20 ;  /* 0x0005c01401007387 */ /* 0x000fe20000100800 */
[C---:B------:R-:W-:Y:S02]  /*53040*/  FMUL R19, R2.reuse, R3 ;  /* 0x0000000302137220 */ /* 0x040fe40000400000 */
[C---:B------:R-:W-:Y:S02]  /*53050*/  FMUL R18, R2.reuse, R18 ;  /* 0x0000001202127220 */ /* 0x040fe40000400000 */
[C---:B------:R-:W-:Y:S02]  /*53060*/  FMUL R17, R2.reuse, R17 ;  /* 0x0000001102117220 */ /* 0x040fe40000400000 */
[C---:B------:R-:W-:Y:S02]  /*53070*/  FMUL R16, R2.reuse, R16 ;  /* 0x0000001002107220 */ /* 0x040fe40000400000 */
[C---:B------:R-:W-:Y:S01]  /*53080*/  FMUL R12, R2.reuse, R12 ;  /* 0x0000000c020c7220 */ /* 0x040fe20000400000 */
[----:B------:R-:W-:Y:S01]  /*53090*/  STL [R1+0x5c4], R19 ;  /* 0x0005c41301007387 */ /* 0x000fe20000100800 */
[----:B------:R-:W-:-:S02]  /*530a0*/  FMUL R11, R2, R11 ;  /* 0x0000000b020b7220 */ /* 0x000fc40000400000 */
[----:B------:R-:W-:Y:S02]  /*530b0*/  STL [R1+0x5f0], R18 ;  /* 0x0005f01201007387 */ /* 0x000fe40000100800 */
[----:B------:R-:W-:Y:S01]  /*530c0*/  STL [R1+0x5f4], R17 ;  /* 0x0005f41101007387 */ /* 0x000fe20000100800 */
[----:B------:R-:W-:Y:S01]  /*530d0*/  STL [R1+0x5e0], R16 ;  /* 0x0005e01001007387 */ /* 0x000fe20000100800 */
[----:B------:R-:W-:Y:S02]  /*530e0*/  STL [R1+0x5e4], R12 ;  /* 0x0005e40c01007387 */ /* 0x000fe40000100800 */
[----:B------:R0:W-:Y:S02]  /*530f0*/  STL [R1+0x5d0], R11 ;  /* 0x0005d00b01007387 */ /* 0x0001e40000100800 */
[----:B------:R-:W-:Y:S02]  /*53100*/  FMUL R2, R2, R10 ;  /* 0x0000000a02027220 */ /* 0x000fe40000400000 */
[----:B------:R-:W-:Y:S01]  /*53110*/  IMAD.WIDE R6, R13, 0x2, R6 ;  /* 0x000000020d067825 */ /* 0x000fe200078e0206 */
[----:B------:R-:W3:Y:S04]  /*53120*/  LDS R3, [R21.X8+0x40600] ;  /* 0x0406000015037984 */ /* 0x000ee80000008800 */
[----:B0-----:R-:W3:Y:S01]  /*53130*/  LDL.LU R11, [R1+0x888] ;  /* 0x00088800010b7983 */ /* 0x001ee20000300800 */
[----:B------:R0:W-:Y:S02]  /*53140*/  STL [R1+0x5d4], R2 ;  /* 0x0005d40201007387 */ /* 0x0001e40000100800 */
[----:B------:R-:W3:Y:S02]  /*53150*/  LDL.LU R10, [R1+0x88c] ;  /* 0x00088c00010a7983 */ /* 0x000ee40000300800 */
[----:B------:R-:W3:Y:S01]  /*53160*/  LDL.LU R27, [R1+0x7c8] ;  /* 0x0007c800011b7983 */ /* 0x000ee20000300800 */
[----:B0-----:R3:W0:Y:S02]  /*53170*/  MUFU.EX2 R2, R8 ;  /* 0x0000000800027308 */ /* 0x0016240000000800 */
[----:B---3--:R-:W-:-:S05]  /*53180*/  FMUL R8, R0, R9 ;  /* 0x0000000900087220 */ /* 0x008fca0000400000 */
[----:B------:R3:W-:Y:S01]  /*53190*/  STL [R1+0x598], R8 ;  /* 0x0005980801007387 */ /* 0x0007e20000100800 */
[----:B------:R-:W2:Y:S02]  /*531a0*/  LDL.LU R26, [R1+0x7cc] ;  /* 0x0007cc00011a7983 */ /* 0x000ea40000300800 */
[----:B----4-:R-:W-:-:S05]  /*531b0*/  FMUL R5, R0, R5 ;  /* 0x0000000500057220 */ /* 0x010fca0000400000 */
[----:B------:R4:W-:Y:S01]  /*531c0*/  STL [R1+0x59c], R5 ;  /* 0x00059c0501007387 */ /* 0x0009e20000100800 */
[----:B------:R-:W2:Y:S02]  /*531d0*/  LDL.LU R25, [R1+0x7b8] ;  /* 0x0007b80001197983 */ /* 0x000ea40000300800 */
[----:B------:R-:W2:Y:S02]  /*531e0*/  LDL.LU R24, [R1+0x7bc] ;  /* 0x0007bc0001187983 */ /* 0x000ea40000300800 */
[----:B------:R-:W2:Y:S01]  /*531f0*/  LDL.LU R23, [R1+0x7a8] ;  /* 0x0007a80001177983 */ /* 0x000ea20000300800 */
[----:B---3--:R-:W3:Y:S01]  /*53200*/  LDL.LU R8, [R1+0x7ac] ;  /* 0x0007ac0001087983 */ /* 0x008ee20000300800 */
[----:B------:R-:W3:Y:S02]  /*53210*/  LDL.LU R22, [R1+0x788] ;  /* 0x0007880001167983 */ /* 0x000ee40000300800 */
[----:B------:R-:W3:Y:S02]  /*53220*/  LDL.LU R20, [R1+0x78c] ;  /* 0x00078c0001147983 */ /* 0x000ee40000300800 */
[----:B------:R-:W3:Y:S01]  /*53230*/  LDL.LU R19, [R1+0x778] ;  /* 0x0007780001137983 */ /* 0x000ee20000300800 */
[----:B------:R-:W3:Y:S01]  /*53240*/  LDL.LU R18, [R1+0x77c] ;  /* 0x00077c0001127983 */ /* 0x000ee20000300800 */
[----:B------:R-:W3:Y:S02]  /*53250*/  LDL.LU R12, [R1+0x768] ;  /* 0x00076800010c7983 */ /* 0x000ee40000300800 */
[----:B------:R-:W3:Y:S02]  /*53260*/  LDL.LU R9, [R1+0x76c] ;  /* 0x00076c0001097983 */ /* 0x000ee40000300800 */
[----:B----4-:R-:W1:Y:S01]  /*53270*/  LDL.LU R5, [R1+0xf8c] ;  /* 0x000f8c0001057983 */ /* 0x010e620000300800 */
[----:B------:R-:W4:Y:S01]  /*53280*/  LDL.64 R16, [R1+0x1338] ;  /* 0x0013380001107983 */ /* 0x000f220000100a00 */
[----:B------:R-:W-:-:S05]  /*53290*/  FMUL R11, R0, R11 ;  /* 0x0000000b000b7220 */ /* 0x000fca0000400000 */
[----:B------:R0:W-:Y:S02]  /*532a0*/  STL [R1+0x588], R11 ;  /* 0x0005880b01007387 */ /* 0x0001e40000100800 */
[----:B0-----:R-:W-:-:S05]  /*532b0*/  FMUL R11, R0, R10 ;  /* 0x0000000a000b7220 */ /* 0x001fca0000400000 */
[----:B------:R0:W-:Y:S04]  /*532c0*/  STL [R1+0x58c], R11 ;  /* 0x00058c0b01007387 */ /* 0x0001e80000100800 */
[----:B0-----:R-:W4:Y:S01]  /*532d0*/  LDL.64 R10, [R1+0x1330] ;  /* 0x00133000010a7983 */ /* 0x001f220000100a00 */
[----:B------:R-:W-:-:S05]  /*532e0*/  FMUL R27, R0, R27 ;  /* 0x0000001b001b7220 */ /* 0x000fca0000400000 */
[----:B------:R2:W-:Y:S02]  /*532f0*/  STL [R1+0x468], R27 ;  /* 0x0004681b01007387 */ /* 0x0005e40000100800 */
[----:B--2---:R-:W-:-:S05]  /*53300*/  FMUL R27, R0, R26 ;  /* 0x0000001a001b7220 */ /* 0x004fca0000400000 */
[----:B------:R-:W-:Y:S01]  /*53310*/  STL [R1+0x46c], R27 ;  /* 0x00046c1b01007387 */ /* 0x000fe20000100800 */
[C---:B------:R-:W-:Y:S02]  /*53320*/  FMUL R26, R0.reuse, R25 ;  /* 0x00000019001a7220 */ /* 0x040fe40000400000 */
[C---:B------:R-:W-:Y:S02]  /*53330*/  FMUL R25, R0.reuse, R24 ;  /* 0x0000001800197220 */ /* 0x040fe40000400000 */
[C---:B------:R-:W-:Y:S02]  /*53340*/  FMUL R24, R0.reuse, R23 ;  /* 0x0000001700187220 */ /* 0x040fe40000400000 */
[C---:B---3--:R-:W-:Y:S01]  /*53350*/  FMUL R23, R0.reuse, R8 ;  /* 0x0000000800177220 */ /* 0x048fe20000400000 */
[----:B------:R-:W-:Y:S01]  /*53360*/  STL [R1+0x98], R26 ;  /* 0x0000981a01007387 */ /* 0x000fe20000100800 */
[----:B------:R0:W-:Y:S02]  /*53370*/  STL [R1+0x9c], R25 ;  /* 0x00009c1901007387 */ /* 0x0001e40000100800 */
[----:B------:R-:W2:Y:S02]  /*53380*/  LDL.LU R8, [R1+0xf90] ;  /* 0x000f900001087983 */ /* 0x000ea40000300800 */
[----:B------:R-:W-:-:S02]  /*53390*/  FMUL R22, R0, R22 ;  /* 0x0000001600167220 */ /* 0x000fc40000400000 */
[C---:B------:R-:W-:Y:S02]  /*533a0*/  FMUL R20, R0.reuse, R20 ;  /* 0x0000001400147220 */ /* 0x040fe40000400000 */
[C---:B------:R-:W-:Y:S01]  /*533b0*/  FMUL R19, R0.reuse, R19 ;  /* 0x0000001300137220 */ /* 0x040fe20000400000 */
[----:B------:R-:W-:Y:S01]  /*533c0*/  STL [R1+0x5c8], R24 ;  /* 0x0005c81801007387 */ /* 0x000fe20000100800 */
[C---:B------:R-:W-:Y:S02]  /*533d0*/  FMUL R18, R0.reuse, R18 ;  /* 0x0000001200127220 */ /* 0x040fe40000400000 */
[----:B------:R-:W-:Y:S02]  /*533e0*/  STL [R1+0x5cc], R23 ;  /* 0x0005cc1701007387 */ /* 0x000fe40000100800 */
[C---:B------:R-:W-:Y:S01]  /*533f0*/  FMUL R12, R0.reuse, R12 ;  /* 0x0000000c000c7220 */ /* 0x040fe20000400000 */
[----:B------:R-:W-:Y:S01]  /*53400*/  STL [R1+0x5f8], R22 ;  /* 0x0005f81601007387 */ /* 0x000fe20000100800 */
[----:B-1----:R-:W-:-:S02]  /*53410*/  FFMA R5, R0, R5, R4 ;  /* 0x0000000500057223 */ /* 0x002fc40000000004 */
[----:B------:R-:W-:Y:S02]  /*53420*/  STL [R1+0x5fc], R20 ;  /* 0x0005fc1401007387 */ /* 0x000fe40000100800 */
[----:B------:R-:W-:Y:S01]  /*53430*/  FMUL R9, R0, R9 ;  /* 0x0000000900097220 */ /* 0x000fe20000400000 */
[----:B------:R-:W-:Y:S01]  /*53440*/  STL [R1+0x5e8], R19 ;  /* 0x0005e81301007387 */ /* 0x000fe20000100800 */
[----:B------:R-:W-:Y:S02]  /*53450*/  STL [R1+0x5ec], R18 ;  /* 0x0005ec1201007387 */ /* 0x000fe40000100800 */
[----:B------:R-:W-:Y:S02]  /*53460*/  STL [R1+0x5d8], R12 ;  /* 0x0005d80c01007387 */ /* 0x000fe40000100800 */
[----:B------:R4:W-:Y:S01]  /*53470*/  STL [R1+0xf8c], R5 ;  /* 0x000f8c0501007387 */ /* 0x0009e20000100800 */
[----:B0-----:R0:W3:Y:S04]  /*53480*/  LDG.E.U16 R25, [R6.64] ;  /* 0x0000000406197981 */ /* 0x0010e8000c1e1500 */
[----:B------:R1:W-:Y:S01]  /*53490*/  STL [R1+0x5dc], R9 ;  /* 0x0005dc0901007387 */ /* 0x0003e20000100800 */
[----:B----4-:R-:W-:-:S05]  /*534a0*/  IMAD.WIDE R4, R13, 0x2, R16 ;  /* 0x000000020d047825 */ /* 0x010fca00078e0210 */
[----:B------:R4:W3:Y:S01]  /*534b0*/  LDG.E.U16 R24, [R4.64] ;  /* 0x0000000404187981 */ /* 0x0008e2000c1e1500 */
[----:B------:R-:W-:Y:S02]  /*534c0*/  FADD R0, -R14, R15 ;  /* 0x0000000f0e007221 */ /* 0x000fe40000000100 */
[----:B0-----:R-:W-:Y:S01]  /*534d0*/  IMAD.WIDE R6, R13, 0x2, R10 ;  /* 0x000000020d067825 */ /* 0x001fe200078e020a */
[----:B----4-:R-:W0:Y:S04]  /*534e0*/  LDS R4, [R21.X8+0x40700] ;  /* 0x0407000015047984 */ /* 0x010e280000008800 */
[----:B------:R-:W4:Y:S01]  /*534f0*/  LDL.LU R10, [R1+0x8b0] ;  /* 0x0008b000010a7983 */ /* 0x000f220000300800 */
[----:B------:R-:W3:Y:S02]  /*53500*/  LDL.LU R5, [R1+0x8b4] ;  /* 0x0008b40001057983 */ /* 0x000ee40000300800 */
[----:B-1----:R-:W3:Y:S01]  /*53510*/  LDL.LU R9, [R1+0x8a0] ;  /* 0x0008a00001097983 */ /* 0x002ee20000300800 */
[----:B------:R1:W3:Y:S04]  /*53520*/  LDG.E.U16 R23, [R6.64] ;  /* 0x0000000406177981 */ /* 0x0002e8000c1e1500 */
[----:B-1----:R-:W3:Y:S01]  /*53530*/  LDL.LU R7, [R1+0x8a4] ;  /* 0x0008a40001077983 */ /* 0x002ee20000300800 */
[----:B--2---:R-:W-:-:S05]  /*53540*/  FFMA R8, R2, R8, R3 ;  /* 0x0000000802087223 */ /* 0x004fca0000000003 */
[----:B------:R1:W-:Y:S01]  /*53550*/  STL [R1+0xf90], R8 ;  /* 0x000f900801007387 */ /* 0x0003e20000100800 */
[----:B------:R-:W2:Y:S02]  /*53560*/  LDL.LU R22, [R1+0x710] ;  /* 0x0007100001167983 */ /* 0x000ea40000300800 */
[----:B------:R-:W2:Y:S02]  /*53570*/  LDL.LU R20, [R1+0x714] ;  /* 0x0007140001147983 */ /* 0x000ea40000300800 */
[----:B------:R-:W2:Y:S01]  /*53580*/  LDL.LU R19, [R1+0x6f0] ;  /* 0x0006f00001137983 */ /* 0x000ea20000300800 */
[----:B------:R-:W2:Y:S01]  /*53590*/  LDL.LU R18, [R1+0x6f4] ;  /* 0x0006f40001127983 */ /* 0x000ea20000300800 */
[----:B------:R-:W2:Y:S02]  /*535a0*/  LDL.LU R15, [R1+0x6e0] ;  /* 0x0006e000010f7983 */ /* 0x000ea40000300800 */
[----:B------:R-:W2:Y:S02]  /*535b0*/  LDL.LU R14, [R1+0x6e4] ;  /* 0x0006e400010e7983 */ /* 0x000ea40000300800 */
[----:B------:R-:W2:Y:S02]  /*535c0*/  LDL.LU R12, [R1+0x6d0] ;  /* 0x0006d000010c7983 */ /* 0x000ea40000300800 */
[----:B------:R-:W-:Y:S01]  /*535d0*/  FADD R3, -R28, R29 ;  /* 0x0000001d1c037221 */ /* 0x000fe20000000100 */
[----:B-1----:R-:W2:Y:S01]  /*535e0*/  LDL.LU R8, [R1+0x6d4] ;  /* 0x0006d40001087983 */ /* 0x002ea20000300800 */
[----:B------:R-:W2:Y:S02]  /*535f0*/  LDL.LU R17, [R1+0x254] ;  /* 0x0002540001117983 */ /* 0x000ea40000300800 */
[----:B------:R-:W2:Y:S02]  /*53600*/  LDL R16, [R1+0xdf8] ;  /* 0x000df80001107983 */ /* 0x000ea40000100800 */
[----:B------:R-:W2:Y:S01]  /*53610*/  LDL.LU R29, [R1+0x258] ;  /* 0x00025800011d7983 */ /* 0x000ea20000300800 */
[----:B------:R-:W2:Y:S01]  /*53620*/  LDL R28, [R1+0xdf4] ;  /* 0x000df400011c7983 */ /* 0x000ea20000100800 */
[----:B------:R-:W2:Y:S02]  /*53630*/  LDL.LU R6, [R1+0x6c0] ;  /* 0x0006c00001067983 */ /* 0x000ea40000300800 */
[----:B----4-:R-:W-:-:S02]  /*53640*/  FMUL R11, R2, R10 ;  /* 0x0000000a020b7220 */ /* 0x010fc40000400000 */
[----:B---3--:R-:W-:-:S03]  /*53650*/  FMUL R10, R2, R5 ;  /* 0x00000005020a7220 */ /* 0x008fc60000400000 */
[----:B------:R1:W-:Y:S01]  /*53660*/  STL [R1+0x340], R11 ;  /* 0x0003400b01007387 */ /* 0x0003e20000100800 */
[----:B------:R-:W-:Y:S02]  /*53670*/  STL [R1+0xd58], R25 ;  /* 0x000d581901007387 */ /* 0x000fe40000100800 */
[----:B------:R-:W3:Y:S02]  /*53680*/  LDL.LU R5, [R1+0x6c4] ;  /* 0x0006c40001057983 */ /* 0x000ee40000300800 */
[C---:B------:R-:W-:Y:S01]  /*53690*/  FMUL R9, R2.reuse, R9 ;  /* 0x0000000902097220 */ /* 0x040fe20000400000 */
[----:B------:R4:W-:Y:S01]  /*536a0*/  STL [R1+0x344], R10 ;  /* 0x0003440a01007387 */ /* 0x0009e20000100800 */
[----:B------:R-:W-:Y:S02]  /*536b0*/  STL [R1+0xd54], R24 ;  /* 0x000d541801007387 */ /* 0x000fe40000100800 */
[C---:B------:R-:W-:Y:S01]  /*536c0*/  FMUL R7, R2.reuse, R7 ;  /* 0x0000000702077220 */ /* 0x040fe20000400000 */
[----:B-1----:R-:W3:Y:S01]  /*536d0*/  LDL.LU R11, [R1+0x6b0] ;  /* 0x0006b000010b7983 */ /* 0x002ee20000300800 */
[----:B------:R1:W-:Y:S02]  /*536e0*/  STL [R1+0x330], R9 ;  /* 0x0003300901007387 */ /* 0x0003e40000100800 */
[----:B------:R-:W-:Y:S01]  /*536f0*/  STL [R1+0xd50], R23 ;  /* 0x000d501701007387 */ /* 0x000fe20000100800 */
[----:B----4-:R-:W4:Y:S01]  /*53700*/  LDL.LU R10, [R1+0x6b4] ;  /* 0x0006b400010a7983 */ /* 0x010f220000300800 */
[----:B------:R0:W-:Y:S03]  /*53710*/  STL [R1+0x334], R7 ;  /* 0x0003340701007387 */ /* 0x0001e60000100800 */
[----:B-1----:R-:W4:Y:S04]  /*53720*/  LDL.LU R9, [R1+0x8b8] ;  /* 0x0008b80001097983 */ /* 0x002f280000300800 */
[----:B0-----:R-:W4:Y:S01]  /*53730*/  LDL.LU R7, [R1+0x8bc] ;  /* 0x0008bc0001077983 */ /* 0x001f220000300800 */
[----:B--2---:R-:W-:-:S02]  /*53740*/  FMUL R23, R2, R22 ;  /* 0x0000001602177220 */ /* 0x004fc40000400000 */
[C---:B------:R-:W-:Y:S02]  /*53750*/  FMUL R22, R2.reuse, R20 ;  /* 0x0000001402167220 */ /* 0x040fe40000400000 */
[C---:B------:R-:W-:Y:S02]  /*53760*/  FMUL R20, R2.reuse, R19 ;  /* 0x0000001302147220 */ /* 0x040fe40000400000 */
[C---:B------:R-:W-:Y:S02]  /*53770*/  FMUL R19, R2.reuse, R18 ;  /* 0x0000001202137220 */ /* 0x040fe40000400000 */
[C---:B------:R-:W-:Y:S01]  /*53780*/  FMUL R18, R2.reuse, R15 ;  /* 0x0000000f02127220 */ /* 0x040fe20000400000 */
[----:B------:R-:W-:Y:S01]  /*53790*/  STL [R1+0x310], R23 ;  /* 0x0003101701007387 */ /* 0x000fe20000100800 */
[C---:B------:R-:W-:Y:S02]  /*537a0*/  FMUL R15, R2.reuse, R14 ;  /* 0x0000000e020f7220 */ /* 0x040fe40000400000 */
[----:B------:R-:W-:Y:S02]  /*537b0*/  STL [R1+0x314], R22 ;  /* 0x0003141601007387 */ /* 0x000fe40000100800 */
[C---:B------:R-:W-:Y:S01]  /*537c0*/  FMUL R14, R2.reuse, R12 ;  /* 0x0000000c020e7220 */ /* 0x040fe20000400000 */
[----:B------:R-:W-:Y:S01]  /*537d0*/  STL [R1+0x280], R20 ;  /* 0x0002801401007387 */ /* 0x000fe20000100800 */
[----:B------:R-:W-:Y:S02]  /*537e0*/  STL [R1+0x284], R19 ;  /* 0x0002841301007387 */ /* 0x000fe40000100800 */
[----:B------:R-:W-:Y:S02]  /*537f0*/  STL [R1+0x270], R18 ;  /* 0x0002701201007387 */ /* 0x000fe40000100800 */
[----:B------:R-:W-:Y:S01]  /*53800*/  FMUL R12, R2, R8 ;  /* 0x00000008020c7220 */ /* 0x000fe20000400000 */
[----:B------:R-:W-:Y:S01]  /*53810*/  STL [R1+0x274], R15 ;  /* 0x0002740f01007387 */ /* 0x000fe20000100800 */
[----:B------:R0:W-:Y:S02]  /*53820*/  STL [R1+0x450], R14 ;  /* 0x0004500e01007387 */ /* 0x0001e40000100800 */
[----:B------:R-:W-:-:S02]  /*53830*/  FMUL R0, R0, 1.4426950216293334961 ;  /* 0x3fb8aa3b00007820 */ /* 0x000fc40000400000 */
[----:B------:R-:W-:Y:S01]  /*53840*/  FMUL R3, R3, 1.4426950216293334961 ;  /* 0x3fb8aa3b03037820 */ /* 0x000fe20000400000 */
[----:B------:R3:W-:Y:S04]  /*53850*/  STL [R1+0x454], R12 ;  /* 0x0004540c01007387 */ /* 0x0007e80000100800 */
[----:B------:R-:W1:Y:S01]  /*53860*/  LDS R8, [R21.X8+0x40800] ;  /* 0x0408000015087984 */ /* 0x000e620000008800 */
[----:B0-----:R-:W-:-:S03]  /*53870*/  FMUL R14, R2, R6 ;  /* 0x00000006020e7220 */ /* 0x001fc60000400000 */
[----:B------:R-:W2:Y:S02]  /*53880*/  LDL.LU R6, [R1+0x8a8] ;  /* 0x0008a80001067983 */ /* 0x000ea40000300800 */
[----:B------:R-:W-:Y:S02]  /*53890*/  STL [R1+0x570], R14 ;  /* 0x0005700e01007387 */ /* 0x000fe40000100800 */
[C---:B---3--:R-:W-:Y:S02]  /*538a0*/  FMUL R12, R2.reuse, R5 ;  /* 0x00000005020c7220 */ /* 0x048fe40000400000 */
[----:B------:R-:W3:Y:S01]  /*538b0*/  LDL.LU R5, [R1+0x8ac] ;  /* 0x0008ac0001057983 */ /* 0x000ee20000300800 */
[----:B------:R-:W0:Y:S02]  /*538c0*/  MUFU.EX2 R0, R0 ;  /* 0x0000000000007308 */ /* 0x000e240000000800 */
[----:B------:R-:W-:Y:S02]  /*538d0*/  STL [R1+0x574], R12 ;  /* 0x0005740c01007387 */ /* 0x000fe40000100800 */
[----:B------:R-:W-:-:S02]  /*538e0*/  FMUL R11, R2, R11 ;  /* 0x0000000b020b7220 */ /* 0x000fc40000400000 */
[----:B----4-:R-:W-:-:S03]  /*538f0*/  FMUL R2, R2, R10 ;  /* 0x0000000a02027220 */ /* 0x010fc60000400000 */
[----:B------:R-:W-:Y:S04]  /*53900*/  STL [R1+0x560], R11 ;  /* 0x0005600b01007387 */ /* 0x000fe80000100800 */
[----:B------:R4:W-:Y:S01]  /*53910*/  STL [R1+0x564], R2 ;  /* 0x0005640201007387 */ /* 0x0009e20000100800 */
[----:B------:R-:W3:Y:S02]  /*53920*/  LDL.LU R27, [R1+0x718] ;  /* 0x00071800011b7983 */ /* 0x000ee40000300800 */
[----:B0-----:R-:W-:-:S05]  /*53930*/  FMUL R9, R0, R9 ;  /* 0x0000000900097220 */ /* 0x001fca0000400000 */
[----:B------:R0:W-:Y:S01]  /*53940*/  STL [R1+0x348], R9 ;  /* 0x0003480901007387 */ /* 0x0001e20000100800 */
[----:B------:R-:W3:Y:S02]  /*53950*/  LDL.LU R26, [R1+0x71c] ;  /* 0x00071c00011a7983 */ /* 0x000ee40000300800 */
[----:B----4-:R-:W-:-:S05]  /*53960*/  FMUL R2, R0, R7 ;  /* 0x0000000700027220 */ /* 0x010fca0000400000 */
[----:B------:R3:W-:Y:S01]  /*53970*/  STL [R1+0x34c], R2 ;  /* 0x00034c0201007387 */ /* 0x0007e20000100800 */
[----:B------:R-:W4:Y:S02]  /*53980*/  LDL.LU R25, [R1+0x6f8] ;  /* 0x0006f80001197983 */ /* 0x000f240000300800 */
[----:B------:R-:W4:Y:S02]  /*53990*/  LDL.LU R24, [R1+0x6fc] ;  /* 0x0006fc0001187983 */ /* 0x000f240000300800 */
[----:B------:R-:W4:Y:S01]  /*539a0*/  LDL.LU R23, [R1+0x6e8] ;  /* 0x0006e80001177983 */ /* 0x000f220000300800 */
[----:B------:R-:W4:Y:S01]  /*539b0*/  LDL.LU R22, [R1+0x6ec] ;  /* 0x0006ec0001167983 */ /* 0x000f220000300800 */
[----:B------:R-:W4:Y:S02]  /*539c0*/  LDL.LU R20, [R1+0x6d8] ;  /* 0x0006d80001147983 */ /* 0x000f240000300800 */
[----:B------:R-:W4:Y:S02]  /*539d0*/  LDL.LU R19, [R1+0x6dc] ;  /* 0x0006dc0001137983 */ /* 0x000f240000300800 */
[----:B------:R-:W4:Y:S01]  /*539e0*/  LDL.LU R18, [R1+0x6c8] ;  /* 0x0006c80001127983 */ /* 0x000f220000300800 */
[----:B0-----:R-:W4:Y:S01]  /*539f0*/  LDL.LU R9, [R1+0x6cc] ;  /* 0x0006cc0001097983 */ /* 0x001f220000300800 */
[----:B------:R-:W4:Y:S02]  /*53a00*/  LDL.LU R12, [R1+0x6b8] ;  /* 0x0006b800010c7983 */ /* 0x000f240000300800 */
[----:B--2---:R-:W-:-:S05]  /*53a10*/  FMUL R6, R0, R6 ;  /* 0x0000000600067220 */ /* 0x004fca0000400000 */
[----:B------:R-:W-:Y:S01]  /*53a20*/  STL [R1+0x338], R6 ;  /* 0x0003380601007387 */ /* 0x000fe20000100800 */
[----:B---3--:R-:W-:-:S03]  /*53a30*/  FMUL R2, R0, R5 ;  /* 0x0000000500027220 */ /* 0x008fc60000400000 */
[----:B------:R-:W2:Y:S02]  /*53a40*/  LDL.LU R5, [R1+0x6bc] ;  /* 0x0006bc0001057983 */ /* 0x000ea40000300800 */
[----:B------:R0:W-:Y:S02]  /*53a50*/  STL [R1+0x33c], R2 ;  /* 0x00033c0201007387 */ /* 0x0001e40000100800 */
[----:B0-----:R-:W3:Y:S01]  /*53a60*/  LDL.LU R2, [R1+0xf94] ;  /* 0x000f940001027983 */ /* 0x001ee20000300800 */
[----:B------:R-:W3:Y:S02]  /*53a70*/  LDL.64 R14, [R1+0x1328] ;  /* 0x00132800010e7983 */ /* 0x000ee40000100a00 */
[----:B------:R-:W3:Y:S02]  /*53a80*/  LDL.64 R10, [R1+0x1320] ;  /* 0x00132000010a7983 */ /* 0x000ee40000100a00 */
[C---:B------:R-:W-:Y:S01]  /*53a90*/  FMUL R27, R0.reuse, R27 ;  /* 0x0000001b001b7220 */ /* 0x040fe20000400000 */
[----:B------:R-:W3:Y:S04]  /*53aa0*/  LDL.64 R6, [R1+0x1318] ;  /* 0x0013180001067983 */ /* 0x000ee80000100a00 */
[----:B------:R0:W-:Y:S02]  /*53ab0*/  STL [R1+0x318], R27 ;  /* 0x0003181b01007387 */ /* 0x0001e40000100800 */
[----:B0-----:R-:W-:-:S02]  /*53ac0*/  FMUL R27, R0, R26 ;  /* 0x0000001a001b7220 */ /* 0x001fc40000400000 */
[C---:B----4-:R-:W-:Y:S02]  /*53ad0*/  FMUL R26, R0.reuse, R25 ;  /* 0x00000019001a7220 */ /* 0x050fe40000400000 */
        /* <DEDUP_REMOVED lines=10> */
[C---:B------:R-:W-:Y:S01]  /*53b80*/  FMUL R19, R0.reuse, R18 ;  /* 0x0000001200137220 */ /* 0x040fe20000400000 */
[----:B------:R-:W-:Y:S01]  /*53b90*/  STL [R1+0x458], R22 ;  /* 0x0004581601007387 */ /* 0x000fe20000100800 */
[----:B------:R-:W-:-:S02]  /*53ba0*/  FMUL R18, R0, R9 ;  /* 0x0000000900127220 */ /* 0x000fc40000400000 */
[----:B------:R-:W-:Y:S02]  /*53bb0*/  STL [R1+0x45c], R20 ;  /* 0x00045c1401007387 */ /* 0x000fe40000100800 */
[----:B------:R-:W1:Y:S02]  /*53bc0*/  LDL.LU R9, [R1+0xf98] ;  /* 0x000f980001097983 */ /* 0x000e640000300800 */
[C---:B------:R-:W-:Y:S01]  /*53bd0*/  FMUL R12, R0.reuse, R12 ;  /* 0x0000000c000c7220 */ /* 0x040fe20000400000 */
[----:B------:R-:W-:Y:S01]  /*53be0*/  STL [R1+0x578], R19 ;  /* 0x0005781301007387 */ /* 0x000fe20000100800 */
[----:B------:R-:W-:Y:S03]  /*53bf0*/  STL [R1+0x57c], R18 ;  /* 0x00057c1201007387 */ /* 0x000fe60000100800 */
[----:B------:R-:W-:Y:S01]  /*53c00*/  STL [R1+0x568], R12 ;  /* 0x0005680c01007387 */ /* 0x000fe20000100800 */
[----:B--2---:R-:W-:-:S05]  /*53c10*/  FMUL R5, R0, R5 ;  /* 0x0000000500057220 */ /* 0x004fca0000400000 */
[----:B------:R0:W-:Y:S01]  /*53c20*/  STL [R1+0x56c], R5 ;  /* 0x00056c0501007387 */ /* 0x0001e20000100800 */
[----:B---3--:R-:W-:Y:S02]  /*53c30*/  FFMA R2, R0, R2, R4 ;  /* 0x0000000200027223 */ /* 0x008fe40000000004 */
[----:B------:R2:W1:Y:S03]  /*53c40*/  MUFU.EX2 R0, R3 ;  /* 0x0000000300007308 */ /* 0x0004660000000800 */
[----:B------:R2:W-:Y:S01]  /*53c50*/  STL [R1+0xf94], R2 ;  /* 0x000f940201007387 */ /* 0x0005e20000100800 */
[----:B0-----:R-:W-:-:S05]  /*53c60*/  IMAD.WIDE R4, R13, 0x2, R10 ;  /* 0x000000020d047825 */ /* 0x001fca00078e020a */
[----:B------:R0:W3:Y:S01]  /*53c70*/  LDG.E.U16 R11, [R4.64] ;  /* 0x00000004040b7981 */ /* 0x0000e2000c1e1500 */
[----:B--2---:R-:W-:-:S04]  /*53c80*/  IMAD.WIDE R2, R13, 0x2, R14 ;  /* 0x000000020d027825 */ /* 0x004fc800078e020e */
[----:B------:R-:W-:Y:S01]  /*53c90*/  IMAD.WIDE R6, R13, 0x2, R6 ;  /* 0x000000020d067825 */ /* 0x000fe200078e0206 */
[----:B------:R-:W2:Y:S04]  /*53ca0*/  LDL.LU R15, [R1+0x25c] ;  /* 0x00025c00010f7983 */ /* 0x000ea80000300800 */
[----:B------:R4:W2:Y:S01]  /*53cb0*/  LDG.E.U16 R10, [R2.64] ;  /* 0x00000004020a7981 */ /* 0x0008a2000c1e1500 */
[----:B------:R-:W3:Y:S02]  /*53cc0*/  LDL R14, [R1+0xdf0] ;  /* 0x000df000010e7983 */ /* 0x000ee40000100800 */
[----:B------:R-:W3:Y:S02]  /*53cd0*/  LDL.LU R27, [R1+0x900] ;  /* 0x00090000011b7983 */ /* 0x000ee40000300800 */
[----:B------:R-:W3:Y:S01]  /*53ce0*/  LDL.LU R26, [R1+0x904] ;  /* 0x00090400011a7983 */ /* 0x000ee20000300800 */
[----:B0-----:R0:W3:Y:S04]  /*53cf0*/  LDG.E.U16 R4, [R6.64] ;  /* 0x0000000406047981 */ /* 0x0010e8000c1e1500 */
[----:B------:R-:W3:Y:S04]  /*53d00*/  LDL.LU R25, [R1+0x8f0] ;  /* 0x0008f00001197983 */ /* 0x000ee80000300800 */
[----:B------:R-:W0:Y:S01]  /*53d10*/  LDS R5, [R21.X8+0x40900] ;  /* 0x0409000015057984 */ /* 0x000e220000008800 */
[----:B-1----:R-:W-:-:S05]  /*53d20*/  FFMA R9, R0, R9, R8 ;  /* 0x0000000900097223 */ /* 0x002fca0000000008 */
[----:B------:R-:W-:Y:S01]  /*53d30*/  STL [R1+0xf98], R9 ;  /* 0x000f980901007387 */ /* 0x000fe20000100800 */
[----:B------:R-:W3:Y:S02]  /*53d40*/  LDL.LU R24, [R1+0x8f4] ;  /* 0x0008f40001187983 */ /* 0x000ee40000300800 */
[----:B------:R-:W3:Y:S02]  /*53d50*/  LDL.LU R23, [R1+0x8e0] ;  /* 0x0008e00001177983 */ /* 0x000ee40000300800 */
[----:B------:R-:W3:Y:S01]  /*53d60*/  LDL.LU R22, [R1+0x8e4] ;  /* 0x0008e40001167983 */ /* 0x000ee20000300800 */
[----:B------:R-:W3:Y:S01]  /*53d70*/  LDL.LU R20, [R1+0x8d0] ;  /* 0x0008d00001147983 */ /* 0x000ee20000300800 */
[----:B------:R-:W3:Y:S02]  /*53d80*/  LDL.LU R19, [R1+0x8d4] ;  /* 0x0008d40001137983 */ /* 0x000ee40000300800 */
[----:B----4-:R-:W-:Y:S02]  /*53d90*/  FADD R3, -R16, R17 ;  /* 0x0000001110037221 */ /* 0x010fe40000000100 */
[----:B------:R-:W4:Y:S01]  /*53da0*/  LDL.LU R18, [R1+0x8c0] ;  /* 0x0008c00001127983 */ /* 0x000f220000300800 */
[----:B------:R-:W4:Y:S01]  /*53db0*/  LDL.LU R17, [R1+0x8c4] ;  /* 0x0008c40001117983 */ /* 0x000f220000300800 */
[----:B------:R-:W4:Y:S02]  /*53dc0*/  LDL.LU R16, [R1+0x6a0] ;  /* 0x0006a00001107983 */ /* 0x000f240000300800 */
[----:B------:R-:W4:Y:S01]  /*53dd0*/  LDL.LU R12, [R1+0x6a4] ;  /* 0x0006a400010c7983 */ /* 0x000f220000300800 */
[----:B--2---:R1:W-:Y:S04]  /*53de0*/  STL [R1+0x8b8], R10 ;  /* 0x0008b80a01007387 */ /* 0x0043e80000100800 */
[----:B-1----:R-:W2:Y:S01]  /*53df0*/  LDL.LU R10, [R1+0x690] ;  /* 0x00069000010a7983 */ /* 0x002ea20000300800 */
[----:B------:R-:W2:Y:S02]  /*53e00*/  LDL.LU R9, [R1+0x694] ;  /* 0x0006940001097983 */ /* 0x000ea40000300800 */
[----:B---3--:R1:W-:Y:S02]  /*53e10*/  STL [R1+0x8b4], R11 ;  /* 0x0008b40b01007387 */ /* 0x0083e40000100800 */
[----:B-1----:R-:W3:Y:S01]  /*53e20*/  LDL.LU R11, [R1+0x600] ;  /* 0x00060000010b7983 */ /* 0x002ee20000300800 */
[----:B0-----:R-:W3:Y:S02]  /*53e30*/  LDL.LU R7, [R1+0x604] ;  /* 0x0006040001077983 */ /* 0x001ee40000300800 */
[----:B------:R-:W-:-:S02]  /*53e40*/  FADD R2, -R28, R29 ;  /* 0x0000001d1c027221 */ /* 0x000fc40000000100 */
[----:B------:R-:W-:Y:S02]  /*53e50*/  FMUL R3, R3, 1.4426950216293334961 ;  /* 0x3fb8aa3b03037820 */ /* 0x000fe40000400000 */
[----:B------:R-:W-:Y:S01]  /*53e60*/  FMUL R8, R0, R27 ;  /* 0x0000001b00087220 */ /* 0x000fe20000400000 */
[----:B------:R-:W3:Y:S01]  /*53e70*/  LDL.LU R29, [R1+0x260] ;  /* 0x00026000011d7983 */ /* 0x000ee20000300800 */
[----:B------:R-:W-:Y:S02]  /*53e80*/  FMUL R6, R2, 1.4426950216293334961 ;  /* 0x3fb8aa3b02067820 */ /* 0x000fe40000400000 */
[----:B------:R-:W3:Y:S01]  /*53e90*/  LDL R28, [R1+0xdec] ;  /* 0x000dec00011c7983 */ /* 0x000ee20000100800 */
[----:B------:R0:W1:Y:S01]  /*53ea0*/  MUFU.EX2 R2, R3 ;  /* 0x0000000300027308 */ /* 0x0000620000000800 */
[----:B------:R-:W-:Y:S01]  /*53eb0*/  STL [R1+0x8b0], R4 ;  /* 0x0008b00401007387 */ /* 0x000fe20000100800 */
[C---:B------:R-:W-:Y:S02]  /*53ec0*/  FMUL R25, R0.reuse, R25 ;  /* 0x0000001900197220 */ /* 0x040fe40000400000 */
[----:B------:R1:W-:Y:S02]  /*53ed0*/  STL [R1+0x250], R8 ;  /* 0x0002500801007387 */ /* 0x0003e40000100800 */
[----:B------:R-:W-:-:S02]  /*53ee0*/  FMUL R22, R0, R22 ;  /* 0x0000001600167220 */ /* 0x000fc40000400000 */
[C---:B----4-:R-:W-:Y:S02]  /*53ef0*/  FMUL R18, R0.reuse, R18 ;  /* 0x0000001200127220 */ /* 0x050fe40000400000 */
[C---:B------:R-:W-:Y:S01]  /*53f00*/  FMUL R12, R0.reuse, R12 ;  /* 0x0000000c000c7220 */ /* 0x040fe20000400000 */
[----:B------:R-:W4:Y:S01]  /*53f10*/  LDS R4, [R21.X8+0x40a00] ;  /* 0x040a000015047984 */ /* 0x000f220000008800 */
[C---:B0-----:R-:W-:Y:S02]  /*53f20*/  FMUL R3, R0.reuse, R26 ;  /* 0x0000001a00037220 */ /* 0x041fe40000400000 */
[----:B-1----:R-:W-:-:S03]  /*53f30*/  FMUL R8, R0, R24 ;  /* 0x0000001800087220 */ /* 0x002fc60000400000 */
[----:B------:R0:W-:Y:S01]  /*53f40*/  STL [R1+0x254], R3 ;  /* 0x0002540301007387 */ /* 0x0001e20000100800 */
[----:B------:R-:W-:Y:S03]  /*53f50*/  STL [R1+0x240], R25 ;  /* 0x0002401901007387 */ /* 0x000fe60000100800 */
[----:B------:R1:W-:Y:S01]  /*53f60*/  STL [R1+0x244], R8 ;  /* 0x0002440801007387 */ /* 0x0003e20000100800 */
        /* <DEDUP_REMOVED lines=10> */
[----:B0-----:R-:W-:-:S05]  /*54010*/  FMUL R3, R0, R16 ;  /* 0x0000001000037220 */ /* 0x001fca0000400000 */
[----:B------:R0:W-:Y:S01]  /*54020*/  STL [R1+0x110], R3 ;  /* 0x0001100301007387 */ /* 0x0001e20000100800 */
[----:B------:R-:W-:Y:S02]  /*54030*/  STL [R1+0x114], R12 ;  /* 0x0001140c01007387 */ /* 0x000fe40000100800 */
[C---:B--2---:R-:W-:Y:S02]  /*54040*/  FMUL R8, R0.reuse, R10 ;  /* 0x0000000a00087220 */ /* 0x044fe40000400000 */
[----:B------:R-:W2:Y:S01]  /*54050*/  LDL.LU R10, [R1+0x908] ;  /* 0x00090800010a7983 */ /* 0x000ea20000300800 */
[C---:B0-----:R-:W-:Y:S02]  /*54060*/  FMUL R3, R0.reuse, R9 ;  /* 0x0000000900037220 */ /* 0x041fe40000400000 */
[----:B------:R3:W-:Y:S02]  /*54070*/  STL [R1+0x100], R8 ;  /* 0x0001000801007387 */ /* 0x0007e40000100800 */
[----:B------:R-:W4:Y:S01]  /*54080*/  LDL.LU R9, [R1+0x90c] ;  /* 0x00090c0001097983 */ /* 0x000f220000300800 */
[----:B------:R-:W-:Y:S01]  /*54090*/  STL [R1+0x104], R3 ;  /* 0x0001040301007387 */ /* 0x000fe20000100800 */
[----:B---3--:R-:W-:-:S02]  /*540a0*/  FMUL R8, R0, R11 ;  /* 0x0000000b00087220 */ /* 0x008fc40000400000 */
[----:B------:R-:W-:-:S03]  /*540b0*/  FMUL R0, R0, R7 ;  /* 0x0000000700007220 */ /* 0x000fc60000400000 */
[----:B------:R0:W-:Y:S01]  /*540c0*/  STL [R1+0xf0], R8 ;  /* 0x0000f00801007387 */ /* 0x0001e20000100800 */
[----:B------:R-:W3:Y:S02]  /*540d0*/  LDL.LU R22, [R1+0x8f8] ;  /* 0x0008f80001167983 */ /* 0x000ee40000300800 */
[----:B------:R1:W-:Y:S02]  /*540e0*/  STL [R1+0xf4], R0 ;  /* 0x0000f40001007387 */ /* 0x0003e40000100800 */
[----:B------:R-:W3:Y:S01]  /*540f0*/  LDL.LU R20, [R1+0x8fc] ;  /* 0x0008fc0001147983 */ /* 0x000ee20000300800 */
[----:B------:R-:W3:Y:S04]  /*54100*/  LDL.LU R19, [R1+0x8e8] ;  /* 0x0008e80001137983 */ /* 0x000ee80000300800 */
[----:B0-----:R-:W3:Y:S01]  /*54110*/  LDL.LU R8, [R1+0x8ec] ;  /* 0x0008ec0001087983 */ /* 0x001ee20000300800 */
[----:B------:R-:W3:Y:S02]  /*54120*/  LDL.LU R18, [R1+0x8d8] ;  /* 0x0008d80001127983 */ /* 0x000ee40000300800 */
[----:B------:R-:W3:Y:S02]  /*54130*/  LDL.LU R17, [R1+0x8dc] ;  /* 0x0008dc0001117983 */ /* 0x000ee40000300800 */
[----:B------:R-:W-:Y:S01]  /*54140*/  FADD R3, -R14, R15 ;  /* 0x0000000f0e037221 */ /* 0x000fe20000000100 */
[----:B------:R-:W3:Y:S01]  /*54150*/  LDL.LU R16, [R1+0x8c8] ;  /* 0x0008c80001107983 */ /* 0x000ee20000300800 */
[----:B------:R-:W3:Y:S02]  /*54160*/  LDL.LU R15, [R1+0x8cc] ;  /* 0x0008cc00010f7983 */ /* 0x000ee40000300800 */
[----:B------:R-:W3:Y:S02]  /*54170*/  LDL.LU R14, [R1+0x6a8] ;  /* 0x0006a800010e7983 */ /* 0x000ee40000300800 */
[----:B------:R-:W3:Y:S01]  /*54180*/  LDL.LU R12, [R1+0x6ac] ;  /* 0x0006ac00010c7983 */ /* 0x000ee20000300800 */
[----:B------:R-:W3:Y:S01]  /*54190*/  LDL.LU R11, [R1+0x698] ;  /* 0x00069800010b7983 */ /* 0x000ee20000300800 */
[----:B-1----:R2:W0:Y:S01]  /*541a0*/  MUFU.EX2 R0, R6 ;  /* 0x0000000600007308 */ /* 0x0024220000000800 */
[----:B------:R-:W3:Y:S02]  /*541b0*/  LDL.LU R7, [R1+0x69c] ;  /* 0x00069c0001077983 */ /* 0x000ee40000300800 */
[----:B--2---:R-:W-:-:S02]  /*541c0*/  FMUL R6, R2, R10 ;  /* 0x0000000a02067220 */ /* 0x004fc40000400000 */
[----:B------:R-:W2:Y:S03]  /*541d0*/  LDL.LU R10, [R1+0x608] ;  /* 0x00060800010a7983 */ /* 0x000ea60000300800 */
[----:B------:R1:W-:Y:S02]  /*541e0*/  STL [R1+0x258], R6 ;  /* 0x0002580601007387 */ /* 0x0003e40000100800 */
[----:B-1----:R-:W2:Y:S01]  /*541f0*/  LDL.LU R6, [R1+0x60c] ;  /* 0x00060c0001067983 */ /* 0x002ea20000300800 */
[C---:B----4-:R-:W-:Y:S02]  /*54200*/  FMUL R9, R2.reuse, R9 ;  /* 0x0000000902097220 */ /* 0x050fe40000400000 */
[----:B---3--:R-:W-:-:S03]  /*54210*/  FMUL R23, R2, R22 ;  /* 0x0000001602177220 */ /* 0x008fc60000400000 */
[----:B------:R1:W-:Y:S01]  /*54220*/  STL [R1+0x25c], R9 ;  /* 0x00025c0901007387 */ /* 0x0003e20000100800 */
[----:B------:R-:W-:-:S03]  /*54230*/  FMUL R22, R2, R20 ;  /* 0x0000001402167220 */ /* 0x000fc60000400000 */
[----:B-1----:R-:W3:Y:S01]  /*54240*/  LDL.LU R9, [R1+0xf9c] ;  /* 0x000f9c0001097983 */ /* 0x002ee20000300800 */
[----:B------:R-:W-:Y:S02]  /*54250*/  STL [R1+0x248], R23 ;  /* 0x0002481701007387 */ /* 0x000fe40000100800 */
[C---:B------:R-:W-:Y:S02]  /*54260*/  FMUL R20, R2.reuse, R8 ;  /* 0x0000000802147220 */ /* 0x040fe40000400000 */
[----:B------:R-:W-:Y:S01]  /*54270*/  STL [R1+0x24c], R22 ;  /* 0x00024c1601007387 */ /* 0x000fe20000100800 */
[----:B------:R-:W0:Y:S01]  /*54280*/  LDL.LU R8, [R1+0xfa0] ;  /* 0x000fa00001087983 */ /* 0x000e220000300800 */
[----:B------:R-:W-:-:S05]  /*54290*/  FMUL R19, R2, R19 ;  /* 0x0000001302137220 */ /* 0x000fca0000400000 */
[----:B------:R1:W-:Y:S01]  /*542a0*/  STL [R1+0x238], R19 ;  /* 0x0002381301007387 */ /* 0x0003e20000100800 */
[----:B------:R-:W-:Y:S02]  /*542b0*/  STL [R1+0x23c], R20 ;  /* 0x00023c1401007387 */ /* 0x000fe40000100800 */
[C---:B------:R-:W-:Y:S02]  /*542c0*/  FMUL R11, R2.reuse, R11 ;  /* 0x0000000b020b7220 */ /* 0x040fe40000400000 */
[C---:B-1----:R-:W-:Y:S02]  /*542d0*/  FMUL R19, R2.reuse, R18 ;  /* 0x0000001202137220 */ /* 0x042fe40000400000 */
[C---:B------:R-:W-:Y:S02]  /*542e0*/  FMUL R18, R2.reuse, R17 ;  /* 0x0000001102127220 */ /* 0x040fe40000400000 */
[C---:B------:R-:W-:Y:S02]  /*542f0*/  FMUL R17, R2.reuse, R16 ;  /* 0x0000001002117220 */ /* 0x040fe40000400000 */
[----:B------:R-:W-:-:S02]  /*54300*/  FMUL R16, R2, R15 ;  /* 0x0000000f02107220 */ /* 0x000fc40000400000 */
[C---:B------:R-:W-:Y:S01]  /*54310*/  FMUL R15, R2.reuse, R14 ;  /* 0x0000000e020f7220 */ /* 0x040fe20000400000 */
[----:B------:R-:W-:Y:S01]  /*54320*/  STL [R1+0x228], R19 ;  /* 0x0002281301007387 */ /* 0x000fe20000100800 */
[C---:B------:R-:W-:Y:S02]  /*54330*/  FMUL R14, R2.reuse, R12 ;  /* 0x0000000c020e7220 */ /* 0x040fe40000400000 */
[----:B------:R-:W-:Y:S02]  /*54340*/  STL [R1+0x22c], R18 ;  /* 0x00022c1201007387 */ /* 0x000fe40000100800 */
[----:B------:R-:W-:Y:S01]  /*54350*/  STL [R1+0x128], R17 ;  /* 0x0001281101007387 */ /* 0x000fe20000100800 */
[----:B------:R-:W-:Y:S01]  /*54360*/  STL [R1+0x12c], R16 ;  /* 0x00012c1001007387 */ /* 0x000fe20000100800 */
[----:B------:R-:W-:Y:S02]  /*54370*/  STL [R1+0x118], R15 ;  /* 0x0001180f01007387 */ /* 0x000fe40000100800 */
[----:B------:R-:W-:-:S02]  /*54380*/  FMUL R12, R2, R7 ;  /* 0x00000007020c7220 */ /* 0x000fc40000400000 */
[----:B------:R-:W-:Y:S01]  /*54390*/  STL [R1+0x11c], R14 ;  /* 0x00011c0e01007387 */ /* 0x000fe20000100800 */
[----:B------:R-:W4:Y:S01]  /*543a0*/  LDL.LU R7, [R1+0x970] ;  /* 0x0009700001077983 */ /* 0x000f220000300800 */
[----:B------:R2:W-:Y:S02]  /*543b0*/  STL [R1+0x108], R11 ;  /* 0x0001080b01007387 */ /* 0x0005e40000100800 */
[----:B------:R-:W-:Y:S02]  /*543c0*/  STL [R1+0x10c], R12 ;  /* 0x00010c0c01007387 */ /* 0x000fe40000100800 */
[C---:B--2---:R-:W-:Y:S02]  /*543d0*/  FMUL R11, R2.reuse, R10 ;  /* 0x0000000a020b7220 */ /* 0x044fe40000400000 */
[C---:B------:R-:W-:Y:S02]  /*543e0*/  FMUL R10, R2.reuse, R6 ;  /* 0x00000006020a7220 */ /* 0x040fe40000400000 */
[----:B------:R-:W2:Y:S01]  /*543f0*/  LDL.LU R6, [R1+0x974] ;  /* 0x0009740001067983 */ /* 0x000ea20000300800 */
[----:B------:R-:W-:Y:S02]  /*54400*/  STL [R1+0xf8], R11 ;  /* 0x0000f80b01007387 */ /* 0x000fe40000100800 */
[----:B------:R-:W-:Y:S02]  /*54410*/  STL [R1+0xfc], R10 ;  /* 0x0000fc0a01007387 */ /* 0x000fe40000100800 */
[----:B---3--:R-:W-:-:S02]  /*54420*/  FFMA R9, R2, R9, R5 ;  /* 0x0000000902097223 */ /* 0x008fc40000000005 */
[----:B0-----:R-:W-:-:S03]  /*54430*/  FFMA R8, R0, R8, R4 ;  /* 0x0000000800087223 */ /* 0x001fc60000000004 */
[----:B------:R0:W-:Y:S01]  /*54440*/  STL [R1+0xf9c], R9 ;  /* 0x000f9c0901007387 */ /* 0x0001e20000100800 */
[----:B------:R-:W2:Y:S02]  /*54450*/  LDL.LU R25, [R1+0x960] ;  /* 0x0009600001197983 */ /* 0x000ea40000300800 */
[----:B------:R-:W2:Y:S02]  /*54460*/  LDL.LU R24, [R1+0x964] ;  /* 0x0009640001187983 */ /* 0x000ea40000300800 */
[----:B------:R-:W2:Y:S01]  /*54470*/  LDL.LU R23, [R1+0x950] ;  /* 0x0009500001177983 */ /* 0x000ea20000300800 */
[----:B------:R1:W-:Y:S04]  /*54480*/  STL [R1+0xfa0], R8 ;  /* 0x000fa00801007387 */ /* 0x0003e80000100800 */
[----:B0-----:R-:W2:Y:S01]  /*54490*/  LDL.LU R9, [R1+0x954] ;  /* 0x0009540001097983 */ /* 0x001ea20000300800 */
[----:B------:R-:W-:-:S02]  /*544a0*/  FADD R2, -R28, R29 ;  /* 0x0000001d1c027221 */ /* 0x000fc40000000100 */
[----:B------:R-:W-:Y:S02]  /*544b0*/  FMUL R5, R3, 1.4426950216293334961 ;  /* 0x3fb8aa3b03057820 */ /* 0x000fe40000400000 */
[----:B------:R-:W2:Y:S01]  /*544c0*/  LDL.LU R15, [R1+0x264] ;  /* 0x00026400010f7983 */ /* 0x000ea20000300800 */
[----:B------:R-:W2:Y:S01]  /*544d0*/  LDL R14, [R1+0xde8] ;  /* 0x000de800010e7983 */ /* 0x000ea20000100800 */
[----:B------:R-:W-:Y:S02]  /*544e0*/  FMUL R4, R2, 1.4426950216293334961 ;  /* 0x3fb8aa3b02047820 */ /* 0x000fe40000400000 */
[----:B------:R-:W2:Y:S01]  /*544f0*/  LDL.LU R29, [R1+0x268] ;  /* 0x00026800011d7983 */ /* 0x000ea20000300800 */
[----:B------:R2:W0:Y:S01]  /*54500*/  MUFU.EX2 R2, R5 ;  /* 0x0000000500027308 */ /* 0x0004220000000800 */
[----:B------:R-:W2:Y:S01]  /*54510*/  LDL R28, [R1+0xde4] ;  /* 0x000de400011c7983 */ /* 0x000ea20000100800 */
[----:B------:R-:W2:Y:S03]  /*54520*/  LDL.LU R22, [R1+0x940] ;  /* 0x0009400001167983 */ /* 0x000ea60000300800 */
[----:B------:R-:W0:Y:S01]  /*54530*/  LDS R3, [R21.X8+0x40b00] ;  /* 0x040b000015037984 */ /* 0x000e220000008800 */
[----:B----4-:R-:W-:-:S05]  /*54540*/  FMUL R7, R0, R7 ;  /* 0x0000000700077220 */ /* 0x010fca0000400000 */
[----:B------:R4:W-:Y:S01]  /*54550*/  STL [R1+0xe0], R7 ;  /* 0x0000e00701007387 */ /* 0x0009e20000100800 */
[----:B------:R-:W2:Y:S02]  /*54560*/  LDL.LU R20, [R1+0x944] ;  /* 0x0009440001147983 */ /* 0x000ea40000300800 */
[----:B--2---:R-:W-:-:S05]  /*54570*/  FMUL R5, R0, R6 ;  /* 0x0000000600057220 */ /* 0x004fca0000400000 */
[----:B------:R2:W-:Y:S01]  /*54580*/  STL [R1+0xe4], R5 ;  /* 0x0000e40501007387 */ /* 0x0005e20000100800 */
[----:B------:R-:W3:Y:S02]  /*54590*/  LDL.LU R19, [R1+0x930] ;  /* 0x0009300001137983 */ /* 0x000ee40000300800 */
[----:B-1----:R-:W3:Y:S02]  /*545a0*/  LDL.LU R8, [R1+0x934] ;  /* 0x0009340001087983 */ /* 0x002ee40000300800 */
[----:B------:R-:W3:Y:S01]  /*545b0*/  LDL.LU R18, [R1+0x920] ;  /* 0x0009200001127983 */ /* 0x000ee20000300800 */
[----:B------:R-:W3:Y:S01]  /*545c0*/  LDL.LU R17, [R1+0x924] ;  /* 0x0009240001117983 */ /* 0x000ee20000300800 */
[----:B------:R-:W3:Y:S02]  /*545d0*/  LDL.LU R16, [R1+0x910] ;  /* 0x0009100001107983 */ /* 0x000ee40000300800 */
[----:B------:R-:W3:Y:S02]  /*545e0*/  LDL.LU R12, [R1+0x914] ;  /* 0x00091400010c7983 */ /* 0x000ee40000300800 */
[----:B------:R-:W3:Y:S01]  /*545f0*/  LDL.LU R11, [R1+0x5a0] ;  /* 0x0005a000010b7983 */ /* 0x000ee20000300800 */
[----:B------:R-:W3:Y:S01]  /*54600*/  LDL.LU R10, [R1+0x5a4] ;  /* 0x0005a400010a7983 */ /* 0x000ee20000300800 */
[----:B----4-:R-:W4:Y:S02]  /*54610*/  LDL.64 R6, [R1+0x1310] ;  /* 0x0013100001067983 */ /* 0x010f240000100a00 */
[----:B--2---:R-:W-:-:S02]  /*54620*/  FMUL R25, R0, R25 ;  /* 0x0000001900197220 */ /* 0x004fc40000400000 */
[C---:B------:R-:W-:Y:S02]  /*54630*/  FMUL R24, R0.reuse, R24 ;  /* 0x0000001800187220 */ /* 0x040fe40000400000 */
[C---:B------:R-:W-:Y:S01]  /*54640*/  FMUL R5, R0.reuse, R23 ;  /* 0x0000001700057220 */ /* 0x040fe20000400000 */
[----:B------:R-:W-:Y:S02]  /*54650*/  STL [R1+0xd0], R25 ;  /* 0x0000d01901007387 */ /* 0x000fe40000100800 */
[----:B------:R-:W-:Y:S02]  /*54660*/  STL [R1+0xd4], R24 ;  /* 0x0000d41801007387 */ /* 0x000fe40000100800 */
[C---:B------:R-:W-:Y:S02]  /*54670*/  FMUL R23, R0.reuse, R9 ;  /* 0x0000000900177220 */ /* 0x040fe40000400000 */
[----:B------:R-:W0:Y:S01]  /*54680*/  LDL.LU R9, [R1+0x978] ;  /* 0x0009780001097983 */ /* 0x000e220000300800 */
[----:B------:R1:W-:Y:S03]  /*54690*/  STL [R1+0xc0], R5 ;  /* 0x0000c00501007387 */ /* 0x0003e60000100800 */
[----:B-1----:R-:W2:Y:S01]  /*546a0*/  LDL.LU R5, [R1+0x97c] ;  /* 0x00097c0001057983 */ /* 0x002ea20000300800 */
[----:B------:R1:W-:Y:S02]  /*546b0*/  STL [R1+0xc4], R23 ;  /* 0x0000c41701007387 */ /* 0x0003e40000100800 */
[----:B-1----:R-:W-:-:S02]  /*546c0*/  FMUL R23, R0, R22 ;  /* 0x0000001600177220 */ /* 0x002fc40000400000 */
[----:B------:R-:W-:-:S03]  /*546d0*/  FMUL R22, R0, R20 ;  /* 0x0000001400167220 */ /* 0x000fc60000400000 */
[----:B------:R-:W-:Y:S02]  /*546e0*/  STL [R1+0xb0], R23 ;  /* 0x0000b01701007387 */ /* 0x000fe40000100800 */
[----:B------:R-:W-:Y:S02]  /*546f0*/  STL [R1+0xb4], R22 ;  /* 0x0000b41601007387 */ /* 0x000fe40000100800 */
[C---:B---3--:R-:W-:Y:S02]  /*54700*/  FMUL R20, R0.reuse, R19 ;  /* 0x0000001300147220 */ /* 0x048fe40000400000 */
[C---:B------:R-:W-:Y:S02]  /*54710*/  FMUL R19, R0.reuse, R8 ;  /* 0x0000000800137220 */ /* 0x040fe40000400000 */
[C---:B------:R-:W-:Y:S02]  /*54720*/  FMUL R18, R0.reuse, R18 ;  /* 0x0000001200127220 */ /* 0x040fe40000400000 */
[----:B------:R-:W-:-:S02]  /*54730*/  FMUL R17, R0, R17 ;  /* 0x0000001100117220 */ /* 0x000fc40000400000 */
        /* <DEDUP_REMOVED lines=8> */
[----:B------:R-:W-:Y:S01]  /*547c0*/  STL [R1+0x204], R12 ;  /* 0x0002040c01007387 */ /* 0x000fe20000100800 */
[----:B------:R1:W-:Y:S01]  /*547d0*/  STL [R1+0x1f0], R11 ;  /* 0x0001f00b01007387 */ /* 0x0003e20000100800 */
[----:B------:R-:W-:-:S02]  /*547e0*/  FMUL R0, R0, R10 ;  /* 0x0000000a00007220 */ /* 0x000fc40000400000 */
[----:B----4-:R-:W-:Y:S01]  /*547f0*/  IMAD.WIDE R6, R13, 0x2, R6 ;  /* 0x000000020d067825 */ /* 0x010fe200078e0206 */
[----:B------:R-:W3:Y:S04]  /*54800*/  LDS R8, [R21.X8+0x40c00] ;  /* 0x040c000015087984 */ /* 0x000ee80000008800 */
[----:B-1----:R-:W4:Y:S01]  /*54810*/  LDL.LU R11, [R1+0x968] ;  /* 0x00096800010b7983 */ /* 0x002f220000300800 */
[----:B------:R1:W-:Y:S02]  /*54820*/  STL [R1+0x1f4], R0 ;  /* 0x0001f40001007387 */ /* 0x0003e40000100800 */
[----:B------:R-:W3:Y:S02]  /*54830*/  LDL.LU R10, [R1+0x96c] ;  /* 0x00096c00010a7983 */ /* 0x000ee40000300800 */
[C---:B0-----:R-:W-:Y:S01]  /*54840*/  FMUL R9, R2.reuse, R9 ;  /* 0x0000000902097220 */ /* 0x041fe20000400000 */
[----:B------:R-:W3:Y:S01]  /*54850*/  LDL.LU R27, [R1+0x958] ;  /* 0x00095800011b7983 */ /* 0x000ee20000300800 */
[----:B-1----:R2:W0:Y:S03]  /*54860*/  MUFU.EX2 R0, R4 ;  /* 0x0000000400007308 */ /* 0x0024260000000800 */
[----:B------:R1:W-:Y:S01]  /*54870*/  STL [R1+0xe8], R9 ;  /* 0x0000e80901007387 */ /* 0x0003e20000100800 */
[----:B------:R-:W3:Y:S02]  /*54880*/  LDL.LU R26, [R1+0x95c] ;  /* 0x00095c00011a7983 */ /* 0x000ee40000300800 */
[----:B--2---:R-:W-:-:S05]  /*54890*/  FMUL R4, R2, R5 ;  /* 0x0000000502047220 */ /* 0x004fca0000400000 */
[----:B------:R2:W-:Y:S01]  /*548a0*/  STL [R1+0xec], R4 ;  /* 0x0000ec0401007387 */ /* 0x0005e20000100800 */
[----:B------:R-:W3:Y:S02]  /*548b0*/  LDL.LU R25, [R1+0x948] ;  /* 0x0009480001197983 */ /* 0x000ee40000300800 */
[----:B------:R-:W3:Y:S02]  /*548c0*/  LDL.LU R24, [R1+0x94c] ;  /* 0x00094c0001187983 */ /* 0x000ee40000300800 */
[----:B------:R-:W3:Y:S01]  /*548d0*/  LDL.LU R23, [R1+0x938] ;  /* 0x0009380001177983 */ /* 0x000ee20000300800 */
[----:B-1----:R-:W3:Y:S01]  /*548e0*/  LDL.LU R9, [R1+0x93c] ;  /* 0x00093c0001097983 */ /* 0x002ee20000300800 */
[----:B------:R-:W3:Y:S02]  /*548f0*/  LDL.LU R22, [R1+0x928] ;  /* 0x0009280001167983 */ /* 0x000ee40000300800 */
[----:B------:R-:W3:Y:S02]  /*54900*/  LDL.LU R20, [R1+0x92c] ;  /* 0x00092c0001147983 */ /* 0x000ee40000300800 */
[----:B------:R-:W3:Y:S01]  /*54910*/  LDL.LU R19, [R1+0x918] ;  /* 0x0009180001137983 */ /* 0x000ee20000300800 */
[----:B------:R-:W3:Y:S01]  /*54920*/  LDL.LU R18, [R1+0x91c] ;  /* 0x00091c0001127983 */ /* 0x000ee20000300800 */
[----:B------:R-:W3:Y:S02]  /*54930*/  LDL.LU R17, [R1+0x5a8] ;  /* 0x0005a80001117983 */ /* 0x000ee40000300800 */
[----:B------:R-:W3:Y:S02]  /*54940*/  LDL.LU R16, [R1+0x5ac] ;  /* 0x0005ac0001107983 */ /* 0x000ee40000300800 */
[----:B------:R-:W3:Y:S01]  /*54950*/  LDL.LU R12, [R1+0xfa4] ;  /* 0x000fa400010c7983 */ /* 0x000ee20000300800 */
[----:B--2---:R-:W2:Y:S01]  /*54960*/  LDL.64 R4, [R1+0x1308] ;  /* 0x0013080001047983 */ /* 0x004ea20000100a00 */
[----:B----4-:R-:W-:-:S05]  /*54970*/  FMUL R11, R2, R11 ;  /* 0x0000000b020b7220 */ /* 0x010fca0000400000 */
[----:B------:R3:W-:Y:S02]  /*54980*/  STL [R1+0xd8], R11 ;  /* 0x0000d80b01007387 */ /* 0x0007e40000100800 */
[----:B---3--:R-:W-:-:S05]  /*54990*/  FMUL R11, R2, R10 ;  /* 0x0000000a020b7220 */ /* 0x008fca0000400000 */
[----:B------:R1:W-:Y:S04]  /*549a0*/  STL [R1+0xdc], R11 ;  /* 0x0000dc0b01007387 */ /* 0x0003e80000100800 */
[----:B-1----:R-:W3:Y:S01]  /*549b0*/  LDL.64 R10, [R1+0x1300] ;  /* 0x00130000010a7983 */ /* 0x002ee20000100a00 */
[----:B------:R-:W-:-:S05]  /*549c0*/  FMUL R27, R2, R27 ;  /* 0x0000001b021b7220 */ /* 0x000fca0000400000 */
[----:B------:R1:W-:Y:S02]  /*549d0*/  STL [R1+0xc8], R27 ;  /* 0x0000c81b01007387 */ /* 0x0003e40000100800 */
[C---:B-1----:R-:W-:Y:S02]  /*549e0*/  FMUL R27, R2.reuse, R26 ;  /* 0x0000001a021b7220 */ /* 0x042fe40000400000 */
[C---:B------:R-:W-:Y:S02]  /*549f0*/  FMUL R26, R2.reuse, R25 ;  /* 0x00000019021a7220 */ /* 0x040fe40000400000 */
[C---:B------:R-:W-:Y:S02]  /*54a00*/  FMUL R25, R2.reuse, R24 ;  /* 0x0000001802197220 */ /* 0x040fe40000400000 */
[C---:B------:R-:W-:Y:S01]  /*54a10*/  FMUL R24, R2.reuse, R23 ;  /* 0x0000001702187220 */ /* 0x040fe20000400000 */
[----:B------:R-:W-:Y:S01]  /*54a20*/  STL [R1+0xcc], R27 ;  /* 0x0000cc1b01007387 */ /* 0x000fe20000100800 */
[----:B------:R-:W-:Y:S02]  /*54a30*/  STL [R1+0xb8], R26 ;  /* 0x0000b81a01007387 */ /* 0x000fe40000100800 */
[----:B------:R-:W-:-:S02]  /*54a40*/  FMUL R23, R2, R9 ;  /* 0x0000000902177220 */ /* 0x000fc40000400000 */
[----:B------:R-:W-:Y:S01]  /*54a50*/  STL [R1+0xbc], R25 ;  /* 0x0000bc1901007387 */ /* 0x000fe20000100800 */
[----:B------:R-:W0:Y:S01]  /*54a60*/  LDL.LU R9, [R1+0xff8] ;  /* 0x000ff80001097983 */ /* 0x000e220000300800 */
[C---:B------:R-:W-:Y:S02]  /*54a70*/  FMUL R22, R2.reuse, R22 ;  /* 0x0000001602167220 */ /* 0x040fe40000400000 */
[C---:B------:R-:W-:Y:S02]  /*54a80*/  FMUL R20, R2.reuse, R20 ;  /* 0x0000001402147220 */ /* 0x040fe40000400000 */
[C---:B------:R-:W-:Y:S01]  /*54a90*/  FMUL R19, R2.reuse, R19 ;  /* 0x0000001302137220 */ /* 0x040fe20000400000 */
[----:B------:R1:W-:Y:S01]  /*54aa0*/  STL [R1+0xa8], R24 ;  /* 0x0000a81801007387 */ /* 0x0003e20000100800 */
[C---:B------:R-:W-:Y:S02]  /*54ab0*/  FMUL R18, R2.reuse, R18 ;  /* 0x0000001202127220 */ /* 0x040fe40000400000 */
[----:B------:R4:W-:Y:S02]  /*54ac0*/  STL [R1+0xac], R23 ;  /* 0x0000ac1701007387 */ /* 0x0009e40000100800 */
[C---:B------:R-:W-:Y:S01]  /*54ad0*/  FMUL R17, R2.reuse, R17 ;  /* 0x0000001102117220 */ /* 0x040fe20000400000 */
[----:B------:R-:W-:Y:S01]  /*54ae0*/  STL [R1+0x218], R22 ;  /* 0x0002181601007387 */ /* 0x000fe20000100800 */
[----:B------:R-:W-:-:S02]  /*54af0*/  FMUL R16, R2, R16 ;  /* 0x0000001002107220 */ /* 0x000fc40000400000 */
[----:B------:R-:W-:Y:S02]  /*54b00*/  STL [R1+0x21c], R20 ;  /* 0x00021c1401007387 */ /* 0x000fe40000100800 */
[----:B------:R-:W-:Y:S01]  /*54b10*/  FFMA R12, R2, R12, R3 ;  /* 0x0000000c020c7223 */ /* 0x000fe20000000003 */
[----:B------:R-:W-:Y:S01]  /*54b20*/  STL [R1+0x208], R19 ;  /* 0x0002081301007387 */ /* 0x000fe20000100800 */
[----:B------:R-:W-:Y:S02]  /*54b30*/  STL [R1+0x20c], R18 ;  /* 0x00020c1201007387 */ /* 0x000fe40000100800 */
[----:B------:R-:W-:Y:S02]  /*54b40*/  STL [R1+0x1f8], R17 ;  /* 0x0001f81101007387 */ /* 0x000fe40000100800 */
[----:B------:R-:W-:Y:S01]  /*54b50*/  STL [R1+0x1fc], R16 ;  /* 0x0001fc1001007387 */ /* 0x000fe20000100800 */
[----:B------:R-:W-:Y:S04]  /*54b60*/  STL [R1+0xfa4], R12 ;  /* 0x000fa40c01007387 */ /* 0x000fe80000100800 */
[----:B-1----:R1:W4:Y:S01]  /*54b70*/  LDG.E.U16 R24, [R6.64] ;  /* 0x0000000406187981 */ /* 0x002322000c1e1500 */
[----:B--2---:R-:W-:-:S04]  /*54b80*/  IMAD.WIDE R4, R13, 0x2, R4 ;  /* 0x000000020d047825 */ /* 0x004fc800078e0204 */
[----:B---3--:R-:W-:Y:S02]  /*54b90*/  IMAD.WIDE R2, R13, 0x2, R10 ;  /* 0x000000020d027825 */ /* 0x008fe400078e020a */
[----:B------:R-:W2:Y:S02]  /*54ba0*/  LDL.LU R10, [R1+0x990] ;  /* 0x00099000010a7983 */ /* 0x000ea40000300800 */
[----:B-1----:R-:W3:Y:S02]  /*54bb0*/  LDL.LU R6, [R1+0x994] ;  /* 0x0009940001067983 */ /* 0x002ee40000300800 */
[----:B------:R1:W3:Y:S04]  /*54bc0*/  LDG.E.U16 R11, [R4.64] ;  /* 0x00000004040b7981 */ /* 0x0002e8000c1e1500 */
[----:B----4-:R4:W3:Y:S01]  /*54bd0*/  LDG.E.U16 R23, [R2.64] ;  /* 0x0000000402177981 */ /* 0x0108e2000c1e1500 */
[----:B0-----:R-:W-:-:S03]  /*54be0*/  FFMA R9, R0, R9, R8 ;  /* 0x0000000900097223 */ /* 0x001fc60000000008 */
[----:B-1----:R-:W0:Y:S04]  /*54bf0*/  LDS R5, [R21.X8+0x40d00] ;  /* 0x040d000015057984 */ /* 0x002e280000008800 */
[----:B------:R1:W-:Y:S04]  /*54c00*/  STL [R1+0xff8], R9 ;  /* 0x000ff80901007387 */ /* 0x0003e80000100800 */
[----:B-1----:R-:W3:Y:S01]  /*54c10*/  LDL.LU R9, [R1+0x980] ;  /* 0x0009800001097983 */ /* 0x002ee20000300800 */
[----:B------:R-:W3:Y:S02]  /*54c20*/  LDL.LU R7, [R1+0x984] ;  /* 0x0009840001077983 */ /* 0x000ee40000300800 */
[----:B------:R-:W3:Y:S02]  /*54c30*/  LDL.LU R22, [R1+0x550] ;  /* 0x0005500001167983 */ /* 0x000ee40000300800 */
[----:B------:R-:W3:Y:S01]  /*54c40*/  LDL.LU R20, [R1+0x554] ;  /* 0x0005540001147983 */ /* 0x000ee20000300800 */
[----:B------:R-:W3:Y:S01]  /*54c50*/  LDL.LU R19, [R1+0x540] ;  /* 0x0005400001137983 */ /* 0x000ee20000300800 */
[----:B------:R-:W-:-:S02]  /*54c60*/  FADD R4, -R14, R15 ;  /* 0x0000000f0e047221 */ /* 0x000fc40000000100 */
[----:B------:R-:W3:Y:S02]  /*54c70*/  LDL.LU R18, [R1+0x544] ;  /* 0x0005440001127983 */ /* 0x000ee40000300800 */
[----:B------:R-:W3:Y:S01]  /*54c80*/  LDL.LU R15, [R1+0x530] ;  /* 0x00053000010f7983 */ /* 0x000ee20000300800 */
[----:B------:R-:W3:Y:S01]  /*54c90*/  LDL.LU R14, [R1+0x534] ;  /* 0x00053400010e7983 */ /* 0x000ee20000300800 */
[----:B------:R-:W3:Y:S02]  /*54ca0*/  LDL.LU R12, [R1+0x520] ;  /* 0x00052000010c7983 */ /* 0x000ee40000300800 */
[----:B------:R-:W3:Y:S02]  /*54cb0*/  LDL.LU R8, [R1+0x524] ;  /* 0x0005240001087983 */ /* 0x000ee40000300800 */
[----:B------:R-:W3:Y:S02]  /*54cc0*/  LDL.LU R17, [R1+0x26c] ;  /* 0x00026c0001117983 */ /* 0x000ee40000300800 */
[----:B----4-:R-:W-:-:S02]  /*54cd0*/  FMUL R2, R4, 1.4426950216293334961 ;  /* 0x3fb8aa3b04027820 */ /* 0x010fc40000400000 */
[----:B------:R-:W-:Y:S01]  /*54ce0*/  FADD R3, -R28, R29 ;  /* 0x0000001d1c037221 */ /* 0x000fe20000000100 */
[----:B------:R-:W4:Y:S01]  /*54cf0*/  LDL R16, [R1+0xde0] ;  /* 0x000de00001107983 */ /* 0x000f220000100800 */
[----:B------:R-:W4:Y:S02]  /*54d00*/  LDL.LU R29, [R1+0x290] ;  /* 0x00029000011d7983 */ /* 0x000f240000300800 */
[----:B------:R-:W4:Y:S02]  /*54d10*/  LDL R28, [R1+0xddc] ;  /* 0x000ddc00011c7983 */ /* 0x000f240000100800 */
[C---:B--2---:R-:W-:Y:S02]  /*54d20*/  FMUL R4, R0.reuse, R10 ;  /* 0x0000000a00047220 */ /* 0x044fe40000400000 */
[C---:B---3--:R-:W-:Y:S02]  /*54d30*/  FMUL R10, R0.reuse, R6 ;  /* 0x00000006000a7220 */ /* 0x048fe40000400000 */
[----:B------:R-:W2:Y:S01]  /*54d40*/  LDL.LU R6, [R1+0x510] ;  /* 0x0005100001067983 */ /* 0x000ea20000300800 */
[----:B------:R1:W-:Y:S02]  /*54d50*/  STL [R1+0x1e0], R4 ;  /* 0x0001e00401007387 */ /* 0x0003e40000100800 */
[----:B------:R-:W-:Y:S01]  /*54d60*/  STL [R1+0x8ac], R24 ;  /* 0x0008ac1801007387 */ /* 0x000fe20000100800 */
[----:B-1----:R-:W3:Y:S01]  /*54d70*/  LDL.LU R4, [R1+0x514] ;  /* 0x0005140001047983 */ /* 0x002ee20000300800 */
[----:B------:R-:W-:Y:S02]  /*54d80*/  STL [R1+0x1e4], R10 ;  /* 0x0001e40a01007387 */ /* 0x000fe40000100800 */
[----:B------:R1:W-:Y:S02]  /*54d90*/  STL [R1+0x8a8], R11 ;  /* 0x0008a80b01007387 */ /* 0x0003e40000100800 */
[----:B-1----:R-:W4:Y:S01]  /*54da0*/  LDL.LU R11, [R1+0x480] ;  /* 0x00048000010b7983 */ /* 0x002f220000300800 */
[----:B------:R-:W-:-:S02]  /*54db0*/  FMUL R9, R0, R9 ;  /* 0x0000000900097220 */ /* 0x000fc40000400000 */
[----:B------:R-:W-:-:S03]  /*54dc0*/  FMUL R7, R0, R7 ;  /* 0x0000000700077220 */ /* 0x000fc60000400000 */
[----:B------:R1:W-:Y:S01]  /*54dd0*/  STL [R1+0x1d0], R9 ;  /* 0x0001d00901007387 */ /* 0x0003e20000100800 */
[----:B------:R-:W-:Y:S02]  /*54de0*/  STL [R1+0x8a4], R23 ;  /* 0x0008a41701007387 */ /* 0x000fe40000100800 */
[----:B------:R-:W4:Y:S02]  /*54df0*/  LDL.LU R10, [R1+0x484] ;  /* 0x00048400010a7983 */ /* 0x000f240000300800 */
[----:B------:R0:W-:Y:S01]  /*54e00*/  STL [R1+0x1d4], R7 ;  /* 0x0001d40701007387 */ /* 0x0001e20000100800 */
[----:B-1----:R-:W4:Y:S01]  /*54e10*/  LDL.LU R9, [R1+0x998] ;  /* 0x0009980001097983 */ /* 0x002f220000300800 */
[----:B0-----:R-:W4:Y:S02]  /*54e20*/  LDL.LU R7, [R1+0x99c] ;  /* 0x00099c0001077983 */ /* 0x001f240000300800 */
[C---:B------:R-:W-:Y:S02]  /*54e30*/  FMUL R23, R0.reuse, R22 ;  /* 0x0000001600177220 */ /* 0x040fe40000400000 */
[----:B------:R-:W-:-:S02]  /*54e40*/  FMUL R22, R0, R20 ;  /* 0x0000001400167220 */ /* 0x000fc40000400000 */
        /* <DEDUP_REMOVED lines=12> */
[----:B------:R2:W-:Y:S01]  /*54f10*/  STL [R1+0x190], R14 ;  /* 0x0001900e01007387 */ /* 0x0005e20000100800 */
[----:B------:R-:W0:Y:S02]  /*54f20*/  MUFU.EX2 R2, R2 ;  /* 0x0000000200027308 */ /* 0x000e240000000800 */
[----:B------:R-:W1:Y:S04]  /*54f30*/  LDS R8, [R21.X8+0x40e00] ;  /* 0x040e000015087984 */ /* 0x000e680000008800 */
[----:B------:R3:W-:Y:S01]  /*54f40*/  STL [R1+0x194], R12 ;  /* 0x0001940c01007387 */ /* 0x0007e20000100800 */
[----:B--2---:R-:W-:-:S03]  /*54f50*/  FMUL R14, R0, R6 ;  /* 0x00000006000e7220 */ /* 0x004fc60000400000 */
[----:B------:R-:W2:Y:S02]  /*54f60*/  LDL.LU R6, [R1+0x988] ;  /* 0x0009880001067983 */ /* 0x000ea40000300800 */
[----:B------:R-:W-:Y:S02]  /*54f70*/  STL [R1+0x180], R14 ;  /* 0x0001800e01007387 */ /* 0x000fe40000100800 */
[C---:B---3--:R-:W-:Y:S02]  /*54f80*/  FMUL R12, R0.reuse, R4 ;  /* 0x00000004000c7220 */ /* 0x048fe40000400000 */
[----:B------:R-:W3:Y:S03]  /*54f90*/  LDL.LU R4, [R1+0x98c] ;  /* 0x00098c0001047983 */ /* 0x000ee60000300800 */
[----:B------:R-:W-:Y:S02]  /*54fa0*/  STL [R1+0x184], R12 ;  /* 0x0001840c01007387 */ /* 0x000fe40000100800 */
[----:B----4-:R-:W-:-:S05]  /*54fb0*/  FMUL R11, R0, R11 ;  /* 0x0000000b000b7220 */ /* 0x010fca0000400000 */
[----:B------:R-:W-:Y:S01]  /*54fc0*/  STL [R1+0x170], R11 ;  /* 0x0001700b01007387 */ /* 0x000fe20000100800 */
[----:B------:R-:W-:Y:S02]  /*54fd0*/  FMUL R10, R0, R10 ;  /* 0x0000000a000a7220 */ /* 0x000fe40000400000 */
[----:B------:R-:W-:-:S03]  /*54fe0*/  FMUL R0, R3, 1.4426950216293334961 ;  /* 0x3fb8aa3b03007820 */ /* 0x000fc60000400000 */
[----:B------:R-:W-:Y:S01]  /*54ff0*/  STL [R1+0x174], R10 ;  /* 0x0001740a01007387 */ /* 0x000fe20000100800 */
[----:B------:R-:W4:Y:S02]  /*55000*/  LDL.LU R27, [R1+0x558] ;  /* 0x00055800011b7983 */ /* 0x000f240000300800 */
[C---:B0-----:R-:W-:Y:S02]  /*55010*/  FMUL R9, R2.reuse, R9 ;  /* 0x0000000902097220 */ /* 0x041fe40000400000 */
[----:B------:R-:W-:-:S03]  /*55020*/  FMUL R3, R2, R7 ;  /* 0x0000000702037220 */ /* 0x000fc60000400000 */
[----:B------:R0:W-:Y:S01]  /*55030*/  STL [R1+0x1e8], R9 ;  /* 0x0001e80901007387 */ /* 0x0001e20000100800 */
[----:B------:R-:W4:Y:S02]  /*55040*/  LDL.LU R26, [R1+0x55c] ;  /* 0x00055c00011a7983 */ /* 0x000f240000300800 */
[----:B------:R3:W-:Y:S02]  /*55050*/  STL [R1+0x1ec], R3 ;  /* 0x0001ec0301007387 */ /* 0x0007e40000100800 */
[----:B------:R-:W4:Y:S01]  /*55060*/  LDL.LU R25, [R1+0x548] ;  /* 0x0005480001197983 */ /* 0x000f220000300800 */
[----:B------:R-:W4:Y:S01]  /*55070*/  LDL.LU R24, [R1+0x54c] ;  /* 0x00054c0001187983 */ /* 0x000f220000300800 */
[----:B------:R-:W4:Y:S02]  /*55080*/  LDL.LU R23, [R1+0x538] ;  /* 0x0005380001177983 */ /* 0x000f240000300800 */
[----:B------:R-:W4:Y:S02]  /*55090*/  LDL.LU R22, [R1+0x53c] ;  /* 0x00053c0001167983 */ /* 0x000f240000300800 */
[----:B------:R-:W4:Y:S01]  /*550a0*/  LDL.LU R20, [R1+0x528] ;  /* 0x0005280001147983 */ /* 0x000f220000300800 */
[----:B------:R-:W4:Y:S01]  /*550b0*/  LDL.LU R19, [R1+0x52c] ;  /* 0x00052c0001137983 */ /* 0x000f220000300800 */
[----:B------:R-:W4:Y:S02]  /*550c0*/  LDL.LU R18, [R1+0x518] ;  /* 0x0005180001127983 */ /* 0x000f240000300800 */
[----:B0-----:R-:W4:Y:S02]  /*550d0*/  LDL.LU R9, [R1+0x51c] ;  /* 0x00051c0001097983 */ /* 0x001f240000300800 */
[----:B------:R-:W4:Y:S02]  /*550e0*/  LDL.LU R12, [R1+0x488] ;  /* 0x00048800010c7983 */ /* 0x000f240000300800 */
[----:B--2---:R-:W-:-:S05]  /*550f0*/  FMUL R6, R2, R6 ;  /* 0x0000000602067220 */ /* 0x004fca0000400000 */
[----:B------:R-:W-:Y:S01]  /*55100*/  STL [R1+0x1d8], R6 ;  /* 0x0001d80601007387 */ /* 0x000fe20000100800 */
[----:B---3--:R-:W-:-:S03]  /*55110*/  FMUL R3, R2, R4 ;  /* 0x0000000402037220 */ /* 0x008fc60000400000 */
[----:B------:R-:W2:Y:S02]  /*55120*/  LDL.LU R4, [R1+0x48c] ;  /* 0x00048c0001047983 */ /* 0x000ea40000300800 */
[----:B------:R0:W-:Y:S02]  /*55130*/  STL [R1+0x1dc], R3 ;  /* 0x0001dc0301007387 */ /* 0x0001e40000100800 */
[----:B0-----:R-:W3:Y:S01]  /*55140*/  LDL.LU R3, [R1+0xffc] ;  /* 0x000ffc0001037983 */ /* 0x001ee20000300800 */
[----:B------:R-:W2:Y:S02]  /*55150*/  LDL.64 R6, [R1+0x12f8] ;  /* 0x0012f80001067983 */ /* 0x000ea40000100a00 */
[----:B------:R-:W3:Y:S02]  /*55160*/  LDL.64 R14, [R1+0x12f0] ;  /* 0x0012f000010e7983 */ /* 0x000ee40000100a00 */
[----:B------:R-:W3:Y:S02]  /*55170*/  LDL.64 R10, [R1+0x12e8] ;  /* 0x0012e800010a7983 */ /* 0x000ee40000100a00 */
[----:B----4-:R-:W-:-:S05]  /*55180*/  FMUL R27, R2, R27 ;  /* 0x0000001b021b7220 */ /* 0x010fca0000400000 */
[----:B------:R0:W-:Y:S02]  /*55190*/  STL [R1+0x1c8], R27 ;  /* 0x0001c81b01007387 */ /* 0x0001e40000100800 */
[C---:B0-----:R-:W-:Y:S02]  /*551a0*/  FMUL R27, R2.reuse, R26 ;  /* 0x0000001a021b7220 */ /* 0x041fe40000400000 */
[C---:B------:R-:W-:Y:S02]  /*551b0*/  FMUL R26, R2.reuse, R25 ;  /* 0x00000019021a7220 */ /* 0x040fe40000400000 */
[C---:B------:R-:W-:Y:S02]  /*551c0*/  FMUL R25, R2.reuse, R24 ;  /* 0x0000001802197220 */ /* 0x040fe40000400000 */
[C---:B------:R-:W-:Y:S02]  /*551d0*/  FMUL R24, R2.reuse, R23 ;  /* 0x0000001702187220 */ /* 0x040fe40000400000 */
[C---:B------:R-:W-:Y:S01]  /*551e0*/  FMUL R23, R2.reuse, R22 ;  /* 0x0000001602177220 */ /* 0x040fe20000400000 */
[----:B------:R-:W-:Y:S01]  /*551f0*/  STL [R1+0x1cc], R27 ;  /* 0x0001cc1b01007387 */ /* 0x000fe20000100800 */
[----:B------:R-:W-:-:S02]  /*55200*/  FMUL R22, R2, R20 ;  /* 0x0000001402167220 */ /* 0x000fc40000400000 */
        /* <DEDUP_REMOVED lines=10> */
[----:B--2---:R-:W-:-:S06]  /*552b0*/  IMAD.WIDE R6, R13, 0x2, R6 ;  /* 0x000000020d067825 */ /* 0x004fcc00078e0206 */
[----:B------:R0:W2:Y:S01]  /*552c0*/  LDG.E.U16 R7, [R6.64] ;  /* 0x0000000406077981 */ /* 0x0000a2000c1e1500 */
[----:B------:R-:W1:Y:S01]  /*552d0*/  MUFU.EX2 R0, R0 ;  /* 0x0000000000007308 */ /* 0x000e620000000800 */
[C---:B------:R-:W-:Y:S02]  /*552e0*/  FMUL R12, R2.reuse, R12 ;  /* 0x0000000c020c7220 */ /* 0x040fe40000400000 */
[C---:B------:R-:W-:Y:S01]  /*552f0*/  FMUL R4, R2.reuse, R4 ;  /* 0x0000000402047220 */ /* 0x040fe20000400000 */
[----:B------:R-:W-:Y:S01]  /*55300*/  STL [R1+0x188], R19 ;  /* 0x0001881301007387 */ /* 0x000fe20000100800 */
[----:B------:R-:W-:Y:S02]  /*55310*/  STL [R1+0x18c], R18 ;  /* 0x00018c1201007387 */ /* 0x000fe40000100800 */
[----:B------:R-:W-:Y:S02]  /*55320*/  STL [R1+0x178], R12 ;  /* 0x0001780c01007387 */ /* 0x000fe40000100800 */
[----:B---3--:R-:W-:Y:S01]  /*55330*/  FFMA R3, R2, R3, R5 ;  /* 0x0000000302037223 */ /* 0x008fe20000000005 */
[----:B------:R3:W-:Y:S04]  /*55340*/  STL [R1+0x17c], R4 ;  /* 0x00017c0401007387 */ /* 0x0007e80000100800 */
[----:B------:R4:W-:Y:S01]  /*55350*/  STL [R1+0xffc], R3 ;  /* 0x000ffc0301007387 */ /* 0x0009e20000100800 */
[----:B---3--:R-:W-:-:S03]  /*55360*/  IMAD.WIDE R4, R13, 0x2, R14 ;  /* 0x000000020d047825 */ /* 0x008fc600078e020e */
[----:B------:R-:W3:Y:S04]  /*55370*/  LDL.LU R15, [R1+0x294] ;  /* 0x00029400010f7983 */ /* 0x000ee80000300800 */
[----:B0-----:R0:W3:Y:S01]  /*55380*/  LDG.E.U16 R6, [R4.64] ;  /* 0x0000000404067981 */ /* 0x0010e2000c1e1500 */
[----:B----4-:R-:W-:-:S04]  /*55390*/  IMAD.WIDE R2, R13, 0x2, R10 ;  /* 0x000000020d027825 */ /* 0x010fc800078e020a */
[----:B------:R-:W4:Y:S02]  /*553a0*/  LDL R14, [R1+0xdd8] ;  /* 0x000dd800010e7983 */ /* 0x000f240000100800 */
[----:B------:R-:W4:Y:S01]  /*553b0*/  LDL.LU R27, [R1+0x9b0] ;  /* 0x0009b000011b7983 */ /* 0x000f220000300800 */
[----:B------:R-:W4:Y:S01]  /*553c0*/  LDL.LU R26, [R1+0x9b4] ;  /* 0x0009b400011a7983 */ /* 0x000f220000300800 */
[----:B------:R-:W4:Y:S03]  /*553d0*/  LDL.LU R25, [R1+0x9a0] ;  /* 0x0009a00001197983 */ /* 0x000f260000300800 */
[----:B0-----:R0:W4:Y:S04]  /*553e0*/  LDG.E.U16 R4, [R2.64] ;  /* 0x0000000402047981 */ /* 0x001128000c1e1500 */
[----:B------:R-:W2:Y:S01]  /*553f0*/  LDS R5, [R21.X8+0x40f00] ;  /* 0x040f000015057984 */ /* 0x000ea20000008800 */
[----:B-1----:R-:W-:-:S05]  /*55400*/  FFMA R9, R0, R9, R8 ;  /* 0x0000000900097223 */ /* 0x002fca0000000008 */
[----:B------:R1:W-:Y:S01]  /*55410*/  STL [R1+0x1030], R9 ;  /* 0x0010300901007387 */ /* 0x0003e20000100800 */
[----:B------:R-:W4:Y:S02]  /*55420*/  LDL.LU R24, [R1+0x9a4] ;  /* 0x0009a40001187983 */ /* 0x000f240000300800 */
[----:B------:R-:W4:Y:S02]  /*55430*/  LDL.LU R23, [R1+0x470] ;  /* 0x0004700001177983 */ /* 0x000f240000300800 */
[----:B------:R-:W4:Y:S01]  /*55440*/  LDL.LU R22, [R1+0x474] ;  /* 0x0004740001167983 */ /* 0x000f220000300800 */
[----:B------:R-:W4:Y:S01]  /*55450*/  LDL.LU R20, [R1+0x440] ;  /* 0x0004400001147983 */ /* 0x000f220000300800 */
[----:B------:R-:W4:Y:S02]  /*55460*/  LDL.LU R19, [R1+0x444] ;  /* 0x0004440001137983 */ /* 0x000f240000300800 */
[----:B0-----:R-:W-:Y:S02]  /*55470*/  FADD R3, -R16, R17 ;  /* 0x0000001110037221 */ /* 0x001fe40000000100 */
[----:B------:R-:W4:Y:S01]  /*55480*/  LDL.LU R18, [R1+0x430] ;  /* 0x0004300001127983 */ /* 0x000f220000300800 */
[----:B------:R-:W4:Y:S01]  /*55490*/  LDL.LU R17, [R1+0x434] ;  /* 0x0004340001117983 */ /* 0x000f220000300800 */
[----:B------:R-:W4:Y:S02]  /*554a0*/  LDL.LU R16, [R1+0x420] ;  /* 0x0004200001107983 */ /* 0x000f240000300800 */
[----:B------:R-:W4:Y:S02]  /*554b0*/  LDL.LU R12, [R1+0x424] ;  /* 0x00042400010c7983 */ /* 0x000f240000300800 */
[----:B------:R-:W4:Y:S01]  /*554c0*/  LDL.LU R10, [R1+0x410] ;  /* 0x00041000010a7983 */ /* 0x000f220000300800 */
[----:B-1----:R-:W4:Y:S01]  /*554d0*/  LDL.LU R9, [R1+0x414] ;  /* 0x0004140001097983 */ /* 0x002f220000300800 */
[----:B------:R-:W4:Y:S03]  /*554e0*/  LDL.LU R11, [R1+0x350] ;  /* 0x00035000010b7983 */ /* 0x000f260000300800 */
[----:B--2---:R0:W-:Y:S04]  /*554f0*/  STL [R1+0x8a0], R7 ;  /* 0x0008a00701007387 */ /* 0x0041e80000100800 */
[----:B0-----:R-:W2:Y:S01]  /*55500*/  LDL.LU R7, [R1+0x354] ;  /* 0x0003540001077983 */ /* 0x001ea20000300800 */
[----:B------:R-:W-:-:S02]  /*55510*/  FADD R2, -R28, R29 ;  /* 0x0000001d1c027221 */ /* 0x000fc40000000100 */
[----:B------:R-:W-:Y:S02]  /*55520*/  FMUL R3, R3, 1.4426950216293334961 ;  /* 0x3fb8aa3b03037820 */ /* 0x000fe40000400000 */
[----:B------:R-:W2:Y:S01]  /*55530*/  LDL.LU R29, [R1+0x298] ;  /* 0x00029800011d7983 */ /* 0x000ea20000300800 */
[----:B------:R-:W2:Y:S04]  /*55540*/  LDL R28, [R1+0xdd4] ;  /* 0x000dd400011c7983 */ /* 0x000ea80000100800 */
[----:B---3--:R0:W-:Y:S01]  /*55550*/  STL [R1+0x89c], R6 ;  /* 0x00089c0601007387 */ /* 0x0081e20000100800 */
[----:B----4-:R-:W-:Y:S02]  /*55560*/  FMUL R8, R0, R27 ;  /* 0x0000001b00087220 */ /* 0x010fe40000400000 */
[----:B0-----:R-:W-:-:S02]  /*55570*/  FMUL R6, R2, 1.4426950216293334961 ;  /* 0x3fb8aa3b02067820 */ /* 0x001fc40000400000 */
[----:B------:R0:W1:Y:S01]  /*55580*/  MUFU.EX2 R2, R3 ;  /* 0x0000000300027308 */ /* 0x0000620000000800 */
[----:B------:R-:W-:Y:S01]  /*55590*/  STL [R1+0x898], R4 ;  /* 0x0008980401007387 */ /* 0x000fe20000100800 */
[C---:B------:R-:W-:Y:S02]  /*555a0*/  FMUL R25, R0.reuse, R25 ;  /* 0x0000001900197220 */ /* 0x040fe40000400000 */
[----:B------:R3:W-:Y:S02]  /*555b0*/  STL [R1+0x160], R8 ;  /* 0x0001600801007387 */ /* 0x0007e40000100800 */
[----:B------:R-:W3:Y:S04]  /*555c0*/  LDS R4, [R21.X8+0x41000] ;  /* 0x0410000015047984 */ /* 0x000ee80000008800 */
[----:B0-----:R-:W-:-:S05]  /*555d0*/  FMUL R3, R0, R26 ;  /* 0x0000001a00037220 */ /* 0x001fca0000400000 */
[----:B------:R0:W-:Y:S01]  /*555e0*/  STL [R1+0x164], R3 ;  /* 0x0001640301007387 */ /* 0x0001e20000100800 */
[----:B------:R-:W-:Y:S02]  /*555f0*/  STL [R1+0x150], R25 ;  /* 0x0001501901007387 */ /* 0x000fe40000100800 */
[C---:B---3--:R-:W-:Y:S02]  /*55600*/  FMUL R8, R0.reuse, R24 ;  /* 0x0000001800087220 */ /* 0x048fe40000400000 */
[C---:B0-----:R-:W-:Y:S02]  /*55610*/  FMUL R3, R0.reuse, R23 ;  /* 0x0000001700037220 */ /* 0x041fe40000400000 */
[C---:B------:R-:W-:Y:S01]  /*55620*/  FMUL R22, R0.reuse, R22 ;  /* 0x0000001600167220 */ /* 0x040fe20000400000 */
[----:B------:R0:W-:Y:S02]  /*55630*/  STL [R1+0x154], R8 ;  /* 0x0001540801007387 */ /* 0x0001e40000100800 */
[----:B------:R3:W-:Y:S02]  /*55640*/  STL [R1+0x140], R3 ;  /* 0x0001400301007387 */ /* 0x0007e40000100800 */
[C---:B------:R-:W-:Y:S01]  /*55650*/  FMUL R18, R0.reuse, R18 ;  /* 0x0000001200127220 */ /* 0x040fe20000400000 */
[----:B------:R-:W-:Y:S01]  /*55660*/  STL [R1+0x144], R22 ;  /* 0x0001441601007387 */ /* 0x000fe20000100800 */
[----:B0-----:R-:W-:-:S02]  /*55670*/  FMUL R8, R0, R20 ;  /* 0x0000001400087220 */ /* 0x001fc40000400000 */
[C---:B---3--:R-:W-:Y:S02]  /*55680*/  FMUL R3, R0.reuse, R19 ;  /* 0x0000001300037220 */ /* 0x048fe40000400000 */
[C---:B------:R-:W-:Y:S01]  /*55690*/  FMUL R12, R0.reuse, R12 ;  /* 0x0000000c000c7220 */ /* 0x040fe20000400000 */
[----:B------:R0:W-:Y:S02]  /*556a0*/  STL [R1+0x130], R8 ;  /* 0x0001300801007387 */ /* 0x0001e40000100800 */
[----:B------:R3:W-:Y:S02]  /*556b0*/  STL [R1+0x134], R3 ;  /* 0x0001340301007387 */ /* 0x0007e40000100800 */
[----:B------:R-:W-:Y:S02]  /*556c0*/  STL [R1+0x260], R18 ;  /* 0x0002601201007387 */ /* 0x000fe40000100800 */
[C---:B0-----:R-:W-:Y:S02]  /*556d0*/  FMUL R8, R0.reuse, R17 ;  /* 0x0000001100087220 */ /* 0x041fe40000400000 */
[----:B---3--:R-:W-:-:S03]  /*556e0*/  FMUL R3, R0, R16 ;  /* 0x0000001000037220 */ /* 0x008fc60000400000 */
[----:B------:R0:W-:Y:S02]  /*556f0*/  STL [R1+0x264], R8 ;  /* 0x0002640801007387 */ /* 0x0001e40000100800 */
[----:B------:R3:W-:Y:S02]  /*55700*/  STL [R1+0x300], R3 ;  /* 0x0003000301007387 */ /* 0x0007e40000100800 */
[----:B------:R-:W-:Y:S02]  /*55710*/  STL [R1+0x304], R12 ;  /* 0x0003040c01007387 */ /* 0x000fe40000100800 */
[C---:B0-----:R-:W-:Y:S02]  /*55720*/  FMUL R8, R0.reuse, R10 ;  /* 0x0000000a00087220 */ /* 0x041fe40000400000 */
[----:B------:R-:W1:Y:S01]  /*55730*/  LDL.LU R10, [R1+0x9b8] ;  /* 0x0009b800010a7983 */ /* 0x000e620000300800 */
[C---:B---3--:R-:W-:Y:S02]  /*55740*/  FMUL R3, R0.reuse, R9 ;  /* 0x0000000900037220 */ /* 0x048fe40000400000 */
[----:B------:R0:W-:Y:S02]  /*55750*/  STL [R1+0x2f0], R8 ;  /* 0x0002f00801007387 */ /* 0x0001e40000100800 */
[----:B------:R-:W3:Y:S01]  /*55760*/  LDL.LU R9, [R1+0x9bc] ;  /* 0x0009bc0001097983 */ /* 0x000ee20000300800 */
[----:B------:R-:W-:Y:S01]  /*55770*/  STL [R1+0x2f4], R3 ;  /* 0x0002f40301007387 */ /* 0x000fe20000100800 */
[----:B0-----:R-:W-:-:S05]  /*55780*/  FMUL R8, R0, R11 ;  /* 0x0000000b00087220 */ /* 0x001fca0000400000 */
[----:B------:R0:W-:Y:S01]  /*55790*/  STL [R1+0x2e0], R8 ;  /* 0x0002e00801007387 */ /* 0x0001e20000100800 */
[----:B------:R-:W3:Y:S02]  /*557a0*/  LDL.LU R22, [R1+0x9a8] ;  /* 0x0009a80001167983 */ /* 0x000ee40000300800 */
[----:B--2---:R-:W-:-:S05]  /*557b0*/  FMUL R0, R0, R7 ;  /* 0x0000000700007220 */ /* 0x004fca0000400000 */
[----:B------:R2:W-:Y:S01]  /*557c0*/  STL [R1+0x2e4], R0 ;  /* 0x0002e40001007387 */ /* 0x0005e20000100800 */
[----:B------:R-:W4:Y:S02]  /*557d0*/  LDL.LU R20, [R1+0x9ac] ;  /* 0x0009ac0001147983 */ /* 0x000f240000300800 */
[----:B------:R-:W4:Y:S02]  /*557e0*/  LDL.LU R19, [R1+0x478] ;  /* 0x0004780001137983 */ /* 0x000f240000300800 */
[----:B0-----:R-:W4:Y:S01]  /*557f0*/  LDL.LU R8, [R1+0x47c] ;  /* 0x00047c0001087983 */ /* 0x001f220000300800 */
[----:B------:R-:W4:Y:S01]  /*55800*/  LDL.LU R18, [R1+0x448] ;  /* 0x0004480001127983 */ /* 0x000f220000300800 */
[----:B------:R-:W4:Y:S02]  /*55810*/  LDL.LU R17, [R1+0x44c] ;  /* 0x00044c0001117983 */ /* 0x000f240000300800 */
[----:B------:R-:W-:Y:S02]  /*55820*/  FADD R3, -R14, R15 ;  /* 0x0000000f0e037221 */ /* 0x000fe40000000100 */
[----:B------:R-:W4:Y:S01]  /*55830*/  LDL.LU R16, [R1+0x438] ;  /* 0x0004380001107983 */ /* 0x000f220000300800 */
[----:B------:R-:W4:Y:S01]  /*55840*/  LDL.LU R15, [R1+0x43c] ;  /* 0x00043c00010f7983 */ /* 0x000f220000300800 */
[----:B------:R-:W4:Y:S02]  /*55850*/  LDL.LU R14, [R1+0x428] ;  /* 0x00042800010e7983 */ /* 0x000f240000300800 */
[----:B------:R-:W4:Y:S02]  /*55860*/  LDL.LU R12, [R1+0x42c] ;  /* 0x00042c00010c7983 */ /* 0x000f240000300800 */
[----:B------:R-:W4:Y:S01]  /*55870*/  LDL.LU R11, [R1+0x418] ;  /* 0x00041800010b7983 */ /* 0x000f220000300800 */
[----:B--2---:R1:W0:Y:S01]  /*55880*/  MUFU.EX2 R0, R6 ;  /* 0x0000000600007308 */ /* 0x0042220000000800 */
[----:B------:R-:W2:Y:S01]  /*55890*/  LDL.LU R7, [R1+0x41c] ;  /* 0x00041c0001077983 */ /* 0x000ea20000300800 */
[----:B-1----:R-:W-:-:S03]  /*558a0*/  FMUL R6, R2, R10 ;  /* 0x0000000a02067220 */ /* 0x002fc60000400000 */
[----:B------:R-:W2:Y:S02]  /*558b0*/  LDL.LU R10, [R1+0x358] ;  /* 0x00035800010a7983 */ /* 0x000ea40000300800 */
[----:B------:R1:W-:Y:S02]  /*558c0*/  STL [R1+0x168], R6 ;  /* 0x0001680601007387 */ /* 0x0003e40000100800 */
[C---:B---3--:R-:W-:Y:S01]  /*558d0*/  FMUL R9, R2.reuse, R9 ;  /* 0x0000000902097220 */ /* 0x048fe20000400000 */
[----:B-1----:R-:W3:Y:S04]  /*558e0*/  LDL.LU R6, [R1+0x35c] ;  /* 0x00035c0001067983 */ /* 0x002ee80000300800 */
[----:B------:R1:W-:Y:S02]  /*558f0*/  STL [R1+0x16c], R9 ;  /* 0x00016c0901007387 */ /* 0x0003e40000100800 */
[C---:B------:R-:W-:Y:S01]  /*55900*/  FMUL R23, R2.reuse, R22 ;  /* 0x0000001602177220 */ /* 0x040fe20000400000 */
[----:B-1----:R-:W3:Y:S04]  /*55910*/  LDL.LU R9, [R1+0x1034] ;  /* 0x0010340001097983 */ /* 0x002ee80000300800 */
[----:B------:R-:W-:Y:S02]  /*55920*/  STL [R1+0x158], R23 ;  /* 0x0001581701007387 */ /* 0x000fe40000100800 */
[----:B----4-:R-:W-:-:S02]  /*55930*/  FMUL R22, R2, R20 ;  /* 0x0000001402167220 */ /* 0x010fc40000400000 */
[----:B------:R-:W-:-:S03]  /*55940*/  FMUL R20, R2, R8 ;  /* 0x0000000802147220 */ /* 0x000fc60000400000 */
[----:B------:R-:W-:Y:S01]  /*55950*/  STL [R1+0x15c], R22 ;  /* 0x00015c1601007387 */ /* 0x000fe20000100800 */
[----:B------:R-:W0:Y:S02]  /*55960*/  LDL.LU R8, [R1+0x1068] ;  /* 0x0010680001087983 */ /* 0x000e240000300800 */
        /* <DEDUP_REMOVED lines=15> */
[C---:B--2---:R-:W-:Y:S01]  /*55a60*/  FMUL R12, R2.reuse, R7 ;  /* 0x00000007020c7220 */ /* 0x044fe20000400000 */
[----:B------:R-:W-:Y:S04]  /*55a70*/  STL [R1+0x30c], R14 ;  /* 0x00030c0e01007387 */ /* 0x000fe80000100800 */
[----:B------:R-:W2:Y:S01]  /*55a80*/  LDL.LU R7, [R1+0xa20] ;  /* 0x000a200001077983 */ /* 0x000ea20000300800 */
[----:B------:R1:W-:Y:S02]  /*55a90*/  STL [R1+0x2f8], R11 ;  /* 0x0002f80b01007387 */ /* 0x0003e40000100800 */
[----:B------:R-:W-:Y:S02]  /*55aa0*/  STL [R1+0x2fc], R12 ;  /* 0x0002fc0c01007387 */ /* 0x000fe40000100800 */
[----:B-1----:R-:W-:-:S02]  /*55ab0*/  FMUL R11, R2, R10 ;  /* 0x0000000a020b7220 */ /* 0x002fc40000400000 */
[C---:B---3--:R-:W-:Y:S02]  /*55ac0*/  FMUL R10, R2.reuse, R6 ;  /* 0x00000006020a7220 */ /* 0x048fe40000400000 */
[----:B------:R-:W3:Y:S01]  /*55ad0*/  LDL.LU R6, [R1+0xa24] ;  /* 0x000a240001067983 */ /* 0x000ee20000300800 */
[----:B------:R-:W-:Y:S02]  /*55ae0*/  STL [R1+0x2e8], R11 ;  /* 0x0002e80b01007387 */ /* 0x000fe40000100800 */
[----:B------:R-:W-:Y:S02]  /*55af0*/  STL [R1+0x2ec], R10 ;  /* 0x0002ec0a01007387 */ /* 0x000fe40000100800 */
[----:B------:R-:W-:-:S05]  /*55b00*/  FFMA R9, R2, R9, R5 ;  /* 0x0000000902097223 */ /* 0x000fca0000000005 */
[----:B------:R1:W-:Y:S01]  /*55b10*/  STL [R1+0x1034], R9 ;  /* 0x0010340901007387 */ /* 0x0003e20000100800 */
[----:B------:R-:W3:Y:S02]  /*55b20*/  LDL.LU R25, [R1+0xa10] ;  /* 0x000a100001197983 */ /* 0x000ee40000300800 */
[----:B------:R-:W3:Y:S02]  /*55b30*/  LDL.LU R24, [R1+0xa14] ;  /* 0x000a140001187983 */ /* 0x000ee40000300800 */
[----:B------:R-:W3:Y:S02]  /*55b40*/  LDL.LU R23, [R1+0xa00] ;  /* 0x000a000001177983 */ /* 0x000ee40000300800 */
[----:B0-----:R-:W-:-:S05]  /*55b50*/  FFMA R8, R0, R8, R4 ;  /* 0x0000000800087223 */ /* 0x001fca0000000004 */
[----:B------:R0:W-:Y:S01]  /*55b60*/  STL [R1+0x1068], R8 ;  /* 0x0010680801007387 */ /* 0x0001e20000100800 */
[----:B-1----:R-:W4:Y:S02]  /*55b70*/  LDL.LU R9, [R1+0xa04] ;  /* 0x000a040001097983 */ /* 0x002f240000300800 */
[----:B------:R-:W-:Y:S02]  /*55b80*/  FADD R2, -R28, R29 ;  /* 0x0000001d1c027221 */ /* 0x000fe40000000100 */
[----:B------:R-:W-:Y:S01]  /*55b90*/  FMUL R5, R3, 1.4426950216293334961 ;  /* 0x3fb8aa3b03057820 */ /* 0x000fe20000400000 */
[----:B------:R-:W4:Y:S01]  /*55ba0*/  LDL.LU R15, [R1+0x360] ;  /* 0x00036000010f7983 */ /* 0x000f220000300800 */
[----:B------:R-:W4:Y:S02]  /*55bb0*/  LDL R14, [R1+0xdd0] ;  /* 0x000dd000010e7983 */ /* 0x000f240000100800 */
[----:B------:R-:W-:Y:S02]  /*55bc0*/  FMUL R4, R2, 1.4426950216293334961 ;  /* 0x3fb8aa3b02047820 */ /* 0x000fe40000400000 */
[----:B------:R-:W4:Y:S01]  /*55bd0*/  LDL.LU R29, [R1+0x364] ;  /* 0x00036400011d7983 */ /* 0x000f220000300800 */
[----:B------:R3:W1:Y:S01]  /*55be0*/  MUFU.EX2 R2, R5 ;  /* 0x0000000500027308 */ /* 0x0006620000000800 */
[----:B------:R-:W4:Y:S01]  /*55bf0*/  LDL R28, [R1+0xdcc] ;  /* 0x000dcc00011c7983 */ /* 0x000f220000100800 */
[----:B------:R-:W4:Y:S03]  /*55c00*/  LDL.LU R22, [R1+0x9f0] ;  /* 0x0009f00001167983 */ /* 0x000f260000300800 */
[----:B------:R-:W0:Y:S01]  /*55c10*/  LDS R3, [R21.X8+0x41100] ;  /* 0x0411000015037984 */ /* 0x000e220000008800 */
[----:B--2---:R-:W-:-:S05]  /*55c20*/  FMUL R7, R0, R7 ;  /* 0x0000000700077220 */ /* 0x004fca0000400000 */
[----:B------:R2:W-:Y:S01]  /*55c30*/  STL [R1+0x2d0], R7 ;  /* 0x0002d00701007387 */ /* 0x0005e20000100800 */
[----:B------:R-:W4:Y:S02]  /*55c40*/  LDL.LU R20, [R1+0x9f4] ;  /* 0x0009f40001147983 */ /* 0x000f240000300800 */
[----:B---3--:R-:W-:-:S05]  /*55c50*/  FMUL R5, R0, R6 ;  /* 0x0000000600057220 */ /* 0x008fca0000400000 */
[----:B------:R3:W-:Y:S01]  /*55c60*/  STL [R1+0x2d4], R5 ;  /* 0x0002d40501007387 */ /* 0x0007e20000100800 */
[----:B------:R-:W4:Y:S02]  /*55c70*/  LDL.LU R19, [R1+0x9e0] ;  /* 0x0009e00001137983 */ /* 0x000f240000300800 */
[----:B0-----:R-:W4:Y:S02]  /*55c80*/  LDL.LU R8, [R1+0x9e4] ;  /* 0x0009e40001087983 */ /* 0x001f240000300800 */
[----:B------:R-:W4:Y:S01]  /*55c90*/  LDL.LU R18, [R1+0x320] ;  /* 0x0003200001127983 */ /* 0x000f220000300800 */
[----:B------:R-:W4:Y:S01]  /*55ca0*/  LDL.LU R17, [R1+0x324] ;  /* 0x0003240001117983 */ /* 0x000f220000300800 */
[----:B------:R-:W4:Y:S02]  /*55cb0*/  LDL.LU R16, [R1+0x9d0] ;  /* 0x0009d00001107983 */ /* 0x000f240000300800 */
[----:B------:R-:W4:Y:S02]  /*55cc0*/  LDL.LU R12, [R1+0x9d4] ;  /* 0x0009d400010c7983 */ /* 0x000f240000300800 */
[----:B------:R-:W4:Y:S01]  /*55cd0*/  LDL.LU R11, [R1+0x9c0] ;  /* 0x0009c000010b7983 */ /* 0x000f220000300800 */
[----:B------:R-:W4:Y:S01]  /*55ce0*/  LDL.LU R10, [R1+0x9c4] ;  /* 0x0009c400010a7983 */ /* 0x000f220000300800 */
[----:B--2---:R-:W2:Y:S02]  /*55cf0*/  LDL.64 R6, [R1+0x12e0] ;  /* 0x0012e00001067983 */ /* 0x004ea40000100a00 */
[----:B------:R-:W-:-:S02]  /*55d00*/  FMUL R25, R0, R25 ;  /* 0x0000001900197220 */ /* 0x000fc40000400000 */
[C---:B------:R-:W-:Y:S02]  /*55d10*/  FMUL R24, R0.reuse, R24 ;  /* 0x0000001800187220 */ /* 0x040fe40000400000 */
[C---:B---3--:R-:W-:Y:S01]  /*55d20*/  FMUL R5, R0.reuse, R23 ;  /* 0x0000001700057220 */ /* 0x048fe20000400000 */
[----:B------:R-:W-:Y:S02]  /*55d30*/  STL [R1+0x2c0], R25 ;  /* 0x0002c01901007387 */ /* 0x000fe40000100800 */
[----:B------:R-:W-:Y:S02]  /*55d40*/  STL [R1+0x2c4], R24 ;  /* 0x0002c41801007387 */ /* 0x000fe40000100800 */
[C---:B----4-:R-:W-:Y:S02]  /*55d50*/  FMUL R23, R0.reuse, R9 ;  /* 0x0000000900177220 */ /* 0x050fe40000400000 */
[----:B------:R-:W1:Y:S01]  /*55d60*/  LDL.LU R9, [R1+0xa28] ;  /* 0x000a280001097983 */ /* 0x000e620000300800 */
[----:B------:R0:W-:Y:S03]  /*55d70*/  STL [R1+0x2b0], R5 ;  /* 0x0002b00501007387 */ /* 0x0001e60000100800 */
[----:B0-----:R-:W3:Y:S01]  /*55d80*/  LDL.LU R5, [R1+0xa2c] ;  /* 0x000a2c0001057983 */ /* 0x001ee20000300800 */
[----:B------:R0:W-:Y:S02]  /*55d90*/  STL [R1+0x2b4], R23 ;  /* 0x0002b41701007387 */ /* 0x0001e40000100800 */
[----:B0-----:R-:W-:-:S02]  /*55da0*/  FMUL R23, R0, R22 ;  /* 0x0000001600177220 */ /* 0x001fc40000400000 */
[----:B------:R-:W-:-:S03]  /*55db0*/  FMUL R22, R0, R20 ;  /* 0x0000001400167220 */ /* 0x000fc60000400000 */
[----:B------:R-:W-:Y:S04]  /*55dc0*/  STL [R1+0x2a0], R23 ;  /* 0x0002a01701007387 */ /* 0x000fe80000100800 */
[----:B------:R-:W-:Y:S01]  /*55dd0*/  STL [R1+0x2a4], R22 ;  /* 0x0002a41601007387 */ /* 0x000fe20000100800 */
[C---:B------:R-:W-:Y:S02]  /*55de0*/  FMUL R20, R0.reuse, R19 ;  /* 0x0000001300147220 */ /* 0x040fe40000400000 */
        /* <DEDUP_REMOVED lines=9> */
[----:B------:R0:W-:Y:S02]  /*55e80*/  STL [R1+0x324], R17 ;  /* 0x0003241101007387 */ /* 0x0001e40000100800 */
[----:B------:R4:W-:Y:S02]  /*55e90*/  STL [R1+0x440], R16 ;  /* 0x0004401001007387 */ /* 0x0009e40000100800 */
[----:B------:R-:W-:Y:S01]  /*55ea0*/  STL [R1+0x444], R12 ;  /* 0x0004440c01007387 */ /* 0x000fe20000100800 */
[----:B------:R-:W-:Y:S01]  /*55eb0*/  STL [R1+0x430], R11 ;  /* 0x0004300b01007387 */ /* 0x000fe20000100800 */
[----:B------:R-:W-:-:S02]  /*55ec0*/  FMUL R0, R0, R10 ;  /* 0x0000000a00007220 */ /* 0x000fc40000400000 */
[----:B--2---:R-:W-:Y:S01]  /*55ed0*/  IMAD.WIDE R6, R13, 0x2, R6 ;  /* 0x000000020d067825 */ /* 0x004fe200078e0206 */
[----:B------:R-:W2:Y:S04]  /*55ee0*/  LDS R8, [R21.X8+0x41200] ;  /* 0x0412000015087984 */ /* 0x000ea80000008800 */
[----:B0-----:R-:W2:Y:S01]  /*55ef0*/  LDL.LU R17, [R1+0xa18] ;  /* 0x000a180001117983 */ /* 0x001ea20000300800 */
[----:B------:R0:W-:Y:S02]  /*55f00*/  STL [R1+0x434], R0 ;  /* 0x0004340001007387 */ /* 0x0001e40000100800 */
[----:B----4-:R-:W2:Y:S02]  /*55f10*/  LDL.LU R16, [R1+0xa1c] ;  /* 0x000a1c0001107983 */ /* 0x010ea40000300800 */
[----:B------:R-:W2:Y:S01]  /*55f20*/  LDL.LU R27, [R1+0xa08] ;  /* 0x000a0800011b7983 */ /* 0x000ea20000300800 */
[----:B0-----:R3:W0:Y:S01]  /*55f30*/  MUFU.EX2 R0, R4 ;  /* 0x0000000400007308 */ /* 0x0016220000000800 */
[----:B-1----:R-:W-:-:S05]  /*55f40*/  FMUL R9, R2, R9 ;  /* 0x0000000902097220 */ /* 0x002fca0000400000 */
[----:B------:R1:W-:Y:S01]  /*55f50*/  STL [R1+0x2d8], R9 ;  /* 0x0002d80901007387 */ /* 0x0003e20000100800 */
[----:B------:R-:W4:Y:S02]  /*55f60*/  LDL.LU R26, [R1+0xa0c] ;  /* 0x000a0c00011a7983 */ /* 0x000f240000300800 */
[----:B---3--:R-:W-:-:S05]  /*55f70*/  FMUL R4, R2, R5 ;  /* 0x0000000502047220 */ /* 0x008fca0000400000 */
        /* <DEDUP_REMOVED lines=8> */
[----:B------:R-:W4:Y:S01]  /*56000*/  LDL.LU R18, [R1+0x9dc] ;  /* 0x0009dc0001127983 */ /* 0x000f220000300800 */
[----:B------:R-:W4:Y:S02]  /*56010*/  LDL.LU R12, [R1+0x9c8] ;  /* 0x0009c800010c7983 */ /* 0x000f240000300800 */
[----:B------:R-:W4:Y:S02]  /*56020*/  LDL.LU R11, [R1+0x9cc] ;  /* 0x0009cc00010b7983 */ /* 0x000f240000300800 */
[----:B-1----:R-:W4:Y:S01]  /*56030*/  LDL.LU R9, [R1+0x106c] ;  /* 0x00106c0001097983 */ /* 0x002f220000300800 */
[----:B---3--:R-:W3:Y:S01]  /*56040*/  LDL.64 R4, [R1+0x12d8] ;  /* 0x0012d80001047983 */ /* 0x008ee20000100a00 */
[----:B--2---:R-:W-:-:S05]  /*56050*/  FMUL R17, R2, R17 ;  /* 0x0000001102117220 */ /* 0x004fca0000400000 */
[----:B------:R1:W-:Y:S01]  /*56060*/  STL [R1+0x2c8], R17 ;  /* 0x0002c81101007387 */ /* 0x0003e20000100800 */
[C---:B------:R-:W-:Y:S02]  /*56070*/  FMUL R27, R2.reuse, R27 ;  /* 0x0000001b021b7220 */ /* 0x040fe40000400000 */
[----:B-1----:R-:W-:-:S05]  /*56080*/  FMUL R17, R2, R16 ;  /* 0x0000001002117220 */ /* 0x002fca0000400000 */
[----:B------:R1:W-:Y:S04]  /*56090*/  STL [R1+0x2cc], R17 ;  /* 0x0002cc1101007387 */ /* 0x0003e80000100800 */
[----:B-1----:R-:W3:Y:S01]  /*560a0*/  LDL.64 R16, [R1+0x12d0] ;  /* 0x0012d00001107983 */ /* 0x002ee20000100a00 */
[----:B------:R4:W-:Y:S02]  /*560b0*/  STL [R1+0x2b8], R27 ;  /* 0x0002b81b01007387 */ /* 0x0009e40000100800 */
[----:B----4-:R-:W-:-:S05]  /*560c0*/  FMUL R27, R2, R26 ;  /* 0x0000001a021b7220 */ /* 0x010fca0000400000 */
[----:B------:R-:W-:Y:S01]  /*560d0*/  STL [R1+0x2bc], R27 ;  /* 0x0002bc1b01007387 */ /* 0x000fe20000100800 */
[C---:B------:R-:W-:Y:S02]  /*560e0*/  FMUL R26, R2.reuse, R25 ;  /* 0x00000019021a7220 */ /* 0x040fe40000400000 */
[C---:B------:R-:W-:Y:S02]  /*560f0*/  FMUL R25, R2.reuse, R24 ;  /* 0x0000001802197220 */ /* 0x040fe40000400000 */
[C---:B------:R-:W-:Y:S02]  /*56100*/  FMUL R24, R2.reuse, R23 ;  /* 0x0000001702187220 */ /* 0x040fe40000400000 */
[C---:B------:R-:W-:Y:S01]  /*56110*/  FMUL R23, R2.reuse, R10 ;  /* 0x0000000a02177220 */ /* 0x040fe20000400000 */
[----:B------:R-:W-:Y:S01]  /*56120*/  STL [R1+0x2a8], R26 ;  /* 0x0002a81a01007387 */ /* 0x000fe20000100800 */
[----:B------:R1:W-:Y:S02]  /*56130*/  STL [R1+0x2ac], R25 ;  /* 0x0002ac1901007387 */ /* 0x0003e40000100800 */
[----:B------:R-:W0:Y:S02]  /*56140*/  LDL.LU R10, [R1+0x10b8] ;  /* 0x0010b800010a7983 */ /* 0x000e240000300800 */
        /* <DEDUP_REMOVED lines=15> */
[----:B------:R4:W-:Y:S04]  /*56240*/  STL [R1+0x106c], R9 ;  /* 0x00106c0901007387 */ /* 0x0009e80000100800 */
[----:B-1----:R1:W2:Y:S04]  /*56250*/  LDG.E.U16 R25, [R6.64] ;  /* 0x0000000406197981 */ /* 0x0022a8000c1e1500 */
[----:B----4-:R-:W4:Y:S01]  /*56260*/  LDL.LU R9, [R1+0xaa0] ;  /* 0x000aa00001097983 */ /* 0x010f220000300800 */
[----:B---3--:R-:W-:-:S03]  /*56270*/  IMAD.WIDE R4, R13, 0x2, R4 ;  /* 0x000000020d047825 */ /* 0x008fc600078e0204 */
[----:B-1----:R-:W4:Y:S01]  /*56280*/  LDL.LU R7, [R1+0xaa4] ;  /* 0x000aa40001077983 */ /* 0x002f220000300800 */
[----:B------:R-:W4:Y:S03]  /*56290*/  LDL.LU R6, [R1+0xa90] ;  /* 0x000a900001067983 */ /* 0x000f260000300800 */
[----:B------:R1:W4:Y:S02]  /*562a0*/  LDG.E.U16 R24, [R4.64] ;  /* 0x0000000404187981 */ /* 0x000324000c1e1500 */
[----:B-1----:R-:W-:Y:S02]  /*562b0*/  FADD R4, -R14, R15 ;  /* 0x0000000f0e047221 */ /* 0x002fe40000000100 */
[----:B------:R-:W1:Y:S01]  /*562c0*/  LDS R5, [R21.X8+0x41300] ;  /* 0x0413000015057984 */ /* 0x000e620000008800 */
[----:B------:R-:W-:-:S05]  /*562d0*/  IMAD.WIDE R2, R13, 0x2, R16 ;  /* 0x000000020d027825 */ /* 0x000fca00078e0210 */
[----:B------:R1:W4:Y:S02]  /*562e0*/  LDG.E.U16 R23, [R2.64] ;  /* 0x0000000402177981 */ /* 0x000324000c1e1500 */
[----:B-1----:R-:W-:Y:S02]  /*562f0*/  FMUL R2, R4, 1.4426950216293334961 ;  /* 0x3fb8aa3b04027820 */ /* 0x002fe40000400000 */
[----:B------:R-:W-:Y:S02]  /*56300*/  FADD R3, -R28, R29 ;  /* 0x0000001d1c037221 */ /* 0x000fe40000000100 */
[----:B0-----:R-:W-:-:S05]  /*56310*/  FFMA R10, R0, R10, R8 ;  /* 0x0000000a000a7223 */ /* 0x001fca0000000008 */
[----:B------:R0:W-:Y:S01]  /*56320*/  STL [R1+0x10b8], R10 ;  /* 0x0010b80a01007387 */ /* 0x0001e20000100800 */
        /* <DEDUP_REMOVED lines=11> */
[----:B------:R-:W3:Y:S01]  /*563e0*/  LDL R14, [R1+0xdc8] ;  /* 0x000dc800010e7983 */ /* 0x000ee20000100800 */
[----:B------:R-:W3:Y:S02]  /*563f0*/  LDL.LU R29, [R1+0x36c] ;  /* 0x00036c00011d7983 */ /* 0x000ee40000300800 */
[----:B------:R-:W3:Y:S02]  /*56400*/  LDL R28, [R1+0xdc4] ;  /* 0x000dc400011c7983 */ /* 0x000ee40000100800 */
[----:B0-----:R-:W3:Y:S01]  /*56410*/  LDL.LU R10, [R1+0xa44] ;  /* 0x000a4400010a7983 */ /* 0x001ee20000300800 */
[----:B--2---:R-:W-:Y:S01]  /*56420*/  STL [R1+0x894], R25 ;  /* 0x0008941901007387 */ /* 0x004fe20000100800 */
[----:B----4-:R-:W-:-:S05]  /*56430*/  FMUL R9, R0, R9 ;  /* 0x0000000900097220 */ /* 0x010fca0000400000 */
[----:B------:R0:W-:Y:S04]  /*56440*/  STL [R1+0x420], R9 ;  /* 0x0004200901007387 */ /* 0x0001e80000100800 */
[----:B0-----:R-:W2:Y:S01]  /*56450*/  LDL.LU R9, [R1+0xa30] ;  /* 0x000a300001097983 */ /* 0x001ea20000300800 */
[C---:B------:R-:W-:Y:S02]  /*56460*/  FMUL R7, R0.reuse, R7 ;  /* 0x0000000700077220 */ /* 0x040fe40000400000 */
[----:B------:R0:W-:Y:S03]  /*56470*/  STL [R1+0x890], R24 ;  /* 0x0008901801007387 */ /* 0x0001e60000100800 */
[----:B------:R1:W-:Y:S01]  /*56480*/  STL [R1+0x424], R7 ;  /* 0x0004240701007387 */ /* 0x0003e20000100800 */
[----:B0-----:R-:W-:-:S03]  /*56490*/  FMUL R24, R0, R6 ;  /* 0x0000000600187220 */ /* 0x001fc60000400000 */
[----:B-1----:R-:W4:Y:S04]  /*564a0*/  LDL.LU R7, [R1+0xa34] ;  /* 0x000a340001077983 */ /* 0x002f280000300800 */
[----:B------:R3:W-:Y:S01]  /*564b0*/  STL [R1+0x88c], R23 ;  /* 0x00088c1701007387 */ /* 0x0007e20000100800 */
[----:B------:R-:W4:Y:S02]  /*564c0*/  LDL.LU R6, [R1+0xaa8] ;  /* 0x000aa80001067983 */ /* 0x000f240000300800 */
[----:B------:R-:W-:Y:S02]  /*564d0*/  STL [R1+0x410], R24 ;  /* 0x0004101801007387 */ /* 0x000fe40000100800 */
[C---:B---3--:R-:W-:Y:S02]  /*564e0*/  FMUL R23, R0.reuse, R4 ;  /* 0x0000000400177220 */ /* 0x048fe40000400000 */
[----:B------:R-:W3:Y:S03]  /*564f0*/  LDL.LU R4, [R1+0xaac] ;  /* 0x000aac0001047983 */ /* 0x000ee60000300800 */
[----:B------:R0:W-:Y:S02]  /*56500*/  STL [R1+0x414], R23 ;  /* 0x0004141701007387 */ /* 0x0001e40000100800 */
[----:B0-----:R-:W-:-:S02]  /*56510*/  FMUL R23, R0, R22 ;  /* 0x0000001600177220 */ /* 0x001fc40000400000 */
        /* <DEDUP_REMOVED lines=11> */
[C---:B------:R-:W-:Y:S01]  /*565d0*/  FMUL R11, R0.reuse, R8 ;  /* 0x00000008000b7220 */ /* 0x040fe20000400000 */
[----:B------:R-:W-:Y:S01]  /*565e0*/  STL [R1+0x3e0], R18 ;  /* 0x0003e01201007387 */ /* 0x000fe20000100800 */
[C---:B------:R-:W-:Y:S02]  /*565f0*/  FMUL R10, R0.reuse, R10 ;  /* 0x0000000a000a7220 */ /* 0x040fe40000400000 */
[----:B------:R-:W-:Y:S02]  /*56600*/  STL [R1+0x3e4], R17 ;  /* 0x0003e41101007387 */ /* 0x000fe40000100800 */
[----:B------:R-:W-:Y:S01]  /*56610*/  STL [R1+0x3d0], R16 ;  /* 0x0003d01001007387 */ /* 0x000fe20000100800 */
[----:B------:R-:W-:Y:S01]  /*56620*/  STL [R1+0x3d4], R12 ;  /* 0x0003d40c01007387 */ /* 0x000fe20000100800 */
[----:B------:R0:W-:Y:S02]  /*56630*/  STL [R1+0x3b0], R11 ;  /* 0x0003b00b01007387 */ /* 0x0001e40000100800 */
[----:B------:R1:W-:Y:S01]  /*56640*/  STL [R1+0x3b4], R10 ;  /* 0x0003b40a01007387 */ /* 0x0003e20000100800 */
[----:B------:R-:W4:Y:S01]  /*56650*/  MUFU.EX2 R2, R2 ;  /* 0x0000000200027308 */ /* 0x000f220000000800 */
[----:B------:R-:W3:Y:S01]  /*56660*/  LDS R8, [R21.X8+0x41400] ;  /* 0x0414000015087984 */ /* 0x000ee20000008800 */
[----:B--2---:R-:W-:-:S03]  /*56670*/  FMUL R9, R0, R9 ;  /* 0x0000000900097220 */ /* 0x004fc60000400000 */
[----:B0-----:R-:W2:Y:S04]  /*56680*/  LDL.LU R11, [R1+0xa98] ;  /* 0x000a9800010b7983 */ /* 0x001ea80000300800 */
[----:B------:R-:W-:Y:S01]  /*56690*/  STL [R1+0x3a0], R9 ;  /* 0x0003a00901007387 */ /* 0x000fe20000100800 */
[----:B-1----:R-:W2:Y:S02]  /*566a0*/  LDL.LU R10, [R1+0xa9c] ;  /* 0x000a9c00010a7983 */ /* 0x002ea40000300800 */
[----:B----4-:R-:W-:-:S05]  /*566b0*/  FMUL R0, R0, R7 ;  /* 0x0000000700007220 */ /* 0x010fca0000400000 */
[----:B------:R0:W-:Y:S01]  /*566c0*/  STL [R1+0x3a4], R0 ;  /* 0x0003a40001007387 */ /* 0x0001e20000100800 */
[----:B------:R-:W4:Y:S02]  /*566d0*/  LDL.LU R27, [R1+0xa88] ;  /* 0x000a8800011b7983 */ /* 0x000f240000300800 */
[----:B0-----:R-:W-:Y:S02]  /*566e0*/  FMUL R0, R3, 1.4426950216293334961 ;  /* 0x3fb8aa3b03007820 */ /* 0x001fe40000400000 */
[----:B------:R-:W-:-:S05]  /*566f0*/  FMUL R6, R2, R6 ;  /* 0x0000000602067220 */ /* 0x000fca0000400000 */
[----:B------:R-:W-:Y:S01]  /*56700*/  STL [R1+0x428], R6 ;  /* 0x0004280601007387 */ /* 0x000fe20000100800 */
[----:B------:R-:W4:Y:S02]  /*56710*/  LDL.LU R26, [R1+0xa8c] ;  /* 0x000a8c00011a7983 */ /* 0x000f240000300800 */
[----:B---3--:R-:W-:-:S05]  /*56720*/  FMUL R3, R2, R4 ;  /* 0x0000000402037220 */ /* 0x008fca0000400000 */
        /* <DEDUP_REMOVED lines=11> */
[----:B0-----:R-:W3:Y:S01]  /*567e0*/  LDL.LU R3, [R1+0x10bc] ;  /* 0x0010bc0001037983 */ /* 0x001ee20000300800 */
[----:B------:R-:W3:Y:S01]  /*567f0*/  LDL.64 R6, [R1+0x12c8] ;  /* 0x0012c80001067983 */ /* 0x000ee20000100a00 */
[----:B--2---:R-:W-:-:S02]  /*56800*/  FMUL R17, R2, R11 ;  /* 0x0000000b02117220 */ /* 0x004fc40000400000 */
[----:B------:R-:W-:-:S03]  /*56810*/  FMUL R11, R2, R10 ;  /* 0x0000000a020b7220 */ /* 0x000fc60000400000 */
[----:B------:R0:W-:Y:S04]  /*56820*/  STL [R1+0x418], R17 ;  /* 0x0004181101007387 */ /* 0x0001e80000100800 */
[----:B0-----:R-:W4:Y:S01]  /*56830*/  LDL.64 R16, [R1+0x12c0] ;  /* 0x0012c00001107983 */ /* 0x001f220000100a00 */
[----:B------:R0:W-:Y:S03]  /*56840*/  STL [R1+0x41c], R11 ;  /* 0x00041c0b01007387 */ /* 0x0001e60000100800 */
[----:B0-----:R-:W4:Y:S02]  /*56850*/  LDL.64 R10, [R1+0x12b8] ;  /* 0x0012b800010a7983 */ /* 0x001f240000100a00 */
[----:B----4-:R-:W-:-:S05]  /*56860*/  FMUL R27, R2, R27 ;  /* 0x0000001b021b7220 */ /* 0x010fca0000400000 */
[----:B------:R-:W-:Y:S01]  /*56870*/  STL [R1+0x408], R27 ;  /* 0x0004081b01007387 */ /* 0x000fe20000100800 */
[----:B------:R-:W-:-:S05]  /*56880*/  FMUL R26, R2, R26 ;  /* 0x0000001a021a7220 */ /* 0x000fca0000400000 */
[----:B------:R0:W-:Y:S01]  /*56890*/  STL [R1+0x40c], R26 ;  /* 0x00040c1a01007387 */ /* 0x0001e20000100800 */
[C---:B---3--:R-:W-:Y:S02]  /*568a0*/  FMUL R25, R2.reuse, R25 ;  /* 0x0000001902197220 */ /* 0x048fe40000400000 */
        /* <DEDUP_REMOVED lines=15> */
[----:B------:R-:W-:Y:S02]  /*569a0*/  FFMA R3, R2, R3, R5 ;  /* 0x0000000302037223 */ /* 0x000fe40000000005 */
[C---:B------:R-:W-:Y:S01]  /*569b0*/  IMAD.WIDE R6, R13.reuse, 0x2, R6 ;  /* 0x000000020d067825 */ /* 0x040fe200078e0206 */
[----:B------:R-:W-:Y:S03]  /*569c0*/  STL [R1+0x3b8], R18 ;  /* 0x0003b81201007387 */ /* 0x000fe60000100800 */
[----:B------:R-:W-:Y:S02]  /*569d0*/  STL [R1+0x3bc], R12 ;  /* 0x0003bc0c01007387 */ /* 0x000fe40000100800 */
[----:B------:R-:W-:Y:S02]  /*569e0*/  STL [R1+0x3a8], R9 ;  /* 0x0003a80901007387 */ /* 0x000fe40000100800 */
[----:B------:R4:W-:Y:S01]  /*569f0*/  STL [R1+0x3ac], R4 ;  /* 0x0003ac0401007387 */ /* 0x0009e20000100800 */
[----:B------:R4:W-:Y:S04]  /*56a00*/  STL [R1+0x10bc], R3 ;  /* 0x0010bc0301007387 */ /* 0x0009e80000100800 */
[----:B0-----:R0:W2:Y:S04]  /*56a10*/  LDG.E.U16 R26, [R6.64] ;  /* 0x00000004061a7981 */ /* 0x0010a8000c1e1500 */
[----:B0-----:R-:W2:Y:S01]  /*56a20*/  LDL.LU R6, [R1+0x10f0] ;  /* 0x0010f00001067983 */ /* 0x001ea20000300800 */
[----:B-1----:R-:W2:Y:S02]  /*56a30*/  LDL.LU R23, [R1+0xb10] ;  /* 0x000b100001177983 */ /* 0x002ea40000300800 */
[----:B---3--:R-:W3:Y:S02]  /*56a40*/  LDL.LU R22, [R1+0xb14] ;  /* 0x000b140001167983 */ /* 0x008ee40000300800 */
[----:B----4-:R-:W-:-:S05]  /*56a50*/  IMAD.WIDE R4, R13, 0x2, R16 ;  /* 0x000000020d047825 */ /* 0x010fca00078e0210 */
[----:B------:R0:W4:Y:S01]  /*56a60*/  LDG.E.U16 R25, [R4.64] ;  /* 0x0000000404197981 */ /* 0x000122000c1e1500 */
[----:B------:R-:W-:-:S03]  /*56a70*/  IMAD.WIDE R2, R13, 0x2, R10 ;  /* 0x000000020d027825 */ /* 0x000fc600078e020a */
[----:B------:R-:W4:Y:S04]  /*56a80*/  LDL.LU R10, [R1+0xb00] ;  /* 0x000b0000010a7983 */ /* 0x000f280000300800 */
[----:B------:R1:W4:Y:S04]  /*56a90*/  LDG.E.U16 R24, [R2.64] ;  /* 0x0000000402187981 */ /* 0x000328000c1e1500 */
[----:B0-----:R-:W4:Y:S01]  /*56aa0*/  LDL.LU R5, [R1+0xb04] ;  /* 0x000b040001057983 */ /* 0x001f220000300800 */
[----:B------:R-:W4:Y:S02]  /*56ab0*/  LDL.LU R20, [R1+0xaf0] ;  /* 0x000af00001147983 */ /* 0x000f240000300800 */
[----:B------:R-:W4:Y:S01]  /*56ac0*/  LDL.LU R19, [R1+0xaf4] ;  /* 0x000af40001137983 */ /* 0x000f220000300800 */
[----:B------:R-:W4:Y:S01]  /*56ad0*/  LDL.LU R18, [R1+0xae0] ;  /* 0x000ae00001127983 */ /* 0x000f220000300800 */
[----:B------:R-:W4:Y:S02]  /*56ae0*/  LDL.LU R17, [R1+0xae4] ;  /* 0x000ae40001117983 */ /* 0x000f240000300800 */
[----:B------:R-:W4:Y:S01]  /*56af0*/  LDL.LU R16, [R1+0xad0] ;  /* 0x000ad00001107983 */ /* 0x000f220000300800 */
[----:B------:R-:W2:Y:S01]  /*56b00*/  MUFU.EX2 R0, R0 ;  /* 0x0000000000007308 */ /* 0x000ea20000000800 */
[----:B------:R-:W0:Y:S01]  /*56b10*/  LDS R4, [R21.X8+0x41500] ;  /* 0x0415000015047984 */ /* 0x000e220000008800 */
[----:B-1----:R-:W-:-:S03]  /*56b20*/  FADD R3, -R14, R15 ;  /* 0x0000000f0e037221 */ /* 0x002fc60000000100 */
[----:B------:R-:W4:Y:S01]  /*56b30*/  LDL.LU R15, [R1+0xad4] ;  /* 0x000ad400010f7983 */ /* 0x000f220000300800 */
[----:B------:R-:W4:Y:S02]  /*56b40*/  LDL.LU R14, [R1+0xac0] ;  /* 0x000ac000010e7983 */ /* 0x000f240000300800 */
[----:B------:R-:W4:Y:S02]  /*56b50*/  LDL.LU R12, [R1+0xac4] ;  /* 0x000ac400010c7983 */ /* 0x000f240000300800 */
[----:B------:R-:W4:Y:S01]  /*56b60*/  LDL.LU R11, [R1+0xab0] ;  /* 0x000ab000010b7983 */ /* 0x000f220000300800 */
[----:B------:R-:W4:Y:S01]  /*56b70*/  LDL.LU R7, [R1+0xab4] ;  /* 0x000ab40001077983 */ /* 0x000f220000300800 */
[----:B------:R-:W-:Y:S02]  /*56b80*/  FADD R2, -R28, R29 ;  /* 0x0000001d1c027221 */ /* 0x000fe40000000100 */
[----:B------:R-:W4:Y:S02]  /*56b90*/  LDL.LU R9, [R1+0x50c] ;  /* 0x00050c0001097983 */ /* 0x000f240000300800 */
[----:B------:R-:W-:Y:S01]  /*56ba0*/  FMUL R3, R3, 1.4426950216293334961 ;  /* 0x3fb8aa3b03037820 */ /* 0x000fe20000400000 */
[----:B------:R-:W4:Y:S01]  /*56bb0*/  LDL.LU R29, [R1+0xf48] ;  /* 0x000f4800011d7983 */ /* 0x000f220000300800 */
[----:B------:R-:W4:Y:S02]  /*56bc0*/  LDL R28, [R1+0xdc0] ;  /* 0x000dc000011c7983 */ /* 0x000f240000100800 */
[----:B--2---:R-:W-:-:S05]  /*56bd0*/  FFMA R6, R0, R6, R8 ;  /* 0x0000000600067223 */ /* 0x004fca0000000008 */
[----:B------:R1:W-:Y:S01]  /*56be0*/  STL [R1+0x10f0], R6 ;  /* 0x0010f00601007387 */ /* 0x0003e20000100800 */
[----:B---3--:R-:W-:Y:S02]  /*56bf0*/  FMUL R22, R0, R22 ;  /* 0x0000001600167220 */ /* 0x008fe40000400000 */
[----:B------:R-:W-:Y:S02]  /*56c00*/  STL [R1+0x888], R26 ;  /* 0x0008881a01007387 */ /* 0x000fe40000100800 */
[----:B-1----:R-:W-:Y:S02]  /*56c10*/  FMUL R6, R2, 1.4426950216293334961 ;  /* 0x3fb8aa3b02067820 */ /* 0x002fe40000400000 */
[----:B------:R1:W2:Y:S01]  /*56c20*/  MUFU.EX2 R2, R3 ;  /* 0x0000000300027308 */ /* 0x0002a20000000800 */
[----:B----4-:R-:W-:Y:S01]  /*56c30*/  STL [R1+0x884], R25 ;  /* 0x0008841901007387 */ /* 0x010fe20000100800 */
[C---:B-1----:R-:W-:Y:S02]  /*56c40*/  FMUL R3, R0.reuse, R23 ;  /* 0x0000001700037220 */ /* 0x042fe40000400000 */
[----:B------:R-:W-:-:S03]  /*56c50*/  FMUL R8, R0, R10 ;  /* 0x0000000a00087220 */ /* 0x000fc60000400000 */
[----:B------:R-:W-:Y:S01]  /*56c60*/  STL [R1+0x390], R3 ;  /* 0x0003900301007387 */ /* 0x000fe20000100800 */
[----:B------:R-:W-:Y:S02]  /*56c70*/  STL [R1+0x880], R24 ;  /* 0x0008801801007387 */ /* 0x000fe40000100800 */
[----:B------:R-:W-:Y:S02]  /*56c80*/  STL [R1+0x394], R22 ;  /* 0x0003941601007387 */ /* 0x000fe40000100800 */
[----:B------:R-:W3:Y:S01]  /*56c90*/  LDL.LU R10, [R1+0x500] ;  /* 0x00050000010a7983 */ /* 0x000ee20000300800 */
[----:B------:R1:W-:Y:S04]  /*56ca0*/  STL [R1+0x380], R8 ;  /* 0x0003800801007387 */ /* 0x0003e80000100800 */
[----:B-1----:R-:W4:Y:S01]  /*56cb0*/  LDL.LU R8, [R1+0x504] ;  /* 0x0005040001087983 */ /* 0x002f220000300800 */
[----:B------:R-:W-:-:S02]  /*56cc0*/  FMUL R3, R0, R5 ;  /* 0x0000000500037220 */ /* 0x000fc40000400000 */
[C---:B------:R-:W-:Y:S02]  /*56cd0*/  FMUL R19, R0.reuse, R19 ;  /* 0x0000001300137220 */ /* 0x040fe40000400000 */
[C---:B------:R-:W-:Y:S02]  /*56ce0*/  FMUL R18, R0.reuse, R18 ;  /* 0x0000001200127220 */ /* 0x040fe40000400000 */
[C---:B------:R-:W-:Y:S02]  /*56cf0*/  FMUL R16, R0.reuse, R16 ;  /* 0x0000001000107220 */ /* 0x040fe40000400000 */
[C---:B------:R-:W-:Y:S01]  /*56d00*/  FMUL R15, R0.reuse, R15 ;  /* 0x0000000f000f7220 */ /* 0x040fe20000400000 */
[----:B------:R1:W-:Y:S01]  /*56d10*/  STL [R1+0x384], R3 ;  /* 0x0003840301007387 */ /* 0x0003e20000100800 */
[C---:B------:R-:W-:Y:S02]  /*56d20*/  FMUL R12, R0.reuse, R12 ;  /* 0x0000000c000c7220 */ /* 0x040fe40000400000 */
[C---:B------:R-:W-:Y:S01]  /*56d30*/  FMUL R11, R0.reuse, R11 ;  /* 0x0000000b000b7220 */ /* 0x040fe20000400000 */
[----:B------:R-:W0:Y:S01]  /*56d40*/  LDS R5, [R21.X8+0x41600] ;  /* 0x0416000015057984 */ /* 0x000e220000008800 */
[----:B-1----:R-:W-:-:S05]  /*56d50*/  FMUL R3, R0, R20 ;  /* 0x0000001400037220 */ /* 0x002fca0000400000 */
[----:B------:R1:W-:Y:S01]  /*56d60*/  STL [R1+0x370], R3 ;  /* 0x0003700301007387 */ /* 0x0003e20000100800 */
[----:B------:R-:W-:Y:S02]  /*56d70*/  STL [R1+0x374], R19 ;  /* 0x0003741301007387 */ /* 0x000fe40000100800 */
[----:B------:R-:W-:Y:S02]  /*56d80*/  STL [R1+0x360], R18 ;  /* 0x0003601201007387 */ /* 0x000fe40000100800 */
[----:B-1----:R-:W-:-:S05]  /*56d90*/  FMUL R3, R0, R17 ;  /* 0x0000001100037220 */ /* 0x002fca0000400000 */
[----:B------:R1:W-:Y:S01]  /*56da0*/  STL [R1+0x364], R3 ;  /* 0x0003640301007387 */ /* 0x0003e20000100800 */
[----:B------:R-:W-:Y:S02]  /*56db0*/  STL [R1+0x350], R16 ;  /* 0x0003501001007387 */ /* 0x000fe40000100800 */
[----:B------:R-:W-:Y:S02]  /*56dc0*/  STL [R1+0x354], R15 ;  /* 0x0003540f01007387 */ /* 0x000fe40000100800 */
[----:B-1----:R-:W-:-:S05]  /*56dd0*/  FMUL R3, R0, R14 ;  /* 0x0000000e00037220 */ /* 0x002fca0000400000 */
[----:B------:R1:W-:Y:S01]  /*56de0*/  STL [R1+0x550], R3 ;  /* 0x0005500301007387 */ /* 0x0003e20000100800 */
[----:B------:R-:W-:Y:S02]  /*56df0*/  STL [R1+0x554], R12 ;  /* 0x0005540c01007387 */ /* 0x000fe40000100800 */
[----:B------:R-:W2:Y:S02]  /*56e00*/  LDL.LU R23, [R1+0xb18] ;  /* 0x000b180001177983 */ /* 0x000ea40000300800 */
[----:B------:R-:W-:Y:S01]  /*56e10*/  STL [R1+0x540], R11 ;  /* 0x0005400b01007387 */ /* 0x000fe20000100800 */
[----:B------:R-:W2:Y:S01]  /*56e20*/  LDL.LU R22, [R1+0xb1c] ;  /* 0x000b1c0001167983 */ /* 0x000ea20000300800 */
[----:B-1----:R-:W-:-:S05]  /*56e30*/  FMUL R3, R0, R7 ;  /* 0x0000000700037220 */ /* 0x002fca0000400000 */
[----:B------:R1:W-:Y:S01]  /*56e40*/  STL [R1+0x544], R3 ;  /* 0x0005440301007387 */ /* 0x0003e20000100800 */
[----:B------:R-:W2:Y:S03]  /*56e50*/  LDL.LU R7, [R1+0xb08] ;  /* 0x000b080001077983 */ /* 0x000ea60000300800 */
[----:B-1----:R-:W2:Y:S01]  /*56e60*/  LDL.LU R3, [R1+0xb0c] ;  /* 0x000b0c0001037983 */ /* 0x002ea20000300800 */
[----:B------:R-:W2:Y:S02]  /*56e70*/  LDL.LU R20, [R1+0xaf8] ;  /* 0x000af80001147983 */ /* 0x000ea40000300800 */
[----:B---3--:R-:W-:-:S05]  /*56e80*/  FMUL R10, R0, R10 ;  /* 0x0000000a000a7220 */ /* 0x008fca0000400000 */
[----:B------:R1:W-:Y:S01]  /*56e90*/  STL [R1+0x530], R10 ;  /* 0x0005300a01007387 */ /* 0x0003e20000100800 */
[----:B------:R-:W3:Y:S02]  /*56ea0*/  LDL.LU R19, [R1+0xafc] ;  /* 0x000afc0001137983 */ /* 0x000ee40000300800 */
[----:B----4-:R-:W-:-:S05]  /*56eb0*/  FMUL R0, R0, R8 ;  /* 0x0000000800007220 */ /* 0x010fca0000400000 */
        /* <DEDUP_REMOVED lines=8> */
[----:B-1----:R-:W3:Y:S01]  /*56f40*/  LDL.LU R10, [R1+0xabc] ;  /* 0x000abc00010a7983 */ /* 0x002ee20000300800 */
[----:B------:R-:W3:Y:S02]  /*56f50*/  LDL.LU R8, [R1+0x508] ;  /* 0x0005080001087983 */ /* 0x000ee40000300800 */
[----:B--2---:R-:W-:-:S02]  /*56f60*/  FMUL R24, R2, R23 ;  /* 0x0000001702187220 */ /* 0x004fc40000400000 */
[----:B------:R-:W-:-:S03]  /*56f70*/  FMUL R23, R2, R22 ;  /* 0x0000001602177220 */ /* 0x000fc60000400000 */
[----:B------:R-:W-:Y:S02]  /*56f80*/  STL [R1+0x398], R24 ;  /* 0x0003981801007387 */ /* 0x000fe40000100800 */
[----:B------:R-:W-:Y:S02]  /*56f90*/  STL [R1+0x39c], R23 ;  /* 0x00039c1701007387 */ /* 0x000fe40000100800 */
[C---:B------:R-:W-:Y:S02]  /*56fa0*/  FMUL R22, R2.reuse, R3 ;  /* 0x0000000302167220 */ /* 0x040fe40000400000 */
[----:B------:R-:W0:Y:S01]  /*56fb0*/  LDL.LU R3, [R1+0x10f4] ;  /* 0x0010f40001037983 */ /* 0x000e220000300800 */
[----:B----4-:R1:W2:Y:S02]  /*56fc0*/  MUFU.EX2 R0, R6 ;  /* 0x0000000600007308 */ /* 0x0102a40000000800 */
[----:B-1----:R-:W-:-:S05]  /*56fd0*/  FMUL R6, R2, R7 ;  /* 0x0000000702067220 */ /* 0x002fca0000400000 */
[----:B------:R1:W-:Y:S04]  /*56fe0*/  STL [R1+0x388], R6 ;  /* 0x0003880601007387 */ /* 0x0003e80000100800 */
[----:B-1----:R-:W4:Y:S01]  /*56ff0*/  LDL.64 R6, [R1+0x12b0] ;  /* 0x0012b00001067983 */ /* 0x002f220000100a00 */
[----:B------:R1:W-:Y:S02]  /*57000*/  STL [R1+0x38c], R22 ;  /* 0x00038c1601007387 */ /* 0x0003e40000100800 */
[----:B-1----:R-:W-:-:S05]  /*57010*/  FMUL R22, R2, R20 ;  /* 0x0000001402167220 */ /* 0x002fca0000400000 */
[----:B------:R-:W-:Y:S01]  /*57020*/  STL [R1+0x378], R22 ;  /* 0x0003781601007387 */ /* 0x000fe20000100800 */
[----:B---3--:R-:W-:-:S05]  /*57030*/  FMUL R20, R2, R19 ;  /* 0x0000001302147220 */ /* 0x008fca0000400000 */
        /* <DEDUP_REMOVED lines=16> */
[----:B------:R-:W-:-:S02]  /*57140*/  FMUL R10, R2, R8 ;  /* 0x00000008020a7220 */ /* 0x000fc40000400000 */
[----:B------:R3:W-:Y:S01]  /*57150*/  STL [R1+0x54c], R11 ;  /* 0x00054c0b01007387 */ /* 0x0007e20000100800 */
[----:B-1----:R-:W2:Y:S02]  /*57160*/  LDL.LU R12, [R1+0x1158] ;  /* 0x00115800010c7983 */ /* 0x002ea40000300800 */
[----:B------:R1:W-:Y:S02]  /*57170*/  STL [R1+0x538], R10 ;  /* 0x0005380a01007387 */ /* 0x0003e40000100800 */
[----:B---3--:R-:W3:Y:S02]  /*57180*/  LDL.LU R11, [R1+0xb20] ;  /* 0x000b2000010b7983 */ /* 0x008ee40000300800 */
[----:B------:R-:W-:-:S05]  /*57190*/  FMUL R8, R2, R9 ;  /* 0x0000000902087220 */ /* 0x000fca0000400000 */
[----:B------:R0:W-:Y:S01]  /*571a0*/  STL [R1+0x53c], R8 ;  /* 0x00053c0801007387 */ /* 0x0001e20000100800 */
[----:B-1----:R-:W3:Y:S02]  /*571b0*/  LDL.LU R10, [R1+0xb24] ;  /* 0x000b2400010a7983 */ /* 0x002ee40000300800 */
[----:B------:R-:W3:Y:S02]  /*571c0*/  LDL.LU R9, [R1+0x4f0] ;  /* 0x0004f00001097983 */ /* 0x000ee40000300800 */
[----:B0-----:R-:W-:-:S05]  /*571d0*/  FFMA R3, R2, R3, R4 ;  /* 0x0000000302037223 */ /* 0x001fca0000000004 */
[----:B------:R4:W-:Y:S01]  /*571e0*/  STL [R1+0x10f4], R3 ;  /* 0x0010f40301007387 */ /* 0x0009e20000100800 */
[----:B------:R-:W3:Y:S02]  /*571f0*/  LDL.LU R8, [R1+0x4f4] ;  /* 0x0004f40001087983 */ /* 0x000ee40000300800 */
[----:B------:R-:W3:Y:S02]  /*57200*/  LDL.LU R19, [R1+0x4e0] ;  /* 0x0004e00001137983 */ /* 0x000ee40000300800 */
[----:B------:R-:W3:Y:S02]  /*57210*/  LDL.LU R18, [R1+0x4e4] ;  /* 0x0004e40001127983 */ /* 0x000ee40000300800 */
[----:B------:R-:W-:Y:S01]  /*57220*/  FADD R4, -R28, R29 ;  /* 0x0000001d1c047221 */ /* 0x000fe20000000100 */
[----:B------:R-:W3:Y:S01]  /*57230*/  LDL.LU R17, [R1+0x4d0] ;  /* 0x0004d00001117983 */ /* 0x000ee20000300800 */
[----:B------:R-:W3:Y:S02]  /*57240*/  LDL.LU R16, [R1+0x4d4] ;  /* 0x0004d40001107983 */ /* 0x000ee40000300800 */
[----:B------:R-:W3:Y:S02]  /*57250*/  LDL.LU R15, [R1+0x4c0] ;  /* 0x0004c000010f7983 */ /* 0x000ee40000300800 */
[----:B------:R-:W-:-:S02]  /*57260*/  FMUL R4, R4, 1.4426950216293334961 ;  /* 0x3fb8aa3b04047820 */ /* 0x000fc40000400000 */
[----:B----4-:R-:W-:Y:S02]  /*57270*/  IMAD.WIDE R2, R13, 0x2, R6 ;  /* 0x000000020d027825 */ /* 0x010fe400078e0206 */
[----:B------:R-:W4:Y:S04]  /*57280*/  LDL.LU R7, [R1+0x4c4] ;  /* 0x0004c40001077983 */ /* 0x000f280000300800 */
[----:B------:R0:W4:Y:S04]  /*57290*/  LDG.E.U16 R20, [R2.64] ;  /* 0x0000000402147981 */ /* 0x000128000c1e1500 */
[----:B------:R-:W1:Y:S01]  /*572a0*/  LDS R6, [R21.X8+0x41700] ;  /* 0x0417000015067984 */ /* 0x000e620000008800 */
[----:B0-----:R0:W0:Y:S01]  /*572b0*/  MUFU.EX2 R2, R4 ;  /* 0x0000000400027308 */ /* 0x0010220000000800 */
[----:B--2---:R-:W-:-:S02]  /*572c0*/  FFMA R12, R0, R12, R5 ;  /* 0x0000000c000c7223 */ /* 0x004fc40000000005 */
[----:B---3--:R-:W-:-:S03]  /*572d0*/  FMUL R3, R0, R11 ;  /* 0x0000000b00037220 */ /* 0x008fc60000400000 */
[----:B------:R-:W-:Y:S01]  /*572e0*/  STL [R1+0x1158], R12 ;  /* 0x0011580c01007387 */ /* 0x000fe20000100800 */
[----:B0-----:R-:W2:Y:S03]  /*572f0*/  LDL.LU R4, [R1+0x4b0] ;  /* 0x0004b00001047983 */ /* 0x001ea60000300800 */
[----:B------:R0:W-:Y:S04]  /*57300*/  STL [R1+0x520], R3 ;  /* 0x0005200301007387 */ /* 0x0001e80000100800 */
[----:B0-----:R-:W3:Y:S01]  /*57310*/  LDL.LU R3, [R1+0x4b4] ;  /* 0x0004b40001037983 */ /* 0x001ee20000300800 */
[C---:B------:R-:W-:Y:S02]  /*57320*/  FMUL R5, R0.reuse, R10 ;  /* 0x0000000a00057220 */ /* 0x040fe40000400000 */
[----:B------:R-:W-:-:S03]  /*57330*/  FMUL R9, R0, R9 ;  /* 0x0000000900097220 */ /* 0x000fc60000400000 */
[----:B------:R0:W-:Y:S01]  /*57340*/  STL [R1+0x524], R5 ;  /* 0x0005240501007387 */ /* 0x0001e20000100800 */
[----:B------:R-:W3:Y:S02]  /*57350*/  LDL.LU R14, [R1+0x4a0] ;  /* 0x0004a000010e7983 */ /* 0x000ee40000300800 */
[----:B------:R0:W-:Y:S02]  /*57360*/  STL [R1+0x510], R9 ;  /* 0x0005100901007387 */ /* 0x0001e40000100800 */
[----:B------:R-:W3:Y:S02]  /*57370*/  LDL.LU R12, [R1+0x4a4] ;  /* 0x0004a400010c7983 */ /* 0x000ee40000300800 */
[----:B0-----:R-:W-:-:S05]  /*57380*/  FMUL R5, R0, R8 ;  /* 0x0000000800057220 */ /* 0x001fca0000400000 */
[----:B------:R0:W-:Y:S01]  /*57390*/  STL [R1+0x514], R5 ;  /* 0x0005140501007387 */ /* 0x0001e20000100800 */
[----:B------:R-:W3:Y:S02]  /*573a0*/  LDL.LU R11, [R1+0x490] ;  /* 0x00049000010b7983 */ /* 0x000ee40000300800 */
[----:B------:R-:W3:Y:S02]  /*573b0*/  LDL.LU R10, [R1+0x494] ;  /* 0x00049400010a7983 */ /* 0x000ee40000300800 */
[----:B------:R-:W3:Y:S01]  /*573c0*/  LDL.LU R9, [R1+0xb28] ;  /* 0x000b280001097983 */ /* 0x000ee20000300800 */
[----:B------:R-:W3:Y:S01]  /*573d0*/  LDL.LU R8, [R1+0xb2c] ;  /* 0x000b2c0001087983 */ /* 0x000ee20000300800 */
[C---:B------:R-:W-:Y:S02]  /*573e0*/  FMUL R19, R0.reuse, R19 ;  /* 0x0000001300137220 */ /* 0x040fe40000400000 */
[C---:B------:R-:W-:Y:S02]  /*573f0*/  FMUL R17, R0.reuse, R17 ;  /* 0x0000001100117220 */ /* 0x040fe40000400000 */
[----:B------:R-:W-:-:S02]  /*57400*/  FMUL R16, R0, R16 ;  /* 0x0000001000107220 */ /* 0x000fc40000400000 */
[C---:B0-----:R-:W-:Y:S01]  /*57410*/  FMUL R5, R0.reuse, R18 ;  /* 0x0000001200057220 */ /* 0x041fe20000400000 */
[----:B------:R-:W-:Y:S04]  /*57420*/  STL [R1+0x500], R19 ;  /* 0x0005001301007387 */ /* 0x000fe80000100800 */
[----:B------:R0:W-:Y:S01]  /*57430*/  STL [R1+0x504], R5 ;  /* 0x0005040501007387 */ /* 0x0001e20000100800 */
[----:B------:R-:W-:Y:S02]  /*57440*/  STL [R1+0x4f0], R17 ;  /* 0x0004f01101007387 */ /* 0x000fe40000100800 */
[----:B------:R-:W-:Y:S02]  /*57450*/  STL [R1+0x4f4], R16 ;  /* 0x0004f41001007387 */ /* 0x000fe40000100800 */
[----:B0-----:R-:W-:-:S02]  /*57460*/  FMUL R5, R0, R15 ;  /* 0x0000000f00057220 */ /* 0x001fc40000400000 */
[C---:B----4-:R-:W-:Y:S02]  /*57470*/  FMUL R15, R0.reuse, R7 ;  /* 0x00000007000f7220 */ /* 0x050fe40000400000 */
[----:B------:R-:W4:Y:S01]  /*57480*/  LDL.LU R7, [R1+0x4f8] ;  /* 0x0004f80001077983 */ /* 0x000f220000300800 */
[----:B------:R-:W-:Y:S02]  /*57490*/  STL [R1+0x87c], R20 ;  /* 0x00087c1401007387 */ /* 0x000fe40000100800 */
[----:B------:R0:W-:Y:S02]  /*574a0*/  STL [R1+0x4e0], R5 ;  /* 0x0004e00501007387 */ /* 0x0001e40000100800 */
[----:B0-----:R-:W4:Y:S01]  /*574b0*/  LDL.LU R5, [R1+0x4fc] ;  /* 0x0004fc0001057983 */ /* 0x001f220000300800 */
[----:B------:R3:W-:Y:S02]  /*574c0*/  STL [R1+0x4e4], R15 ;  /* 0x0004e40f01007387 */ /* 0x0007e40000100800 */
[----:B--2---:R-:W-:-:S02]  /*574d0*/  FMUL R16, R0, R4 ;  /* 0x0000000400107220 */ /* 0x004fc40000400000 */
[----:B------:R-:W2:Y:S03]  /*574e0*/  LDL.LU R4, [R1+0x4e8] ;  /* 0x0004e80001047983 */ /* 0x000ea60000300800 */
[----:B------:R0:W-:Y:S02]  /*574f0*/  STL [R1+0x4d0], R16 ;  /* 0x0004d01001007387 */ /* 0x0001e40000100800 */
[C---:B---3--:R-:W-:Y:S02]  /*57500*/  FMUL R15, R0.reuse, R3 ;  /* 0x00000003000f7220 */ /* 0x048fe40000400000 */
[----:B------:R-:W3:Y:S03]  /*57510*/  LDL.LU R3, [R1+0x4ec] ;  /* 0x0004ec0001037983 */ /* 0x000ee60000300800 */
[----:B------:R0:W-:Y:S02]  /*57520*/  STL [R1+0x4d4], R15 ;  /* 0x0004d40f01007387 */ /* 0x0001e40000100800 */
[----:B------:R-:W-:-:S02]  /*57530*/  FMUL R14, R0, R14 ;  /* 0x0000000e000e7220 */ /* 0x000fc40000400000 */
[----:B------:R-:W-:-:S03]  /*57540*/  FMUL R12, R0, R12 ;  /* 0x0000000c000c7220 */ /* 0x000fc60000400000 */
[----:B------:R-:W-:Y:S02]  /*57550*/  STL [R1+0x4c0], R14 ;  /* 0x0004c00e01007387 */ /* 0x000fe40000100800 */
[----:B------:R-:W-:Y:S02]  /*57560*/  STL [R1+0x4c4], R12 ;  /* 0x0004c40c01007387 */ /* 0x000fe40000100800 */
[C---:B------:R-:W-:Y:S02]  /*57570*/  FMUL R11, R0.reuse, R11 ;  /* 0x0000000b000b7220 */ /* 0x040fe40000400000 */
[----:B------:R-:W-:Y:S02]  /*57580*/  FMUL R10, R0, R10 ;  /* 0x0000000a000a7220 */ /* 0x000fe40000400000 */
[C---:B------:R-:W-:Y:S01]  /*57590*/  FMUL R9, R2.reuse, R9 ;  /* 0x0000000902097220 */ /* 0x040fe20000400000 */
[----:B------:R-:W-:Y:S02]  /*575a0*/  STL [R1+0x4b0], R11 ;  /* 0x0004b00b01007387 */ /* 0x000fe40000100800 */
[----:B------:R-:W-:Y:S02]  /*575b0*/  STL [R1+0x4b4], R10 ;  /* 0x0004b40a01007387 */ /* 0x000fe40000100800 */
[----:B------:R-:W3:Y:S02]  /*575c0*/  LDL.LU R18, [R1+0x4d8] ;  /* 0x0004d80001127983 */ /* 0x000ee40000300800 */
[C---:B------:R-:W-:Y:S01]  /*575d0*/  FMUL R0, R2.reuse, R8 ;  /* 0x0000000802007220 */ /* 0x040fe20000400000 */
[----:B------:R1:W-:Y:S01]  /*575e0*/  STL [R1+0x528], R9 ;  /* 0x0005280901007387 */ /* 0x0003e20000100800 */
[----:B------:R-:W3:Y:S03]  /*575f0*/  LDL.LU R17, [R1+0x4dc] ;  /* 0x0004dc0001117983 */ /* 0x000ee60000300800 */
[----:B------:R4:W-:Y:S01]  /*57600*/  STL [R1+0x52c], R0 ;  /* 0x00052c0001007387 */ /* 0x0009e20000100800 */
[----:B0-----:R-:W3:Y:S02]  /*57610*/  LDL.LU R16, [R1+0x4c8] ;  /* 0x0004c80001107983 */ /* 0x001ee40000300800 */
[----:B------:R-:W3:Y:S01]  /*57620*/  LDL.LU R15, [R1+0x4cc] ;  /* 0x0004cc00010f7983 */ /* 0x000ee20000300800 */
[----:B-1----:R-:W3:Y:S01]  /*57630*/  LDL.LU R9, [R1+0x4b8] ;  /* 0x0004b80001097983 */ /* 0x002ee20000300800 */
[----:B------:R-:W3:Y:S02]  /*57640*/  LDL.LU R8, [R1+0x4bc] ;  /* 0x0004bc0001087983 */ /* 0x000ee40000300800 */
[----:B------:R-:W3:Y:S02]  /*57650*/  LDL.LU R14, [R1+0x4a8] ;  /* 0x0004a800010e7983 */ /* 0x000ee40000300800 */
[----:B----4-:R-:W-:-:S05]  /*57660*/  FMUL R7, R2, R7 ;  /* 0x0000000702077220 */ /* 0x010fca0000400000 */
[----:B------:R0:W-:Y:S01]  /*57670*/  STL [R1+0x518], R7 ;  /* 0x0005180701007387 */ /* 0x0001e20000100800 */
[----:B------:R-:W4:Y:S02]  /*57680*/  LDL.LU R12, [R1+0x4ac] ;  /* 0x0004ac00010c7983 */ /* 0x000f240000300800 */
[----:B------:R-:W-:-:S05]  /*57690*/  FMUL R0, R2, R5 ;  /* 0x0000000502007220 */ /* 0x000fca0000400000 */
[----:B------:R3:W-:Y:S01]  /*576a0*/  STL [R1+0x51c], R0 ;  /* 0x00051c0001007387 */ /* 0x0007e20000100800 */
[----:B0-----:R-:W4:Y:S02]  /*576b0*/  LDL.LU R7, [R1+0x498] ;  /* 0x0004980001077983 */ /* 0x001f240000300800 */
        /* <DEDUP_REMOVED lines=8> */
[C---:B------:R-:W-:Y:S02]  /*57740*/  FMUL R20, R2.reuse, R18 ;  /* 0x0000001202147220 */ /* 0x040fe40000400000 */
[----:B------:R-:W3:Y:S01]  /*57750*/  LDL.64 R18, [R1+0x1298] ;  /* 0x0012980001127983 */ /* 0x000ee20000100a00 */
[----:B------:R-:W-:-:S02]  /*57760*/  FMUL R17, R2, R17 ;  /* 0x0000001102117220 */ /* 0x000fc40000400000 */
[----:B------:R0:W-:Y:S03]  /*57770*/  STL [R1+0x4f8], R20 ;  /* 0x0004f81401007387 */ /* 0x0001e60000100800 */
[----:B------:R1:W-:Y:S01]  /*57780*/  STL [R1+0x4fc], R17 ;  /* 0x0004fc1101007387 */ /* 0x0003e20000100800 */
[C---:B0-----:R-:W-:Y:S02]  /*57790*/  FMUL R20, R2.reuse, R16 ;  /* 0x0000001002147220 */ /* 0x041fe40000400000 */
[----:B-1----:R-:W-:-:S03]  /*577a0*/  FMUL R17, R2, R15 ;  /* 0x0000000f02117220 */ /* 0x002fc60000400000 */
[----:B------:R-:W-:Y:S01]  /*577b0*/  STL [R1+0x4e8], R20 ;  /* 0x0004e81401007387 */ /* 0x000fe20000100800 */
[C---:B------:R-:W-:Y:S02]  /*577c0*/  FMUL R16, R2.reuse, R9 ;  /* 0x0000000902107220 */ /* 0x040fe40000400000 */
[C---:B------:R-:W-:Y:S01]  /*577d0*/  FMUL R15, R2.reuse, R8 ;  /* 0x00000008020f7220 */ /* 0x040fe20000400000 */
[----:B------:R-:W-:Y:S01]  /*577e0*/  STL [R1+0x4ec], R17 ;  /* 0x0004ec1101007387 */ /* 0x000fe20000100800 */
[----:B------:R-:W3:Y:S02]  /*577f0*/  LDL.64 R8, [R1+0x1290] ;  /* 0x0012900001087983 */ /* 0x000ee40000100a00 */
[----:B------:R0:W-:Y:S02]  /*57800*/  STL [R1+0x4d8], R16 ;  /* 0x0004d81001007387 */ /* 0x0001e40000100800 */
[----:B0-----:R-:W3:Y:S01]  /*57810*/  LDL.64 R16, [R1+0x1288] ;  /* 0x0012880001107983 */ /* 0x001ee20000100a00 */
[----:B------:R-:W-:-:S02]  /*57820*/  FMUL R14, R2, R14 ;  /* 0x0000000e020e7220 */ /* 0x000fc40000400000 */
[C---:B----4-:R-:W-:Y:S02]  /*57830*/  FMUL R12, R2.reuse, R12 ;  /* 0x0000000c020c7220 */ /* 0x050fe40000400000 */
[C---:B------:R-:W-:Y:S01]  /*57840*/  FMUL R7, R2.reuse, R7 ;  /* 0x0000000702077220 */ /* 0x040fe20000400000 */
[----:B------:R-:W-:Y:S01]  /*57850*/  STL [R1+0x4dc], R15 ;  /* 0x0004dc0f01007387 */ /* 0x000fe20000100800 */
[----:B------:R-:W4:Y:S02]  /*57860*/  LDL.64 R22, [R1+0x1278] ;  /* 0x0012780001167983 */ /* 0x000f240000100a00 */
[----:B------:R-:W-:Y:S02]  /*57870*/  STL [R1+0x4c8], R14 ;  /* 0x0004c80e01007387 */ /* 0x000fe40000100800 */
[----:B------:R-:W-:Y:S01]  /*57880*/  STL [R1+0x4cc], R12 ;  /* 0x0004cc0c01007387 */ /* 0x000fe20000100800 */
[----:B------:R0:W-:Y:S01]  /*57890*/  STL [R1+0x4b8], R7 ;  /* 0x0004b80701007387 */ /* 0x0001e20000100800 */
[----:B--2---:R-:W-:-:S05]  /*578a0*/  FMUL R3, R2, R3 ;  /* 0x0000000302037220 */ /* 0x004fca0000400000 */
[----:B------:R1:W-:Y:S01]  /*578b0*/  STL [R1+0x4bc], R3 ;  /* 0x0004bc0301007387 */ /* 0x0003e20000100800 */
[----:B---3--:R-:W-:Y:S02]  /*578c0*/  FFMA R0, R2, R0, R6 ;  /* 0x0000000002007223 */ /* 0x008fe40000000006 */
[C---:B0-----:R-:W-:Y:S02]  /*578d0*/  IMAD.WIDE R6, R13.reuse, 0x2, R10 ;  /* 0x000000020d067825 */ /* 0x041fe400078e020a */
[----:B------:R-:W2:Y:S02]  /*578e0*/  LDL.64 R10, [R1+0x1270] ;  /* 0x00127000010a7983 */ /* 0x000ea40000100a00 */
[----:B------:R0:W-:Y:S02]  /*578f0*/  STL [R1+0x115c], R0 ;  /* 0x00115c0001007387 */ /* 0x0001e40000100800 */
[----:B------:R-:W3:Y:S01]  /*57900*/  LDL.64 R14, [R1+0x1268] ;  /* 0x00126800010e7983 */ /* 0x000ee20000100a00 */
[----:B------:R0:W3:Y:S01]  /*57910*/  LDG.E.U16 R20, [R6.64] ;  /* 0x0000000406147981 */ /* 0x0000e2000c1e1500 */
[----:B------:R-:W-:-:S05]  /*57920*/  IMAD.WIDE R4, R13, 0x2, R4 ;  /* 0x000000020d047825 */ /* 0x000fca00078e0204 */
[----:B------:R0:W3:Y:S01]  /*57930*/  LDG.E.U16 R12, [R4.64] ;  /* 0x00000004040c7981 */ /* 0x0000e2000c1e1500 */
[----:B-1----:R-:W-:-:S03]  /*57940*/  IMAD.WIDE R2, R13, 0x2, R18 ;  /* 0x000000020d027825 */ /* 0x002fc600078e0212 */
[----:B------:R-:W3:Y:S04]  /*57950*/  LDL.64 R18, [R1+0x1260] ;  /* 0x0012600001127983 */ /* 0x000ee80000100a00 */
[----:B0-----:R4:W3:Y:S01]  /*57960*/  LDG.E.U16 R0, [R2.64] ;  /* 0x0000000402007981 */ /* 0x0018e2000c1e1500 */
[----:B------:R-:W-:-:S03]  /*57970*/  IMAD.WIDE R6, R13, 0x2, R8 ;  /* 0x000000020d067825 */ /* 0x000fc600078e0208 */
[----:B------:R-:W3:Y:S04]  /*57980*/  LDL.64 R8, [R1+0x1258] ;  /* 0x0012580001087983 */ /* 0x000ee80000100a00 */
[----:B------:R2:W3:Y:S01]  /*57990*/  LDG.E.U16 R26, [R6.64] ;  /* 0x00000004061a7981 */ /* 0x0004e2000c1e1500 */
[----:B------:R-:W-:-:S03]  /*579a0*/  IMAD.WIDE R4, R13, 0x2, R16 ;  /* 0x000000020d047825 */ /* 0x000fc600078e0210 */
[----:B------:R-:W3:Y:S04]  /*579b0*/  LDL.64 R16, [R1+0x1250] ;  /* 0x0012500001107983 */ /* 0x000ee80000100a00 */
[----:B------:R3:W3:Y:S01]  /*579c0*/  LDG.E.U16 R27, [R4.64] ;  /* 0x00000004041b7981 */ /* 0x0006e2000c1e1500 */
[----:B----4-:R-:W-:-:S03]  /*579d0*/  IMAD.WIDE R2, R13, 0x2, R22 ;  /* 0x000000020d027825 */ /* 0x010fc600078e0216 */
[----:B------:R-:W4:Y:S04]  /*579e0*/  LDL.64 R22, [R1+0x1248] ;  /* 0x0012480001167983 */ /* 0x000f280000100a00 */
[----:B------:R0:W4:Y:S01]  /*579f0*/  LDG.E.U16 R29, [R2.64] ;  /* 0x00000004021d7981 */ /* 0x000122000c1e1500 */
[----:B--2---:R-:W-:-:S03]  /*57a00*/  IMAD.WIDE R6, R13, 0x2, R10 ;  /* 0x000000020d067825 */ /* 0x004fc600078e020a */
[----:B------:R-:W2:Y:S01]  /*57a10*/  LDL.64 R10, [R1+0x1240] ;  /* 0x00124000010a7983 */ /* 0x000ea20000100a00 */
[----:B---3--:R-:W-:-:S03]  /*57a20*/  IMAD.WIDE R4, R13, 0x2, R14 ;  /* 0x000000020d047825 */ /* 0x008fc600078e020e */
[----:B------:R-:W3:Y:S04]  /*57a30*/  LDL.64 R14, [R1+0x1238] ;  /* 0x00123800010e7983 */ /* 0x000ee80000100a00 */
[----:B------:R1:W3:Y:S04]  /*57a40*/  LDG.E.U16 R28, [R6.64] ;  /* 0x00000004061c7981 */ /* 0x0002e8000c1e1500 */
[----:B------:R0:W3:Y:S02]  /*57a50*/  LDG.E.U16 R24, [R4.64] ;  /* 0x0000000404187981 */ /* 0x0000e4000c1e1500 */
[----:B0-----:R-:W-:-:S02]  /*57a60*/  IMAD.WIDE R2, R13, 0x2, R18 ;  /* 0x000000020d027825 */ /* 0x001fc400078e0212 */
[----:B------:R-:W3:Y:S04]  /*57a70*/  LDL.64 R18, [R1+0x1230] ;  /* 0x0012300001127983 */ /* 0x000ee80000100a00 */
[----:B------:R4:W3:Y:S01]  /*57a80*/  LDG.E.U16 R25, [R2.64] ;  /* 0x0000000402197981 */ /* 0x0008e2000c1e1500 */
[----:B-1----:R-:W-:-:S03]  /*57a90*/  IMAD.WIDE R6, R13, 0x2, R8 ;  /* 0x000000020d067825 */ /* 0x002fc600078e0208 */
[----:B------:R-:W3:Y:S01]  /*57aa0*/  LDL.64 R8, [R1+0x1228] ;  /* 0x0012280001087983 */ /* 0x000ee20000100a00 */
[----:B------:R-:W-:-:S03]  /*57ab0*/  IMAD.WIDE R4, R13, 0x2, R16 ;  /* 0x000000020d047825 */ /* 0x000fc600078e0210 */
[----:B------:R-:W3:Y:S01]  /*57ac0*/  LDL.64 R16, [R1+0x1220] ;  /* 0x0012200001107983 */ /* 0x000ee20000100a00 */
[----:B----4-:R-:W-:-:S03]  /*57ad0*/  IMAD.WIDE R2, R13, 0x2, R22 ;  /* 0x000000020d027825 */ /* 0x010fc600078e0216 */
[----:B------:R-:W4:Y:S01]  /*57ae0*/  LDL.64 R22, [R1+0x1210] ;  /* 0x0012100001167983 */ /* 0x000f220000100a00 */
[----:B------:R0:W-:Y:S02]  /*57af0*/  STL [R1+0x878], R20 ;  /* 0x0008781401007387 */ /* 0x0001e40000100800 */
[----:B------:R1:W-:Y:S02]  /*57b00*/  STL [R1+0x874], R12 ;  /* 0x0008740c01007387 */ /* 0x0003e40000100800 */
[----:B------:R1:W-:Y:S01]  /*57b10*/  STL [R1+0x870], R0 ;  /* 0x0008700001007387 */ /* 0x0003e20000100800 */
[----:B0-----:R2:W4:Y:S04]  /*57b20*/  LDG.E.U16 R20, [R6.64] ;  /* 0x0000000406147981 */ /* 0x001528000c1e1500 */
[----:B-1----:R3:W4:Y:S04]  /*57b30*/  LDG.E.U16 R12, [R4.64] ;  /* 0x00000004040c7981 */ /* 0x002728000c1e1500 */
[----:B------:R0:W4:Y:S01]  /*57b40*/  LDG.E.U16 R0, [R2.64] ;  /* 0x0000000402007981 */ /* 0x000122000c1e1500 */
[----:B--2---:R-:W-:-:S03]  /*57b50*/  IMAD.WIDE R6, R13, 0x2, R10 ;  /* 0x000000020d067825 */ /* 0x004fc600078e020a */
[----:B------:R-:W2:Y:S01]  /*57b60*/  LDL.64 R10, [R1+0x1208] ;  /* 0x00120800010a7983 */ /* 0x000ea20000100a00 */
[----:B---3--:R-:W-:-:S03]  /*57b70*/  IMAD.WIDE R4, R13, 0x2, R14 ;  /* 0x000000020d047825 */ /* 0x008fc600078e020e */
[----:B------:R-:W3:Y:S01]  /*57b80*/  LDL.64 R14, [R1+0x1200] ;  /* 0x00120000010e7983 */ /* 0x000ee20000100a00 */
[----:B0-----:R-:W-:-:S03]  /*57b90*/  IMAD.WIDE R2, R13, 0x2, R18 ;  /* 0x000000020d027825 */ /* 0x001fc600078e0212 */
[----:B------:R-:W3:Y:S01]  /*57ba0*/  LDL.64 R18, [R1+0x11f8] ;  /* 0x0011f80001127983 */ /* 0x000ee20000100a00 */
[----:B------:R0:W-:Y:S02]  /*57bb0*/  STL [R1+0x86c], R26 ;  /* 0x00086c1a01007387 */ /* 0x0001e40000100800 */
[----:B------:R1:W-:Y:S02]  /*57bc0*/  STL [R1+0x868], R27 ;  /* 0x0008681b01007387 */ /* 0x0003e40000100800 */
[----:B------:R1:W-:Y:S01]  /*57bd0*/  STL [R1+0x864], R29 ;  /* 0x0008641d01007387 */ /* 0x0003e20000100800 */
[----:B0-----:R0:W3:Y:S04]  /*57be0*/  LDG.E.U16 R26, [R6.64] ;  /* 0x00000004061a7981 */ /* 0x0010e8000c1e1500 */
[----:B-1----:R1:W3:Y:S04]  /*57bf0*/  LDG.E.U16 R27, [R4.64] ;  /* 0x00000004041b7981 */ /* 0x0022e8000c1e1500 */
[----:B------:R4:W3:Y:S01]  /*57c00*/  LDG.E.U16 R29, [R2.64] ;  /* 0x00000004021d7981 */ /* 0x0008e2000c1e1500 */
[----:B0-----:R-:W-:-:S03]  /*57c10*/  IMAD.WIDE R6, R13, 0x2, R8 ;  /* 0x000000020d067825 */ /* 0x001fc600078e0208 */
[----:B------:R-:W3:Y:S01]  /*57c20*/  LDL.64 R8, [R1+0x11f0] ;  /* 0x0011f00001087983 */ /* 0x000ee20000100a00 */
[----:B-1----:R-:W-:-:S03]  /*57c30*/  IMAD.WIDE R4, R13, 0x2, R16 ;  /* 0x000000020d047825 */ /* 0x002fc600078e0210 */
        /* <DEDUP_REMOVED lines=97> */
[----:B------:R0:W-:Y:S02]  /*58250*/  STL [R1+0x800], R26 ;  /* 0x0008001a01007387 */ /* 0x0001e40000100800 */
[C---:B----4-:R-:W-:Y:S02]  /*58260*/  IMAD.WIDE R2, R13.reuse, 0x2, R22 ;  /* 0x000000020d027825 */ /* 0x050fe400078e0216 */
[----:B------:R-:W4:Y:S02]  /*58270*/  LDL.64 R22, [R1+0x1108] ;  /* 0x0011080001167983 */ /* 0x000f240000100a00 */
        /* <DEDUP_REMOVED lines=9> */
[----:B------:R1:W-:Y:S03]  /*58310*/  STL [R1+0x7f4], R28 ;  /* 0x0007f41c01007387 */ /* 0x0003e60000100800 */
[----:B------:R-:W-:Y:S01]  /*58320*/  STL [R1+0x7ec], R25 ;  /* 0x0007ec1901007387 */ /* 0x000fe20000100800 */
[----:B------:R0:W-:Y:S03]  /*58330*/  STL [R1+0x7f0], R24 ;  /* 0x0007f01801007387 */ /* 0x0001e60000100800 */
[----:B-1----:R1:W3:Y:S04]  /*58340*/  LDG.E.U16 R28, [R6.64] ;  /* 0x00000004061c7981 */ /* 0x0022e8000c1e1500 */
[----:B0-----:R-:W3:Y:S01]  /*58350*/  LDL.64 R24, [R1+0x10e8] ;  /* 0x0010e80001187983 */ /* 0x001ee20000100a00 */
[----:B------:R-:W-:-:S03]  /*58360*/  IMAD.WIDE R2, R13, 0x2, R18 ;  /* 0x000000020d027825 */ /* 0x000fc600078e0212 */
[----:B------:R0:W-:Y:S01]  /*58370*/  STL [R1+0x7e8], R20 ;  /* 0x0007e81401007387 */ /* 0x0001e20000100800 */
[----:B------:R1:W-:Y:S02]  /*58380*/  STL [R1+0x7e4], R12 ;  /* 0x0007e40c01007387 */ /* 0x0003e40000100800 */
[----:B------:R-:W3:Y:S01]  /*58390*/  LDL.64 R18, [R1+0x10d8] ;  /* 0x0010d80001127983 */ /* 0x000ee20000100a00 */
[----:B0-----:R0:W3:Y:S04]  /*583a0*/  LDG.E.U16 R20, [R4.64] ;  /* 0x0000000404147981 */ /* 0x0010e8000c1e1500 */
[----:B-1----:R1:W3:Y:S01]  /*583b0*/  LDG.E.U16 R12, [R2.64] ;  /* 0x00000004020c7981 */ /* 0x0022e2000c1e1500 */
[----:B------:R-:W-:-:S04]  /*583c0*/  IMAD.WIDE R6, R13, 0x2, R8 ;  /* 0x000000020d067825 */ /* 0x000fc800078e0208 */
[----:B------:R-:W3:Y:S02]  /*583d0*/  LDL.64 R8, [R1+0x10e0] ;  /* 0x0010e00001087983 */ /* 0x000ee40000100a00 */
[C---:B0-----:R-:W-:Y:S02]  /*583e0*/  IMAD.WIDE R4, R13.reuse, 0x2, R16 ;  /* 0x000000020d047825 */ /* 0x041fe400078e0210 */
[----:B------:R-:W3:Y:S02]  /*583f0*/  LDL.64 R16, [R1+0x10d0] ;  /* 0x0010d00001107983 */ /* 0x000ee40000100a00 */
[----:B------:R0:W-:Y:S02]  /*58400*/  STL [R1+0x7e0], R0 ;  /* 0x0007e00001007387 */ /* 0x0001e40000100800 */
[----:B----4-:R4:W-:Y:S04]  /*58410*/  STL [R1+0x7dc], R26 ;  /* 0x0007dc1a01007387 */ /* 0x0109e80000100800 */
[----:B0-----:R2:W3:Y:S04]  /*58420*/  LDG.E.U16 R0, [R6.64] ;  /* 0x0000000406007981 */ /* 0x0014e8000c1e1500 */
[----:B------:R0:W-:Y:S01]  /*58430*/  STL [R1+0x7d8], R27 ;  /* 0x0007d81b01007387 */ /* 0x0001e20000100800 */
[----:B-1----:R-:W-:-:S04]  /*58440*/  IMAD.WIDE R2, R13, 0x2, R22 ;  /* 0x000000020d027825 */ /* 0x002fc800078e0216 */
[----:B------:R-:W3:Y:S01]  /*58450*/  LDL.64 R22, [R1+0x10c0] ;  /* 0x0010c00001167983 */ /* 0x000ee20000100a00 */
[----:B----4-:R3:W4:Y:S04]  /*58460*/  LDG.E.U16 R26, [R4.64] ;  /* 0x00000004041a7981 */ /* 0x010728000c1e1500 */
[----:B0-----:R0:W4:Y:S01]  /*58470*/  LDG.E.U16 R27, [R2.64] ;  /* 0x00000004021b7981 */ /* 0x001122000c1e1500 */
[----:B--2---:R-:W-:-:S03]  /*58480*/  IMAD.WIDE R6, R13, 0x2, R10 ;  /* 0x000000020d067825 */ /* 0x004fc600078e020a */
[----:B------:R-:W2:Y:S01]  /*58490*/  LDL.64 R10, [R1+0x10c8] ;  /* 0x0010c800010a7983 */ /* 0x000ea20000100a00 */
[----:B---3--:R-:W-:-:S03]  /*584a0*/  IMAD.WIDE R4, R13, 0x2, R14 ;  /* 0x000000020d047825 */ /* 0x008fc600078e020e */
[----:B------:R-:W3:Y:S01]  /*584b0*/  LDL.64 R14, [R1+0x10b0] ;  /* 0x0010b000010e7983 */ /* 0x000ee20000100a00 */
[----:B------:R1:W-:Y:S02]  /*584c0*/  STL [R1+0x7d4], R29 ;  /* 0x0007d41d01007387 */ /* 0x0003e40000100800 */
[C---:B0-----:R-:W-:Y:S02]  /*584d0*/  IMAD.WIDE R2, R13.reuse, 0x2, R24 ;  /* 0x000000020d027825 */ /* 0x041fe400078e0218 */
[----:B------:R0:W3:Y:S04]  /*584e0*/  LDG.E.U16 R24, [R6.64] ;  /* 0x0000000406187981 */ /* 0x0000e8000c1e1500 */
[----:B------:R0:W3:Y:S04]  /*584f0*/  LDG.E.U16 R25, [R4.64] ;  /* 0x0000000404197981 */ /* 0x0000e8000c1e1500 */
[----:B-1----:R1:W3:Y:S01]  /*58500*/  LDG.E.U16 R29, [R2.64] ;  /* 0x00000004021d7981 */ /* 0x0022e2000c1e1500 */
[----:B0-----:R-:W-:-:S04]  /*58510*/  IMAD.WIDE R4, R13, 0x2, R18 ;  /* 0x000000020d047825 */ /* 0x001fc800078e0212 */
[C---:B------:R-:W-:Y:S02]  /*58520*/  IMAD.WIDE R6, R13.reuse, 0x2, R8 ;  /* 0x000000020d067825 */ /* 0x040fe400078e0208 */
[----:B------:R-:W3:Y:S02]  /*58530*/  LDL.64 R8, [R1+0x10a8] ;  /* 0x0010a80001087983 */ /* 0x000ee40000100a00 */
[----:B------:R0:W-:Y:S02]  /*58540*/  STL [R1+0x7d0], R28 ;  /* 0x0007d01c01007387 */ /* 0x0001e40000100800 */
[----:B------:R-:W3:Y:S02]  /*58550*/  LDL.64 R18, [R1+0x10a0] ;  /* 0x0010a00001127983 */ /* 0x000ee40000100a00 */
[C---:B-1----:R-:W-:Y:S01]  /*58560*/  IMAD.WIDE R2, R13.reuse, 0x2, R16 ;  /* 0x000000020d027825 */ /* 0x042fe200078e0210 */
[----:B0-----:R2:W3:Y:S04]  /*58570*/  LDG.E.U16 R28, [R6.64] ;  /* 0x00000004061c7981 */ /* 0x0014e8000c1e1500 */
[----:B------:R-:W3:Y:S01]  /*58580*/  LDL.64 R16, [R1+0x1098] ;  /* 0x0010980001107983 */ /* 0x000ee20000100a00 */
[----:B------:R0:W-:Y:S03]  /*58590*/  STL [R1+0x7cc], R20 ;  /* 0x0007cc1401007387 */ /* 0x0001e60000100800 */
[----:B0-----:R0:W3:Y:S01]  /*585a0*/  LDG.E.U16 R20, [R4.64] ;  /* 0x0000000404147981 */ /* 0x0010e2000c1e1500 */
[----:B------:R1:W-:Y:S03]  /*585b0*/  STL [R1+0x7c8], R12 ;  /* 0x0007c80c01007387 */ /* 0x0003e60000100800 */
[----:B-1----:R1:W3:Y:S01]  /*585c0*/  LDG.E.U16 R12, [R2.64] ;  /* 0x00000004020c7981 */ /* 0x0022e2000c1e1500 */
[----:B0-----:R-:W-:-:S04]  /*585d0*/  IMAD.WIDE R4, R13, 0x2, R22 ;  /* 0x000000020d047825 */ /* 0x001fc800078e0216 */
[C---:B--2---:R-:W-:Y:S02]  /*585e0*/  IMAD.WIDE R6, R13.reuse, 0x2, R10 ;  /* 0x000000020d067825 */ /* 0x044fe400078e020a */
[----:B------:R-:W2:Y:S02]  /*585f0*/  LDL.64 R10, [R1+0x1090] ;  /* 0x00109000010a7983 */ /* 0x000ea40000100a00 */
[----:B------:R0:W-:Y:S02]  /*58600*/  STL [R1+0x7c4], R0 ;  /* 0x0007c40001007387 */ /* 0x0001e40000100800 */
[----:B0-----:R0:W2:Y:S01]  /*58610*/  LDG.E.U16 R0, [R6.64] ;  /* 0x0000000406007981 */ /* 0x0010a2000c1e1500 */
[----:B----4-:R-:W-:Y:S02]  /*58620*/  STL [R1+0x7bc], R27 ;  /* 0x0007bc1b01007387 */ /* 0x010fe40000100800 */
[----:B------:R4:W-:Y:S02]  /*58630*/  STL [R1+0x7c0], R26 ;  /* 0x0007c01a01007387 */ /* 0x0009e40000100800 */
[----:B----4-:R-:W4:Y:S04]  /*58640*/  LDL.64 R26, [R1+0x1088] ;  /* 0x00108800011a7983 */ /* 0x010f280000100a00 */
[----:B---3--:R-:W-:Y:S01]  /*58650*/  STL [R1+0x7b4], R25 ;  /* 0x0007b41901007387 */ /* 0x008fe20000100800 */
[----:B------:R3:W-:Y:S02]  /*58660*/  STL [R1+0x7b8], R24 ;  /* 0x0007b81801007387 */ /* 0x0007e40000100800 */
[C---:B-1----:R-:W-:Y:S01]  /*58670*/  IMAD.WIDE R2, R13.reuse, 0x2, R14 ;  /* 0x000000020d027825 */ /* 0x042fe200078e020e */
[----:B---3--:R-:W3:Y:S03]  /*58680*/  LDL.64 R24, [R1+0x1080] ;  /* 0x0010800001187983 */ /* 0x008ee60000100a00 */
[----:B------:R1:W-:Y:S02]  /*58690*/  STL [R1+0x7b0], R29 ;  /* 0x0007b01d01007387 */ /* 0x0003e40000100800 */
[----:B-1----:R1:W3:Y:S01]  /*586a0*/  LDG.E.U16 R29, [R4.64] ;  /* 0x00000004041d7981 */ /* 0x0022e2000c1e1500 */
[----:B0-----:R-:W-:-:S03]  /*586b0*/  IMAD.WIDE R6, R13, 0x2, R8 ;  /* 0x000000020d067825 */ /* 0x001fc600078e0208 */
[----:B------:R0:W-:Y:S01]  /*586c0*/  STL [R1+0x7ac], R28 ;  /* 0x0007ac1c01007387 */ /* 0x0001e20000100800 */
[----:B------:R-:W3:Y:S02]  /*586d0*/  LDL.64 R22, [R1+0x1078] ;  /* 0x0010780001167983 */ /* 0x000ee40000100a00 */
[----:B------:R-:W3:Y:S02]  /*586e0*/  LDL.64 R14, [R1+0x1070] ;  /* 0x00107000010e7983 */ /* 0x000ee40000100a00 */
[----:B------:R-:W3:Y:S01]  /*586f0*/  LDL.64 R8, [R1+0x1060] ;  /* 0x0010600001087983 */ /* 0x000ee20000100a00 */
[----:B0-----:R0:W3:Y:S04]  /*58700*/  LDG.E.U16 R28, [R2.64] ;  /* 0x00000004021c7981 */ /* 0x0010e8000c1e1500 */
[----:B------:R0:W-:Y:S04]  /*58710*/  STL [R1+0x7a8], R20 ;  /* 0x0007a81401007387 */ /* 0x0001e80000100800 */
[----:B0-----:R2:W3:Y:S01]  /*58720*/  LDG.E.U16 R20, [R6.64] ;  /* 0x0000000406147981 */ /* 0x0014e2000c1e1500 */
[----:B-1----:R-:W-:-:S04]  /*58730*/  IMAD.WIDE R4, R13, 0x2, R18 ;  /* 0x000000020d047825 */ /* 0x002fc800078e0212 */
[C---:B------:R-:W-:Y:S01]  /*58740*/  IMAD.WIDE R2, R13.reuse, 0x2, R16 ;  /* 0x000000020d027825 */ /* 0x040fe200078e0210 */
[----:B------:R0:W-:Y:S04]  /*58750*/  STL [R1+0x7a4], R12 ;  /* 0x0007a40c01007387 */ /* 0x0001e80000100800 */
[----:B0-----:R4:W3:Y:S01]  /*58760*/  LDG.E.U16 R12, [R4.64] ;  /* 0x00000004040c7981 */ /* 0x0018e2000c1e1500 */
[----:B--2---:R-:W-:-:S03]  /*58770*/  IMAD.WIDE R6, R13, 0x2, R10 ;  /* 0x000000020d067825 */ /* 0x004fc600078e020a */
[----:B------:R0:W-:Y:S01]  /*58780*/  STL [R1+0x7a0], R0 ;  /* 0x0007a00001007387 */ /* 0x0001e20000100800 */
[----:B------:R-:W2:Y:S02]  /*58790*/  LDL.64 R18, [R1+0x1058] ;  /* 0x0010580001127983 */ /* 0x000ea40000100a00 */
[----:B------:R-:W2:Y:S02]  /*587a0*/  LDL.64 R16, [R1+0x1050] ;  /* 0x0010500001107983 */ /* 0x000ea40000100a00 */
[----:B------:R-:W2:Y:S01]  /*587b0*/  LDL.64 R10, [R1+0x1048] ;  /* 0x00104800010a7983 */ /* 0x000ea20000100a00 */
[----:B0-----:R3:W2:Y:S01]  /*587c0*/  LDG.E.U16 R0, [R2.64] ;  /* 0x0000000402007981 */ /* 0x0016a2000c1e1500 */
[----:B----4-:R-:W-:-:S03]  /*587d0*/  IMAD.WIDE R4, R13, 0x2, R26 ;  /* 0x000000020d047825 */ /* 0x010fc600078e021a */
[----:B------:R0:W4:Y:S01]  /*587e0*/  LDG.E.U16 R26, [R6.64] ;  /* 0x00000004061a7981 */ /* 0x000122000c1e1500 */
[----:B---3--:R-:W-:-:S03]  /*587f0*/  IMAD.WIDE R2, R13, 0x2, R24 ;  /* 0x000000020d027825 */ /* 0x008fc600078e0218 */
[----:B------:R1:W-:Y:S04]  /*58800*/  STL [R1+0x79c], R29 ;  /* 0x00079c1d01007387 */ /* 0x0003e80000100800 */
[----:B-1----:R1:W3:Y:S01]  /*58810*/  LDG.E.U16 R29, [R4.64] ;  /* 0x00000004041d7981 */ /* 0x0022e2000c1e1500 */
[----:B0-----:R-:W-:-:S04]  /*58820*/  IMAD.WIDE R6, R13, 0x2, R22 ;  /* 0x000000020d067825 */ /* 0x001fc800078e0216 */
[C---:B-1----:R-:W-:Y:S01]  /*58830*/  IMAD.WIDE R4, R13.reuse, 0x2, R14 ;  /* 0x000000020d047825 */ /* 0x042fe200078e020e */
[----:B------:R0:W-:Y:S03]  /*58840*/  STL [R1+0x798], R28 ;  /* 0x0007981c01007387 */ /* 0x0001e60000100800 */
[----:B------:R-:W3:Y:S01]  /*58850*/  LDL.64 R14, [R1+0x1040] ;  /* 0x00104000010e7983 */ /* 0x000ee20000100a00 */
[----:B0-----:R0:W3:Y:S04]  /*58860*/  LDG.E.U16 R28, [R2.64] ;  /* 0x00000004021c7981 */ /* 0x0010e8000c1e1500 */
[----:B------:R1:W-:Y:S04]  /*58870*/  STL [R1+0x794], R20 ;  /* 0x0007941401007387 */ /* 0x0003e80000100800 */
[----:B-1----:R2:W3:Y:S01]  /*58880*/  LDG.E.U16 R20, [R6.64] ;  /* 0x0000000406147981 */ /* 0x0024e2000c1e1500 */
[----:B0-----:R-:W-:-:S03]  /*58890*/  IMAD.WIDE R2, R13, 0x2, R8 ;  /* 0x000000020d027825 */ /* 0x001fc600078e0208 */
[----:B------:R0:W-:Y:S01]  /*588a0*/  STL [R1+0x790], R12 ;  /* 0x0007900c01007387 */ /* 0x0001e20000100800 */
[----:B------:R-:W3:Y:S03]  /*588b0*/  LDL.64 R8, [R1+0x1038] ;  /* 0x0010380001087983 */ /* 0x000ee60000100a00 */
[----:B0-----:R0:W3:Y:S01]  /*588c0*/  LDG.E.U16 R12, [R4.64] ;  /* 0x00000004040c7981 */ /* 0x0010e2000c1e1500 */
[----:B--2---:R-:W-:-:S03]  /*588d0*/  IMAD.WIDE R6, R13, 0x2, R18 ;  /* 0x000000020d067825 */ /* 0x004fc600078e0212 */
[----:B------:R1:W-:Y:S01]  /*588e0*/  STL [R1+0x78c], R0 ;  /* 0x00078c0001007387 */ /* 0x0003e20000100800 */
[----:B------:R-:W2:Y:S02]  /*588f0*/  LDL.64 R24, [R1+0x1028] ;  /* 0x0010280001187983 */ /* 0x000ea40000100a00 */
[C---:B0-----:R-:W-:Y:S01]  /*58900*/  IMAD.WIDE R4, R13.reuse, 0x2, R16 ;  /* 0x000000020d047825 */ /* 0x041fe200078e0210 */
[----:B------:R-:W2:Y:S04]  /*58910*/  LDL.64 R22, [R1+0x1020] ;  /* 0x0010200001167983 */ /* 0x000ea80000100a00 */
[----:B------:R0:W2:Y:S04]  /*58920*/  LDG.E.U16 R27, [R6.64] ;  /* 0x00000004061b7981 */ /* 0x0000a8000c1e1500 */
[----:B-1----:R1:W2:Y:S02]  /*58930*/  LDG.E.U16 R0, [R2.64] ;  /* 0x0000000402007981 */ /* 0x0022a4000c1e1500 */
[----:B-1----:R-:W-:-:S02]  /*58940*/  IMAD.WIDE R2, R13, 0x2, R10 ;  /* 0x000000020d027825 */ /* 0x002fc400078e020a */
[----:B------:R-:W2:Y:S02]  /*58950*/  LDL.64 R10, [R1+0x1018] ;  /* 0x00101800010a7983 */ /* 0x000ea40000100a00 */
[----:B----4-:R1:W-:Y:S02]  /*58960*/  STL [R1+0x788], R26 ;  /* 0x0007881a01007387 */ /* 0x0103e40000100800 */
[----:B------:R-:W4:Y:S01]  /*58970*/  LDL.64 R18, [R1+0x1010] ;  /* 0x0010100001127983 */ /* 0x000f220000100a00 */
[----:B-1----:R1:W4:Y:S04]  /*58980*/  LDG.E.U16 R26, [R4.64] ;  /* 0x00000004041a7981 */ /* 0x002328000c1e1500 */
[----:B---3--:R3:W-:Y:S04]  /*58990*/  STL [R1+0x784], R29 ;  /* 0x0007841d01007387 */ /* 0x0087e80000100800 */
[----:B---3--:R-:W3:Y:S04]  /*589a0*/  LDL.LU R29, [R1+0xf50] ;  /* 0x000f5000011d7983 */ /* 0x008ee80000300800 */
[----:B------:R0:W-:Y:S04]  /*589b0*/  STL [R1+0x780], R28 ;  /* 0x0007801c01007387 */ /* 0x0001e80000100800 */
[----:B0-----:R-:W3:Y:S01]  /*589c0*/  LDL R28, [R1+0xdbc] ;  /* 0x000dbc00011c7983 */ /* 0x001ee20000100800 */
[----:B------:R0:W-:Y:S02]  /*589d0*/  STL [R1+0x77c], R20 ;  /* 0x00077c1401007387 */ /* 0x0001e40000100800 */
[----:B------:R-:W-:-:S04]  /*589e0*/  IMAD.WIDE R6, R13, 0x2, R14 ;  /* 0x000000020d067825 */ /* 0x000fc800078e020e */
[C---:B-1----:R-:W-:Y:S01]  /*589f0*/  IMAD.WIDE R4, R13.reuse, 0x2, R8 ;  /* 0x000000020d047825 */ /* 0x042fe200078e0208 */
[----:B------:R-:W3:Y:S04]  /*58a00*/  LDL.64 R16, [R1+0x1008] ;  /* 0x0010080001107983 */ /* 0x000ee80000100a00 */
[----:B------:R-:W3:Y:S04]  /*58a10*/  LDL.64 R14, [R1+0x1000] ;  /* 0x00100000010e7983 */ /* 0x000ee80000100a00 */
[----:B------:R-:W3:Y:S04]  /*58a20*/  LDL.64 R8, [R1+0xff0] ;  /* 0x000ff00001087983 */ /* 0x000ee80000100a00 */
[----:B0-----:R2:W3:Y:S04]  /*58a30*/  LDG.E.U16 R20, [R2.64] ;  /* 0x0000000402147981 */ /* 0x0014e8000c1e1500 */
[----:B------:R0:W-:Y:S04]  /*58a40*/  STL [R1+0x778], R12 ;  /* 0x0007780c01007387 */ /* 0x0001e80000100800 */
[----:B0-----:R0:W3:Y:S01]  /*58a50*/  LDG.E.U16 R12, [R6.64] ;  /* 0x00000004060c7981 */ /* 0x0010e2000c1e1500 */
[----:B--2---:R-:W-:-:S03]  /*58a60*/  IMAD.WIDE R2, R13, 0x2, R24 ;  /* 0x000000020d027825 */ /* 0x004fc600078e0218 */
[----:B------:R1:W-:Y:S01]  /*58a70*/  STL [R1+0x774], R0 ;  /* 0x0007740001007387 */ /* 0x0003e20000100800 */
[----:B0-----:R-:W-:-:S03]  /*58a80*/  IMAD.WIDE R6, R13, 0x2, R22 ;  /* 0x000000020d067825 */ /* 0x001fc600078e0216 */
[----:B-1----:R0:W2:Y:S01]  /*58a90*/  LDG.E.U16 R0, [R4.64] ;  /* 0x0000000404007981 */ /* 0x0020a2000c1e1500 */
[----:B------:R1:W-:Y:S02]  /*58aa0*/  STL [R1+0x770], R27 ;  /* 0x0007701b01007387 */ /* 0x0003e40000100800 */
[----:B------:R-:W2:Y:S02]  /*58ab0*/  LDL.64 R24, [R1+0xfe8] ;  /* 0x000fe80001187983 */ /* 0x000ea40000100a00 */
[----:B------:R-:W2:Y:S02]  /*58ac0*/  LDL.64 R22, [R1+0xfe0] ;  /* 0x000fe00001167983 */ /* 0x000ea40000100a00 */
[C---:B0-----:R-:W-:Y:S01]  /*58ad0*/  IMAD.WIDE R4, R13.reuse, 0x2, R10 ;  /* 0x000000020d047825 */ /* 0x041fe200078e020a */
[----:B-1----:R0:W2:Y:S04]  /*58ae0*/  LDG.E.U16 R27, [R2.64] ;  /* 0x00000004021b7981 */ /* 0x0020a8000c1e1500 */
[----:B------:R-:W2:Y:S01]  /*58af0*/  LDL.64 R10, [R1+0xfd8] ;  /* 0x000fd800010a7983 */ /* 0x000ea20000100a00 */
[----:B----4-:R1:W-:Y:S03]  /*58b00*/  STL [R1+0x76c], R26 ;  /* 0x00076c1a01007387 */ /* 0x0103e60000100800 */
[----:B-1----:R1:W4:Y:S04]  /*58b10*/  LDG.E.U16 R26, [R6.64] ;  /* 0x00000004061a7981 */ /* 0x002328000c1e1500 */
[----:B---3--:R3:W-:Y:S04]  /*58b20*/  STL [R1+0x768], R20 ;  /* 0x0007681401007387 */ /* 0x0087e80000100800 */
[----:B---3--:R3:W4:Y:S01]  /*58b30*/  LDG.E.U16 R20, [R4.64] ;  /* 0x0000000404147981 */ /* 0x008722000c1e1500 */
[----:B0-----:R-:W-:-:S04]  /*58b40*/  IMAD.WIDE R2, R13, 0x2, R18 ;  /* 0x000000020d027825 */ /* 0x001fc800078e0212 */
[C---:B-1----:R-:W-:Y:S01]  /*58b50*/  IMAD.WIDE R6, R13.reuse, 0x2, R16 ;  /* 0x000000020d067825 */ /* 0x042fe200078e0210 */
[----:B------:R0:W-:Y:S03]  /*58b60*/  STL [R1+0x764], R12 ;  /* 0x0007640c01007387 */ /* 0x0001e60000100800 */
[----:B------:R-:W4:Y:S01]  /*58b70*/  LDL.64 R18, [R1+0xfd0] ;  /* 0x000fd00001127983 */ /* 0x000f220000100a00 */
[----:B0-----:R0:W4:Y:S01]  /*58b80*/  LDG.E.U16 R12, [R2.64] ;  /* 0x00000004020c7981 */ /* 0x001122000c1e1500 */
[----:B---3--:R-:W-:-:S04]  /*58b90*/  IMAD.WIDE R4, R13, 0x2, R14 ;  /* 0x000000020d047825 */ /* 0x008fc800078e020e */
[C---:B0-----:R-:W-:Y:S02]  /*58ba0*/  IMAD.WIDE R2, R13.reuse, 0x2, R8 ;  /* 0x000000020d027825 */ /* 0x041fe400078e0208 */
[----:B------:R-:W0:Y:S04]  /*58bb0*/  LDS R8, [R21.X8+0x41800] ;  /* 0x0418000015087984 */ /* 0x000e280000008800 */
[----:B--2---:R1:W-:Y:S04]  /*58bc0*/  STL [R1+0x760], R0 ;  /* 0x0007600001007387 */ /* 0x0043e80000100800 */
[----:B-1----:R1:W2:Y:S04]  /*58bd0*/  LDG.E.U16 R0, [R6.64] ;  /* 0x0000000406007981 */ /* 0x0022a8000c1e1500 */
[----:B------:R3:W-:Y:S01]  /*58be0*/  STL [R1+0x7c], R27 ;  /* 0x00007c1b01007387 */ /* 0x0007e20000100800 */
[----:B-1----:R-:W-:-:S03]  /*58bf0*/  IMAD.WIDE R6, R13, 0x2, R24 ;  /* 0x000000020d067825 */ /* 0x002fc600078e0218 */
[----:B---3--:R1:W3:Y:S04]  /*58c00*/  LDG.E.U16 R27, [R4.64] ;  /* 0x00000004041b7981 */ /* 0x0082e8000c1e1500 */
[----:B----4-:R4:W-:Y:S01]  /*58c10*/  STL [R1+0x78], R26 ;  /* 0x0000781a01007387 */ /* 0x0109e20000100800 */
[----:B------:R-:W3:Y:S02]  /*58c20*/  LDL.64 R16, [R1+0xfc8] ;  /* 0x000fc80001107983 */ /* 0x000ee40000100a00 */
[----:B------:R-:W3:Y:S01]  /*58c30*/  LDL.64 R14, [R1+0xfc0] ;  /* 0x000fc000010e7983 */ /* 0x000ee20000100a00 */
[----:B----4-:R4:W3:Y:S02]  /*58c40*/  LDG.E.U16 R26, [R2.64] ;  /* 0x00000004021a7981 */ /* 0x0108e4000c1e1500 */
[----:B----4-:R-:W-:-:S02]  /*58c50*/  IMAD.WIDE R2, R13, 0x2, R10 ;  /* 0x000000020d027825 */ /* 0x010fc400078e020a */
[----:B------:R-:W4:Y:S02]  /*58c60*/  LDL.64 R10, [R1+0xfb8] ;  /* 0x000fb800010a7983 */ /* 0x000f240000100a00 */
[C---:B-1----:R-:W-:Y:S02]  /*58c70*/  IMAD.WIDE R4, R13.reuse, 0x2, R22 ;  /* 0x000000020d047825 */ /* 0x042fe400078e0216 */
[----:B------:R1:W4:Y:S04]  /*58c80*/  LDG.E.U16 R9, [R2.64] ;  /* 0x0000000402097981 */ /* 0x000328000c1e1500 */
[----:B------:R0:W-:Y:S04]  /*58c90*/  STL [R1+0x74], R20 ;  /* 0x0000741401007387 */ /* 0x0001e80000100800 */
[----:B0-----:R0:W4:Y:S04]  /*58ca0*/  LDG.E.U16 R20, [R6.64] ;  /* 0x0000000406147981 */ /* 0x001128000c1e1500 */
[----:B------:R0:W-:Y:S01]  /*58cb0*/  STL [R1+0x70], R12 ;  /* 0x0000700c01007387 */ /* 0x0001e20000100800 */
[----:B-1----:R-:W-:-:S05]  /*58cc0*/  IMAD.WIDE R2, R13, 0x2, R18 ;  /* 0x000000020d027825 */ /* 0x002fca00078e0212 */
[----:B0-----:R0:W4:Y:S04]  /*58cd0*/  LDG.E.U16 R7, [R2.64] ;  /* 0x0000000402077981 */ /* 0x001128000c1e1500 */
[----:B------:R3:W4:Y:S04]  /*58ce0*/  LDG.E.U16 R12, [R4.64] ;  /* 0x00000004040c7981 */ /* 0x000728000c1e1500 */
[----:B--2---:R1:W-:Y:S01]  /*58cf0*/  STL [R1+0x6c], R0 ;  /* 0x00006c0001007387 */ /* 0x0043e20000100800 */
[----:B------:R-:W2:Y:S02]  /*58d00*/  LDL.LU R6, [R1+0x1178] ;  /* 0x0011780001067983 */ /* 0x000ea40000300800 */
[----:B-1----:R-:W-:-:S02]  /*58d10*/  FADD R0, -R28, R29 ;  /* 0x0000001d1c007221 */ /* 0x002fc40000000100 */
[----:B------:R-:W2:Y:S01]  /*58d20*/  LDL.LU R29, [R1+0xf54] ;  /* 0x000f5400011d7983 */ /* 0x000ea20000300800 */
[----:B---3--:R-:W-:-:S03]  /*58d30*/  IMAD.WIDE R4, R13, 0x2, R16 ;  /* 0x000000020d047825 */ /* 0x008fc600078e0210 */
[----:B------:R-:W3:Y:S01]  /*58d40*/  LDL.64 R24, [R1+0xfb0] ;  /* 0x000fb00001187983 */ /* 0x000ee20000100a00 */
[----:B------:R-:W3:Y:S03]  /*58d50*/  LDL R28, [R1+0xe38] ;  /* 0x000e3800011c7983 */ /* 0x000ee60000100800 */
[----:B------:R1:W3:Y:S04]  /*58d60*/  LDG.E.U16 R23, [R4.64] ;  /* 0x0000000404177981 */ /* 0x0002e8000c1e1500 */
[----:B------:R1:W-:Y:S01]  /*58d70*/  STL [R1+0x68], R27 ;  /* 0x0000681b01007387 */ /* 0x0003e20000100800 */
[----:B------:R-:W3:Y:S02]  /*58d80*/  LDL.LU R22, [R1+0xba0] ;  /* 0x000ba00001167983 */ /* 0x000ee40000300800 */
[----:B------:R-:W3:Y:S02]  /*58d90*/  LDL.LU R19, [R1+0xb90] ;  /* 0x000b900001137983 */ /* 0x000ee40000300800 */
[----:B0-----:R-:W-:Y:S01]  /*58da0*/  IMAD.WIDE R2, R13, 0x2, R14 ;  /* 0x000000020d027825 */ /* 0x001fe200078e020e */
[----:B-1----:R-:W3:Y:S03]  /*58db0*/  LDL.LU R5, [R1+0xb80] ;  /* 0x000b800001057983 */ /* 0x002ee60000300800 */
[----:B------:R-:W-:Y:S01]  /*58dc0*/  STL [R1+0x64], R26 ;  /* 0x0000641a01007387 */ /* 0x000fe20000100800 */
[----:B------:R0:W3:Y:S04]  /*58dd0*/  LDG.E.U16 R27, [R2.64] ;  /* 0x00000004021b7981 */ /* 0x0000e8000c1e1500 */
[----:B----4-:R1:W-:Y:S04]  /*58de0*/  STL [R1+0x60], R20 ;  /* 0x0000601401007387 */ /* 0x0103e80000100800 */
[----:B-1----:R-:W4:Y:S01]  /*58df0*/  LDL.LU R20, [R1+0xba4] ;  /* 0x000ba40001147983 */ /* 0x002f220000300800 */
[----:B------:R-:W4:Y:S02]  /*58e00*/  LDL.LU R18, [R1+0xb94] ;  /* 0x000b940001127983 */ /* 0x000f240000300800 */
[----:B------:R-:W-:-:S02]  /*58e10*/  FMUL R0, R0, 1.4426950216293334961 ;  /* 0x3fb8aa3b00007820 */ /* 0x000fc40000400000 */
[----:B0-----:R-:W-:Y:S01]  /*58e20*/  IMAD.WIDE R2, R13, 0x2, R10 ;  /* 0x000000020d027825 */ /* 0x001fe200078e020a */
[----:B------:R-:W4:Y:S03]  /*58e30*/  LDL.LU R4, [R1+0xb84] ;  /* 0x000b840001047983 */ /* 0x000f260000300800 */
[----:B------:R-:W4:Y:S02]  /*58e40*/  LDL.LU R17, [R1+0xb70] ;  /* 0x000b700001117983 */ /* 0x000f240000300800 */
[----:B------:R-:W4:Y:S02]  /*58e50*/  LDL.LU R16, [R1+0xb74] ;  /* 0x000b740001107983 */ /* 0x000f240000300800 */
[----:B------:R-:W4:Y:S01]  /*58e60*/  LDL.LU R15, [R1+0xb60] ;  /* 0x000b6000010f7983 */ /* 0x000f220000300800 */
[----:B------:R-:W2:Y:S01]  /*58e70*/  MUFU.EX2 R0, R0 ;  /* 0x0000000000007308 */ /* 0x000ea20000000800 */
[----:B------:R3:W4:Y:S01]  /*58e80*/  LDG.E.U16 R26, [R2.64] ;  /* 0x00000004021a7981 */ /* 0x000722000c1e1500 */
[----:B--2---:R-:W-:-:S05]  /*58e90*/  FFMA R6, R0, R6, R8 ;  /* 0x0000000600067223 */ /* 0x004fca0000000008 */
[----:B------:R-:W-:Y:S01]  /*58ea0*/  STL [R1+0x1178], R6 ;  /* 0x0011780601007387 */ /* 0x000fe20000100800 */
[----:B------:R-:W2:Y:S02]  /*58eb0*/  LDL.LU R14, [R1+0xb64] ;  /* 0x000b6400010e7983 */ /* 0x000ea40000300800 */
[----:B------:R0:W-:Y:S02]  /*58ec0*/  STL [R1+0x5c], R12 ;  /* 0x00005c0c01007387 */ /* 0x0001e40000100800 */
[----:B0-----:R-:W2:Y:S01]  /*58ed0*/  LDL.LU R12, [R1+0xb50] ;  /* 0x000b5000010c7983 */ /* 0x001ea20000300800 */
[----:B------:R-:W2:Y:S02]  /*58ee0*/  LDL.LU R11, [R1+0xb54] ;  /* 0x000b5400010b7983 */ /* 0x000ea40000300800 */
[----:B------:R-:W2:Y:S02]  /*58ef0*/  LDL.LU R10, [R1+0xb40] ;  /* 0x000b4000010a7983 */ /* 0x000ea40000300800 */
[----:B------:R0:W-:Y:S02]  /*58f00*/  STL [R1+0x58], R9 ;  /* 0x0000580901007387 */ /* 0x0001e40000100800 */
[----:B---3--:R-:W-:Y:S01]  /*58f10*/  IMAD.WIDE R2, R13, 0x2, R24 ;  /* 0x000000020d027825 */ /* 0x008fe200078e0218 */
[----:B0-----:R-:W3:Y:S03]  /*58f20*/  LDL.LU R9, [R1+0xb44] ;  /* 0x000b440001097983 */ /* 0x001ee60000300800 */
[----:B------:R0:W-:Y:S02]  /*58f30*/  STL [R1+0x54], R7 ;  /* 0x0000540701007387 */ /* 0x0001e40000100800 */
[----:B0-----:R-:W3:Y:S01]  /*58f40*/  LDL.LU R7, [R1+0xb30] ;  /* 0x000b300001077983 */ /* 0x001ee20000300800 */
[----:B------:R-:W3:Y:S02]  /*58f50*/  LDL.LU R6, [R1+0xb34] ;  /* 0x000b340001067983 */ /* 0x000ee40000300800 */
[----:B------:R0:W-:Y:S02]  /*58f60*/  STL [R1+0x50], R23 ;  /* 0x0000501701007387 */ /* 0x0001e40000100800 */
[----:B0-----:R0:W3:Y:S02]  /*58f70*/  LDG.E.U16 R23, [R2.64] ;  /* 0x0000000402177981 */ /* 0x0010e4000c1e1500 */
[----:B0-----:R-:W-:-:S02]  /*58f80*/  FMUL R3, R0, R22 ;  /* 0x0000001600037220 */ /* 0x001fc40000400000 */
[----:B------:R-:W-:-:S03]  /*58f90*/  FMUL R2, R0, R19 ;  /* 0x0000001300027220 */ /* 0x000fc60000400000 */
[----:B------:R0:W-:Y:S01]  /*58fa0*/  STL [R1+0x4a0], R3 ;  /* 0x0004a00301007387 */ /* 0x0001e20000100800 */
[C---:B----4-:R-:W-:Y:S02]  /*58fb0*/  FMUL R8, R0.reuse, R20 ;  /* 0x0000001400087220 */ /* 0x050fe40000400000 */
[----:B0-----:R-:W-:-:S03]  /*58fc0*/  FMUL R3, R0, R18 ;  /* 0x0000001200037220 */ /* 0x001fc60000400000 */
[----:B------:R-:W-:Y:S01]  /*58fd0*/  STL [R1+0x4a4], R8 ;  /* 0x0004a40801007387 */ /* 0x000fe20000100800 */
[----:B------:R-:W-:Y:S02]  /*58fe0*/  STL [R1+0x490], R2 ;  /* 0x0004900201007387 */ /* 0x000fe40000100800 */
[----:B------:R-:W-:Y:S01]  /*58ff0*/  STL [R1+0x4c], R27 ;  /* 0x00004c1b01007387 */ /* 0x000fe20000100800 */
[----:B------:R0:W-:Y:S04]  /*59000*/  STL [R1+0x494], R3 ;  /* 0x0004940301007387 */ /* 0x0001e80000100800 */
[----:B0-----:R-:W4:Y:S01]  /*59010*/  LDL.LU R3, [R1+0x117c] ;  /* 0x00117c0001037983 */ /* 0x001f220000300800 */
[C---:B------:R-:W-:Y:S02]  /*59020*/  FMUL R5, R0.reuse, R5 ;  /* 0x0000000500057220 */ /* 0x040fe40000400000 */
[----:B------:R-:W-:-:S02]  /*59030*/  FMUL R2, R0, R4 ;  /* 0x0000000400027220 */ /* 0x000fc40000400000 */
[C---:B------:R-:W-:Y:S01]  /*59040*/  FMUL R8, R0.reuse, R17 ;  /* 0x0000001100087220 */ /* 0x040fe20000400000 */
[----:B------:R0:W-:Y:S01]  /*59050*/  STL [R1+0x480], R5 ;  /* 0x0004800501007387 */ /* 0x0001e20000100800 */
[----:B------:R-:W-:-:S03]  /*59060*/  FMUL R15, R0, R15 ;  /* 0x0000000f000f7220 */ /* 0x000fc60000400000 */
[----:B0-----:R-:W4:Y:S01]  /*59070*/  LDL.64 R4, [R1+0xfa8] ;  /* 0x000fa80001047983 */ /* 0x001f220000100a00 */
[----:B------:R-:W-:Y:S02]  /*59080*/  STL [R1+0x48], R26 ;  /* 0x0000481a01007387 */ /* 0x000fe40000100800 */
[----:B------:R0:W-:Y:S02]  /*59090*/  STL [R1+0x484], R2 ;  /* 0x0004840201007387 */ /* 0x0001e40000100800 */
[----:B------:R2:W-:Y:S02]  /*590a0*/  STL [R1+0x470], R8 ;  /* 0x0004700801007387 */ /* 0x0005e40000100800 */
[----:B0-----:R-:W-:-:S05]  /*590b0*/  FMUL R2, R0, R16 ;  /* 0x0000001000027220 */ /* 0x001fca0000400000 */
[----:B------:R0:W-:Y:S01]  /*590c0*/  STL [R1+0x474], R2 ;  /* 0x0004740201007387 */ /* 0x0001e20000100800 */
[----:B------:R-:W-:Y:S02]  /*590d0*/  STL [R1+0x5a0], R15 ;  /* 0x0005a00f01007387 */ /* 0x000fe40000100800 */
[----:B--2---:R-:W-:-:S05]  /*590e0*/  FMUL R8, R0, R14 ;  /* 0x0000000e00087220 */ /* 0x004fca0000400000 */
[----:B------:R1:W-:Y:S01]  /*590f0*/  STL [R1+0x5a4], R8 ;  /* 0x0005a40801007387 */ /* 0x0003e20000100800 */
[C---:B0-----:R-:W-:Y:S02]  /*59100*/  FMUL R2, R0.reuse, R12 ;  /* 0x0000000c00027220 */ /* 0x041fe40000400000 */
[C---:B------:R-:W-:Y:S02]  /*59110*/  FMUL R11, R0.reuse, R11 ;  /* 0x0000000b000b7220 */ /* 0x040fe40000400000 */
[C---:B-1----:R-:W-:Y:S01]  /*59120*/  FMUL R8, R0.reuse, R10 ;  /* 0x0000000a00087220 */ /* 0x042fe20000400000 */
[----:B------:R3:W-:Y:S02]  /*59130*/  STL [R1+0x600], R2 ;  /* 0x0006000201007387 */ /* 0x0007e40000100800 */
[----:B------:R-:W-:Y:S02]  /*59140*/  STL [R1+0x604], R11 ;  /* 0x0006040b01007387 */ /* 0x000fe40000100800 */
[----:B------:R-:W-:Y:S01]  /*59150*/  STL [R1+0x640], R8 ;  /* 0x0006400801007387 */ /* 0x000fe20000100800 */
[----:B---3--:R-:W-:-:S02]  /*59160*/  FMUL R2, R0, R9 ;  /* 0x0000000900027220 */ /* 0x008fc40000400000 */
[C---:B------:R-:W-:Y:S02]  /*59170*/  FMUL R7, R0.reuse, R7 ;  /* 0x0000000700077220 */ /* 0x040fe40000400000 */
[----:B------:R-:W-:Y:S01]  /*59180*/  FMUL R0, R0, R6 ;  /* 0x0000000600007220 */ /* 0x000fe20000400000 */
[----:B------:R-:W-:Y:S01]  /*59190*/  STL [R1+0x44], R23 ;  /* 0x0000441701007387 */ /* 0x000fe20000100800 */
[----:B------:R-:W-:Y:S02]  /*591a0*/  STL [R1+0x644], R2 ;  /* 0x0006440201007387 */ /* 0x000fe40000100800 */
[----:B------:R-:W4:Y:S04]  /*591b0*/  LDS R2, [R21.X8+0x41900] ;  /* 0x0419000015027984 */ /* 0x000f280000008800 */
[----:B------:R-:W-:Y:S01]  /*591c0*/  STL [R1+0x690], R7 ;  /* 0x0006900701007387 */ /* 0x000fe20000100800 */
[----:B------:R-:W-:Y:S01]  /*591d0*/  STL [R1+0x3734], R21 ;  /* 0x0037341501007387 */ /* 0x000fe20000100800 */
[----:B------:R0:W-:Y:S02]  /*591e0*/  STL [R1+0x694], R0 ;  /* 0x0006940001007387 */ /* 0x0001e40000100800 */
[----:B0-----:R-:W-:-:S04]  /*591f0*/  FADD R0, -R28, R29 ;  /* 0x0000001d1c007221 */ /* 0x001fc80000000100 */
[----:B------:R-:W-:-:S06]  /*59200*/  FMUL R0, R0, 1.4426950216293334961 ;  /* 0x3fb8aa3b00007820 */ /* 0x000fcc0000400000 */
[----:B------:R-:W4:Y:S02]  /*59210*/  MUFU.EX2 R0, R0 ;  /* 0x0000000000007308 */ /* 0x000f240000000800 */
[----:B----4-:R-:W-:-:S05]  /*59220*/  FFMA R3, R0, R3, R2 ;  /* 0x0000000300037223 */ /* 0x010fca0000000002 */
[----:B------:R0:W-:Y:S01]  /*59230*/  STL [R1+0x117c], R3 ;  /* 0x00117c0301007387 */ /* 0x0001e20000100800 */
[----:B------:R-:W2:Y:S03]  /*59240*/  LDL.LU R22, [R1+0xf30] ;  /* 0x000f300001167983 */ /* 0x000ea60000300800 */
[----:B--2---:R-:W-:Y:S01]  /*59250*/  STL [R1+0x3738], R22 ;  /* 0x0037381601007387 */ /* 0x004fe20000100800 */
[----:B------:R-:W2:Y:S03]  /*59260*/  LDL.LU R23, [R1+0xf34] ;  /* 0x000f340001177983 */ /* 0x000ea60000300800 */
[----:B--2---:R-:W-:Y:S01]  /*59270*/  STL [R1+0x373c], R23 ;  /* 0x00373c1701007387 */ /* 0x004fe20000100800 */
[----:B------:R-:W2:Y:S03]  /*59280*/  LDL.LU R24, [R1+0xf28] ;  /* 0x000f280001187983 */ /* 0x000ea60000300800 */
[----:B--2---:R-:W-:Y:S01]  /*59290*/  STL [R1+0x3740], R24 ;  /* 0x0037401801007387 */ /* 0x004fe20000100800 */
[----:B------:R-:W2:Y:S02]  /*592a0*/  LDL.LU R25, [R1+0xf2c] ;  /* 0x000f2c0001197983 */ /* 0x000ea40000300800 */
[----:B0-----:R-:W-:-:S05]  /*592b0*/  IMAD.WIDE R2, R13, 0x2, R4 ;  /* 0x000000020d027825 */ /* 0x001fca00078e0204 */
[----:B------:R0:W3:Y:S04]  /*592c0*/  LDG.E.U16 R28, [R2.64] ;  /* 0x00000004021c7981 */ /* 0x0000e8000c1e1500 */
[----:B--2---:R1:W-:Y:S01]  /*592d0*/  STL [R1+0x3744], R25 ;  /* 0x0037441901007387 */ /* 0x0043e20000100800 */
[----:B------:R-:W2:Y:S02]  /*592e0*/  LDL.LU R26, [R1+0xf20] ;  /* 0x000f2000011a7983 */ /* 0x000ea40000300800 */
[----:B------:R-:W2:Y:S02]  /*592f0*/  LDL.LU R27, [R1+0xf24] ;  /* 0x000f2400011b7983 */ /* 0x000ea40000300800 */
[----:B------:R-:W4:Y:S01]  /*59300*/  LDL.LU R12, [R1+0xf18] ;  /* 0x000f1800010c7983 */ /* 0x000f220000300800 */
[----:B------:R-:W4:Y:S01]  /*59310*/  LDL.LU R10, [R1+0xf1c] ;  /* 0x000f1c00010a7983 */ /* 0x000f220000300800 */
[----:B------:R-:W2:Y:S02]  /*59320*/  LDL.LU R11, [R1+0xf10] ;  /* 0x000f1000010b7983 */ /* 0x000ea40000300800 */
[----:B------:R-:W2:Y:S02]  /*59330*/  LDL.LU R19, [R1+0xf14] ;  /* 0x000f140001137983 */ /* 0x000ea40000300800 */
[----:B------:R-:W2:Y:S01]  /*59340*/  LDL.LU R18, [R1+0xf08] ;  /* 0x000f080001127983 */ /* 0x000ea20000300800 */
[----:B------:R-:W2:Y:S01]  /*59350*/  LDL.LU R17, [R1+0xf0c] ;  /* 0x000f0c0001117983 */ /* 0x000ea20000300800 */
[----:B-1----:R-:W2:Y:S02]  /*59360*/  LDL.LU R25, [R1+0xba8] ;  /* 0x000ba80001197983 */ /* 0x002ea40000300800 */
[----:B------:R-:W4:Y:S01]  /*59370*/  LDL.LU R24, [R1+0xbac] ;  /* 0x000bac0001187983 */ /* 0x000f220000300800 */
[----:B------:R-:W4:Y:S04]  /*59380*/  LDL.LU R23, [R1+0xb98] ;  /* 0x000b980001177983 */ /* 0x000f280000300800 */
[----:B------:R-:W4:Y:S01]  /*59390*/  LDL.LU R22, [R1+0xb9c] ;  /* 0x000b9c0001167983 */ /* 0x000f220000300800 */
        /* <DEDUP_REMOVED lines=13> */
[----:B------:R-:W4:Y:S02]  /*59470*/  LDL R15, [R1+0xe34] ;  /* 0x000e3400010f7983 */ /* 0x000f240000100800 */
[----:B------:R-:W4:Y:S01]  /*59480*/  LDL.LU R29, [R1+0xf00] ;  /* 0x000f0000011d7983 */ /* 0x000f220000300800 */
[----:B---3--:R0:W-:Y:S04]  /*59490*/  STL [R1+0x40], R28 ;  /* 0x0000401c01007387 */ /* 0x0081e80000100800 */
[----:B0-----:R-:W3:Y:S01]  /*594a0*/  LDL.LU R28, [R1+0xf04] ;  /* 0x000f0400011c7983 */ /* 0x001ee20000300800 */
[----:B--2---:R-:W-:-:S02]  /*594b0*/  FMUL R25, R0, R25 ;  /* 0x0000001900197220 */ /* 0x004fc40000400000 */
[C---:B----4-:R-:W-:Y:S02]  /*594c0*/  FMUL R24, R0.reuse, R24 ;  /* 0x0000001800187220 */ /* 0x050fe40000400000 */
[C---:B------:R-:W-:Y:S02]  /*594d0*/  FMUL R23, R0.reuse, R23 ;  /* 0x0000001700177220 */ /* 0x040fe40000400000 */
[C---:B------:R-:W-:Y:S01]  /*594e0*/  FMUL R22, R0.reuse, R22 ;  /* 0x0000001600167220 */ /* 0x040fe20000400000 */
[----:B------:R0:W-:Y:S01]  /*594f0*/  STL [R1+0x4a8], R25 ;  /* 0x0004a81901007387 */ /* 0x0001e20000100800 */
[C---:B------:R-:W-:Y:S02]  /*59500*/  FMUL R21, R0.reuse, R21 ;  /* 0x0000001500157220 */ /* 0x040fe40000400000 */
[C---:B------:R-:W-:Y:S01]  /*59510*/  FMUL R2, R0.reuse, R2 ;  /* 0x0000000200027220 */ /* 0x040fe20000400000 */
[----:B0-----:R-:W2:Y:S01]  /*59520*/  LDL.LU R25, [R1+0x3744] ;  /* 0x0037440001197983 */ /* 0x001ea20000300800 */
[----:B------:R0:W-:Y:S03]  /*59530*/  STL [R1+0x4ac], R24 ;  /* 0x0004ac1801007387 */ /* 0x0001e60000100800 */
[----:B0-----:R-:W2:Y:S01]  /*59540*/  LDL.LU R24, [R1+0x3740] ;  /* 0x0037400001187983 */ /* 0x001ea20000300800 */
[----:B------:R0:W-:Y:S03]  /*59550*/  STL [R1+0x498], R23 ;  /* 0x0004981701007387 */ /* 0x0001e60000100800 */
[----:B0-----:R-:W4:Y:S01]  /*59560*/  LDL.LU R23, [R1+0x373c] ;  /* 0x00373c0001177983 */ /* 0x001f220000300800 */
[----:B------:R0:W-:Y:S03]  /*59570*/  STL [R1+0x49c], R22 ;  /* 0x00049c1601007387 */ /* 0x0001e60000100800 */
[----:B0-----:R-:W4:Y:S01]  /*59580*/  LDL.LU R22, [R1+0x3738] ;  /* 0x0037380001167983 */ /* 0x001f220000300800 */
[----:B------:R0:W-:Y:S03]  /*59590*/  STL [R1+0x488], R21 ;  /* 0x0004881501007387 */ /* 0x0001e60000100800 */
[----:B0-----:R-:W4:Y:S01]  /*595a0*/  LDL.LU R21, [R1+0x3734] ;  /* 0x0037340001157983 */ /* 0x001f220000300800 */
[----:B------:R0:W-:Y:S02]  /*595b0*/  STL [R1+0x48c], R2 ;  /* 0x00048c0201007387 */ /* 0x0001e40000100800 */
[----:B------:R-:W-:-:S02]  /*595c0*/  FMUL R13, R0, R13 ;  /* 0x0000000d000d7220 */ /* 0x000fc40000400000 */
[C---:B0-----:R-:W-:Y:S02]  /*595d0*/  FMUL R2, R0.reuse, R3 ;  /* 0x0000000300027220 */ /* 0x041fe40000400000 */
[----:B------:R-:W-:-:S03]  /*595e0*/  FMUL R3, R0, R20 ;  /* 0x0000001400037220 */ /* 0x000fc60000400000 */
[----:B------:R0:W-:Y:S02]  /*595f0*/  STL [R1+0x478], R2 ;  /* 0x0004780201007387 */ /* 0x0001e40000100800 */
[----:B------:R1:W-:Y:S02]  /*59600*/  STL [R1+0x47c], R3 ;  /* 0x00047c0301007387 */ /* 0x0003e40000100800 */
[C---:B0-----:R-:W-:Y:S02]  /*59610*/  FMUL R2, R0.reuse, R14 ;  /* 0x0000000e00027220 */ /* 0x041fe40000400000 */
[----:B-1----:R-:W-:-:S03]  /*59620*/  FMUL R3, R0, R9 ;  /* 0x0000000900037220 */ /* 0x002fc60000400000 */
[----:B------:R0:W-:Y:S01]  /*59630*/  STL [R1+0x5a8], R2 ;  /* 0x0005a80201007387 */ /* 0x0001e20000100800 */
[----:B------:R-:W-:Y:S02]  /*59640*/  STL [R1+0x5ac], R13 ;  /* 0x0005ac0d01007387 */ /* 0x000fe40000100800 */
[C---:B------:R-:W-:Y:S02]  /*59650*/  FMUL R7, R0.reuse, R7 ;  /* 0x0000000700077220 */ /* 0x040fe40000400000 */
[----:B------:R1:W-:Y:S02]  /*59660*/  STL [R1+0x608], R3 ;  /* 0x0006080301007387 */ /* 0x0003e40000100800 */
[C---:B0-----:R-:W-:Y:S02]  /*59670*/  FMUL R2, R0.reuse, R8 ;  /* 0x0000000800027220 */ /* 0x041fe40000400000 */
[----:B-1----:R-:W-:-:S03]  /*59680*/  FMUL R3, R0, R6 ;  /* 0x0000000600037220 */ /* 0x002fc60000400000 */
[----:B------:R0:W-:Y:S01]  /*59690*/  STL [R1+0x60c], R2 ;  /* 0x00060c0201007387 */ /* 0x0001e20000100800 */
[----:B------:R-:W-:Y:S02]  /*596a0*/  STL [R1+0x648], R7 ;  /* 0x0006480701007387 */ /* 0x000fe40000100800 */
[----:B------:R1:W-:Y:S02]  /*596b0*/  STL [R1+0x64c], R3 ;  /* 0x00064c0301007387 */ /* 0x0003e40000100800 */
[----:B------:R-:W4:Y:S02]  /*596c0*/  LDL.LU R14, [R1+0xef8] ;  /* 0x000ef800010e7983 */ /* 0x000f240000300800 */
[----:B0-----:R-:W-:-:S05]  /*596d0*/  FMUL R2, R0, R5 ;  /* 0x0000000500027220 */ /* 0x001fca0000400000 */
[----:B------:R-:W-:Y:S01]  /*596e0*/  STL [R1+0x698], R2 ;  /* 0x0006980201007387 */ /* 0x000fe20000100800 */
[----:B------:R-:W4:Y:S02]  /*596f0*/  LDL.LU R13, [R1+0xefc] ;  /* 0x000efc00010d7983 */ /* 0x000f240000300800 */
[----:B------:R-:W-:-:S05]  /*59700*/  FMUL R0, R0, R4 ;  /* 0x0000000400007220 */ /* 0x000fca0000400000 */
[----:B------:R4:W-:Y:S01]  /*59710*/  STL [R1+0x69c], R0 ;  /* 0x00069c0001007387 */ /* 0x0009e20000100800 */
[----:B-1----:R-:W-:Y:S01]  /*59720*/  F2FP.PACK_AB R3, R26, R27 ;  /* 0x0000001b1a03723e */ /* 0x002fe200000000ff */
[----:B------:R-:W-:Y:S01]  /*59730*/  F2FP.PACK_AB R27, R11, R19 ;  /* 0x000000130b1b723e */ /* 0x000fe200000000ff */
[----:B------:R-:W-:Y:S02]  /*59740*/  F2FP.PACK_AB R26, R18, R17 ;  /* 0x00000011121a723e */ /* 0x000fe400000000ff */
[----:B--2---:R-:W-:Y:S01]  /*59750*/  F2FP.PACK_AB R4, R24, R25 ;  /* 0x000000191804723e */ /* 0x004fe200000000ff */
[----:B---3--:R-:W-:Y:S01]  /*59760*/  F2FP.PACK_AB R25, R29, R28 ;  /* 0x0000001c1d19723e */ /* 0x008fe200000000ff */
[----:B----4-:R-:W-:-:S05]  /*59770*/  F2FP.PACK_AB R0, R22, R23 ;  /* 0x000000171600723e */ /* 0x010fca00000000ff */
[----:B------:R0:W-:Y:S01]  /*59780*/  STL [R1+0x38], R0 ;  /* 0x0000380001007387 */ /* 0x0001e20000100800 */
[----:B------:R-:W-:Y:S02]  /*59790*/  STL [R1+0x34], R4 ;  /* 0x0000340401007387 */ /* 0x000fe40000100800 */
[----:B------:R-:W-:Y:S02]  /*597a0*/  STL [R1+0x30], R3 ;  /* 0x0000300301007387 */ /* 0x000fe40000100800 */
[----:B------:R-:W-:Y:S01]  /*597b0*/  STL [R1+0x36b8], R27 ;  /* 0x0036b81b01007387 */ /* 0x000fe20000100800 */
[----:B------:R1:W2:Y:S01]  /*597c0*/  LDS R2, [R21.X8+0x41a00] ;  /* 0x041a000015027984 */ /* 0x0002a20000008800 */
[----:B0-----:R-:W-:-:S05]  /*597d0*/  F2FP.PACK_AB R0, R12, R10 ;  /* 0x0000000a0c00723e */ /* 0x001fca00000000ff */
[----:B------:R-:W-:Y:S01]  /*597e0*/  STL [R1+0x2c], R0 ;  /* 0x00002c0001007387 */ /* 0x000fe20000100800 */
[----:B------:R-:W3:Y:S02]  /*597f0*/  LDL.LU R10, [R1+0xef0] ;  /* 0x000ef000010a7983 */ /* 0x000ee40000300800 */
[----:B------:R-:W3:Y:S02]  /*59800*/  LDL.LU R11, [R1+0xef4] ;  /* 0x000ef400010b7983 */ /* 0x000ee40000300800 */
[----:B------:R0:W-:Y:S01]  /*59810*/  STL [R1+0x36bc], R26 ;  /* 0x0036bc1a01007387 */ /* 0x0001e20000100800 */
[----:B------:R-:W4:Y:S01]  /*59820*/  LDL.LU R22, [R1+0xeec] ;  /* 0x000eec0001167983 */ /* 0x000f220000300800 */
[----:B-1----:R-:W2:Y:S03]  /*59830*/  LDL.LU R21, [R1+0xee4] ;  /* 0x000ee40001157983 */ /* 0x002ea60000300800 */
[----:B0-----:R-:W2:Y:S01]  /*59840*/  LDL.LU R26, [R1+0xed8] ;  /* 0x000ed800011a7983 */ /* 0x001ea20000300800 */
[----:B------:R-:W2:Y:S02]  /*59850*/  LDL.LU R29, [R1+0xedc] ;  /* 0x000edc00011d7983 */ /* 0x000ea40000300800 */
        /* <DEDUP_REMOVED lines=8> */
[----:B------:R-:W-:-:S02]  /*598e0*/  FADD R0, -R15, R16 ;  /* 0x000000100f007221 */ /* 0x000fc40000000100 */
[----:B------:R-:W4:Y:S01]  /*598f0*/  LDL.LU R20, [R1+0xeb0] ;  /* 0x000eb00001147983 */ /* 0x000f220000300800 */
[----:B------:R-:W4:Y:S01]  /*59900*/  LDL.LU R16, [R1+0xeb4] ;  /* 0x000eb40001107983 */ /* 0x000f220000300800 */
[----:B------:R0:W-:Y:S03]  /*59910*/  STL [R1+0x36c0], R25 ;  /* 0x0036c01901007387 */ /* 0x0001e60000100800 */
[----:B0-----:R-:W4:Y:S01]  /*59920*/  LDL.LU R25, [R1+0xee0] ;  /* 0x000ee00001197983 */ /* 0x001f220000300800 */
[----:B------:R-:W4:Y:S02]  /*59930*/  LDL.LU R5, [R1+0xea4] ;  /* 0x000ea40001057983 */ /* 0x000f240000300800 */
[----:B------:R-:W4:Y:S02]  /*59940*/  LDL.LU R15, [R1+0xeac] ;  /* 0x000eac00010f7983 */ /* 0x000f240000300800 */
[----:B------:R-:W4:Y:S01]  /*59950*/  LDL.LU R6, [R1+0xe98] ;  /* 0x000e980001067983 */ /* 0x000f220000300800 */
[----:B------:R-:W-:-:S02]  /*59960*/  F2FP.PACK_AB R24, R14, R13 ;  /* 0x0000000d0e18723e */ /* 0x000fc400000000ff */
[----:B------:R-:W4:Y:S01]  /*59970*/  LDL.LU R14, [R1+0xea0] ;  /* 0x000ea000010e7983 */ /* 0x000f220000300800 */
[----:B------:R-:W4:Y:S02]  /*59980*/  LDL.LU R7, [R1+0xe84] ;  /* 0x000e840001077983 */ /* 0x000f240000300800 */
[----:B------:R-:W4:Y:S02]  /*59990*/  LDL.LU R13, [R1+0xe90] ;  /* 0x000e9000010d7983 */ /* 0x000f240000300800 */
[----:B------:R0:W-:Y:S02]  /*599a0*/  STL [R1+0x36c4], R24 ;  /* 0x0036c41801007387 */ /* 0x0001e40000100800 */
[----:B0-----:R-:W4:Y:S01]  /*599b0*/  LDL.LU R24, [R1+0xee8] ;  /* 0x000ee80001187983 */ /* 0x001f220000300800 */
[----:B------:R-:W4:Y:S02]  /*599c0*/  LDL.LU R9, [R1+0x3c] ;  /* 0x00003c0001097983 */ /* 0x000f240000300800 */
[----:B------:R-:W4:Y:S01]  /*599d0*/  LDL.LU R12, [R1+0xe80] ;  /* 0x000e8000010c7983 */ /* 0x000f220000300800 */
[----:B---3--:R-:W-:-:S02]  /*599e0*/  F2FP.PACK_AB R23, R10, R11 ;  /* 0x0000000b0a17723e */ /* 0x008fc400000000ff */
[----:B------:R-:W3:Y:S01]  /*599f0*/  LDL.LU R10, [R1+0xf5c] ;  /* 0x000f5c00010a7983 */ /* 0x000ee20000300800 */
[----:B------:R-:W3:Y:S02]  /*59a00*/  LDL R11, [R1+0xe30] ;  /* 0x000e3000010b7983 */ /* 0x000ee40000100800 */
[----:B------:R-:W-:Y:S01]  /*59a10*/  STL [R1+0x36c8], R23 ;  /* 0x0036c81701007387 */ /* 0x000fe20000100800 */
[----:B--2---:R-:W-:Y:S02]  /*59a20*/  F2FP.PACK_AB R29, R26, R29 ;  /* 0x0000001d1a1d723e */ /* 0x004fe400000000ff */
[----:B----4-:R-:W-:Y:S02]  /*59a30*/  F2FP.PACK_AB R28, R27, R28 ;  /* 0x0000001c1b1c723e */ /* 0x010fe400000000ff */
[----:B------:R-:W-:Y:S02]  /*59a40*/  F2FP.PACK_AB R16, R20, R16 ;  /* 0x000000101410723e */ /* 0x000fe400000000ff */
[----:B------:R-:W0:Y:S01]  /*59a50*/  S2R R20, SR_TID.X ;  /* 0x0000000000147919 */ /* 0x000e220000002100 */
[----:B------:R-:W-:-:S02]  /*59a60*/  F2FP.PACK_AB R19, R3, R19 ;  /* 0x000000130313723e */ /* 0x000fc400000000ff */
[----:B------:R-:W-:Y:S02]  /*59a70*/  F2FP.PACK_AB R18, R8, R18 ;  /* 0x000000120812723e */ /* 0x000fe400000000ff */
[----:B------:R-:W-:Y:S02]  /*59a80*/  F2FP.PACK_AB R17, R4, R17 ;  /* 0x000000110411723e */ /* 0x000fe400000000ff */
[----:B------:R-:W-:Y:S02]  /*59a90*/  F2FP.PACK_AB R21, R25, R21 ;  /* 0x000000151915723e */ /* 0x000fe400000000ff */
[----:B------:R-:W-:Y:S02]  /*59aa0*/  F2FP.PACK_AB R15, R5, R15 ;  /* 0x0000000f050f723e */ /* 0x000fe400000000ff */
[----:B------:R-:W-:Y:S02]  /*59ab0*/  F2FP.PACK_AB R14, R6, R14 ;  /* 0x0000000e060e723e */ /* 0x000fe400000000ff */
[----:B------:R-:W-:-:S05]  /*59ac0*/  F2FP.PACK_AB R22, R24, R22 ;  /* 0x000000161816723e */ /* 0x000fca00000000ff */
[----:B------:R1:W-:Y:S01]  /*59ad0*/  STL [R1+0x36cc], R22 ;  /* 0x0036cc1601007387 */ /* 0x0003e20000100800 */
[----:B------:R-:W-:Y:S02]  /*59ae0*/  STL [R1+0x36d0], R21 ;  /* 0x0036d01501007387 */ /* 0x000fe40000100800 */
[----:B------:R-:W-:Y:S02]  /*59af0*/  STL [R1+0x36d4], R29 ;  /* 0x0036d41d01007387 */ /* 0x000fe40000100800 */
[----:B------:R-:W-:Y:S01]  /*59b00*/  STL [R1+0x36d8], R28 ;  /* 0x0036d81c01007387 */ /* 0x000fe20000100800 */
[----:B------:R-:W-:Y:S01]  /*59b10*/  STL [R1+0x36dc], R19 ;  /* 0x0036dc1301007387 */ /* 0x000fe20000100800 */
[----:B------:R-:W-:Y:S02]  /*59b20*/  STL [R1+0x36e0], R18 ;  /* 0x0036e01201007387 */ /* 0x000fe40000100800 */
[----:B------:R-:W2:Y:S02]  /*59b30*/  LDL.LU R3, [R1+0x11c8] ;  /* 0x0011c80001037983 */ /* 0x000ea40000300800 */
[----:B------:R-:W-:Y:S01]  /*59b40*/  STL [R1+0x36e4], R17 ;  /* 0x0036e41101007387 */ /* 0x000fe20000100800 */
[----:B------:R-:W-:Y:S01]  /*59b50*/  STL [R1+0x36e8], R16 ;  /* 0x0036e81001007387 */ /* 0x000fe20000100800 */
[----:B------:R-:W-:Y:S01]  /*59b60*/  F2FP.PACK_AB R13, R7, R13 ;  /* 0x0000000d070d723e */ /* 0x000fe200000000ff */
[----:B------:R-:W-:Y:S02]  /*59b70*/  STL [R1+0x36ec], R15 ;  /* 0x0036ec0f01007387 */ /* 0x000fe40000100800 */
[----:B------:R-:W4:Y:S01]  /*59b80*/  LDL.LU R6, [R1+0xc20] ;  /* 0x000c200001067983 */ /* 0x000f220000300800 */
[----:B------:R-:W-:Y:S01]  /*59b90*/  F2FP.PACK_AB R12, R9, R12 ;  /* 0x0000000c090c723e */ /* 0x000fe200000000ff */
[----:B------:R-:W4:Y:S01]  /*59ba0*/  LDL.LU R5, [R1+0xc24] ;  /* 0x000c240001057983 */ /* 0x000f220000300800 */
[----:B------:R-:W-:Y:S02]  /*59bb0*/  STL [R1+0x36f0], R14 ;  /* 0x0036f00e01007387 */ /* 0x000fe40000100800 */
[----:B------:R-:W-:Y:S02]  /*59bc0*/  STL [R1+0x36f4], R13 ;  /* 0x0036f40d01007387 */ /* 0x000fe40000100800 */
[----:B0-----:R-:W-:Y:S01]  /*59bd0*/  STL [R1+0x36f8], R20 ;  /* 0x0036f81401007387 */ /* 0x001fe20000100800 */
[----:B------:R-:W-:Y:S01]  /*59be0*/  STL [R1+0x36fc], R12 ;  /* 0x0036fc0c01007387 */ /* 0x000fe20000100800 */
[----:B-1----:R-:W4:Y:S02]  /*59bf0*/  LDL.LU R22, [R1+0xe9c] ;  /* 0x000e9c0001167983 */ /* 0x002f240000300800 */
[----:B------:R-:W-:-:S06]  /*59c00*/  FMUL R0, R0, 1.4426950216293334961 ;  /* 0x3fb8aa3b00007820 */ /* 0x000fcc0000400000 */
[----:B------:R-:W2:Y:S02]  /*59c10*/  MUFU.EX2 R0, R0 ;  /* 0x0000000000007308 */ /* 0x000ea40000000800 */
[C---:B--2---:R-:W-:Y:S02]  /*59c20*/  FFMA R3, R0.reuse, R3, R2 ;  /* 0x0000000300037223 */ /* 0x044fe40000000002 */
[----:B---3--:R-:W-:Y:S02]  /*59c30*/  FADD R2, -R11, R10 ;  /* 0x0000000a0b027221 */ /* 0x008fe40000000100 */
[C---:B----4-:R-:W-:Y:S02]  /*59c40*/  FMUL R6, R0.reuse, R6 ;  /* 0x0000000600067220 */ /* 0x050fe40000400000 */
[----:B------:R-:W-:Y:S01]  /*59c50*/  FMUL R5, R0, R5 ;  /* 0x0000000500057220 */ /* 0x000fe20000400000 */
[----:B------:R-:W-:Y:S01]  /*59c60*/  STL [R1+0x3730], R22 ;  /* 0x0037301601007387 */ /* 0x000fe20000100800 */
[----:B------:R-:W-:Y:S02]  /*59c70*/  STL [R1+0x11c8], R3 ;  /* 0x0011c80301007387 */ /* 0x000fe40000100800 */
[----:B------:R-:W2:Y:S02]  /*59c80*/  LDL.LU R11, [R1+0xea8] ;  /* 0x000ea800010b7983 */ /* 0x000ea40000300800 */
[----:B------:R-:W3:Y:S01]  /*59c90*/  LDL.LU R4, [R1+0xe8c] ;  /* 0x000e8c0001047983 */ /* 0x000ee20000300800 */
[----:B------:R-:W3:Y:S01]  /*59ca0*/  LDL.LU R10, [R1+0xe94] ;  /* 0x000e9400010a7983 */ /* 0x000ee20000300800 */
[----:B------:R-:W4:Y:S02]  /*59cb0*/  LDL.LU R27, [R1+0xc10] ;  /* 0x000c1000011b7983 */ /* 0x000f240000300800 */
[----:B------:R0:W-:Y:S02]  /*59cc0*/  STL [R1+0x710], R6 ;  /* 0x0007100601007387 */ /* 0x0001e40000100800 */
[----:B0-----:R-:W2:Y:S01]  /*59cd0*/  LDL.LU R6, [R1+0xc14] ;  /* 0x000c140001067983 */ /* 0x001ea20000300800 */
[----:B------:R0:W-:Y:S02]  /*59ce0*/  STL [R1+0x714], R5 ;  /* 0x0007140501007387 */ /* 0x0001e40000100800 */
[----:B------:R-:W3:Y:S02]  /*59cf0*/  LDL.LU R22, [R1+0xc00] ;  /* 0x000c000001167983 */ /* 0x000ee40000300800 */
[----:B------:R-:W3:Y:S01]  /*59d00*/  LDL.LU R29, [R1+0xc04] ;  /* 0x000c0400011d7983 */ /* 0x000ee20000300800 */
[----:B------:R-:W3:Y:S01]  /*59d10*/  LDL.LU R28, [R1+0xbf0] ;  /* 0x000bf000011c7983 */ /* 0x000ee20000300800 */
[----:B------:R-:W-:Y:S01]  /*59d20*/  LOP3.LUT R19, R20, 0x1c, RZ, 0xc0, !PT ;  /* 0x0000001c14137812 */ /* 0x000fe200078ec0ff */
        /* <DEDUP_REMOVED lines=16> */
[----:B0-----:R-:W3:Y:S01]  /*59e30*/  LDL R5, [R1+0xe2c] ;  /* 0x000e2c0001057983 */ /* 0x001ee20000100800 */
[----:B------:R-:W0:Y:S01]  /*59e40*/  LDS R3, [R19.X8+0x41b00] ;  /* 0x041b000013037984 */ /* 0x000e220000008800 */
[----:B----4-:R-:W-:-:S05]  /*59e50*/  FMUL R27, R0, R27 ;  /* 0x0000001b001b7220 */ /* 0x010fca0000400000 */
[----:B------:R1:W-:Y:S01]  /*59e60*/  STL [R1+0x700], R27 ;  /* 0x0007001b01007387 */ /* 0x0003e20000100800 */
[C---:B--2---:R-:W-:Y:S02]  /*59e70*/  FMUL R6, R0.reuse, R6 ;  /* 0x0000000600067220 */ /* 0x044fe40000400000 */
[C---:B---3--:R-:W-:Y:S01]  /*59e80*/  FMUL R22, R0.reuse, R22 ;  /* 0x0000001600167220 */ /* 0x048fe20000400000 */
[----:B-1----:R-:W2:Y:S02]  /*59e90*/  LDL.LU R27, [R1+0xe60] ;  /* 0x000e6000011b7983 */ /* 0x002ea40000300800 */
[----:B------:R1:W-:Y:S02]  /*59ea0*/  STL [R1+0x704], R6 ;  /* 0x0007040601007387 */ /* 0x0003e40000100800 */
[----:B-1----:R-:W2:Y:S01]  /*59eb0*/  LDL.LU R6, [R1+0xe68] ;  /* 0x000e680001067983 */ /* 0x002ea20000300800 */
[----:B------:R1:W-:Y:S03]  /*59ec0*/  STL [R1+0x6f0], R22 ;  /* 0x0006f01601007387 */ /* 0x0003e60000100800 */
[----:B-1----:R-:W3:Y:S01]  /*59ed0*/  LDL.LU R22, [R1+0x3730] ;  /* 0x0037300001167983 */ /* 0x002ee20000300800 */
[----:B------:R-:W-:-:S05]  /*59ee0*/  FMUL R29, R0, R29 ;  /* 0x0000001d001d7220 */ /* 0x000fca0000400000 */
[----:B------:R1:W-:Y:S02]  /*59ef0*/  STL [R1+0x6f4], R29 ;  /* 0x0006f41d01007387 */ /* 0x0003e40000100800 */
[C---:B-1----:R-:W-:Y:S02]  /*59f00*/  FMUL R29, R0.reuse, R28 ;  /* 0x0000001c001d7220 */ /* 0x042fe40000400000 */
        /* <DEDUP_REMOVED lines=15> */
[----:B------:R-:W-:Y:S01]  /*5a000*/  STL [R1+0x6b0], R16 ;  /* 0x0006b01001007387 */ /* 0x000fe20000100800 */
[----:B------:R-:W-:Y:S01]  /*5a010*/  STL [R1+0x6b4], R15 ;  /* 0x0006b40f01007387 */ /* 0x000fe20000100800 */
[----:B------:R-:W-:Y:S02]  /*5a020*/  STL [R1+0x6a0], R14 ;  /* 0x0006a00e01007387 */ /* 0x000fe40000100800 */
[----:B------:R1:W-:Y:S01]  /*5a030*/  STL [R1+0x6a4], R13 ;  /* 0x0006a40d01007387 */ /* 0x0003e20000100800 */
[----:B------:R-:W-:Y:S01]  /*5a040*/  F2FP.PACK_AB R10, R4, R10 ;  /* 0x0000000a040a723e */ /* 0x000fe200000000ff */
[----:B------:R-:W-:Y:S01]  /*5a050*/  FMUL R2, R2, 1.4426950216293334961 ;  /* 0x3fb8aa3b02027820 */ /* 0x000fe20000400000 */
[----:B------:R-:W-:Y:S02]  /*5a060*/  F2FP.PACK_AB R9, R23, R9 ;  /* 0x000000091709723e */ /* 0x000fe400000000ff */
[----:B------:R-:W-:-:S02]  /*5a070*/  F2FP.PACK_AB R8, R24, R8 ;  /* 0x000000081808723e */ /* 0x000fc400000000ff */
[----:B------:R-:W-:Y:S02]  /*5a080*/  F2FP.PACK_AB R7, R25, R7 ;  /* 0x000000071907723e */ /* 0x000fe400000000ff */
[----:B---3--:R-:W-:Y:S02]  /*5a090*/  F2FP.PACK_AB R11, R22, R11 ;  /* 0x0000000b160b723e */ /* 0x008fe400000000ff */
[----:B--2---:R-:W-:Y:S01]  /*5a0a0*/  F2FP.PACK_AB R6, R27, R6 ;  /* 0x000000061b06723e */ /* 0x004fe200000000ff */
[----:B------:R-:W4:Y:S04]  /*5a0b0*/  LDS R12, [R19.X8+0x41c00] ;  /* 0x041c0000130c7984 */ /* 0x000f280000008800 */
[----:B------:R3:W-:Y:S01]  /*5a0c0*/  STL [R1+0x3700], R11 ;  /* 0x0037000b01007387 */ /* 0x0007e20000100800 */
[----:B-1----:R-:W0:Y:S03]  /*5a0d0*/  LDL.LU R13, [R1+0x11cc] ;  /* 0x0011cc00010d7983 */ /* 0x002e260000300800 */
[----:B---3--:R-:W3:Y:S01]  /*5a0e0*/  LDL.LU R11, [R1+0xc28] ;  /* 0x000c2800010b7983 */ /* 0x008ee20000300800 */
[----:B------:R-:W4:Y:S01]  /*5a0f0*/  LDL.LU R4, [R1+0xc2c] ;  /* 0x000c2c0001047983 */ /* 0x000f220000300800 */
[----:B------:R1:W0:Y:S01]  /*5a100*/  MUFU.EX2 R0, R2 ;  /* 0x0000000200007308 */ /* 0x0002220000000800 */
[----:B------:R-:W-:Y:S01]  /*5a110*/  STL [R1+0x3704], R10 ;  /* 0x0037040a01007387 */ /* 0x000fe20000100800 */
[----:B------:R-:W-:Y:S01]  /*5a120*/  STL [R1+0x3708], R9 ;  /* 0x0037080901007387 */ /* 0x000fe20000100800 */
[----:B------:R-:W-:Y:S02]  /*5a130*/  STL [R1+0x370c], R8 ;  /* 0x00370c0801007387 */ /* 0x000fe40000100800 */
[----:B------:R1:W-:Y:S02]  /*5a140*/  STL [R1+0x3710], R7 ;  /* 0x0037100701007387 */ /* 0x0003e40000100800 */
[----:B------:R-:W4:Y:S02]  /*5a150*/  LDL.LU R24, [R1+0xe5c] ;  /* 0x000e5c0001187983 */ /* 0x000f240000300800 */
[----:B-1----:R-:W-:-:S02]  /*5a160*/  FADD R2, -R5, R26 ;  /* 0x0000001a05027221 */ /* 0x002fc40000000100 */
[----:B------:R-:W4:Y:S01]  /*5a170*/  LDL.LU R5, [R1+0xe64] ;  /* 0x000e640001057983 */ /* 0x000f220000300800 */
[----:B------:R-:W4:Y:S02]  /*5a180*/  LDL.LU R22, [R1+0xc18] ;  /* 0x000c180001167983 */ /* 0x000f240000300800 */
[----:B------:R1:W-:Y:S02]  /*5a190*/  STL [R1+0x3714], R6 ;  /* 0x0037140601007387 */ /* 0x0003e40000100800 */
[----:B------:R-:W-:-:S04]  /*5a1a0*/  FMUL R2, R2, 1.4426950216293334961 ;  /* 0x3fb8aa3b02027820 */ /* 0x000fc80000400000 */
[----:B------:R4:W0:Y:S02]  /*5a1b0*/  MUFU.EX2 R7, R2 ;  /* 0x0000000200077308 */ /* 0x0008240000000800 */
[----:B0-----:R-:W-:-:S05]  /*5a1c0*/  FFMA R13, R0, R13, R3 ;  /* 0x0000000d000d7223 */ /* 0x001fca0000000003 */
[----:B------:R-:W-:Y:S01]  /*5a1d0*/  STL [R1+0x11cc], R13 ;  /* 0x0011cc0d01007387 */ /* 0x000fe20000100800 */
[----:B------:R-:W2:Y:S02]  /*5a1e0*/  LDL.LU R18, [R1+0xc1c] ;  /* 0x000c1c0001127983 */ /* 0x000ea40000300800 */
[C---:B---3--:R-:W-:Y:S02]  /*5a1f0*/  FMUL R3, R0.reuse, R11 ;  /* 0x0000000b00037220 */ /* 0x048fe40000400000 */
[----:B----4-:R-:W-:-:S03]  /*5a200*/  FMUL R2, R0, R4 ;  /* 0x0000000400027220 */ /* 0x010fc60000400000 */
[----:B------:R0:W-:Y:S01]  /*5a210*/  STL [R1+0x718], R3 ;  /* 0x0007180301007387 */ /* 0x0001e20000100800 */
[----:B------:R-:W3:Y:S03]  /*5a220*/  LDL.LU R21, [R1+0xc08] ;  /* 0x000c080001157983 */ /* 0x000ee60000300800 */
[----:B------:R4:W-:Y:S01]  /*5a230*/  STL [R1+0x71c], R2 ;  /* 0x00071c0201007387 */ /* 0x0009e20000100800 */
[----:B------:R-:W3:Y:S03]  /*5a240*/  LDL.LU R20, [R1+0xc0c] ;  /* 0x000c0c0001147983 */ /* 0x000ee60000300800 */
[----:B------:R-:W3:Y:S01]  /*5a250*/  LDL.LU R16, [R1+0xbf8] ;  /* 0x000bf80001107983 */ /* 0x000ee20000300800 */
[----:B------:R-:W3:Y:S02]  /*5a260*/  LDL.LU R15, [R1+0xbfc] ;  /* 0x000bfc00010f7983 */ /* 0x000ee40000300800 */
[----:B------:R-:W3:Y:S02]  /*5a270*/  LDL.LU R14, [R1+0xbe8] ;  /* 0x000be800010e7983 */ /* 0x000ee40000300800 */
[----:B------:R-:W3:Y:S01]  /*5a280*/  LDL.LU R11, [R1+0xbec] ;  /* 0x000bec00010b7983 */ /* 0x000ee20000300800 */
[----:B------:R-:W3:Y:S01]  /*5a290*/  LDL.LU R10, [R1+0xbd8] ;  /* 0x000bd800010a7983 */ /* 0x000ee20000300800 */
[----:B------:R-:W3:Y:S02]  /*5a2a0*/  LDL.LU R9, [R1+0xbdc] ;  /* 0x000bdc0001097983 */ /* 0x000ee40000300800 */
[----:B------:R-:W3:Y:S02]  /*5a2b0*/  LDL.LU R8, [R1+0xbc8] ;  /* 0x000bc80001087983 */ /* 0x000ee40000300800 */
[----:B-1----:R-:W3:Y:S01]  /*5a2c0*/  LDL.LU R6, [R1+0xbcc] ;  /* 0x000bcc0001067983 */ /* 0x002ee20000300800 */
[----:B0-----:R-:W3:Y:S01]  /*5a2d0*/  LDL.LU R3, [R1+0xbb8] ;  /* 0x000bb80001037983 */ /* 0x001ee20000300800 */
[----:B----4-:R-:W4:Y:S02]  /*5a2e0*/  LDL.LU R2, [R1+0xbbc] ;  /* 0x000bbc0001027983 */ /* 0x010f240000300800 */
[----:B------:R-:W4:Y:S02]  /*5a2f0*/  LDL.LU R13, [R1+0xe54] ;  /* 0x000e5400010d7983 */ /* 0x000f240000300800 */
[C---:B------:R-:W-:Y:S01]  /*5a300*/  FMUL R23, R0.reuse, R22 ;  /* 0x0000001600177220 */ /* 0x040fe20000400000 */
[----:B------:R-:W4:Y:S01]  /*5a310*/  LDL.LU R4, [R1+0xe58] ;  /* 0x000e580001047983 */ /* 0x000f220000300800 */
[----:B------:R-:W4:Y:S02]  /*5a320*/  LDL.LU R17, [R1+0xe4c] ;  /* 0x000e4c0001117983 */ /* 0x000f240000300800 */
[----:B------:R-:W4:Y:S02]  /*5a330*/  LDL.LU R27, [R1+0xe50] ;  /* 0x000e5000011b7983 */ /* 0x000f240000300800 */
[----:B------:R-:W-:Y:S01]  /*5a340*/  STL [R1+0xbd0], R7 ;  /* 0x000bd00701007387 */ /* 0x000fe20000100800 */
[----:B------:R-:W-:Y:S01]  /*5a350*/  STL [R1+0x708], R23 ;  /* 0x0007081701007387 */ /* 0x000fe20000100800 */
[----:B--2---:R-:W-:-:S03]  /*5a360*/  FMUL R22, R0, R18 ;  /* 0x0000001200167220 */ /* 0x004fc60000400000 */
[----:B------:R-:W2:Y:S01]  /*5a370*/  LDL.LU R18, [R1+0xe44] ;  /* 0x000e440001127983 */ /* 0x000ea20000300800 */
[----:B------:R-:W2:Y:S02]  /*5a380*/  LDL.LU R25, [R1+0xe48] ;  /* 0x000e480001197983 */ /* 0x000ea40000300800 */
[----:B------:R-:W-:Y:S02]  /*5a390*/  STL [R1+0x70c], R22 ;  /* 0x00070c1601007387 */ /* 0x000fe40000100800 */
[----:B------:R-:W2:Y:S01]  /*5a3a0*/  LDL.LU R28, [R1+0xe3c] ;  /* 0x000e3c00011c7983 */ /* 0x000ea20000300800 */
[----:B------:R-:W2:Y:S01]  /*5a3b0*/  LDL.LU R26, [R1+0xe40] ;  /* 0x000e4000011a7983 */ /* 0x000ea20000300800 */
[C---:B---3--:R-:W-:Y:S02]  /*5a3c0*/  FMUL R21, R0.reuse, R21 ;  /* 0x0000001500157220 */ /* 0x048fe40000400000 */
[C---:B------:R-:W-:Y:S02]  /*5a3d0*/  FMUL R20, R0.reuse, R20 ;  /* 0x0000001400147220 */ /* 0x040fe40000400000 */
        /* <DEDUP_REMOVED lines=18> */
[----:B------:R0:W-:Y:S01]  /*5a500*/  STL [R1+0x6bc], R6 ;  /* 0x0006bc0601007387 */ /* 0x0001e20000100800 */
[----:B------:R1:W-:Y:S04]  /*5a510*/  STL [R1+0x6a8], R3 ;  /* 0x0006a80301007387 */ /* 0x0003e80000100800 */
[----:B0-----:R-:W3:Y:S01]  /*5a520*/  LDL.LU R6, [R1+0x1218] ;  /* 0x0012180001067983 */ /* 0x001ee20000300800 */
[----:B----4-:R-:W-:-:S05]  /*5a530*/  FMUL R0, R0, R2 ;  /* 0x0000000200007220 */ /* 0x010fca0000400000 */
[----:B------:R0:W-:Y:S01]  /*5a540*/  STL [R1+0x6ac], R0 ;  /* 0x0006ac0001007387 */ /* 0x0001e20000100800 */
[----:B------:R-:W4:Y:S02]  /*5a550*/  LDL.LU R22, [R1+0xdb0] ;  /* 0x000db00001167983 */ /* 0x000f240000300800 */
[----:B------:R-:W4:Y:S02]  /*5a560*/  LDL.LU R14, [R1+0xda8] ;  /* 0x000da800010e7983 */ /* 0x000f240000300800 */
[----:B------:R-:W4:Y:S01]  /*5a570*/  LDL.LU R15, [R1+0xda0] ;  /* 0x000da000010f7983 */ /* 0x000f220000300800 */
[----:B------:R-:W-:Y:S01]  /*5a580*/  F2FP.PACK_AB R5, R24, R5 ;  /* 0x000000051805723e */ /* 0x000fe200000000ff */
[----:B------:R-:W4:Y:S01]  /*5a590*/  LDL.LU R16, [R1+0xd98] ;  /* 0x000d980001107983 */ /* 0x000f220000300800 */
[----:B------:R-:W4:Y:S01]  /*5a5a0*/  LDL.LU R29, [R1+0xd90] ;  /* 0x000d9000011d7983 */ /* 0x000f220000300800 */
[----:B------:R-:W-:Y:S01]  /*5a5b0*/  F2FP.PACK_AB R4, R13, R4 ;  /* 0x000000040d04723e */ /* 0x000fe200000000ff */
[----:B------:R-:W4:Y:S01]  /*5a5c0*/  LDL.LU R21, [R1+0xd88] ;  /* 0x000d880001157983 */ /* 0x000f220000300800 */
[----:B-1----:R-:W-:Y:S01]  /*5a5d0*/  F2FP.PACK_AB R3, R17, R27 ;  /* 0x0000001b1103723e */ /* 0x002fe200000000ff */
[----:B------:R-:W4:Y:S01]  /*5a5e0*/  LDL.LU R23, [R1+0xd80] ;  /* 0x000d800001177983 */ /* 0x000f220000300800 */
[----:B------:R-:W4:Y:S02]  /*5a5f0*/  LDL.LU R24, [R1+0xd78] ;  /* 0x000d780001187983 */ /* 0x000f240000300800 */
[----:B------:R-:W-:Y:S02]  /*5a600*/  STL [R1+0x3718], R5 ;  /* 0x0037180501007387 */ /* 0x000fe40000100800 */
[----:B------:R-:W-:Y:S01]  /*5a610*/  STL [R1+0x371c], R4 ;  /* 0x00371c0401007387 */ /* 0x000fe20000100800 */
[----:B------:R-:W-:Y:S04]  /*5a620*/  STL [R1+0x3720], R3 ;  /* 0x0037200301007387 */ /* 0x000fe80000100800 */
[----:B------:R-:W1:Y:S02]  /*5a630*/  S2R R27, SR_TID.X ;  /* 0x00000000001b7919 */ /* 0x000e640000002100 */
[----:B-1----:R-:W-:-:S04]  /*5a640*/  LOP3.LUT R27, R27, 0xff, RZ, 0xc0, !PT ;  /* 0x000000ff1b1b7812 */ /* 0x002fc800078ec0ff */
[----:B------:R-:W-:Y:S02]  /*5a650*/  SHF.L.U32 R27, R27, 0x1, RZ ;  /* 0x000000011b1b7819 */ /* 0x000fe400000006ff */
[----:B--2---:R-:W-:Y:S02]  /*5a660*/  F2FP.PACK_AB R2, R18, R25 ;  /* 0x000000191202723e */ /* 0x004fe400000000ff */
[----:B0-----:R-:W-:-:S03]  /*5a670*/  F2FP.PACK_AB R0, R28, R26 ;  /* 0x0000001a1c00723e */ /* 0x001fc600000000ff */
[----:B------:R-:W-:Y:S02]  /*5a680*/  STL [R1+0x3724], R2 ;  /* 0x0037240201007387 */ /* 0x000fe40000100800 */
[----:B------:R-:W-:Y:S02]  /*5a690*/  STL [R1+0x3728], R0 ;  /* 0x0037280001007387 */ /* 0x000fe40000100800 */
[----:B------:R-:W0:Y:S04]  /*5a6a0*/  LDS R0, [R19.X8+0x41d00] ;  /* 0x041d000013007984 */ /* 0x000e280000008800 */
[----:B------:R-:W1:Y:S01]  /*5a6b0*/  S2R R25, SR_TID.X ;  /* 0x0000000000197919 */ /* 0x000e620000002100 */
[----:B---3--:R-:W-:-:S05]  /*5a6c0*/  FFMA R6, R7, R6, R12 ;  /* 0x0000000607067223 */ /* 0x008fca000000000c */
[----:B------:R-:W-:Y:S04]  /*5a6d0*/  STL [R1+0x1218], R6 ;  /* 0x0012180601007387 */ /* 0x000fe80000100800 */
[----:B0-----:R-:W-:Y:S02]  /*5a6e0*/  STL [R1+0xe44], R0 ;  /* 0x000e440001007387 */ /* 0x001fe40000100800 */
[----:B------:R-:W0:Y:S01]  /*5a6f0*/  LDS R0, [R19.X8+0x41e00] ;  /* 0x041e000013007984 */ /* 0x000e220000008800 */
[----:B-1----:R-:W-:-:S03]  /*5a700*/  LOP3.LUT R26, R25, 0xc0, RZ, 0xc0, !PT ;  /* 0x000000c0191a7812 */ /* 0x002fc600078ec0ff */
[----:B------:R-:W-:Y:S01]  /*5a710*/  IMAD.SHL.U32 R25, R25, 0x8, RZ ;  /* 0x0000000819197824 */ /* 0x000fe200078e00ff */
[----:B------:R-:W-:Y:S04]  /*5a720*/  STL [R1+0x372c], R19 ;  /* 0x00372c1301007387 */ /* 0x000fe80000100800 */
[----:B------:R-:W-:Y:S01]  /*5a730*/  LOP3.LUT R25, R25, 0xe0, RZ, 0xc0, !PT ;  /* 0x000000e019197812 */ /* 0x000fe200078ec0ff */
[----:B0-----:R-:W-:Y:S04]  /*5a740*/  STL [R1+0xe40], R0 ;  /* 0x000e400001007387 */ /* 0x001fe80000100800 */
[----:B------:R-:W0:Y:S04]  /*5a750*/  LDS R0, [R25+0x41f00] ;  /* 0x041f000019007984 */ /* 0x000e280000000800 */
[----:B------:R-:W-:Y:S06]  /*5a760*/  BAR.SYNC.DEFER_BLOCKING 0x0 ;  /* 0x0000000000007b1d */ /* 0x000fec0000010000 */
[----:B------:R-:W2:Y:S01]  /*5a770*/  LDL.LU R17, [R1+0xd70] ;  /* 0x000d700001117983 */ /* 0x000ea20000300800 */
[----:B------:R-:W3:Y:S01]  /*5a780*/  LDL.LU R18, [R1+0xd68] ;  /* 0x000d680001127983 */ /* 0x000ee20000300800 */
[----:B------:R-:W-:-:S04]  /*5a790*/  SHF.R.U32.HI R26, RZ, 0x2, R26 ;  /* 0x00000002ff1a7819 */ /* 0x000fc8000001161a */
[CC--:B------:R-:W-:Y:S01]  /*5a7a0*/  LOP3.LUT R6, R27.reuse, R26.reuse, RZ, 0x3c, !PT ;  /* 0x0000001a1b067212 */ /* 0x0c0fe200078e3cff */
[----:B0-----:R-:W-:Y:S01]  /*5a7b0*/  STL [R1+0xe3c], R0 ;  /* 0x000e3c0001007387 */ /* 0x001fe20000100800 */
[----:B------:R-:W3:Y:S02]  /*5a7c0*/  LDL.LU R28, [R1+0xd60] ;  /* 0x000d6000011c7983 */ /* 0x000ee40000300800 */
[----:B------:R-:W3:Y:S01]  /*5a7d0*/  LDL.LU R25, [R1+0xd58] ;  /* 0x000d580001197983 */ /* 0x000ee20000300800 */
[----:B----4-:R0:W-:Y:S04]  /*5a7e0*/  STS.U16 [R6+0x40000], R22 ;  /* 0x0400001606007388 */ /* 0x0101e80000000400 */
[----:B0-----:R-:W4:Y:S01]  /*5a7f0*/  LDL.LU R22, [R1+0xd50] ;  /* 0x000d500001167983 */ /* 0x001f220000300800 */
[----:B------:R-:W4:Y:S02]  /*5a800*/  LDL.LU R19, [R1+0x8b4] ;  /* 0x0008b40001137983 */ /* 0x000f240000300800 */
[----:B------:R-:W4:Y:S02]  /*5a810*/  LDL.LU R0, [R1+0x8ac] ;  /* 0x0008ac0001007983 */ /* 0x000f240000300800 */
[----:B------:R-:W4:Y:S01]  /*5a820*/  LDL.LU R2, [R1+0x8a4] ;  /* 0x0008a40001027983 */ /* 0x000f220000300800 */
[----:B------:R-:W4:Y:S01]  /*5a830*/  LDL.LU R3, [R1+0x89c] ;  /* 0x00089c0001037983 */ /* 0x000f220000300800 */
[----:B------:R-:W4:Y:S02]  /*5a840*/  LDL.LU R4, [R1+0x894] ;  /* 0x0008940001047983 */ /* 0x000f240000300800 */
[----:B------:R-:W4:Y:S02]  /*5a850*/  LDL.LU R5, [R1+0x88c] ;  /* 0x00088c0001057983 */ /* 0x000f240000300800 */
[----:B------:R-:W4:Y:S01]  /*5a860*/  LDL.LU R7, [R1+0x884] ;  /* 0x0008840001077983 */ /* 0x000f220000300800 */
[----:B------:R-:W-:Y:S04]  /*5a870*/  STS.U16 [R6+0x40400], R14 ;  /* 0x0404000e06007388 */ /* 0x000fe80000000400 */
[----:B------:R-:W4:Y:S01]  /*5a880*/  LDL.LU R8, [R1+0x87c] ;  /* 0x00087c0001087983 */ /* 0x000f220000300800 */
[----:B------:R-:W-:Y:S02]  /*5a890*/  STS.U16 [R6+0x40800], R15 ;  /* 0x0408000f06007388 */ /* 0x000fe40000000400 */
[----:B------:R-:W4:Y:S02]  /*5a8a0*/  LDL.LU R9, [R1+0x874] ;  /* 0x0008740001097983 */ /* 0x000f240000300800 */
[----:B------:R-:W-:Y:S01]  /*5a8b0*/  STS.U16 [R6+0x40c00], R16 ;  /* 0x040c001006007388 */ /* 0x000fe20000000400 */
[----:B------:R-:W4:Y:S04]  /*5a8c0*/  LDL.LU R10, [R1+0x86c] ;  /* 0x00086c00010a7983 */ /* 0x000f280000300800 */
[----:B------:R0:W-:Y:S01]  /*5a8d0*/  STS.U16 [R6+0x41000], R29 ;  /* 0x0410001d06007388 */ /* 0x0001e20000000400 */
[----:B------:R-:W4:Y:S02]  /*5a8e0*/  LDL.LU R11, [R1+0x864] ;  /* 0x00086400010b7983 */ /* 0x000f240000300800 */
[----:B------:R1:W-:Y:S02]  /*5a8f0*/  STS.U16 [R6+0x41400], R21 ;  /* 0x0414001506007388 */ /* 0x0003e40000000400 */
[----:B------:R-:W4:Y:S01]  /*5a900*/  LDL.LU R12, [R1+0x85c] ;  /* 0x00085c00010c7983 */ /* 0x000f220000300800 */
[----:B------:R1:W-:Y:S04]  /*5a910*/  STS.U16 [R6+0x41800], R23 ;  /* 0x0418001706007388 */ /* 0x0003e80000000400 */
[----:B------:R-:W4:Y:S01]  /*5a920*/  LDL.LU R20, [R1+0x854] ;  /* 0x0008540001147983 */ /* 0x000f220000300800 */
[----:B------:R1:W-:Y:S03]  /*5a930*/  STS.U16 [R6+0x41c00], R24 ;  /* 0x041c001806007388 */ /* 0x0003e60000000400 */
[----:B0-----:R-:W4:Y:S01]  /*5a940*/  LDL.LU R29, [R1+0x84c] ;  /* 0x00084c00011d7983 */ /* 0x001f220000300800 */
[----:B-1----:R-:W4:Y:S03]  /*5a950*/  LDL.LU R21, [R1+0x844] ;  /* 0x0008440001157983 */ /* 0x002f260000300800 */
[----:B------:R-:W4:Y:S01]  /*5a960*/  LDL.LU R23, [R1+0x83c] ;  /* 0x00083c0001177983 */ /* 0x000f220000300800 */
[----:B------:R-:W4:Y:S02]  /*5a970*/  LDL.LU R24, [R1+0x834] ;  /* 0x0008340001187983 */ /* 0x000f240000300800 */
[----:B------:R-:W4:Y:S01]  /*5a980*/  LDL.LU R13, [R1+0x82c] ;  /* 0x00082c00010d7983 */ /* 0x000f220000300800 */
[----:B--2---:R-:W-:Y:S01]  /*5a990*/  STS.U16 [R6+0x42000], R17 ;  /* 0x0420001106007388 */ /* 0x004fe20000000400 */
[----:B---3--:R-:W-:Y:S03]  /*5a9a0*/  STS.U16 [R6+0x42400], R18 ;  /* 0x0424001206007388 */ /* 0x008fe60000000400 */
[----:B------:R-:W-:Y:S01]  /*5a9b0*/  STS.U16 [R6+0x42800], R28 ;  /* 0x0428001c06007388 */ /* 0x000fe20000000400 */
[----:B------:R0:W-:Y:S03]  /*5a9c0*/  STS.U16 [R6+0x42c00], R25 ;  /* 0x042c001906007388 */ /* 0x0001e60000000400 */
[----:B0-----:R-:W2:Y:S01]  /*5a9d0*/  LDL.LU R25, [R1+0x824] ;  /* 0x0008240001197983 */ /* 0x001ea20000300800 */
[----:B------:R-:W3:Y:S02]  /*5a9e0*/  LDL.LU R14, [R1+0x81c] ;  /* 0x00081c00010e7983 */ /* 0x000ee40000300800 */
[----:B------:R-:W3:Y:S02]  /*5a9f0*/  LDL.LU R15, [R1+0x814] ;  /* 0x00081400010f7983 */ /* 0x000ee40000300800 */
[----:B------:R-:W3:Y:S01]  /*5aa00*/  LDL.LU R16, [R1+0x80c] ;  /* 0x00080c0001107983 */ /* 0x000ee20000300800 */
[----:B------:R-:W3:Y:S01]  /*5aa10*/  LDL.LU R17, [R1+0x804] ;  /* 0x0008040001117983 */ /* 0x000ee20000300800 */
[----:B------:R-:W3:Y:S03]  /*5aa20*/  LDL.LU R18, [R1+0x7fc] ;  /* 0x0007fc0001127983 */ /* 0x000ee60000300800 */
[----:B----4-:R0:W-:Y:S01]  /*5aa30*/  STS.U16 [R6+0x43000], R22 ;  /* 0x0430001606007388 */ /* 0x0101e20000000400 */
[----:B------:R-:W4:Y:S03]  /*5aa40*/  LDL.LU R28, [R1+0x7f4] ;  /* 0x0007f400011c7983 */ /* 0x000f260000300800 */
        /* <DEDUP_REMOVED lines=14> */
[----:B------:R0:W-:Y:S02]  /*5ab30*/  STS.U16 [R6+0x46800], R29 ;  /* 0x0468001d06007388 */ /* 0x0001e40000000400 */
[----:B------:R1:W-:Y:S01]  /*5ab40*/  STS.U16 [R6+0x46c00], R21 ;  /* 0x046c001506007388 */ /* 0x0003e20000000400 */
[----:B------:R1:W-:Y:S01]  /*5ab50*/  STS.U16 [R6+0x47000], R23 ;  /* 0x0470001706007388 */ /* 0x0003e20000000400 */
[----:B------:R1:W-:Y:S02]  /*5ab60*/  STS.U16 [R6+0x47400], R24 ;  /* 0x0474001806007388 */ /* 0x0003e40000000400 */
[----:B------:R-:W-:Y:S01]  /*5ab70*/  STS.U16 [R6+0x47800], R13 ;  /* 0x0478000d06007388 */ /* 0x000fe20000000400 */
[----:B0-----:R-:W4:Y:S01]  /*5ab80*/  LDL.LU R29, [R1+0x7e4] ;  /* 0x0007e400011d7983 */ /* 0x001f220000300800 */
[----:B-1----:R-:W4:Y:S02]  /*5ab90*/  LDL.LU R21, [R1+0x7dc] ;  /* 0x0007dc0001157983 */ /* 0x002f240000300800 */
[----:B------:R-:W4:Y:S01]  /*5aba0*/  LDL.LU R23, [R1+0x7d4] ;  /* 0x0007d40001177983 */ /* 0x000f220000300800 */
[----:B------:R-:W4:Y:S04]  /*5abb0*/  LDL.LU R24, [R1+0x7cc] ;  /* 0x0007cc0001187983 */ /* 0x000f280000300800 */
[----:B--2---:R0:W-:Y:S04]  /*5abc0*/  STS.U16 [R6+0x47c00], R25 ;  /* 0x047c001906007388 */ /* 0x0041e80000000400 */
        /* <DEDUP_REMOVED lines=9> */
[----:B------:R-:W2:Y:S03]  /*5ac60*/  LDL.LU R9, [R1+0x77c] ;  /* 0x00077c0001097983 */ /* 0x000ea60000300800 */
[----:B---3--:R0:W-:Y:S01]  /*5ac70*/  STS.U16 [R6+0x48000], R14 ;  /* 0x0480000e06007388 */ /* 0x0081e20000000400 */
[----:B------:R-:W3:Y:S02]  /*5ac80*/  LDL.LU R10, [R1+0x774] ;  /* 0x00077400010a7983 */ /* 0x000ee40000300800 */
[----:B------:R1:W-:Y:S02]  /*5ac90*/  STS.U16 [R6+0x48400], R15 ;  /* 0x0484000f06007388 */ /* 0x0003e40000000400 */
[----:B------:R-:W3:Y:S01]  /*5aca0*/  LDL.LU R11, [R1+0x76c] ;  /* 0x00076c00010b7983 */ /* 0x000ee20000300800 */
[----:B------:R-:W-:Y:S04]  /*5acb0*/  STS.U16 [R6+0x48800], R16 ;  /* 0x0488001006007388 */ /* 0x000fe80000000400 */
[----:B------:R-:W3:Y:S01]  /*5acc0*/  LDL.LU R12, [R1+0x764] ;  /* 0x00076400010c7983 */ /* 0x000ee20000300800 */
[----:B------:R-:W-:Y:S02]  /*5acd0*/  STS.U16 [R6+0x48c00], R17 ;  /* 0x048c001106007388 */ /* 0x000fe40000000400 */
[----:B------:R-:W3:Y:S02]  /*5ace0*/  LDL.LU R20, [R1+0x7c] ;  /* 0x00007c0001147983 */ /* 0x000ee40000300800 */
[----:B------:R-:W-:Y:S01]  /*5acf0*/  STS.U16 [R6+0x49000], R18 ;  /* 0x0490001206007388 */ /* 0x000fe20000000400 */
[----:B------:R-:W3:Y:S04]  /*5ad00*/  LDL.LU R13, [R1+0x74] ;  /* 0x00007400010d7983 */ /* 0x000ee80000300800 */
[----:B----4-:R-:W-:Y:S01]  /*5ad10*/  STS.U16 [R6+0x49400], R28 ;  /* 0x0494001c06007388 */ /* 0x010fe20000000400 */
[----:B0-----:R-:W4:Y:S02]  /*5ad20*/  LDL.LU R14, [R1+0x6c] ;  /* 0x00006c00010e7983 */ /* 0x001f240000300800 */
[----:B------:R0:W-:Y:S02]  /*5ad30*/  STS.U16 [R6+0x49800], R22 ;  /* 0x0498001606007388 */ /* 0x0001e40000000400 */
[----:B-1----:R-:W4:Y:S01]  /*5ad40*/  LDL.LU R15, [R1+0x64] ;  /* 0x00006400010f7983 */ /* 0x002f220000300800 */
[----:B0-----:R-:W4:Y:S04]  /*5ad50*/  LDL.LU R22, [R1+0x5c] ;  /* 0x00005c0001167983 */ /* 0x001f280000300800 */
[----:B------:R-:W-:Y:S01]  /*5ad60*/  STS.U16 [R6+0x49c00], R29 ;  /* 0x049c001d06007388 */ /* 0x000fe20000000400 */
[----:B------:R-:W-:Y:S02]  /*5ad70*/  STS.U16 [R6+0x4a000], R21 ;  /* 0x04a0001506007388 */ /* 0x000fe40000000400 */
[----:B------:R-:W-:Y:S02]  /*5ad80*/  STS.U16 [R6+0x4a400], R23 ;  /* 0x04a4001706007388 */ /* 0x000fe40000000400 */
[----:B------:R0:W-:Y:S01]  /*5ad90*/  STS.U16 [R6+0x4a800], R24 ;  /* 0x04a8001806007388 */ /* 0x0001e20000000400 */
[----:B------:R-:W4:Y:S04]  /*5ada0*/  LDL.LU R16, [R1+0x54] ;  /* 0x0000540001107983 */ /* 0x000f280000300800 */
[----:B0-----:R-:W4:Y:S01]  /*5adb0*/  LDL.LU R24, [R1+0x4c] ;  /* 0x00004c0001187983 */ /* 0x001f220000300800 */
[----:B------:R-:W4:Y:S02]  /*5adc0*/  LDL.LU R17, [R1+0x44] ;  /* 0x0000440001117983 */ /* 0x000f240000300800 */
[----:B------:R-:W4:Y:S02]  /*5add0*/  LDL.LU R18, [R1+0xdac] ;  /* 0x000dac0001127983 */ /* 0x000f240000300800 */
[----:B------:R-:W4:Y:S01]  /*5ade0*/  LDL.LU R28, [R1+0xda4] ;  /* 0x000da400011c7983 */ /* 0x000f220000300800 */
[----:B------:R-:W4:Y:S01]  /*5adf0*/  LDL.LU R29, [R1+0xd9c] ;  /* 0x000d9c00011d7983 */ /* 0x000f220000300800 */
[----:B------:R-:W4:Y:S02]  /*5ae00*/  LDL.LU R21, [R1+0xd94] ;  /* 0x000d940001157983 */ /* 0x000f240000300800 */
[----:B------:R-:W4:Y:S01]  /*5ae10*/  LDL.LU R23, [R1+0xd8c] ;  /* 0x000d8c0001177983 */ /* 0x000f220000300800 */
[----:B--2---:R0:W-:Y:S01]  /*5ae20*/  STS.U16 [R6+0x4ac00], R25 ;  /* 0x04ac001906007388 */ /* 0x0041e20000000400 */
        /* <DEDUP_REMOVED lines=9> */
[----:B---3--:R-:W-:Y:S04]  /*5aec0*/  STS.U16 [R6+0x4d400], R10 ;  /* 0x04d4000a06007388 */ /* 0x008fe80000000400 */
[----:B0-----:R-:W2:Y:S04]  /*5aed0*/  LDL.LU R25, [R1+0xd84] ;  /* 0x000d840001197983 */ /* 0x001ea80000300800 */
[----:B------:R-:W-:Y:S01]  /*5aee0*/  STS.U16 [R6+0x4d800], R11 ;  /* 0x04d8000b06007388 */ /* 0x000fe20000000400 */
[----:B------:R-:W-:Y:S03]  /*5aef0*/  STS.U16 [R6+0x4dc00], R12 ;  /* 0x04dc000c06007388 */ /* 0x000fe60000000400 */
[----:B------:R-:W-:Y:S01]  /*5af00*/  STS.U16 [R6+0x4e000], R20 ;  /* 0x04e0001406007388 */ /* 0x000fe20000000400 */
[----:B------:R-:W-:Y:S03]  /*5af10*/  STS.U16 [R6+0x4e400], R13 ;  /* 0x04e4000d06007388 */ /* 0x000fe60000000400 */
[----:B----4-:R-:W-:Y:S01]  /*5af20*/  STS.U16 [R6+0x4e800], R14 ;  /* 0x04e8000e06007388 */ /* 0x010fe20000000400 */
[----:B------:R-:W-:Y:S03]  /*5af30*/  STS.U16 [R6+0x4ec00], R15 ;  /* 0x04ec000f06007388 */ /* 0x000fe60000000400 */
[----:B------:R0:W-:Y:S02]  /*5af40*/  STS.U16 [R6+0x4f000], R22 ;  /* 0x04f0001606007388 */ /* 0x0001e40000000400 */
[----:B0-----:R-:W-:-:S02]  /*5af50*/  LOP3.LUT R22, R27, R26, RZ, 0x3c, !PT ;  /* 0x0000001a1b167212 */ /* 0x001fc400078e3cff */
[----:B------:R-:W3:Y:S01]  /*5af60*/  LDL.LU R26, [R1+0xd7c] ;  /* 0x000d7c00011a7983 */ /* 0x000ee20000300800 */
[----:B------:R-:W4:Y:S03]  /*5af70*/  LDL.LU R27, [R1+0xd74] ;  /* 0x000d7400011b7983 */ /* 0x000f260000300800 */
[----:B------:R-:W-:Y:S01]  /*5af80*/  STS.U16 [R6+0x4f400], R16 ;  /* 0x04f4001006007388 */ /* 0x000fe20000000400 */
[----:B------:R0:W-:Y:S02]  /*5af90*/  STS.U16 [R6+0x4f800], R24 ;  /* 0x04f8001806007388 */ /* 0x0001e40000000400 */
[----:B------:R1:W-:Y:S01]  /*5afa0*/  STS.U16 [R6+0x4fc00], R17 ;  /* 0x04fc001106007388 */ /* 0x0003e20000000400 */
[----:B------:R-:W-:Y:S01]  /*5afb0*/  LOP3.LUT R22, R22, 0x40, RZ, 0x3c, !PT ;  /* 0x0000004016167812 */ /* 0x000fe200078e3cff */
[----:B0-----:R-:W4:Y:S01]  /*5afc0*/  LDL.LU R24, [R1+0xd6c] ;  /* 0x000d6c0001187983 */ /* 0x001f220000300800 */
[----:B------:R-:W4:Y:S02]  /*5afd0*/  LDL.LU R19, [R1+0xd64] ;  /* 0x000d640001137983 */ /* 0x000f240000300800 */
[----:B------:R-:W4:Y:S02]  /*5afe0*/  LDL.LU R0, [R1+0xd5c] ;  /* 0x000d5c0001007983 */ /* 0x000f240000300800 */
[----:B------:R-:W4:Y:S01]  /*5aff0*/  LDL.LU R2, [R1+0xd54] ;  /* 0x000d540001027983 */ /* 0x000f220000300800 */
[----:B------:R-:W4:Y:S01]  /*5b000*/  LDL.LU R3, [R1+0x8b8] ;  /* 0x0008b80001037983 */ /* 0x000f220000300800 */
[----:B------:R-:W4:Y:S02]  /*5b010*/  LDL.LU R4, [R1+0x8b0] ;  /* 0x0008b00001047983 */ /* 0x000f240000300800 */
[----:B------:R-:W4:Y:S02]  /*5b020*/  LDL.LU R5, [R1+0x8a8] ;  /* 0x0008a80001057983 */ /* 0x000f240000300800 */
[----:B-1----:R-:W4:Y:S01]  /*5b030*/  LDL.LU R6, [R1+0x8a0] ;  /* 0x0008a00001067983 */ /* 0x002f220000300800 */
        /* <DEDUP_REMOVED lines=10> */
[----:B------:R-:W-:Y:S01]  /*5b0e0*/  STS.U16 [R22+0x40e00], R21 ;  /* 0x040e001516007388 */ /* 0x000fe20000000400 */
[----:B------:R-:W4:Y:S02]  /*5b0f0*/  LDL.LU R13, [R1+0x860] ;  /* 0x00086000010d7983 */ /* 0x000f240000300800 */
[----:B------:R-:W-:Y:S02]  /*5b100*/  STS.U16 [R22+0x41200], R23 ;  /* 0x0412001716007388 */ /* 0x000fe40000000400 */
[----:B------:R-:W4:Y:S01]  /*5b110*/  LDL.LU R14, [R1+0x858] ;  /* 0x00085800010e7983 */ /* 0x000f220000300800 */
[----:B------:R-:W4:Y:S04]  /*5b120*/  LDL.LU R15, [R1+0x850] ;  /* 0x00085000010f7983 */ /* 0x000f280000300800 */
[----:B--2---:R0:W-:Y:S04]  /*5b130*/  STS.U16 [R22+0x41600], R25 ;  /* 0x0416001916007388 */ /* 0x0041e80000000400 */
[----:B0-----:R-:W2:Y:S04]  /*5b140*/  LDL.LU R25, [R1+0x848] ;  /* 0x0008480001197983 */ /* 0x001ea80000300800 */
[----:B---3--:R0:W-:Y:S01]  /*5b150*/  STS.U16 [R22+0x41a00], R26 ;  /* 0x041a001a16007388 */ /* 0x0081e20000000400 */
[----:B----4-:R1:W-:Y:S03]  /*5b160*/  STS.U16 [R22+0x41e00], R27 ;  /* 0x041e001b16007388 */ /* 0x0103e60000000400 */
[----:B0-----:R-:W3:Y:S01]  /*5b170*/  LDL.LU R26, [R1+0x840] ;  /* 0x00084000011a7983 */ /* 0x001ee20000300800 */
[----:B------:R-:W4:Y:S03]  /*5b180*/  LDL.LU R16, [R1+0x838] ;  /* 0x0008380001107983 */ /* 0x000f260000300800 */
[----:B-1----:R-:W4:Y:S04]  /*5b190*/  LDL.LU R27, [R1+0x830] ;  /* 0x00083000011b7983 */ /* 0x002f280000300800 */
[----:B------:R0:W-:Y:S01]  /*5b1a0*/  STS.U16 [R22+0x42200], R24 ;  /* 0x0422001816007388 */ /* 0x0001e20000000400 */
        /* <DEDUP_REMOVED lines=9> */
[----:B------:R-:W4:Y:S01]  /*5b240*/  LDL.LU R17, [R1+0x828] ;  /* 0x0008280001117983 */ /* 0x000f220000300800 */
[----:B------:R-:W-:Y:S02]  /*5b250*/  STS.U16 [R22+0x44a00], R9 ;  /* 0x044a000916007388 */ /* 0x000fe40000000400 */
[----:B------:R-:W4:Y:S02]  /*5b260*/  LDL.LU R18, [R1+0x820] ;  /* 0x0008200001127983 */ /* 0x000f240000300800 */
[----:B------:R-:W-:Y:S01]  /*5b270*/  STS.U16 [R22+0x44e00], R10 ;  /* 0x044e000a16007388 */ /* 0x000fe20000000400 */
[----:B------:R-:W4:Y:S04]  /*5b280*/  LDL.LU R28, [R1+0x818] ;  /* 0x00081800011c7983 */ /* 0x000f280000300800 */
[----:B------:R-:W-:Y:S01]  /*5b290*/  STS.U16 [R22+0x45200], R11 ;  /* 0x0452000b16007388 */ /* 0x000fe20000000400 */
[----:B------:R-:W-:Y:S02]  /*5b2a0*/  STS.U16 [R22+0x45600], R12 ;  /* 0x0456000c16007388 */ /* 0x000fe40000000400 */
[----:B------:R-:W-:Y:S02]  /*5b2b0*/  STS.U16 [R22+0x45a00], R20 ;  /* 0x045a001416007388 */ /* 0x000fe40000000400 */
[----:B------:R-:W4:Y:S01]  /*5b2c0*/  LDL.LU R29, [R1+0x810] ;  /* 0x00081000011d7983 */ /* 0x000f220000300800 */
[----:B------:R-:W-:Y:S01]  /*5b2d0*/  STS.U16 [R22+0x45e00], R13 ;  /* 0x045e000d16007388 */ /* 0x000fe20000000400 */
[----:B------:R-:W-:Y:S03]  /*5b2e0*/  STS.U16 [R22+0x46200], R14 ;  /* 0x0462000e16007388 */ /* 0x000fe60000000400 */
[----:B------:R-:W4:Y:S01]  /*5b2f0*/  LDL.LU R21, [R1+0x808] ;  /* 0x0008080001157983 */ /* 0x000f220000300800 */
[----:B------:R-:W-:Y:S02]  /*5b300*/  STS.U16 [R22+0x46600], R15 ;  /* 0x0466000f16007388 */ /* 0x000fe40000000400 */
[----:B------:R-:W4:Y:S02]  /*5b310*/  LDL.LU R23, [R1+0x800] ;  /* 0x0008000001177983 */ /* 0x000f240000300800 */
[----:B0-----:R-:W4:Y:S01]  /*5b320*/  LDL.LU R24, [R1+0x7f8] ;  /* 0x0007f80001187983 */ /* 0x001f220000300800 */
[----:B--2---:R0:W-:Y:S04]  /*5b330*/  STS.U16 [R22+0x46a00], R25 ;  /* 0x046a001916007388 */ /* 0x0041e80000000400 */
[----:B0-----:R-:W2:Y:S04]  /*5b340*/  LDL.LU R25, [R1+0x7f0] ;  /* 0x0007f00001197983 */ /* 0x001ea80000300800 */
[----:B---3--:R0:W-:Y:S01]  /*5b350*/  STS.U16 [R22+0x46e00], R26 ;  /* 0x046e001a16007388 */ /* 0x0081e20000000400 */
[----:B----4-:R-:W-:Y:S03]  /*5b360*/  STS.U16 [R22+0x47200], R16 ;  /* 0x0472001016007388 */ /* 0x010fe60000000400 */
[----:B------:R1:W-:Y:S04]  /*5b370*/  STS.U16 [R22+0x47600], R27 ;  /* 0x0476001b16007388 */ /* 0x0003e80000000400 */
[----:B0-----:R-:W3:Y:S04]  /*5b380*/  LDL.LU R26, [R1+0x7e8] ;  /* 0x0007e800011a7983 */ /* 0x001ee80000300800 */
[----:B-1----:R-:W4:Y:S01]  /*5b390*/  LDL.LU R27, [R1+0x7e0] ;  /* 0x0007e000011b7983 */ /* 0x002f220000300800 */
        /* <DEDUP_REMOVED lines=18> */
[----:B------:R0:W-:Y:S01]  /*5b4c0*/  STS.U16 [R22+0x48200], R28 ;  /* 0x0482001c16007388 */ /* 0x0001e20000000400 */
[----:B------:R-:W4:Y:S04]  /*5b4d0*/  LDL.LU R15, [R1+0x78] ;  /* 0x00007800010f7983 */ /* 0x000f280000300800 */
[----:B------:R1:W-:Y:S01]  /*5b4e0*/  STS.U16 [R22+0x48600], R29 ;  /* 0x0486001d16007388 */ /* 0x0003e20000000400 */
[----:B------:R1:W-:Y:S02]  /*5b4f0*/  STS.U16 [R22+0x48a00], R21 ;  /* 0x048a001516007388 */ /* 0x0003e40000000400 */
[----:B------:R1:W-:Y:S01]  /*5b500*/  STS.U16 [R22+0x48e00], R23 ;  /* 0x048e001716007388 */ /* 0x0003e20000000400 */
[----:B0-----:R-:W4:Y:S01]  /*5b510*/  LDL.LU R28, [R1+0x70] ;  /* 0x00007000011c7983 */ /* 0x001f220000300800 */
[----:B------:R-:W4:Y:S02]  /*5b520*/  LDL.LU R16, [R1+0x68] ;  /* 0x0000680001107983 */ /* 0x000f240000300800 */
[----:B------:R-:W4:Y:S02]  /*5b530*/  LDL.LU R17, [R1+0x60] ;  /* 0x0000600001117983 */ /* 0x000f240000300800 */
[----:B------:R-:W4:Y:S01]  /*5b540*/  LDL.LU R18, [R1+0x58] ;  /* 0x0000580001127983 */ /* 0x000f220000300800 */
[----:B-1----:R-:W4:Y:S01]  /*5b550*/  LDL.LU R29, [R1+0x50] ;  /* 0x00005000011d7983 */ /* 0x002f220000300800 */
[----:B------:R-:W4:Y:S03]  /*5b560*/  LDL.LU R21, [R1+0x48] ;  /* 0x0000480001157983 */ /* 0x000f260000300800 */
[----:B------:R0:W-:Y:S01]  /*5b570*/  STS.U16 [R22+0x49200], R24 ;  /* 0x0492001816007388 */ /* 0x0001e20000000400 */
[----:B------:R-:W4:Y:S03]  /*5b580*/  LDL.LU R23, [R1+0x40] ;  /* 0x0000400001177983 */ /* 0x000f260000300800 */
[----:B0-----:R-:W4:Y:S04]  /*5b590*/  LDL.LU R24, [R1+0x38] ;  /* 0x0000380001187983 */ /* 0x001f280000300800 */
[----:B--2---:R0:W-:Y:S04]  /*5b5a0*/  STS.U16 [R22+0x49600], R25 ;  /* 0x0496001916007388 */ /* 0x0041e80000000400 */
[----:B0-----:R-:W2:Y:S04]  /*5b5b0*/  LDL.LU R25, [R1+0x34] ;  /* 0x0000340001197983 */ /* 0x001ea80000300800 */
[----:B---3--:R0:W-:Y:S04]  /*5b5c0*/  STS.U16 [R22+0x49a00], R26 ;  /* 0x049a001a16007388 */ /* 0x0081e80000000400 */
[----:B----4-:R1:W-:Y:S01]  /*5b5d0*/  STS.U16 [R22+0x49e00], R27 ;  /* 0x049e001b16007388 */ /* 0x0103e20000000400 */
[----:B------:R3:W-:Y:S02]  /*5b5e0*/  STS.U16 [R22+0x4a200], R19 ;  /* 0x04a2001316007388 */ /* 0x0007e40000000400 */
[----:B------:R4:W-:Y:S01]  /*5b5f0*/  STS.U16 [R22+0x4a600], R0 ;  /* 0x04a6000016007388 */ /* 0x0009e20000000400 */
[----:B------:R4:W-:Y:S01]  /*5b600*/  STS.U16 [R22+0x4aa00], R2 ;  /* 0x04aa000216007388 */ /* 0x0009e20000000400 */
[----:B------:R4:W-:Y:S03]  /*5b610*/  STS.U16 [R22+0x4ae00], R3 ;  /* 0x04ae000316007388 */ /* 0x0009e60000000400 */
[----:B0-----:R-:W2:Y:S04]  /*5b620*/  LDL.LU R26, [R1+0x30] ;  /* 0x00003000011a7983 */ /* 0x001ea80000300800 */
[----:B-1----:R-:W2:Y:S01]  /*5b630*/  LDL.LU R27, [R1+0x2c] ;  /* 0x00002c00011b7983 */ /* 0x002ea20000300800 */
[----:B---3--:R-:W3:Y:S02]  /*5b640*/  LDL.LU R19, [R1+0x372c] ;  /* 0x00372c0001137983 */ /* 0x008ee40000300800 */
[----:B----4-:R-:W4:Y:S01]  /*5b650*/  LDL.LU R0, [R1+0x3728] ;  /* 0x0037280001007983 */ /* 0x010f220000300800 */
[----:B------:R-:W2:Y:S01]  /*5b660*/  LDL.LU R2, [R1+0x3724] ;  /* 0x0037240001027983 */ /* 0x000ea20000300800 */
        /* <DEDUP_REMOVED lines=21> */
[----:B------:R0:W-:Y:S01]  /*5b7c0*/  STS.U16 [R22+0x4da00], R13 ;  /* 0x04da000d16007388 */ /* 0x0001e20000000400 */
[----:B------:R1:W-:Y:S02]  /*5b7d0*/  STS.U16 [R22+0x4de00], R14 ;  /* 0x04de000e16007388 */ /* 0x0003e40000000400 */
[----:B------:R1:W-:Y:S02]  /*5b7e0*/  STS.U16 [R22+0x4e200], R15 ;  /* 0x04e2000f16007388 */ /* 0x0003e40000000400 */
[----:B------:R-:W-:Y:S01]  /*5b7f0*/  STS.U16 [R22+0x4e600], R28 ;  /* 0x04e6001c16007388 */ /* 0x000fe20000000400 */
[----:B------:R1:W-:Y:S01]  /*5b800*/  STS.U16 [R22+0x4ea00], R16 ;  /* 0x04ea001016007388 */ /* 0x0003e20000000400 */
[----:B------:R1:W-:Y:S02]  /*5b810*/  STS.U16 [R22+0x4ee00], R17 ;  /* 0x04ee001116007388 */ /* 0x0003e40000000400 */
[----:B------:R1:W-:Y:S01]  /*5b820*/  STS.U16 [R22+0x4f200], R18 ;  /* 0x04f2001216007388 */ /* 0x0003e20000000400 */
[----:B0-----:R-:W4:Y:S01]  /*5b830*/  LDL.LU R13, [R1+0x36f4] ;  /* 0x0036f400010d7983 */ /* 0x001f220000300800 */
[----:B-1----:R-:W4:Y:S03]  /*5b840*/  LDL.LU R14, [R1+0x36f0] ;  /* 0x0036f000010e7983 */ /* 0x002f260000300800 */
[----:B------:R-:W4:Y:S04]  /*5b850*/  LDL.LU R15, [R1+0x36ec] ;  /* 0x0036ec00010f7983 */ /* 0x000f280000300800 */
[----:B------:R-:W4:Y:S01]  /*5b860*/  LDL.LU R16, [R1+0x36e8] ;  /* 0x0036e80001107983 */ /* 0x000f220000300800 */
[----:B------:R-:W4:Y:S02]  /*5b870*/  LDL.LU R17, [R1+0x36e4] ;  /* 0x0036e40001117983 */ /* 0x000f240000300800 */
[----:B------:R-:W4:Y:S02]  /*5b880*/  LDL.LU R18, [R1+0x36e0] ;  /* 0x0036e00001127983 */ /* 0x000f240000300800 */
[----:B------:R0:W-:Y:S01]  /*5b890*/  STS.U16 [R22+0x4f600], R29 ;  /* 0x04f6001d16007388 */ /* 0x0001e20000000400 */
[----:B------:R1:W-:Y:S01]  /*5b8a0*/  STS.U16 [R22+0x4fa00], R21 ;  /* 0x04fa001516007388 */ /* 0x0003e20000000400 */
[----:B------:R0:W-:Y:S01]  /*5b8b0*/  STS.U16 [R22+0x4fe00], R23 ;  /* 0x04fe001716007388 */ /* 0x0001e20000000400 */
[C---:B--2---:R-:W-:Y:S01]  /*5b8c0*/  LOP3.LUT R28, R20.reuse, 0xe0, RZ, 0xc0, !PT ;  /* 0x000000e0141c7812 */ /* 0x044fe200078ec0ff */
[----:B------:R-:W-:-:S04]  /*5b8d0*/  SHF.L.U32 R20, R20, 0x2, RZ ;  /* 0x0000000214147819 */ /* 0x000fc800000006ff */
[----:B------:R-:W-:Y:S02]  /*5b8e0*/  LOP3.LUT R20, R20, 0x7c, RZ, 0xc0, !PT ;  /* 0x0000007c14147812 */ /* 0x000fe400078ec0ff */
[----:B------:R-:W-:Y:S02]  /*5b8f0*/  SHF.R.U32.HI R28, RZ, 0x1, R28 ;  /* 0x00000001ff1c7819 */ /* 0x000fe4000001161c */
[----:B---3--:R-:W-:Y:S02]  /*5b900*/  LEA R20, R19, R20, 0x5 ;  /* 0x0000001413147211 */ /* 0x008fe400078e28ff */
[----:B------:R-:W2:Y:S02]  /*5b910*/  LDL.LU R19, [R1+0x36dc] ;  /* 0x0036dc0001137983 */ /* 0x000ea40000300800 */
[----:B------:R-:W-:Y:S02]  /*5b920*/  LOP3.LUT R20, R20, R28, RZ, 0x3c, !PT ;  /* 0x0000001c14147212 */ /* 0x000fe400078e3cff */
[----:B------:R-:W3:Y:S01]  /*5b930*/  LDL.LU R28, [R1+0x36d8] ;  /* 0x0036d800011c7983 */ /* 0x000ee20000300800 */
[----:B0-----:R-:W2:Y:S02]  /*5b940*/  LDL.LU R29, [R1+0x36d4] ;  /* 0x0036d400011d7983 */ /* 0x001ea40000300800 */
[----:B-1----:R-:W2:Y:S02]  /*5b950*/  LDL.LU R21, [R1+0x36d0] ;  /* 0x0036d00001157983 */ /* 0x002ea40000300800 */
[----:B------:R-:W2:Y:S01]  /*5b960*/  LDL.LU R22, [R1+0x36cc] ;  /* 0x0036cc0001167983 */ /* 0x000ea20000300800 */
[----:B------:R-:W2:Y:S04]  /*5b970*/  LDL.LU R23, [R1+0x36c8] ;  /* 0x0036c80001177983 */ /* 0x000ea80000300800 */
[----:B------:R0:W-:Y:S01]  /*5b980*/  STS [R20+0x50000], R24 ;  /* 0x0500001814007388 */ /* 0x0001e20000000800 */
[----:B------:R1:W-:Y:S02]  /*5b990*/  STS [R20+0x50400], R25 ;  /* 0x0504001914007388 */ /* 0x0003e40000000800 */
[----:B------:R4:W-:Y:S02]  /*5b9a0*/  STS [R20+0x50800], R26 ;  /* 0x0508001a14007388 */ /* 0x0009e40000000800 */
[----:B------:R4:W-:Y:S01]  /*5b9b0*/  STS [R20+0x50c00], R27 ;  /* 0x050c001b14007388 */ /* 0x0009e20000000800 */
[----:B0-----:R-:W2:Y:S01]  /*5b9c0*/  LDL.LU R24, [R1+0x36c4] ;  /* 0x0036c40001187983 */ /* 0x001ea20000300800 */
[----:B-1----:R-:W2:Y:S02]  /*5b9d0*/  LDL.LU R25, [R1+0x36c0] ;  /* 0x0036c00001197983 */ /* 0x002ea40000300800 */
[----:B----4-:R-:W4:Y:S02]  /*5b9e0*/  LDL.LU R26, [R1+0x36bc] ;  /* 0x0036bc00011a7983 */ /* 0x010f240000300800 */
[----:B------:R-:W2:Y:S02]  /*5b9f0*/  LDL.LU R27, [R1+0x36b8] ;  /* 0x0036b800011b7983 */ /* 0x000ea40000300800 */
[----:B--2---:R-:W-:Y:S01]  /*5ba00*/  STS [R20+0x51000], R27 ;  /* 0x0510001b14007388 */ /* 0x004fe20000000800 */
[----:B----4-:R-:W-:Y:S02]  /*5ba10*/  STS [R20+0x51400], R26 ;  /* 0x0514001a14007388 */ /* 0x010fe40000000800 */
[----:B------:R-:W-:Y:S02]  /*5ba20*/  STS [R20+0x51800], R25 ;  /* 0x0518001914007388 */ /* 0x000fe40000000800 */
[----:B------:R-:W-:Y:S01]  /*5ba30*/  STS [R20+0x51c00], R24 ;  /* 0x051c001814007388 */ /* 0x000fe20000000800 */
[----:B------:R-:W-:Y:S01]  /*5ba40*/  STS [R20+0x52000], R23 ;  /* 0x0520001714007388 */ /* 0x000fe20000000800 */
[----:B------:R-:W-:Y:S02]  /*5ba50*/  STS [R20+0x52400], R22 ;  /* 0x0524001614007388 */ /* 0x000fe40000000800 */
[----:B------:R-:W-:Y:S02]  /*5ba60*/  STS [R20+0x52800], R21 ;  /* 0x0528001514007388 */ /* 0x000fe40000000800 */
[----:B------:R-:W-:Y:S01]  /*5ba70*/  STS [R20+0x52c00], R29 ;  /* 0x052c001d14007388 */ /* 0x000fe20000000800 */
[----:B---3--:R-:W-:Y:S01]  /*5ba80*/  STS [R20+0x53000], R28 ;  /* 0x0530001c14007388 */ /* 0x008fe20000000800 */
[----:B------:R0:W-:Y:S03]  /*5ba90*/  STS [R20+0x53400], R19 ;  /* 0x0534001314007388 */ /* 0x0001e60000000800 */
[----:B0-----:R-:W2:Y:S01]  /*5baa0*/  LDL R19, [R1+0xdb8] ;  /* 0x000db80001137983 */ /* 0x001ea20000100800 */
[----:B------:R-:W-:Y:S02]  /*5bab0*/  STS [R20+0x53800], R18 ;  /* 0x0538001214007388 */ /* 0x000fe40000000800 */
[----:B------:R-:W-:Y:S02]  /*5bac0*/  STS [R20+0x53c00], R17 ;  /* 0x053c001114007388 */ /* 0x000fe40000000800 */
[----:B------:R-:W-:Y:S01]  /*5bad0*/  STS [R20+0x54000], R16 ;  /* 0x0540001014007388 */ /* 0x000fe20000000800 */
[----:B------:R-:W-:Y:S01]  /*5bae0*/  STS [R20+0x54400], R15 ;  /* 0x0544000f14007388 */ /* 0x000fe20000000800 */
        /* <DEDUP_REMOVED lines=11> */
[----:B------:R0:W-:Y:S01]  /*5bba0*/  STS [R20+0x57400], R3 ;  /* 0x0574000314007388 */ /* 0x0001e20000000800 */
[----:B------:R-:W-:Y:S02]  /*5bbb0*/  STS [R20+0x57800], R2 ;  /* 0x0578000214007388 */ /* 0x000fe40000000800 */
[----:B------:R-:W-:Y:S02]  /*5bbc0*/  STS [R20+0x57c00], R0 ;  /* 0x057c000014007388 */ /* 0x000fe40000000800 */
[----:B------:R-:W-:Y:S06]  /*5bbd0*/  BAR.SYNC.DEFER_BLOCKING 0x0 ;  /* 0x0000000000007b1d */ /* 0x000fec0000010000 */
[----:B------:R-:W1:Y:S02]  /*5bbe0*/  S2R R27, SR_TID.X ;  /* 0x00000000001b7919 */ /* 0x000e640000002100 */
[C---:B-1----:R-:W-:Y:S01]  /*5bbf0*/  LOP3.LUT R26, R27.reuse, 0x7, RZ, 0xc0, !PT ;  /* 0x000000071b1a7812 */ /* 0x042fe200078ec0ff */
[----:B------:R-:W-:-:S03]  /*5bc00*/  IMAD.SHL.U32 R25, R27, 0x80, RZ ;  /* 0x000000801b197824 */ /* 0x000fc600078e00ff */
[----:B------:R-:W-:-:S04]  /*5bc10*/  SHF.L.U32 R26, R26, 0x4, RZ ;  /* 0x000000041a1a7819 */ /* 0x000fc800000006ff */
[----:B0-----:R-:W-:-:S04]  /*5bc20*/  LOP3.LUT R3, R26, 0x780, R25, 0xf8, !PT ;  /* 0x000007801a037812 */ /* 0x001fc800078ef819 */
[----:B------:R-:W-:-:S05]  /*5bc30*/  LOP3.LUT R3, R3, 0x10, R27, 0x78, !PT ;  /* 0x0000001003037812 */ /* 0x000fca00078e781b */
[----:B------:R-:W-:Y:S04]  /*5bc40*/  LDSM.16.M88.4 R12, [R3+0x50000] ;  /* 0x05000000030c783b */ /* 0x000fe80000000200 */
[----:B--2---:R-:W0:Y:S04]  /*5bc50*/  LDSM.16.M88.4 R20, [R19+0x40000] ;  /* 0x040000001314783b */ /* 0x004e280000000200 */
[----:B------:R-:W1:Y:S04]  /*5bc60*/  LDSM.16.M88.4 R8, [R19+0x42000] ;  /* 0x042000001308783b */ /* 0x000e680000000200 */
[----:B------:R-:W-:Y:S04]  /*5bc70*/  LDSM.16.M88.4 R24, [R19+0x44000] ;  /* 0x044000001318783b */ /* 0x000fe80000000200 */
[----:B0-----:R-:W-:Y:S01]  /*5bc80*/  STL.64 [R1+0x70], R20 ;  /* 0x0000701401007387 */ /* 0x001fe20000100a00 */
[----:B------:R-:W-:Y:S02]  /*5bc90*/  STL.64 [R1+0x78], R22 ;  /* 0x0000781601007387 */ /* 0x000fe40000100a00 */
[----:B-1----:R-:W-:Y:S01]  /*5bca0*/  STL.64 [R1+0x60], R8 ;  /* 0x0000600801007387 */ /* 0x002fe20000100a00 */
[----:B------:R-:W-:Y:S01]  /*5bcb0*/  MOV R5, R8 ;  /* 0x0000000800057202 */ /* 0x000fe20000000f00 */
[----:B------:R-:W-:Y:S01]  /*5bcc0*/  STL.64 [R1+0x68], R10 ;  /* 0x0000680a01007387 */ /* 0x000fe20000100a00 */
[----:B------:R-:W-:-:S02]  /*5bcd0*/  MOV R4, R9 ;  /* 0x0000000900047202 */ /* 0x000fc40000000f00 */
[----:B------:R-:W0:Y:S01]  /*5bce0*/  LDSM.16.M88.4 R8, [R19+0x48000] ;  /* 0x048000001308783b */ /* 0x000e220000000200 */
[----:B------:R-:W-:Y:S04]  /*5bcf0*/  LDSM.16.M88.4 R20, [R19+0x46000] ;  /* 0x046000001314783b */ /* 0x000fe80000000200 */
[----:B0-----:R-:W-:Y:S01]  /*5bd00*/  STL.64 [R1+0x30], R8 ;  /* 0x0000300801007387 */ /* 0x001fe20000100a00 */
[----:B------:R-:W-:Y:S01]  /*5bd10*/  MOV R2, R8 ;  /* 0x0000000800027202 */ /* 0x000fe20000000f00 */
[----:B------:R-:W-:Y:S02]  /*5bd20*/  STL.64 [R1+0x38], R10 ;  /* 0x0000380a01007387 */ /* 0x000fe40000100a00 */
[----:B------:R-:W-:Y:S02]  /*5bd30*/  IMAD.MOV.U32 R0, RZ, RZ, R9 ;  /* 0x000000ffff007224 */ /* 0x000fe400078e0009 */
[----:B------:R-:W0:Y:S04]  /*5bd40*/  LDSM.16.M88.4 R8, [R19+0x4a000] ;  /* 0x04a000001308783b */ /* 0x000e280000000200 */
[----:B0-----:R-:W-:Y:S01]  /*5bd50*/  STL.64 [R1+0x20], R8 ;  /* 0x0000200801007387 */ /* 0x001fe20000100a00 */
[----:B------:R-:W-:Y:S02]  /*5bd60*/  STL.64 [R1+0x28], R10 ;  /* 0x0000280a01007387 */ /* 0x000fe40000100a00 */
[----:B------:R-:W-:Y:S02]  /*5bd70*/  STL.64 [R1+0x50], R24 ;  /* 0x0000501801007387 */ /* 0x000fe40000100a00 */
[----:B------:R-:W-:Y:S01]  /*5bd80*/  STL.64 [R1+0x58], R26 ;  /* 0x0000581a01007387 */ /* 0x000fe20000100a00 */
[----:B------:R0:W-:Y:S02]  /*5bd90*/  STL.64 [R1+0x3688], R24 ;  /* 0x0036881801007387 */ /* 0x0001e40000100a00 */
[----:B0-----:R-:W-:Y:S01]  /*5bda0*/  MOV R24, R5 ;  /* 0x0000000500187202 */ /* 0x001fe20000000f00 */
[----:B------:R-:W-:Y:S01]  /*5bdb0*/  IMAD.MOV.U32 R25, RZ, RZ, R4 ;  /* 0x000000ffff197224 */ /* 0x000fe200078e0004 */
[----:B------:R-:W-:-:S02]  /*5bdc0*/  MOV R29, R8 ;  /* 0x00000008001d7202 */ /* 0x000fc40000000f00 */
[----:B------:R-:W-:Y:S01]  /*5bdd0*/  MOV R28, R9 ;  /* 0x00000009001c7202 */ /* 0x000fe20000000f00 */
[----:B------:R-:W0:Y:S04]  /*5bde0*/  LDSM.16.M88.4 R4, [R19+0x4e000] ;  /* 0x04e000001304783b */ /* 0x000e280000000200 */
[----:B------:R1:W-:Y:S04]  /*5bdf0*/  STL.64 [R1+0x36a0], R24 ;  /* 0x0036a01801007387 */ /* 0x0003e80000100a00 */
[----:B------:R-:W2:Y:S02]  /*5be00*/  LDSM.16.M88.4 R8, [R19+0x4c000] ;  /* 0x04c000001308783b */ /* 0x000ea40000000200 */
[----:B------:R-:W-:Y:S02]  /*5be10*/  LDSM.16.M88.4 R16, [R3+0x50800] ;  /* 0x050800000310783b */ /* 0x000fe40000000200 */
[----:B-1----:R-:W3:Y:S02]  /*5be20*/  LDL.64 R24, [R1+0x70] ;  /* 0x0000700001187983 */ /* 0x002ee40000100a00 */
[----:B------:R-:W-:Y:S02]  /*5be30*/  STL.64 [R1+0x40], R20 ;  /* 0x0000401401007387 */ /* 0x000fe40000100a00 */
[----:B------:R-:W-:Y:S02]  /*5be40*/  STL.64 [R1+0x48], R22 ;  /* 0x0000481601007387 */ /* 0x000fe40000100a00 */
[----:B------:R1:W-:Y:S02]  /*5be50*/  STL.64 [R1+0x3680], R20 ;  /* 0x0036801401007387 */ /* 0x0003e40000100a00 */
[----:B-1----:R-:W4:Y:S01]  /*5be60*/  LDL.LU R20, [R1] ;  /* 0x0000000001147983 */ /* 0x002f220000300800 */
[----:B------:R-:W4:Y:S02]  /*5be70*/  LDL.LU R21, [R1+0x4] ;  /* 0x0000040001157983 */ /* 0x000f240000300800 */
[----:B------:R-:W2:Y:S02]  /*5be80*/  LDL.LU R22, [R1+0x8] ;  /* 0x0000080001167983 */ /* 0x000ea40000300800 */
[----:B------:R-:W2:Y:S02]  /*5be90*/  LDL.LU R23, [R1+0xc] ;  /* 0x00000c0001177983 */ /* 0x000ea40000300800 */
[----:B--2---:R-:W-:Y:S01]  /*5bea0*/  STL.64 [R1+0x3698], R22 ;  /* 0x0036981601007387 */ /* 0x004fe20000100a00 */
[----:B----4-:R1:W-:Y:S03]  /*5beb0*/  STL.64 [R1+0x3690], R20 ;  /* 0x0036901401007387 */ /* 0x0103e60000100a00 */
[----:B-1----:R-:W2:Y:S01]  /*5bec0*/  LDL.LU R20, [R1+0x80] ;  /* 0x0000800001147983 */ /* 0x002ea20000300800 */
[----:B------:R-:W2:Y:S02]  /*5bed0*/  LDL.LU R21, [R1+0x84] ;  /* 0x0000840001157983 */ /* 0x000ea40000300800 */
[----:B------:R-:W4:Y:S02]  /*5bee0*/  LDL.LU R22, [R1+0x88] ;  /* 0x0000880001167983 */ /* 0x000f240000300800 */
[----:B------:R-:W4:Y:S02]  /*5bef0*/  LDL.LU R23, [R1+0x8c] ;  /* 0x00008c0001177983 */ /* 0x000f240000300800 */
[----:B----4-:R-:W-:Y:S01]  /*5bf00*/  STL.64 [R1+0x36b0], R22 ;  /* 0x0036b01601007387 */ /* 0x010fe20000100a00 */
[----:B--2---:R1:W-:Y:S03]  /*5bf10*/  STL.64 [R1+0x36a8], R20 ;  /* 0x0036a81401007387 */ /* 0x0043e60000100a00 */
[----:B-1----:R-:W3:Y:S01]  /*5bf20*/  LDL.LU R20, [R1+0x720] ;  /* 0x0007200001147983 */ /* 0x002ee20000300800 */
[----:B------:R-:W3:Y:S02]  /*5bf30*/  LDL.LU R21, [R1+0x724] ;  /* 0x0007240001157983 */ /* 0x000ee40000300800 */
[----:B------:R-:W3:Y:S02]  /*5bf40*/  LDL.LU R22, [R1+0x728] ;  /* 0x0007280001167983 */ /* 0x000ee40000300800 */
[----:B------:R-:W3:Y:S01]  /*5bf50*/  LDL.LU R23, [R1+0x72c] ;  /* 0x00072c0001177983 */ /* 0x000ee20000300800 */
[----:B0-----:R-:W-:Y:S01]  /*5bf60*/  STL [R1+0x2fc4], R6 ;  /* 0x002fc40601007387 */ /* 0x001fe20000100800 */
[----:B------:R-:W-:Y:S02]  /*5bf70*/  STL.64 [R1+0x10], R8 ;  /* 0x0000100801007387 */ /* 0x000fe40000100a00 */
[----:B------:R-:W-:Y:S02]  /*5bf80*/  STL.64 [R1+0x18], R10 ;  /* 0x0000180a01007387 */ /* 0x000fe40000100a00 */
[----:B------:R-:W-:Y:S01]  /*5bf90*/  STL [R1+0x2fc0], R7 ;  /* 0x002fc00701007387 */ /* 0x000fe20000100800 */
[----:B------:R0:W-:Y:S04]  /*5bfa0*/  STL.64 [R1+0x3648], R4 ;  /* 0x0036480401007387 */ /* 0x0001e80000100a00 */
[----:B------:R-:W1:Y:S04]  /*5bfb0*/  LDSM.16.M88.4 R8, [R3+0x51000] ;  /* 0x051000000308783b */ /* 0x000e680000000200 */
[----:B0-----:R-:W2:Y:S01]  /*5bfc0*/  LDL.LU R4, [R1+0x750] ;  /* 0x0007500001047983 */ /* 0x001ea20000300800 */
[----:B------:R-:W2:Y:S02]  /*5bfd0*/  LDL.LU R5, [R1+0x754] ;  /* 0x0007540001057983 */ /* 0x000ea40000300800 */
[----:B------:R-:W4:Y:S02]  /*5bfe0*/  LDL.LU R6, [R1+0x758] ;  /* 0x0007580001067983 */ /* 0x000f240000300800 */
[----:B------:R-:W4:Y:S01]  /*5bff0*/  LDL.LU R7, [R1+0x75c] ;  /* 0x00075c0001077983 */ /* 0x000f220000300800 */
[----:B---3--:R-:W-:Y:S01]  /*5c000*/  HMMA.16816.F32 R20, R12, R24, R20 ;  /* 0x000000180c14723c */ /* 0x008fe20000001814 */
[----:B----4-:R-:W-:Y:S01]  /*5c010*/  STL.64 [R1+0x3658], R6 ;  /* 0x0036580601007387 */ /* 0x010fe20000100a00 */
[----:B--2---:R-:W-:Y:S02]  /*5c020*/  STL.64 [R1+0x3650], R4 ;  /* 0x0036500401007387 */ /* 0x004fe40000100a00 */
[----:B-1----:R-:W-:Y:S02]  /*5c030*/  STL.64 [R1+0x35d0], R10 ;  /* 0x0035d00a01007387 */ /* 0x002fe40000100a00 */
[----:B------:R0:W-:Y:S02]  /*5c040*/  STL.64 [R1+0x35c8], R8 ;  /* 0x0035c80801007387 */ /* 0x0001e40000100a00 */
[----:B0-----:R-:W2:Y:S01]  /*5c050*/  LDL.LU R8, [R1+0x740] ;  /* 0x0007400001087983 */ /* 0x001ea20000300800 */
[----:B------:R-:W2:Y:S02]  /*5c060*/  LDL.LU R9, [R1+0x744] ;  /* 0x0007440001097983 */ /* 0x000ea40000300800 */
[----:B------:R-:W2:Y:S02]  /*5c070*/  LDL.LU R10, [R1+0x748] ;  /* 0x00074800010a7983 */ /* 0x000ea40000300800 */
[----:B------:R-:W2:Y:S10]  /*5c080*/  LDL.LU R11, [R1+0x74c] ;  /* 0x00074c00010b7983 */ /* 0x000eb40000300800 */
[----:B------:R-:W-:Y:S01]  /*5c090*/  STL.64 [R1+0xa30], R20 ;  /* 0x000a301401007387 */ /* 0x000fe20000100a00 */
[----:B------:R0:W-:Y:S01]  /*5c0a0*/  STL.64 [R1+0xa38], R22 ;  /* 0x000a381601007387 */ /* 0x0001e20000100a00 */
[----:B------:R-:W-:-:S02]  /*5c0b0*/  MOV R4, R2 ;  /* 0x0000000200047202 */ /* 0x000fc40000000f00 */
[----:B------:R-:W-:Y:S01]  /*5c0c0*/  MOV R5, R0 ;  /* 0x0000000000057202 */ /* 0x000fe20000000f00 */
[----:B------:R-:W-:Y:S02]  /*5c0d0*/  MOV R2, R24 ;  /* 0x0000001800027202 */ /* 0x000fe40000000f00 */
[----:B------:R-:W-:Y:S01]  /*5c0e0*/  IMAD.MOV.U32 R0, RZ, RZ, R25 ;  /* 0x000000ffff007224 */ /* 0x000fe200078e0019 */
[----:B0-----:R-:W3:Y:S01]  /*5c0f0*/  LDL.LU.64 R22, [R1+0x36b0] ;  /* 0x0036b00001167983 */ /* 0x001ee20000300a00 */
[----:B------:R-:W3:Y:S02]  /*5c100*/  LDL.LU.64 R20, [R1+0x36a8] ;  /* 0x0036a80001147983 */ /* 0x000ee40000300a00 */
[----:B------:R-:W3:Y:S02]  /*5c110*/  LDL.LU.64 R24, [R1+0x36a0] ;  /* 0x0036a00001187983 */ /* 0x000ee40000300a00 */
[C---:B---3--:R-:W-:Y:S01]  /*5c120*/  HMMA.16816.F32 R24, R12.reuse, R24, R20 ;  /* 0x000000180c18723c */ /* 0x048fe20000001814 */
[----:B------:R-:W3:Y:S01]  /*5c130*/  LDL.LU.64 R22, [R1+0x3698] ;  /* 0x0036980001167983 */ /* 0x000ee20000300a00 */
[----:B------:R-:W3:Y:S11]  /*5c140*/  LDL.LU.64 R20, [R1+0x3690] ;  /* 0x0036900001147983 */ /* 0x000ef60000300a00 */
[----:B------:R-:W-:Y:S10]  /*5c150*/  @!UPT UIADD3 URZ, URZ, URZ, URZ ;  /* 0x0000003f3f3ff290 */ /* 0x000ff4000fffe03f */
[----:B------:R0:W-:Y:S01]  /*5c160*/  STL.64 [R1+0xa20], R24 ;  /* 0x000a201801007387 */ /* 0x0001e20000100a00 */
[----:B------:R3:W-:Y:S03]  /*5c170*/  STL.64 [R1+0xa28], R26 ;  /* 0x000a281a01007387 */ /* 0x0007e60000100a00 */
[----:B0-----:R-:W3:Y:S02]  /*5c180*/  LDL.LU.64 R24, [R1+0x3688] ;  /* 0x0036880001187983 */ /* 0x001ee40000300a00 */
[C---:B---3--:R-:W-:Y:S02]  /*5c190*/  HMMA.16816.F32 R24, R12.reuse, R24, R20 ;  /* 0x000000180c18723c */ /* 0x048fe40000001814 */
[----:B------:R-:W3:Y:S11]  /*5c1a0*/  LDL.LU.64 R20, [R1+0x3680] ;  /* 0x0036800001147983 */ /* 0x000ef60000300a00 */
[----:B------:R-:W-:Y:S10]  /*5c1b0*/  @!UPT UIADD3 URZ, URZ, URZ, URZ ;  /* 0x0000003f3f3ff290 */ /* 0x000ff4000fffe03f */
[----:B------:R-:W-:Y:S01]  /*5c1c0*/  STL.64 [R1+0xa10], R24 ;  /* 0x000a101801007387 */ /* 0x000fe20000100a00 */
[----:B------:R0:W-:Y:S03]  /*5c1d0*/  STL.64 [R1+0xa18], R26 ;  /* 0x000a181a01007387 */ /* 0x0001e60000100a00 */
[----:B0-----:R-:W4:Y:S01]  /*5c1e0*/  LDL.LU.64 R26, [R1+0x3678] ;  /* 0x00367800011a7983 */ /* 0x001f220000300a00 */
[----:B------:R-:W4:Y:S01]  /*5c1f0*/  LDL.LU.64 R24, [R1+0x3670] ;  /* 0x0036700001187983 */ /* 0x000f220000300a00 */
[----:B---3--:R-:W-:Y:S02]  /*5c200*/  MOV R7, R20 ;  /* 0x0000001400077202 */ /* 0x008fe40000000f00 */
[----:B------:R-:W-:Y:S01]  /*5c210*/  MOV R6, R21 ;  /* 0x0000001500067202 */ /* 0x000fe20000000f00 */
[----:B----4-:R-:W-:Y:S11]  /*5c220*/  HMMA.16816.F32 R24, R12, R20, R24 ;  /* 0x000000140c18723c */ /* 0x010ff60000001818 */
[----:B------:R-:W-:Y:S11]  /*5c230*/  @!UPT UIADD3 URZ, URZ, URZ, URZ ;  /* 0x0000003f3f3ff290 */ /* 0x000ff6000fffe03f */
[----:B------:R-:W-:Y:S01]  /*5c240*/  @!UPT UIADD3 URZ, URZ, URZ, URZ ;  /* 0x0000003f3f3ff290 */ /* 0x000fe2000fffe03f */
[----:B------:R0:W-:Y:S01]  /*5c250*/  STL.64 [R1+0xa00], R24 ;  /* 0x000a001801007387 */ /* 0x0001e20000100a00 */
[----:B------:R-:W-:Y:S02]  /*5c260*/  STL.64 [R1+0xa08], R26 ;  /* 0x000a081a01007387 */ /* 0x000fe40000100a00 */
[----:B------:R-:W3:Y:S02]  /*5c270*/  LDL.LU.64 R22, [R1+0x3668] ;  /* 0x0036680001167983 */ /* 0x000ee40000300a00 */
[----:B------:R-:W3:Y:S01]  /*5c280*/  LDL.LU.64 R20, [R1+0x3660] ;  /* 0x0036600001147983 */ /* 0x000ee20000300a00 */
[----:B0-----:R-:W-:Y:S01]  /*5c290*/  MOV R24, R7 ;  /* 0x0000000700187202 */ /* 0x001fe20000000f00 */
[----:B------:R-:W-:-:S05]  /*5c2a0*/  IMAD.MOV.U32 R25, RZ, RZ, R6 ;  /* 0x000000ffff197224 */ /* 0x000fca00078e0006 */
[----:B------:R0:W-:Y:S04]  /*5c2b0*/  STL.64 [R1+0x3610], R24 ;  /* 0x0036101801007387 */ /* 0x0001e80000100a00 */
[----:B0-----:R-:W4:Y:S01]  /*5c2c0*/  LDL.LU R24, [R1+0x730] ;  /* 0x0007300001187983 */ /* 0x001f220000300800 */
[----:B------:R-:W4:Y:S02]  /*5c2d0*/  LDL.LU R25, [R1+0x734] ;  /* 0x0007340001197983 */ /* 0x000f240000300800 */
[----:B------:R-:W4:Y:S02]  /*5c2e0*/  LDL.LU R26, [R1+0x738] ;  /* 0x00073800011a7983 */ /* 0x000f240000300800 */
[----:B------:R-:W4:Y:S01]  /*5c2f0*/  LDL.LU R27, [R1+0x73c] ;  /* 0x00073c00011b7983 */ /* 0x000f220000300800 */
[----:B------:R-:W2:Y:S01]  /*5c300*/  LDL.LU.64 R6, [R1+0x3658] ;  /* 0x0036580001067983 */ /* 0x000ea20000300a00 */
[----:B---3--:R-:W-:Y:S03]  /*5c310*/  HMMA.16816.F32 R20, R12, R4, R20 ;  /* 0x000000040c14723c */ /* 0x008fe60000001814 */
[----:B------:R-:W2:Y:S11]  /*5c320*/  LDL.LU.64 R4, [R1+0x3650] ;  /* 0x0036500001047983 */ /* 0x000eb60000300a00 */
[----:B------:R-:W-:Y:S09]  /*5c330*/  @!UPT UIADD3 URZ, URZ, URZ, URZ ;  /* 0x0000003f3f3ff290 */ /* 0x000ff2000fffe03f */
[----:B------:R-:W-:Y:S01]  /*5c340*/  STL.64 [R1+0x9f0], R20 ;  /* 0x0009f01401007387 */ /* 0x000fe20000100a00 */
[----:B------:R-:W-:Y:S02]  /*5c350*/  STL.64 [R1+0x9f8], R22 ;  /* 0x0009f81601007387 */ /* 0x000fe40000100a00 */
[----:B------:R-:W0:Y:S02]  /*5c360*/  LDSM.16.M88.4 R20, [R3+0x51800] ;  /* 0x051800000314783b */ /* 0x000e240000000200 */
[----:B0-----:R-:W-:Y:S02]  /*5c370*/  STL.64 [R1+0x3578], R22 ;  /* 0x0035781601007387 */ /* 0x001fe40000100a00 */
[----:B------:R0:W-:Y:S02]  /*5c380*/  STL.64 [R1+0x3570], R20 ;  /* 0x0035701401007387 */ /* 0x0001e40000100a00 */
[----:B0-----:R-:W-:Y:S02]  /*5c390*/  MOV R20, R29 ;  /* 0x0000001d00147202 */ /* 0x001fe40000000f00 */
[----:B------:R-:W-:-:S07]  /*5c3a0*/  MOV R21, R28 ;  /* 0x0000001c00157202 */ /* 0x000fce0000000f00 */
[C---:B--2---:R-:W-:Y:S11]  /*5c3b0*/  HMMA.16816.F32 R4, R12.reuse, R20, R4 ;  /* 0x000000140c04723c */ /* 0x044ff60000001804 */
[----:B------:R-:W-:Y:S11]  /*5c3c0*/  @!UPT UIADD3 URZ, URZ, URZ, URZ ;  /* 0x0000003f3f3ff290 */ /* 0x000ff6000fffe03f */
[----:B------:R-:W-:Y:S01]  /*5c3d0*/  @!UPT UIADD3 URZ, URZ, URZ, URZ ;  /* 0x0000003f3f3ff290 */ /* 0x000fe2000fffe03f */
[----:B------:R0:W-:Y:S01]  /*5c3e0*/  STL.64 [R1+0x9e0], R4 ;  /* 0x0009e00401007387 */ /* 0x0001e20000100a00 */
[----:B------:R-:W-:Y:S03]  /*5c3f0*/  STL.64 [R1+0x9e8], R6 ;  /* 0x0009e80601007387 */ /* 0x000fe60000100a00 */
[----:B0-----:R-:W4:Y:S01]  /*5c400*/  LDL.LU.64 R4, [R1+0x3648] ;  /* 0x0036480001047983 */ /* 0x001f220000300a00 */
[----:B------:R0:W-:Y:S03]  /*5c410*/  STL.64 [R1+0x35f8], R20 ;  /* 0x0035f81401007387 */ /* 0x0001e60000100a00 */
[----:B0-----:R-:W2:Y:S02]  /*5c420*/  LDL.64 R20, [R1+0x10] ;  /* 0x0000100001147983 */ /* 0x001ea40000100a00 */
[----:B--2---:R-:W-:Y:S11]  /*5c430*/  HMMA.16816.F32 R8, R12, R20, R8 ;  /* 0x000000140c08723c */ /* 0x004ff60000001808 */
[----:B------:R-:W-:Y:S11]  /*5c440*/  @!UPT UIADD3 URZ, URZ, URZ, URZ ;  /* 0x0000003f3f3ff290 */ /* 0x000ff6000fffe03f */
[----:B------:R-:W-:Y:S01]  /*5c450*/  @!UPT UIADD3 URZ, URZ, URZ, URZ ;  /* 0x0000003f3f3ff290 */ /* 0x000fe2000fffe03f */
[----:B------:R0:W-:Y:S01]  /*5c460*/  STL.64 [R1+0x9d0], R8 ;  /* 0x0009d00801007387 */ /* 0x0001e20000100a00 */
[----:B------:R-:W-:Y:S01]  /*5c470*/  STL.64 [R1+0x9d8], R10 ;  /* 0x0009d80a01007387 */ /* 0x000fe20000100a00 */
[----:B0-----:R-:W-:Y:S01]  /*5c480*/  MOV R9, R20 ;  /* 0x0000001400097202 */ /* 0x001fe20000000f00 */
[----:B------:R-:W-:-:S05]  /*5c490*/  IMAD.MOV.U32 R8, RZ, RZ, R21 ;  /* 0x000000ffff087224 */ /* 0x000fca00078e0015 */
[----:B------:R0:W-:Y:S04]  /*5c4a0*/  STL.64 [R1+0x3628], R8 ;  /* 0x0036280801007387 */ /* 0x0001e80000100a00 */
[----:B0-----:R-:W2:Y:S01]  /*5c4b0*/  LDL.LU R8, [R1+0x670] ;  /* 0x0006700001087983 */ /* 0x001ea20000300800 */
[----:B------:R-:W2:Y:S02]  /*5c4c0*/  LDL.LU R9, [R1+0x674] ;  /* 0x0006740001097983 */ /* 0x000ea40000300800 */
[----:B------:R-:W3:Y:S02]  /*5c4d0*/  LDL.LU R10, [R1+0x678] ;  /* 0x00067800010a7983 */ /* 0x000ee40000300800 */
[----:B------:R-:W3:Y:S01]  /*5c4e0*/  LDL.LU R11, [R1+0x67c] ;  /* 0x00067c00010b7983 */ /* 0x000ee20000300800 */
[----:B----4-:R-:W-:Y:S01]  /*5c4f0*/  HMMA.16816.F32 R12, R12, R4, R24 ;  /* 0x000000040c0c723c */ /* 0x010fe20000001818 */
[----:B---3--:R-:W-:Y:S01]  /*5c500*/  STL.64 [R1+0x3638], R10 ;  /* 0x0036380a01007387 */ /* 0x008fe20000100a00 */
[----:B--2---:R-:W-:Y:S11]  /*5c510*/  STL.64 [R1+0x3630], R8 ;  /* 0x0036300801007387 */ /* 0x004ff60000100a00 */
[----:B------:R-:W-:Y:S10]  /*5c520*/  @!UPT UIADD3 URZ, URZ, URZ, URZ ;  /* 0x0000003f3f3ff290 */ /* 0x000ff4000fffe03f */
[----:B------:R-:W-:Y:S02]  /*5c530*/  STL.64 [R1+0x920], R12 ;  /* 0x0009200c01007387 */ /* 0x000fe40000100a00 */
[----:B------:R-:W2:Y:S01]  /*5c540*/  LDL.LU R20, [R1+0x630] ;  /* 0x0006300001147983 */ /* 0x000ea20000300800 */
[----:B------:R-:W2:Y:S01]  /*5c550*/  LDL.LU R21, [R1+0x634] ;  /* 0x0006340001157983 */ /* 0x000ea20000300800 */
[----:B------:R-:W3:Y:S02]  /*5c560*/  LDL.LU R22, [R1+0x638] ;  /* 0x0006380001167983 */ /* 0x000ee40000300800 */
[----:B------:R-:W3:Y:S02]  /*5c570*/  LDL.LU R23, [R1+0x63c] ;  /* 0x00063c0001177983 */ /* 0x000ee40000300800 */
[----:B------:R-:W4:Y:S02]  /*5c580*/  LDL.64 R24, [R1+0x50] ;  /* 0x0000500001187983 */ /* 0x000f240000100a00 */
[----:B----4-:R0:W-:Y:S04]  /*5c590*/  STL.64 [R1+0x3640], R24 ;  /* 0x0036401801007387 */ /* 0x0101e80000100a00 */
[----:B0-----:R-:W4:Y:S01]  /*5c5a0*/  LDL.LU R24, [R1+0x680] ;  /* 0x0006800001187983 */ /* 0x001f220000300800 */
[----:B------:R-:W4:Y:S02]  /*5c5b0*/  LDL.LU R25, [R1+0x684] ;  /* 0x0006840001197983 */ /* 0x000f240000300800 */
[----:B------:R-:W4:Y:S02]  /*5c5c0*/  LDL.LU R26, [R1+0x688] ;  /* 0x00068800011a7983 */ /* 0x000f240000300800 */
[----:B------:R-:W4:Y:S01]  /*5c5d0*/  LDL.LU R27, [R1+0x68c] ;  /* 0x00068c00011b7983 */ /* 0x000f220000300800 */
        /* <DEDUP_REMOVED lines=9> */
[----:B------:R-:W-:-:S05]  /*5c670*/  MOV R6, R14 ;  /* 0x0000000e00067202 */ /* 0x000fca0000000f00 */
[C---:B----4-:R-:W-:Y:S01]  /*5c680*/  HMMA.16816.F32 R8, R16.reuse, R8, R24 ;  /* 0x000000081008723c */ /* 0x050fe20000001818 */
[----:B---3--:R-:W-:Y:S01]  /*5c690*/  STL.64 [R1+0x3620], R22 ;  /* 0x0036201601007387 */ /* 0x008fe20000100a00 */
[----:B--2---:R0:W-:Y:S03]  /*5c6a0*/  STL.64 [R1+0x3618], R20 ;  /* 0x0036181401007387 */ /* 0x0041e60000100a00 */
[----:B0-----:R-:W2:Y:S01]  /*5c6b0*/  LDL.LU R20, [R1+0x660] ;  /* 0x0006600001147983 */ /* 0x001ea20000300800 */
[----:B------:R-:W2:Y:S02]  /*5c6c0*/  LDL.LU R21, [R1+0x664] ;  /* 0x0006640001157983 */ /* 0x000ea40000300800 */
[----:B------:R-:W2:Y:S02]  /*5c6d0*/  LDL.LU R22, [R1+0x668] ;  /* 0x0006680001167983 */ /* 0x000ea40000300800 */
[----:B------:R-:W2:Y:S01]  /*5c6e0*/  LDL.LU R23, [R1+0x66c] ;  /* 0x00066c0001177983 */ /* 0x000ea20000300800 */
[----:B------:R-:W3:Y:S01]  /*5c6f0*/  LDL.64 R12, [R1+0x30] ;  /* 0x00003000010c7983 */ /* 0x000ee20000100a00 */
[----:B------:R-:W-:Y:S02]  /*5c700*/  STL [R1+0x300c], R7 ;  /* 0x00300c0701007387 */ /* 0x000fe40000100800 */
[----:B------:R-:W-:Y:S02]  /*5c710*/  STL [R1+0x3008], R6 ;  /* 0x0030080601007387 */ /* 0x000fe40000100800 */
[----:B------:R0:W-:Y:S02]  /*5c720*/  STL.64 [R1+0x35d8], R4 ;  /* 0x0035d80401007387 */ /* 0x0001e40000100a00 */
[----:B0-----:R-:W4:Y:S01]  /*5c730*/  LDL.64 R4, [R1+0x60] ;  /* 0x0000600001047983 */ /* 0x001f220000100a00 */
[----:B------:R-:W2:Y:S04]  /*5c740*/  LDL.LU.64 R24, [R1+0x3640] ;  /* 0x0036400001187983 */ /* 0x000ea80000300a00 */
[----:B------:R-:W-:Y:S02]  /*5c750*/  STL.64 [R1+0x910], R8 ;  /* 0x0009100801007387 */ /* 0x000fe40000100a00 */
[----:B------:R0:W-:Y:S02]  /*5c760*/  STL.64 [R1+0x918], R10 ;  /* 0x0009180a01007387 */ /* 0x0001e40000100a00 */
[----:B0-----:R-:W4:Y:S01]  /*5c770*/  LDL.LU.64 R10, [R1+0x3638] ;  /* 0x00363800010a7983 */ /* 0x001f220000300a00 */
[----:B------:R-:W4:Y:S02]  /*5c780*/  LDL.LU.64 R8, [R1+0x3630] ;  /* 0x0036300001087983 */ /* 0x000f240000300a00 */
[C---:B----4-:R-:W-:Y:S11]  /*5c790*/  HMMA.16816.F32 R8, R16.reuse, R4, R8 ;  /* 0x000000041008723c */ /* 0x050ff60000001808 */
[----:B------:R-:W-:Y:S11]  /*5c7a0*/  @!UPT UIADD3 URZ, URZ, URZ, URZ ;  /* 0x0000003f3f3ff290 */ /* 0x000ff6000fffe03f */
[----:B------:R-:W-:Y:S01]  /*5c7b0*/  @!UPT UIADD3 URZ, URZ, URZ, URZ ;  /* 0x0000003f3f3ff290 */ /* 0x000fe2000fffe03f */
[----:B------:R0:W-:Y:S01]  /*5c7c0*/  STL.64 [R1+0x900], R8 ;  /* 0x0009000801007387 */ /* 0x0001e20000100a00 */
[----:B------:R1:W-:Y:S03]  /*5c7d0*/  STL.64 [R1+0x908], R10 ;  /* 0x0009080a01007387 */ /* 0x0003e60000100a00 */
[----:B0-----:R-:W4:Y:S01]  /*5c7e0*/  LDL.LU.64 R8, [R1+0x3628] ;  /* 0x0036280001087983 */ /* 0x001f220000300a00 */
[----:B------:R-:W-:Y:S02]  /*5c7f0*/  MOV R2, R4 ;  /* 0x0000000400027202 */ /* 0x000fe40000000f00 */
[----:B------:R-:W-:Y:S01]  /*5c800*/  MOV R0, R5 ;  /* 0x0000000500007202 */ /* 0x000fe20000000f00 */
[----:B--2---:R-:W-:Y:S01]  /*5c810*/  HMMA.16816.F32 R20, R16, R24, R20 ;  /* 0x000000181014723c */ /* 0x004fe20000001814 */
[----:B----4-:R-:W-:Y:S01]  /*5c820*/  MOV R4, R9 ;  /* 0x0000000900047202 */ /* 0x010fe20000000f00 */
[----:B------:R-:W-:-:S05]  /*5c830*/  IMAD.MOV.U32 R5, RZ, RZ, R8 ;  /* 0x000000ffff057224 */ /* 0x000fca00078e0008 */
[----:B------:R0:W-:Y:S01]  /*5c840*/  STL.64 [R1+0x35f0], R4 ;  /* 0x0035f00401007387 */ /* 0x0001e20000100a00 */
[----:B------:R-:W2:Y:S02]  /*5c850*/  LDL.LU R8, [R1+0x5b0] ;  /* 0x0005b00001087983 */ /* 0x000ea40000300800 */
[----:B------:R-:W2:Y:S02]  /*5c860*/  LDL.LU R9, [R1+0x5b4] ;  /* 0x0005b40001097983 */ /* 0x000ea40000300800 */
[----:B-1----:R-:W4:Y:S01]  /*5c870*/  LDL.LU R10, [R1+0x5b8] ;  /* 0x0005b800010a7983 */ /* 0x002f220000300800 */
[----:B------:R-:W4:Y:S04]  /*5c880*/  LDL.LU R11, [R1+0x5bc] ;  /* 0x0005bc00010b7983 */ /* 0x000f280000300800 */
[----:B0-----:R-:W3:Y:S01]  /*5c890*/  LDL.LU R4, [R1+0x620] ;  /* 0x0006200001047983 */ /* 0x001ee20000300800 */
[----:B------:R-:W3:Y:S02]  /*5c8a0*/  LDL.LU R5, [R1+0x624] ;  /* 0x0006240001057983 */ /* 0x000ee40000300800 */
[----:B------:R-:W3:Y:S02]  /*5c8b0*/  LDL.LU R6, [R1+0x628] ;  /* 0x0006280001067983 */ /* 0x000ee40000300800 */
[----:B------:R-:W3:Y:S01]  /*5c8c0*/  LDL.LU R7, [R1+0x62c] ;  /* 0x00062c0001077983 */ /* 0x000ee20000300800 */
[----:B------:R-:W-:-:S02]  /*5c8d0*/  MOV R15, R24 ;  /* 0x00000018000f7202 */ /* 0x000fc40000000f00 */
[----:B------:R-:W-:Y:S01]  /*5c8e0*/  MOV R14, R25 ;  /* 0x00000019000e7202 */ /* 0x000fe20000000f00 */
[----:B----4-:R-:W-:Y:S01]  /*5c8f0*/  STL.64 [R1+0x35e8], R10 ;  /* 0x0035e80a01007387 */ /* 0x010fe20000100a00 */
[----:B--2---:R0:W-:Y:S03]  /*5c900*/  STL.64 [R1+0x35e0], R8 ;  /* 0x0035e00801007387 */ /* 0x0041e60000100a00 */
[----:B0-----:R-:W2:Y:S01]  /*5c910*/  LDL.LU R8, [R1+0x610] ;  /* 0x0006100001087983 */ /* 0x001ea20000300800 */
[----:B------:R-:W2:Y:S02]  /*5c920*/  LDL.LU R9, [R1+0x614] ;  /* 0x0006140001097983 */ /* 0x000ea40000300800 */
[----:B------:R-:W2:Y:S02]  /*5c930*/  LDL.LU R10, [R1+0x618] ;  /* 0x00061800010a7983 */ /* 0x000ea40000300800 */
[----:B------:R-:W2:Y:S01]  /*5c940*/  LDL.LU R11, [R1+0x61c] ;  /* 0x00061c00010b7983 */ /* 0x000ea20000300800 */
[----:B------:R-:W-:Y:S01]  /*5c950*/  STL.64 [R1+0x8f0], R20 ;  /* 0x0008f01401007387 */ /* 0x000fe20000100a00 */
[----:B------:R0:W-:Y:S03]  /*5c960*/  STL.64 [R1+0x8f8], R22 ;  /* 0x0008f81601007387 */ /* 0x0001e60000100a00 */
[----:B0-----:R-:W4:Y:S01]  /*5c970*/  LDL.LU.64 R22, [R1+0x3620] ;  /* 0x0036200001167983 */ /* 0x001f220000300a00 */
[----:B------:R-:W4:Y:S02]  /*5c980*/  LDL.LU.64 R20, [R1+0x3618] ;  /* 0x0036180001147983 */ /* 0x000f240000300a00 */
[----:B------:R-:W4:Y:S02]  /*5c990*/  LDL.LU.64 R24, [R1+0x3610] ;  /* 0x0036100001187983 */ /* 0x000f240000300a00 */
[----:B----4-:R-:W-:Y:S11]  /*5c9a0*/  HMMA.16816.F32 R20, R16, R24, R20 ;  /* 0x000000181014723c */ /* 0x010ff60000001814 */
[----:B------:R-:W-:Y:S11]  /*5c9b0*/  @!UPT UIADD3 URZ, URZ, URZ, URZ ;  /* 0x0000003f3f3ff290 */ /* 0x000ff6000fffe03f */
[----:B------:R-:W-:Y:S01]  /*5c9c0*/  @!UPT UIADD3 URZ, URZ, URZ, URZ ;  /* 0x0000003f3f3ff290 */ /* 0x000fe2000fffe03f */
[----:B------:R-:W-:Y:S01]  /*5c9d0*/  STL.64 [R1+0x8e0], R20 ;  /* 0x0008e01401007387 */ /* 0x000fe20000100a00 */
[----:B------:R0:W-:Y:S03]  /*5c9e0*/  STL.64 [R1+0x8e8], R22 ;  /* 0x0008e81601007387 */ /* 0x0001e60000100a00 */
[----:B0-----:R-:W3:Y:S01]  /*5c9f0*/  LDL.LU.64 R22, [R1+0x3608] ;  /* 0x0036080001167983 */ /* 0x001ee20000300a00 */
[----:B------:R-:W3:Y:S02]  /*5ca00*/  LDL.LU.64 R20, [R1+0x3600] ;  /* 0x0036000001147983 */ /* 0x000ee40000300a00 */
[----:B------:R0:W-:Y:S02]  /*5ca10*/  STL.64 [R1+0x3588], R24 ;  /* 0x0035881801007387 */ /* 0x0001e40000100a00 */
[----:B0-----:R-:W-:Y:S01]  /*5ca20*/  MOV R24, R15 ;  /* 0x0000000f00187202 */ /* 0x001fe20000000f00 */
[----:B------:R-:W-:-:S05]  /*5ca30*/  IMAD.MOV.U32 R25, RZ, RZ, R14 ;  /* 0x000000ffff197224 */ /* 0x000fca00078e000e */
[----:B------:R0:W-:Y:S02]  /*5ca40*/  STL.64 [R1+0x3598], R24 ;  /* 0x0035981801007387 */ /* 0x0001e40000100a00 */
[----:B0-----:R-:W-:Y:S02]  /*5ca50*/  MOV R24, R2 ;  /* 0x0000000200187202 */ /* 0x001fe40000000f00 */
[----:B------:R-:W-:-:S05]  /*5ca60*/  MOV R25, R0 ;  /* 0x0000000000197202 */ /* 0x000fca0000000f00 */
[----:B------:R0:W-:Y:S04]  /*5ca70*/  STL.64 [R1+0x35b0], R24 ;  /* 0x0035b01801007387 */ /* 0x0001e80000100a00 */
[----:B0-----:R-:W4:Y:S01]  /*5ca80*/  LDL.64 R24, [R1+0x70] ;  /* 0x0000700001187983 */ /* 0x001f220000100a00 */
[C---:B---3--:R-:W-:Y:S11]  /*5ca90*/  HMMA.16816.F32 R20, R16.reuse, R12, R20 ;  /* 0x0000000c1014723c */ /* 0x048ff60000001814 */
[----:B------:R-:W-:Y:S11]  /*5caa0*/  @!UPT UIADD3 URZ, URZ, URZ, URZ ;  /* 0x0000003f3f3ff290 */ /* 0x000ff6000fffe03f */
[----:B------:R-:W-:Y:S01]  /*5cab0*/  @!UPT UIADD3 URZ, URZ, URZ, URZ ;  /* 0x0000003f3f3ff290 */ /* 0x000fe2000fffe03f */
[----:B------:R0:W-:Y:S01]  /*5cac0*/  STL.64 [R1+0x8d0], R20 ;  /* 0x0008d01401007387 */ /* 0x0001e20000100a00 */
[----:B------:R-:W-:Y:S03]  /*5cad0*/  STL.64 [R1+0x8d8], R22 ;  /* 0x0008d81601007387 */ /* 0x000fe60000100a00 */
[----:B0-----:R-:W3:Y:S01]  /*5cae0*/  LDL.LU.64 R20, [R1+0x35f8] ;  /* 0x0035f80001147983 */ /* 0x001ee20000300a00 */
        /* <DEDUP_REMOVED lines=11> */
[C---:B---3--:R-:W-:Y:S01]  /*5cba0*/  HMMA.16816.F32 R4, R16.reuse, R20, R4 ;  /* 0x000000141004723c */ /* 0x048fe20000001804 */
[----:B--2---:R-:W-:Y:S01]  /*5cbb0*/  STL.64 [R1+0x35c0], R14 ;  /* 0x0035c00e01007387 */ /* 0x004fe20000100a00 */
[----:B------:R0:W-:Y:S03]  /*5cbc0*/  STL.64 [R1+0x35b8], R12 ;  /* 0x0035b80c01007387 */ /* 0x0001e60000100a00 */
[----:B0-----:R-:W2:Y:S01]  /*5cbd0*/  LDL.LU R12, [R1+0x590] ;  /* 0x00059000010c7983 */ /* 0x001ea20000300800 */
[----:B------:R-:W2:Y:S02]  /*5cbe0*/  LDL.LU R13, [R1+0x594] ;  /* 0x00059400010d7983 */ /* 0x000ea40000300800 */
[----:B------:R-:W2:Y:S02]  /*5cbf0*/  LDL.LU R14, [R1+0x598] ;  /* 0x00059800010e7983 */ /* 0x000ea40000300800 */
[----:B------:R-:W2:Y:S11]  /*5cc00*/  LDL.LU R15, [R1+0x59c] ;  /* 0x00059c00010f7983 */ /* 0x000eb60000300800 */
[----:B------:R-:W-:Y:S02]  /*5cc10*/  @!UPT UIADD3 URZ, URZ, URZ, URZ ;  /* 0x0000003f3f3ff290 */ /* 0x000fe4000fffe03f */
[----:B------:R0:W-:Y:S01]  /*5cc20*/  STL.64 [R1+0x8c0], R4 ;  /* 0x0008c00401007387 */ /* 0x0001e20000100a00 */
[----:B------:R1:W-:Y:S03]  /*5cc30*/  STL.64 [R1+0x8c8], R6 ;  /* 0x0008c80601007387 */ /* 0x0003e60000100a00 */
[----:B0-----:R-:W1:Y:S02]  /*5cc40*/  LDL.LU.64 R4, [R1+0x35f0] ;  /* 0x0035f00001047983 */ /* 0x001e640000300a00 */
[C---:B-1----:R-:W-:Y:S02]  /*5cc50*/  HMMA.16816.F32 R4, R16.reuse, R4, R8 ;  /* 0x000000041004723c */ /* 0x042fe40000001808 */
[----:B------:R-:W3:Y:S01]  /*5cc60*/  LDL.LU.64 R10, [R1+0x35e8] ;  /* 0x0035e800010a7983 */ /* 0x000ee20000300a00 */
[----:B------:R-:W3:Y:S11]  /*5cc70*/  LDL.LU.64 R8, [R1+0x35e0] ;  /* 0x0035e00001087983 */ /* 0x000ef60000300a00 */
[----:B------:R-:W-:Y:S09]  /*5cc80*/  @!UPT UIADD3 URZ, URZ, URZ, URZ ;  /* 0x0000003f3f3ff290 */ /* 0x000ff2000fffe03f */
[----:B------:R0:W-:Y:S01]  /*5cc90*/  STL.64 [R1+0x8b0], R4 ;  /* 0x0008b00401007387 */ /* 0x0001e20000100a00 */
[----:B------:R-:W-:Y:S03]  /*5cca0*/  STL.64 [R1+0x8b8], R6 ;  /* 0x0008b80601007387 */ /* 0x000fe60000100a00 */
[----:B0-----:R-:W3:Y:S02]  /*5ccb0*/  LDL.LU.64 R4, [R1+0x35d8] ;  /* 0x0035d80001047983 */ /* 0x001ee40000300a00 */
[----:B---3--:R-:W-:Y:S02]  /*5ccc0*/  HMMA.16816.F32 R16, R16, R4, R8 ;  /* 0x000000041010723c */ /* 0x008fe40000001808 */
[----:B------:R-:W2:Y:S01]  /*5ccd0*/  LDL.LU.64 R10, [R1+0x35d0] ;  /* 0x0035d000010a7983 */ /* 0x000ea20000300a00 */
[----:B------:R-:W2:Y:S01]  /*5cce0*/  LDL.LU.64 R8, [R1+0x35c8] ;  /* 0x0035c80001087983 */ /* 0x000ea20000300a00 */
[----:B----4-:R-:W-:Y:S01]  /*5ccf0*/  MOV R2, R24 ;  /* 0x0000001800027202 */ /* 0x010fe20000000f00 */
[----:B------:R-:W-:Y:S11]  /*5cd00*/  IMAD.MOV.U32 R0, RZ, RZ, R25 ;  /* 0x000000ffff007224 */ /* 0x000ff600078e0019 */
[----:B------:R-:W-:Y:S07]  /*5cd10*/  @!UPT UIADD3 URZ, URZ, URZ, URZ ;  /* 0x0000003f3f3ff290 */ /* 0x000fee000fffe03f */
[----:B------:R0:W-:Y:S01]  /*5cd20*/  STL.64 [R1+0x840], R16 ;  /* 0x0008401001007387 */ /* 0x0001e20000100a00 */
[----:B------:R1:W-:Y:S03]  /*5cd30*/  STL.64 [R1+0x848], R18 ;  /* 0x0008481201007387 */ /* 0x0003e60000100a00 */
[----:B0-----:R-:W3:Y:S01]  /*5cd40*/  LDL.LU R16, [R1+0x5c0] ;  /* 0x0005c00001107983 */ /* 0x001ee20000300800 */
[----:B------:R-:W3:Y:S02]  /*5cd50*/  LDL.LU R17, [R1+0x5c4] ;  /* 0x0005c40001117983 */ /* 0x000ee40000300800 */
[----:B-1----:R-:W3:Y:S02]  /*5cd60*/  LDL.LU R18, [R1+0x5c8] ;  /* 0x0005c80001127983 */ /* 0x002ee40000300800 */
[----:B------:R-:W3:Y:S01]  /*5cd70*/  LDL.LU R19, [R1+0x5cc] ;  /* 0x0005cc0001137983 */ /* 0x000ee20000300800 */
[----:B------:R0:W-:Y:S04]  /*5cd80*/  STL.64 [R1+0x3580], R4 ;  /* 0x0035800401007387 */ /* 0x0001e80000100a00 */
[----:B0-----:R-:W4:Y:S01]  /*5cd90*/  LDL.LU R4, [R1+0x90] ;  /* 0x0000900001047983 */ /* 0x001f220000300800 */
[----:B------:R-:W4:Y:S02]  /*5cda0*/  LDL.LU R5, [R1+0x94] ;  /* 0x0000940001057983 */ /* 0x000f240000300800 */
[----:B------:R-:W4:Y:S02]  /*5cdb0*/  LDL.LU R6, [R1+0x98] ;  /* 0x0000980001067983 */ /* 0x000f240000300800 */
[----:B------:R-:W4:Y:S01]  /*5cdc0*/  LDL.LU R7, [R1+0x9c] ;  /* 0x00009c0001077983 */ /* 0x000f220000300800 */
[C---:B--2---:R-:W-:Y:S11]  /*5cdd0*/  HMMA.16816.F32 R12, R8.reuse, R24, R12 ;  /* 0x00000018080c723c */ /* 0x044ff6000000180c */
[----:B------:R-:W-:Y:S11]  /*5cde0*/  @!UPT UIADD3 URZ, URZ, URZ, URZ ;  /* 0x0000003f3f3ff290 */ /* 0x000ff6000fffe03f */
[----:B------:R-:W-:Y:S01]  /*5cdf0*/  @!UPT UIADD3 URZ, URZ, URZ, URZ ;  /* 0x0000003f3f3ff290 */ /* 0x000fe2000fffe03f */
[----:B------:R-:W-:Y:S01]  /*5ce00*/  STL.64 [R1+0x830], R12 ;  /* 0x0008300c01007387 */ /* 0x000fe20000100a00 */
[----:B------:R0:W-:Y:S03]  /*5ce10*/  STL.64 [R1+0x838], R14 ;  /* 0x0008380e01007387 */ /* 0x0001e60000100a00 */
[----:B0-----:R-:W2:Y:S01]  /*5ce20*/  LDL.LU.64 R14, [R1+0x35c0] ;  /* 0x0035c000010e7983 */ /* 0x001ea20000300a00 */
[----:B------:R-:W2:Y:S02]  /*5ce30*/  LDL.LU.64 R12, [R1+0x35b8] ;  /* 0x0035b800010c7983 */ /* 0x000ea40000300a00 */
[----:B------:R-:W2:Y:S02]  /*5ce40*/  LDL.LU.64 R24, [R1+0x35b0] ;  /* 0x0035b00001187983 */ /* 0x000ea40000300a00 */
[C---:B--2---:R-:W-:Y:S01]  /*5ce50*/  HMMA.16816.F32 R24, R8.reuse, R24, R12 ;  /* 0x000000180818723c */ /* 0x044fe2000000180c */
[----:B------:R-:W2:Y:S01]  /*5ce60*/  LDL.LU.64 R14, [R1+0x35a8] ;  /* 0x0035a800010e7983 */ /* 0x000ea20000300a00 */
[----:B------:R-:W2:Y:S11]  /*5ce70*/  LDL.LU.64 R12, [R1+0x35a0] ;  /* 0x0035a000010c7983 */ /* 0x000eb60000300a00 */
[----:B------:R-:W-:Y:S10]  /*5ce80*/  @!UPT UIADD3 URZ, URZ, URZ, URZ ;  /* 0x0000003f3f3ff290 */ /* 0x000ff4000fffe03f */
[----:B------:R0:W-:Y:S01]  /*5ce90*/  STL.64 [R1+0x820], R24 ;  /* 0x0008201801007387 */ /* 0x0001e20000100a00 */
[----:B------:R2:W-:Y:S03]  /*5cea0*/  STL.64 [R1+0x828], R26 ;  /* 0x0008281a01007387 */ /* 0x0005e60000100a00 */
[----:B0-----:R-:W2:Y:S02]  /*5ceb0*/  LDL.LU.64 R24, [R1+0x3598] ;  /* 0x0035980001187983 */ /* 0x001ea40000300a00 */
[C---:B--2---:R-:W-:Y:S02]  /*5cec0*/  HMMA.16816.F32 R24, R8.reuse, R24, R12 ;  /* 0x000000180818723c */ /* 0x044fe4000000180c */
[----:B------:R-:W3:Y:S11]  /*5ced0*/  LDL.LU.64 R12, [R1+0x3590] ;  /* 0x00359000010c7983 */ /* 0x000ef60000300a00 */
[----:B------:R-:W-:Y:S10]  /*5cee0*/  @!UPT UIADD3 URZ, URZ, URZ, URZ ;  /* 0x0000003f3f3ff290 */ /* 0x000ff4000fffe03f */
[----:B------:R0:W-:Y:S01]  /*5cef0*/  STL.64 [R1+0x810], R24 ;  /* 0x0008101801007387 */ /* 0x0001e20000100a00 */
[----:B------:R-:W-:Y:S03]  /*5cf00*/  STL.64 [R1+0x818], R26 ;  /* 0x0008181a01007387 */ /* 0x000fe60000100a00 */
[----:B0-----:R-:W4:Y:S01]  /*5cf10*/  LDL.LU.64 R24, [R1+0x3588] ;  /* 0x0035880001187983 */ /* 0x001f220000300a00 */
[C---:B---3--:R-:W-:Y:S08]  /*5cf20*/  HMMA.16816.F32 R16, R8.reuse, R12, R16 ;  /* 0x0000000c0810723c */ /* 0x048ff00000001810 */
[C---:B----4-:R-:W-:Y:S01]  /*5cf30*/  HMMA.16816.F32 R4, R8.reuse, R24, R4 ;  /* 0x000000180804723c */ /* 0x050fe20000001804 */
[----:B------:R-:W0:Y:S04]  /*5cf40*/  LDSM.16.M88.4 R24, [R3+0x52000] ;  /* 0x052000000318783b */ /* 0x000e280000000200 */
[----:B0-----:R-:W-:Y:S11]  /*5cf50*/  STL.64 [R1+0x34f8], R26 ;  /* 0x0034f81a01007387 */ /* 0x001ff60000100a00 */
[----:B------:R-:W-:Y:S07]  /*5cf60*/  @!UPT UIADD3 URZ, URZ, URZ, URZ ;  /* 0x0000003f3f3ff290 */ /* 0x000fee000fffe03f */
[----:B------:R0:W-:Y:S02]  /*5cf70*/  STL.64 [R1+0x620], R4 ;  /* 0x0006200401007387 */ /* 0x0001e40000100a00 */
[----:B------:R1:W-:Y:S02]  /*5cf80*/  STL.64 [R1+0x628], R6 ;  /* 0x0006280601007387 */ /* 0x0003e40000100a00 */
[----:B------:R2:W-:Y:S01]  /*5cf90*/  STL.64 [R1+0x34f0], R24 ;  /* 0x0034f01801007387 */ /* 0x0005e20000100a00 */
[----:B0-----:R-:W3:Y:S01]  /*5cfa0*/  LDL.LU R4, [R1+0x5e0] ;  /* 0x0005e00001047983 */ /* 0x001ee20000300800 */
[----:B------:R-:W-:Y:S02]  /*5cfb0*/  STL.64 [R1+0x8a0], R16 ;  /* 0x0008a01001007387 */ /* 0x000fe40000100a00 */
[----:B------:R-:W-:Y:S02]  /*5cfc0*/  STL.64 [R1+0x8a8], R18 ;  /* 0x0008a81201007387 */ /* 0x000fe40000100a00 */
[----:B------:R-:W3:Y:S01]  /*5cfd0*/  LDL.LU R5, [R1+0x5e4] ;  /* 0x0005e40001057983 */ /* 0x000ee20000300800 */
[----:B-1----:R-:W3:Y:S01]  /*5cfe0*/  LDL.LU R6, [R1+0x5e8] ;  /* 0x0005e80001067983 */ /* 0x002ee20000300800 */
[----:B------:R-:W3:Y:S02]  /*5cff0*/  LDL.LU R7, [R1+0x5ec] ;  /* 0x0005ec0001077983 */ /* 0x000ee40000300800 */
[----:B--2---:R-:W3:Y:S02]  /*5d000*/  LDL.64 R24, [R1+0x10] ;  /* 0x0000100001187983 */ /* 0x004ee40000100a00 */
[----:B------:R0:W-:Y:S01]  /*5d010*/  STL.64 [R1+0x3520], R12 ;  /* 0x0035200c01007387 */ /* 0x0001e20000100a00 */
[----:B------:R-:W1:Y:S04]  /*5d020*/  LDSM.16.M88.4 R16, [R3+0x52800] ;  /* 0x052800000310783b */ /* 0x000e680000000200 */
[----:B0-----:R-:W2:Y:S04]  /*5d030*/  LDL.64 R12, [R1+0x40] ;  /* 0x00004000010c7983 */ /* 0x001ea80000100a00 */
[----:B--2---:R0:W-:Y:S04]  /*5d040*/  STL.64 [R1+0x3538], R12 ;  /* 0x0035380c01007387 */ /* 0x0041e80000100a00 */
[----:B0-----:R-:W2:Y:S01]  /*5d050*/  LDL.LU R12, [R1+0x5f0] ;  /* 0x0005f000010c7983 */ /* 0x001ea20000300800 */
[----:B------:R-:W2:Y:S02]  /*5d060*/  LDL.LU R13, [R1+0x5f4] ;  /* 0x0005f400010d7983 */ /* 0x000ea40000300800 */
[----:B------:R-:W2:Y:S02]  /*5d070*/  LDL.LU R14, [R1+0x5f8] ;  /* 0x0005f800010e7983 */ /* 0x000ea40000300800 */
[----:B------:R-:W2:Y:S01]  /*5d080*/  LDL.LU R15, [R1+0x5fc] ;  /* 0x0005fc00010f7983 */ /* 0x000ea20000300800 */
[----:B-1----:R-:W-:Y:S01]  /*5d090*/  STL.64 [R1+0x3468], R18 ;  /* 0x0034681201007387 */ /* 0x002fe20000100a00 */
[----:B------:R0:W-:Y:S03]  /*5d0a0*/  STL.64 [R1+0x3460], R16 ;  /* 0x0034601001007387 */ /* 0x0001e60000100a00 */
[----:B0-----:R-:W4:Y:S01]  /*5d0b0*/  LDL.LU R16, [R1+0x310] ;  /* 0x0003100001107983 */ /* 0x001f220000300800 */
[C---:B--2---:R-:W-:Y:S11]  /*5d0c0*/  HMMA.16816.F32 R12, R8.reuse, R20, R12 ;  /* 0x00000014080c723c */ /* 0x044ff6000000180c */
[----:B------:R-:W-:Y:S11]  /*5d0d0*/  @!UPT UIADD3 URZ, URZ, URZ, URZ ;  /* 0x0000003f3f3ff290 */ /* 0x000ff6000fffe03f */
[----:B------:R-:W-:Y:S01]  /*5d0e0*/  @!UPT UIADD3 URZ, URZ, URZ, URZ ;  /* 0x0000003f3f3ff290 */ /* 0x000fe2000fffe03f */
[----:B------:R-:W-:Y:S01]  /*5d0f0*/  STL.64 [R1+0x9c0], R12 ;  /* 0x0009c00c01007387 */ /* 0x000fe20000100a00 */
[----:B------:R-:W-:Y:S02]  /*5d100*/  STL.64 [R1+0x9c8], R14 ;  /* 0x0009c80e01007387 */ /* 0x000fe40000100a00 */
[----:B------:R-:W4:Y:S02]  /*5d110*/  LDL.LU R17, [R1+0x314] ;  /* 0x0003140001117983 */ /* 0x000f240000300800 */
[----:B------:R-:W2:Y:S01]  /*5d120*/  LDL.LU R18, [R1+0x318] ;  /* 0x0003180001127983 */ /* 0x000ea20000300800 */
[----:B------:R-:W2:Y:S04]  /*5d130*/  LDL.LU R19, [R1+0x31c] ;  /* 0x00031c0001137983 */ /* 0x000ea80000300800 */
[----:B--2---:R-:W-:Y:S01]  /*5d140*/  STL.64 [R1+0x3548], R18 ;  /* 0x0035481201007387 */ /* 0x004fe20000100a00 */
[----:B----4-:R0:W-:Y:S03]  /*5d150*/  STL.64 [R1+0x3540], R16 ;  /* 0x0035401001007387 */ /* 0x0101e60000100a00 */
[----:B0-----:R-:W2:Y:S04]  /*5d160*/  LDL.64 R16, [R1+0x60] ;  /* 0x0000600001107983 */ /* 0x001ea80000100a00 */
[----:B--2---:R-:W-:Y:S01]  /*5d170*/  STL.64 [R1+0x3558], R16 ;  /* 0x0035581001007387 */ /* 0x004fe20000100a00 */
[----:B------:R-:W2:Y:S01]  /*5d180*/  LDL.64 R12, [R1+0x50] ;  /* 0x00005000010c7983 */ /* 0x000ea20000100a00 */
[C---:B---3--:R-:W-:Y:S02]  /*5d190*/  HMMA.16816.F32 R4, R8.reuse, R24, R4 ;  /* 0x000000180804723c */ /* 0x048fe40000001804 */
[----:B--2---:R0:W-:Y:S04]  /*5d1a0*/  STL.64 [R1+0x3550], R12 ;  /* 0x0035500c01007387 */ /* 0x0041e80000100a00 */
        /* <DEDUP_REMOVED lines=16> */
[----:B------:R0:W-:Y:S01]  /*5d2b0*/  STL.64 [R1+0xad0], R4 ;  /* 0x000ad00401007387 */ /* 0x0001e20000100a00 */
[----:B------:R-:W-:Y:S03]  /*5d2c0*/  STL.64 [R1+0xad8], R6 ;  /* 0x000ad80601007387 */ /* 0x000fe60000100a00 */
[----:B0-----:R-:W4:Y:S01]  /*5d2d0*/  LDL.LU.64 R4, [R1+0x3580] ;  /* 0x0035800001047983 */ /* 0x001f220000300a00 */
[----:B------:R-:W3:Y:S02]  /*5d2e0*/  LDL.LU R24, [R1+0x570] ;  /* 0x0005700001187983 */ /* 0x000ee40000300800 */
[----:B------:R-:W3:Y:S02]  /*5d2f0*/  LDL.LU R25, [R1+0x574] ;  /* 0x0005740001197983 */ /* 0x000ee40000300800 */
[----:B------:R-:W2:Y:S01]  /*5d300*/  LDL.LU R26, [R1+0x578] ;  /* 0x00057800011a7983 */ /* 0x000ea20000300800 */
[----:B------:R-:W2:Y:S04]  /*5d310*/  LDL.LU R27, [R1+0x57c] ;  /* 0x00057c00011b7983 */ /* 0x000ea80000300800 */
[----:B--2---:R-:W-:Y:S01]  /*5d320*/  STL.64 [R1+0x3508], R26 ;  /* 0x0035081a01007387 */ /* 0x004fe20000100a00 */
[----:B---3--:R0:W-:Y:S03]  /*5d330*/  STL.64 [R1+0x3500], R24 ;  /* 0x0035001801007387 */ /* 0x0081e60000100a00 */
        /* <DEDUP_REMOVED lines=10> */
[----:B----4-:R-:W-:Y:S01]  /*5d3e0*/  HMMA.16816.F32 R8, R8, R4, R20 ;  /* 0x000000040808723c */ /* 0x010fe20000001814 */
[----:B---3--:R-:W-:Y:S01]  /*5d3f0*/  STL.64 [R1+0x3530], R26 ;  /* 0x0035301a01007387 */ /* 0x008fe20000100a00 */
[----:B--2---:R0:W-:Y:S03]  /*5d400*/  STL.64 [R1+0x3528], R24 ;  /* 0x0035281801007387 */ /* 0x0041e60000100a00 */
[----:B0-----:R-:W2:Y:S01]  /*5d410*/  LDL.LU R24, [R1+0x280] ;  /* 0x0002800001187983 */ /* 0x001ea20000300800 */
[----:B------:R-:W2:Y:S02]  /*5d420*/  LDL.LU R25, [R1+0x284] ;  /* 0x0002840001197983 */ /* 0x000ea40000300800 */
[----:B------:R-:W2:Y:S02]  /*5d430*/  LDL.LU R26, [R1+0x288] ;  /* 0x00028800011a7983 */ /* 0x000ea40000300800 */
[----:B------:R-:W2:Y:S01]  /*5d440*/  LDL.LU R27, [R1+0x28c] ;  /* 0x00028c00011b7983 */ /* 0x000ea20000300800 */
[----:B------:R-:W3:Y:S01]  /*5d450*/  LDL.LU.64 R22, [R1+0x3578] ;  /* 0x0035780001167983 */ /* 0x000ee20000300a00 */
[----:B------:R-:W3:Y:S01]  /*5d460*/  LDL.LU.64 R20, [R1+0x3570] ;  /* 0x0035700001147983 */ /* 0x000ee20000300a00 */
[----:B------:R-:W-:-:S02]  /*5d470*/  MOV R16, R2 ;  /* 0x0000000200107202 */ /* 0x000fc40000000f00 */
[----:B------:R-:W-:-:S08]  /*5d480*/  MOV R17, R0 ;  /* 0x0000000000117202 */ /* 0x000fd00000000f00 */
[----:B------:R0:W-:Y:S01]  /*5d490*/  STL.64 [R1+0xac0], R8 ;  /* 0x000ac00801007387 */ /* 0x0001e20000100a00 */
[----:B------:R-:W-:Y:S03]  /*5d4a0*/  STL.64 [R1+0xac8], R10 ;  /* 0x000ac80a01007387 */ /* 0x000fe60000100a00 */
[----:B0-----:R-:W4:Y:S01]  /*5d4b0*/  LDL.64 R8, [R1+0x20] ;  /* 0x0000200001087983 */ /* 0x001f220000100a00 */
[C---:B---3--:R-:W-:Y:S03]  /*5d4c0*/  HMMA.16816.F32 R16, R20.reuse, R16, R12 ;  /* 0x000000101410723c */ /* 0x048fe6000000180c */
[----:B------:R-:W3:Y:S01]  /*5d4d0*/  LDL.LU.64 R14, [R1+0x3568] ;  /* 0x00356800010e7983 */ /* 0x000ee20000300a00 */
[----:B------:R-:W3:Y:S11]  /*5d4e0*/  LDL.LU.64 R12, [R1+0x3560] ;  /* 0x00356000010c7983 */ /* 0x000ef60000300a00 */
[----:B------:R-:W-:Y:S08]  /*5d4f0*/  @!UPT UIADD3 URZ, URZ, URZ, URZ ;  /* 0x0000003f3f3ff290 */ /* 0x000ff0000fffe03f */
[----:B------:R0:W-:Y:S01]  /*5d500*/  STL.64 [R1+0xbb0], R16 ;  /* 0x000bb01001007387 */ /* 0x0001e20000100a00 */
[----:B------:R-:W-:Y:S03]  /*5d510*/  STL.64 [R1+0xbb8], R18 ;  /* 0x000bb81201007387 */ /* 0x000fe60000100a00 */
[----:B0-----:R-:W3:Y:S02]  /*5d520*/  LDL.LU.64 R16, [R1+0x3558] ;  /* 0x0035580001107983 */ /* 0x001ee40000300a00 */
[C---:B---3--:R-:W-:Y:S01]  /*5d530*/  HMMA.16816.F32 R12, R20.reuse, R16, R12 ;  /* 0x00000010140c723c */ /* 0x048fe2000000180c */
[----:B------:R-:W-:Y:S02]  /*5d540*/  MOV R7, R16 ;  /* 0x0000001000077202 */ /* 0x000fe40000000f00 */
[----:B------:R-:W-:Y:S11]  /*5d550*/  MOV R6, R17 ;  /* 0x0000001100067202 */ /* 0x000ff60000000f00 */
[----:B------:R-:W-:Y:S09]  /*5d560*/  @!UPT UIADD3 URZ, URZ, URZ, URZ ;  /* 0x0000003f3f3ff290 */ /* 0x000ff2000fffe03f */
[----:B------:R0:W-:Y:S01]  /*5d570*/  STL.64 [R1+0xba0], R12 ;  /* 0x000ba00c01007387 */ /* 0x0001e20000100a00 */
[----:B------:R-:W-:Y:S03]  /*5d580*/  STL.64 [R1+0xba8], R14 ;  /* 0x000ba80e01007387 */ /* 0x000fe60000100a00 */
[----:B0-----:R-:W3:Y:S01]  /*5d590*/  LDL.LU.64 R12, [R1+0x3550] ;  /* 0x00355000010c7983 */ /* 0x001ee20000300a00 */
[----:B------:R-:W3:Y:S02]  /*5d5a0*/  LDL.LU.64 R18, [R1+0x3548] ;  /* 0x0035480001127983 */ /* 0x000ee40000300a00 */
[----:B------:R-:W3:Y:S02]  /*5d5b0*/  LDL.LU.64 R16, [R1+0x3540] ;  /* 0x0035400001107983 */ /* 0x000ee40000300a00 */
[C---:B---3--:R-:W-:Y:S11]  /*5d5c0*/  HMMA.16816.F32 R16, R20.reuse, R12, R16 ;  /* 0x0000000c1410723c */ /* 0x048ff60000001810 */
[----:B------:R-:W-:Y:S11]  /*5d5d0*/  @!UPT UIADD3 URZ, URZ, URZ, URZ ;  /* 0x0000003f3f3ff290 */ /* 0x000ff6000fffe03f */
[----:B------:R-:W-:Y:S01]  /*5d5e0*/  @!UPT UIADD3 URZ, URZ, URZ, URZ ;  /* 0x0000003f3f3ff290 */ /* 0x000fe2000fffe03f */
[----:B------:R-:W-:Y:S01]  /*5d5f0*/  STL.64 [R1+0xb90], R16 ;  /* 0x000b901001007387 */ /* 0x000fe20000100a00 */
[----:B------:R0:W-:Y:S02]  /*5d600*/  STL.64 [R1+0xb98], R18 ;  /* 0x000b981201007387 */ /* 0x0001e40000100a00 */
[----:B0-----:R-:W-:Y:S01]  /*5d610*/  MOV R19, R12 ;  /* 0x0000000c00137202 */ /* 0x001fe20000000f00 */
[----:B------:R-:W-:Y:S02]  /*5d620*/  IMAD.MOV.U32 R18, RZ, RZ, R13 ;  /* 0x000000ffff127224 */ /* 0x000fe400078e000d */
[----:B------:R-:W2:Y:S02]  /*5d630*/  LDL.LU.64 R12, [R1+0x3538] ;  /* 0x00353800010c7983 */ /* 0x000ea40000300a00 */
[C---:B--2---:R-:W-:Y:S01]  /*5d640*/  HMMA.16816.F32 R24, R20.reuse, R12, R24 ;  /* 0x0000000c1418723c */ /* 0x044fe20000001818 */
[----:B------:R-:W-:Y:S02]  /*5d650*/  MOV R17, R12 ;  /* 0x0000000c00117202 */ /* 0x000fe40000000f00 */
[----:B------:R-:W-:Y:S11]  /*5d660*/  MOV R16, R13 ;  /* 0x0000000d00107202 */ /* 0x000ff60000000f00 */
[----:B------:R-:W-:Y:S09]  /*5d670*/  @!UPT UIADD3 URZ, URZ, URZ, URZ ;  /* 0x0000003f3f3ff290 */ /* 0x000ff2000fffe03f */
[----:B------:R-:W-:Y:S01]  /*5d680*/  STL.64 [R1+0xb80], R24 ;  /* 0x000b801801007387 */ /* 0x000fe20000100a00 */
[----:B------:R0:W-:Y:S03]  /*5d690*/  STL.64 [R1+0xb88], R26 ;  /* 0x000b881a01007387 */ /* 0x0001e60000100a00 */
[----:B0-----:R-:W2:Y:S01]  /*5d6a0*/  LDL.LU.64 R26, [R1+0x3530] ;  /* 0x00353000011a7983 */ /* 0x001ea20000300a00 */
[----:B------:R-:W2:Y:S02]  /*5d6b0*/  LDL.LU.64 R24, [R1+0x3528] ;  /* 0x0035280001187983 */ /* 0x000ea40000300a00 */
[----:B------:R-:W2:Y:S02]  /*5d6c0*/  LDL.LU.64 R12, [R1+0x3520] ;  /* 0x00352000010c7983 */ /* 0x000ea40000300a00 */
[C---:B--2---:R-:W-:Y:S11]  /*5d6d0*/  HMMA.16816.F32 R24, R20.reuse, R12, R24 ;  /* 0x0000000c1418723c */ /* 0x044ff60000001818 */
[----:B------:R-:W-:Y:S11]  /*5d6e0*/  @!UPT UIADD3 URZ, URZ, URZ, URZ ;  /* 0x0000003f3f3ff290 */ /* 0x000ff6000fffe03f */
[----:B------:R-:W-:Y:S01]  /*5d6f0*/  @!UPT UIADD3 URZ, URZ, URZ, URZ ;  /* 0x0000003f3f3ff290 */ /* 0x000fe2000fffe03f */
[----:B------:R-:W-:Y:S01]  /*5d700*/  STL.64 [R1+0xb70], R24 ;  /* 0x000b701801007387 */ /* 0x000fe20000100a00 */
[----:B------:R0:W-:Y:S03]  /*5d710*/  STL.64 [R1+0xb78], R26 ;  /* 0x000b781a01007387 */ /* 0x0001e60000100a00 */
[----:B0-----:R-:W2:Y:S01]  /*5d720*/  LDL.LU.64 R26, [R1+0x3518] ;  /* 0x00351800011a7983 */ /* 0x001ea20000300a00 */
[----:B------:R-:W2:Y:S01]  /*5d730*/  LDL.LU.64 R24, [R1+0x3510] ;  /* 0x0035100001187983 */ /* 0x000ea20000300a00 */
[----:B------:R-:W-:Y:S01]  /*5d740*/  MOV R2, R12 ;  /* 0x0000000c00027202 */ /* 0x000fe20000000f00 */
[----:B------:R-:W-:Y:S02]  /*5d750*/  IMAD.MOV.U32 R0, RZ, RZ, R13 ;  /* 0x000000ffff007224 */ /* 0x000fe400078e000d */
[----:B------:R-:W0:Y:S04]  /*5d760*/  LDSM.16.M88.4 R12, [R3+0x53000] ;  /* 0x05300000030c783b */ /* 0x000e280000000200 */
[----:B0-----:R4:W-:Y:S02]  /*5d770*/  STL.64 [R1+0x3418], R14 ;  /* 0x0034180e01007387 */ /* 0x0019e40000100a00 */
[----:B----4-:R-:W-:Y:S01]  /*5d780*/  MOV R15, R8 ;  /* 0x00000008000f7202 */ /* 0x010fe20000000f00 */
[----:B------:R-:W-:Y:S01]  /*5d790*/  IMAD.MOV.U32 R14, RZ, RZ, R9 ;  /* 0x000000ffff0e7224 */ /* 0x000fe200078e0009 */
[----:B------:R-:W-:Y:S01]  /*5d7a0*/  STL.64 [R1+0x3410], R12 ;  /* 0x0034100c01007387 */ /* 0x000fe20000100a00 */
[----:B--2---:R-:W-:Y:S03]  /*5d7b0*/  HMMA.16816.F32 R24, R20, R8, R24 ;  /* 0x000000081418723c */ /* 0x004fe60000001818 */
[----:B------:R-:W0:Y:S11]  /*5d7c0*/  LDSM.16.M88.4 R8, [R3+0x53800] ;  /* 0x053800000308783b */ /* 0x000e360000000200 */
[----:B------:R-:W-:Y:S09]  /*5d7d0*/  @!UPT UIADD3 URZ, URZ, URZ, URZ ;  /* 0x0000003f3f3ff290 */ /* 0x000ff2000fffe03f */
[----:B------:R-:W-:Y:S01]  /*5d7e0*/  STL.64 [R1+0xb60], R24 ;  /* 0x000b601801007387 */ /* 0x000fe20000100a00 */
[----:B------:R1:W-:Y:S03]  /*5d7f0*/  STL.64 [R1+0xb68], R26 ;  /* 0x000b681a01007387 */ /* 0x0003e60000100a00 */
[----:B-1----:R-:W2:Y:S01]  /*5d800*/  LDL.LU.64 R26, [R1+0x3508] ;  /* 0x00350800011a7983 */ /* 0x002ea20000300a00 */
[----:B------:R-:W2:Y:S03]  /*5d810*/  LDL.LU.64 R24, [R1+0x3500] ;  /* 0x0035000001187983 */ /* 0x000ea60000300a00 */
[----:B0-----:R-:W-:Y:S01]  /*5d820*/  STL.64 [R1+0x33a8], R10 ;  /* 0x0033a80a01007387 */ /* 0x001fe20000100a00 */
[----:B------:R0:W-:Y:S02]  /*5d830*/  STL.64 [R1+0x33a0], R8 ;  /* 0x0033a00801007387 */ /* 0x0001e40000100a00 */
[----:B0-----:R-:W-:-:S02]  /*5d840*/  MOV R8, R19 ;  /* 0x0000001300087202 */ /* 0x001fc40000000f00 */
[----:B------:R-:W-:-:S05]  /*5d850*/  MOV R9, R18 ;  /* 0x0000001200097202 */ /* 0x000fca0000000f00 */
[----:B------:R0:W-:Y:S04]  /*5d860*/  STL.64 [R1+0x34c0], R8 ;  /* 0x0034c00801007387 */ /* 0x0001e80000100a00 */
[----:B0-----:R-:W3:Y:S01]  /*5d870*/  LDL.LU R8, [R1+0x560] ;  /* 0x0005600001087983 */ /* 0x001ee20000300800 */
[----:B------:R-:W3:Y:S02]  /*5d880*/  LDL.LU R9, [R1+0x564] ;  /* 0x0005640001097983 */ /* 0x000ee40000300800 */
[----:B------:R-:W3:Y:S02]  /*5d890*/  LDL.LU R10, [R1+0x568] ;  /* 0x00056800010a7983 */ /* 0x000ee40000300800 */
[----:B------:R-:W3:Y:S01]  /*5d8a0*/  LDL.LU R11, [R1+0x56c] ;  /* 0x00056c00010b7983 */ /* 0x000ee20000300800 */
[----:B------:R-:W-:-:S02]  /*5d8b0*/  MOV R12, R29 ;  /* 0x0000001d000c7202 */ /* 0x000fc40000000f00 */
[----:B------:R-:W-:-:S07]  /*5d8c0*/  MOV R13, R28 ;  /* 0x0000001c000d7202 */ /* 0x000fce0000000f00 */
[C---:B--2---:R-:W-:Y:S11]  /*5d8d0*/  HMMA.16816.F32 R24, R20.reuse, R12, R24 ;  /* 0x0000000c1418723c */ /* 0x044ff60000001818 */
[----:B------:R-:W-:Y:S11]  /*5d8e0*/  @!UPT UIADD3 URZ, URZ, URZ, URZ ;  /* 0x0000003f3f3ff290 */ /* 0x000ff6000fffe03f */
[----:B------:R-:W-:Y:S01]  /*5d8f0*/  @!UPT UIADD3 URZ, URZ, URZ, URZ ;  /* 0x0000003f3f3ff290 */ /* 0x000fe2000fffe03f */
[----:B------:R-:W-:Y:S01]  /*5d900*/  STL.64 [R1+0xb50], R24 ;  /* 0x000b501801007387 */ /* 0x000fe20000100a00 */
[----:B---3--:R-:W-:Y:S03]  /*5d910*/  HMMA.16816.F32 R8, R20, R4, R8 ;  /* 0x000000041408723c */ /* 0x008fe60000001808 */
[----:B------:R0:W-:Y:S04]  /*5d920*/  STL.64 [R1+0xb58], R26 ;  /* 0x000b581a01007387 */ /* 0x0001e80000100a00 */
[----:B0-----:R-:W2:Y:S01]  /*5d930*/  LDL.LU.64 R26, [R1+0x34f8] ;  /* 0x0034f800011a7983 */ /* 0x001ea20000300a00 */
[----:B------:R-:W2:Y:S02]  /*5d940*/  LDL.LU.64 R24, [R1+0x34f0] ;  /* 0x0034f00001187983 */ /* 0x000ea40000300a00 */
[----:B------:R0:W-:Y:S11]  /*5d950*/  STL.64 [R1+0x3478], R12 ;  /* 0x0034780c01007387 */ /* 0x0001f60000100a00 */
[----:B------:R-:W-:Y:S02]  /*5d960*/  @!UPT UIADD3 URZ, URZ, URZ, URZ ;  /* 0x0000003f3f3ff290 */ /* 0x000fe4000fffe03f */
[----:B------:R-:W-:Y:S01]  /*5d970*/  STL.64 [R1+0x330], R8 ;  /* 0x0003300801007387 */ /* 0x000fe20000100a00 */
[----:B0-----:R-:W-:Y:S01]  /*5d980*/  MOV R12, R15 ;  /* 0x0000000f000c7202 */ /* 0x001fe20000000f00 */
[----:B------:R-:W-:Y:S02]  /*5d990*/  IMAD.MOV.U32 R13, RZ, RZ, R14 ;  /* 0x000000ffff0d7224 */ /* 0x000fe400078e000e */
[----:B------:R-:W-:Y:S04]  /*5d9a0*/  STL.64 [R1+0x338], R10 ;  /* 0x0003380a01007387 */ /* 0x000fe80000100a00 */
[----:B------:R0:W-:Y:S04]  /*5d9b0*/  STL.64 [R1+0x3490], R12 ;  /* 0x0034900c01007387 */ /* 0x0001e80000100a00 */
[----:B0-----:R-:W3:Y:S01]  /*5d9c0*/  LDL.LU R12, [R1+0x120] ;  /* 0x00012000010c7983 */ /* 0x001ee20000300800 */
[----:B------:R-:W3:Y:S02]  /*5d9d0*/  LDL.LU R13, [R1+0x124] ;  /* 0x00012400010d7983 */ /* 0x000ee40000300800 */
[----:B------:R-:W4:Y:S02]  /*5d9e0*/  LDL.LU R14, [R1+0x128] ;  /* 0x00012800010e7983 */ /* 0x000f240000300800 */
[----:B------:R-:W4:Y:S01]  /*5d9f0*/  LDL.LU R15, [R1+0x12c] ;  /* 0x00012c00010f7983 */ /* 0x000f220000300800 */
[----:B------:R-:W-:Y:S01]  /*5da00*/  MOV R8, R7 ;  /* 0x0000000700087202 */ /* 0x000fe20000000f00 */
[----:B------:R-:W-:Y:S01]  /*5da10*/  IMAD.MOV.U32 R9, RZ, RZ, R6 ;  /* 0x000000ffff097224 */ /* 0x000fe200078e0006 */
[----:B----4-:R-:W-:Y:S01]  /*5da20*/  STL.64 [R1+0x34a0], R14 ;  /* 0x0034a00e01007387 */ /* 0x010fe20000100a00 */
[----:B---3--:R0:W-:Y:S03]  /*5da30*/  STL.64 [R1+0x3498], R12 ;  /* 0x0034980c01007387 */ /* 0x0081e60000100a00 */
[----:B------:R1:W-:Y:S01]  /*5da40*/  STL.64 [R1+0x34d8], R8 ;  /* 0x0034d80801007387 */ /* 0x0003e20000100a00 */
[----:B0-----:R-:W-:-:S02]  /*5da50*/  MOV R12, R17 ;  /* 0x00000011000c7202 */ /* 0x001fc40000000f00 */
[----:B------:R-:W-:Y:S01]  /*5da60*/  MOV R13, R16 ;  /* 0x00000010000d7202 */ /* 0x000fe20000000f00 */
[----:B-1----:R-:W2:Y:S04]  /*5da70*/  LDL.64 R8, [R1+0x70] ;  /* 0x0000700001087983 */ /* 0x002ea80000100a00 */
        /* <DEDUP_REMOVED lines=9> */
[----:B------:R-:W4:Y:S02]  /*5db10*/  LDL.LU R14, [R1+0x248] ;  /* 0x00024800010e7983 */ /* 0x000f240000300800 */
[----:B------:R-:W4:Y:S02]  /*5db20*/  LDL.LU R15, [R1+0x24c] ;  /* 0x00024c00010f7983 */ /* 0x000f240000300800 */
[----:B----4-:R-:W-:Y:S01]  /*5db30*/  STL.64 [R1+0x34e8], R14 ;  /* 0x0034e80e01007387 */ /* 0x010fe20000100a00 */
[----:B---3--:R0:W-:Y:S03]  /*5db40*/  STL.64 [R1+0x34e0], R12 ;  /* 0x0034e00c01007387 */ /* 0x0081e60000100a00 */
[----:B0-----:R-:W2:Y:S01]  /*5db50*/  LDL.LU R12, [R1+0x250] ;  /* 0x00025000010c7983 */ /* 0x001ea20000300800 */
[----:B------:R-:W2:Y:S02]  /*5db60*/  LDL.LU R13, [R1+0x254] ;  /* 0x00025400010d7983 */ /* 0x000ea40000300800 */
[----:B------:R-:W2:Y:S02]  /*5db70*/  LDL.LU R14, [R1+0x258] ;  /* 0x00025800010e7983 */ /* 0x000ea40000300800 */
[----:B------:R-:W2:Y:S01]  /*5db80*/  LDL.LU R15, [R1+0x25c] ;  /* 0x00025c00010f7983 */ /* 0x000ea20000300800 */
        /* <DEDUP_REMOVED lines=10> */
[----:B------:R-:W4:Y:S01]  /*5dc30*/  LDL.LU R7, [R1+0x11c] ;  /* 0x00011c0001077983 */ /* 0x000f220000300800 */
[----:B--2---:R-:W-:Y:S01]  /*5dc40*/  HMMA.16816.F32 R12, R24, R8, R12 ;  /* 0x00000008180c723c */ /* 0x004fe2000000180c */
[----:B------:R-:W-:-:S02]  /*5dc50*/  MOV R20, R2 ;  /* 0x0000000200147202 */ /* 0x000fc40000000f00 */
[----:B------:R-:W-:Y:S01]  /*5dc60*/  MOV R21, R0 ;  /* 0x0000000000157202 */ /* 0x000fe20000000f00 */
[----:B------:R-:W-:Y:S02]  /*5dc70*/  MOV R2, R8 ;  /* 0x0000000800027202 */ /* 0x000fe40000000f00 */
[----:B------:R-:W-:Y:S01]  /*5dc80*/  IMAD.MOV.U32 R0, RZ, RZ, R9 ;  /* 0x000000ffff007224 */ /* 0x000fe200078e0009 */
[----:B----4-:R-:W-:Y:S01]  /*5dc90*/  STL.64 [R1+0x34b0], R6 ;  /* 0x0034b00601007387 */ /* 0x010fe20000100a00 */
[----:B---3--:R0:W-:Y:S03]  /*5dca0*/  STL.64 [R1+0x34a8], R4 ;  /* 0x0034a80401007387 */ /* 0x0081e60000100a00 */
        /* <DEDUP_REMOVED lines=8> */
[----:B------:R-:W-:Y:S01]  /*5dd30*/  STL.64 [R1+0xab0], R12 ;  /* 0x000ab00c01007387 */ /* 0x000fe20000100a00 */
[----:B------:R0:W-:Y:S03]  /*5dd40*/  STL.64 [R1+0xab8], R14 ;  /* 0x000ab80e01007387 */ /* 0x0001e60000100a00 */
[----:B0-----:R-:W4:Y:S01]  /*5dd50*/  LDL.LU.64 R14, [R1+0x34e8] ;  /* 0x0034e800010e7983 */ /* 0x001f220000300a00 */
[----:B------:R-:W4:Y:S02]  /*5dd60*/  LDL.LU.64 R12, [R1+0x34e0] ;  /* 0x0034e000010c7983 */ /* 0x000f240000300a00 */
[----:B------:R-:W4:Y:S02]  /*5dd70*/  LDL.LU.64 R8, [R1+0x34d8] ;  /* 0x0034d80001087983 */ /* 0x000f240000300a00 */
[C---:B----4-:R-:W-:Y:S01]  /*5dd80*/  HMMA.16816.F32 R8, R24.reuse, R8, R12 ;  /* 0x000000081808723c */ /* 0x050fe2000000180c */
[----:B------:R-:W4:Y:S01]  /*5dd90*/  LDL.LU.64 R14, [R1+0x34d0] ;  /* 0x0034d000010e7983 */ /* 0x000f220000300a00 */
[----:B------:R-:W4:Y:S11]  /*5dda0*/  LDL.LU.64 R12, [R1+0x34c8] ;  /* 0x0034c800010c7983 */ /* 0x000f360000300a00 */
[----:B------:R-:W-:Y:S10]  /*5ddb0*/  @!UPT UIADD3 URZ, URZ, URZ, URZ ;  /* 0x0000003f3f3ff290 */ /* 0x000ff4000fffe03f */
[----:B------:R0:W-:Y:S01]  /*5ddc0*/  STL.64 [R1+0x310], R8 ;  /* 0x0003100801007387 */ /* 0x0001e20000100a00 */
[----:B------:R-:W-:Y:S03]  /*5ddd0*/  STL.64 [R1+0x318], R10 ;  /* 0x0003180a01007387 */ /* 0x000fe60000100a00 */
[----:B0-----:R-:W4:Y:S02]  /*5dde0*/  LDL.LU.64 R8, [R1+0x34c0] ;  /* 0x0034c00001087983 */ /* 0x001f240000300a00 */
[C---:B----4-:R-:W-:Y:S11]  /*5ddf0*/  HMMA.16816.F32 R12, R24.reuse, R8, R12 ;  /* 0x00000008180c723c */ /* 0x050ff6000000180c */
[----:B------:R-:W-:Y:S11]  /*5de00*/  @!UPT UIADD3 URZ, URZ, URZ, URZ ;  /* 0x0000003f3f3ff290 */ /* 0x000ff6000fffe03f */
[----:B------:R-:W-:Y:S01]  /*5de10*/  @!UPT UIADD3 URZ, URZ, URZ, URZ ;  /* 0x0000003f3f3ff290 */ /* 0x000fe2000fffe03f */
[----:B------:R0:W-:Y:S01]  /*5de20*/  STL.64 [R1+0xaa0], R12 ;  /* 0x000aa00c01007387 */ /* 0x0001e20000100a00 */
[----:B------:R-:W-:Y:S03]  /*5de30*/  STL.64 [R1+0xaa8], R14 ;  /* 0x000aa80e01007387 */ /* 0x000fe60000100a00 */
[----:B0-----:R-:W2:Y:S01]  /*5de40*/  LDL.LU.64 R12, [R1+0x34b8] ;  /* 0x0034b800010c7983 */ /* 0x001ea20000300a00 */
[----:B------:R0:W-:Y:S03]  /*5de50*/  STL.64 [R1+0x3438], R8 ;  /* 0x0034380801007387 */ /* 0x0001e60000100a00 */
[----:B0-----:R-:W4:Y:S01]  /*5de60*/  LDL.64 R8, [R1+0x60] ;  /* 0x0000600001087983 */ /* 0x001f220000100a00 */
[C---:B--2---:R-:W-:Y:S03]  /*5de70*/  HMMA.16816.F32 R12, R24.reuse, R12, R4 ;  /* 0x0000000c180c723c */ /* 0x044fe60000001804 */
[----:B----4-:R-:W-:Y:S01]  /*5de80*/  STL.64 [R1+0x3448], R8 ;  /* 0x0034480801007387 */ /* 0x010fe20000100a00 */
[----:B------:R-:W2:Y:S02]  /*5de90*/  LDL.LU.64 R6, [R1+0x34b0] ;  /* 0x0034b00001067983 */ /* 0x000ea40000300a00 */
[----:B------:R-:W2:Y:S11]  /*5dea0*/  LDL.LU.64 R4, [R1+0x34a8] ;  /* 0x0034a80001047983 */ /* 0x000eb60000300a00 */
[----:B------:R-:W-:Y:S06]  /*5deb0*/  @!UPT UIADD3 URZ, URZ, URZ, URZ ;  /* 0x0000003f3f3ff290 */ /* 0x000fec000fffe03f */
[----:B------:R-:W-:Y:S01]  /*5dec0*/  STL.64 [R1+0xa90], R12 ;  /* 0x000a900c01007387 */ /* 0x000fe20000100a00 */
[----:B------:R0:W-:Y:S03]  /*5ded0*/  STL.64 [R1+0xa98], R14 ;  /* 0x000a980e01007387 */ /* 0x0001e60000100a00 */
[----:B0-----:R-:W4:Y:S01]  /*5dee0*/  LDL.LU.64 R14, [R1+0x34a0] ;  /* 0x0034a000010e7983 */ /* 0x001f220000300a00 */
[----:B------:R-:W4:Y:S02]  /*5def0*/  LDL.LU.64 R12, [R1+0x3498] ;  /* 0x00349800010c7983 */ /* 0x000f240000300a00 */
[C---:B----4-:R-:W-:Y:S11]  /*5df00*/  HMMA.16816.F32 R12, R24.reuse, R20, R12 ;  /* 0x00000014180c723c */ /* 0x050ff6000000180c */
[----:B------:R-:W-:Y:S11]  /*5df10*/  @!UPT UIADD3 URZ, URZ, URZ, URZ ;  /* 0x0000003f3f3ff290 */ /* 0x000ff6000fffe03f */
[----:B------:R-:W-:Y:S01]  /*5df20*/  @!UPT UIADD3 URZ, URZ, URZ, URZ ;  /* 0x0000003f3f3ff290 */ /* 0x000fe2000fffe03f */
[----:B------:R0:W-:Y:S01]  /*5df30*/  STL.64 [R1+0xa80], R12 ;  /* 0x000a800c01007387 */ /* 0x0001e20000100a00 */
[----:B------:R-:W-:Y:S03]  /*5df40*/  STL.64 [R1+0xa88], R14 ;  /* 0x000a880e01007387 */ /* 0x000fe60000100a00 */
[----:B0-----:R-:W2:Y:S01]  /*5df50*/  LDL.LU.64 R12, [R1+0x3490] ;  /* 0x00349000010c7983 */ /* 0x001ea20000300a00 */
[----:B------:R0:W-:Y:S03]  /*5df60*/  STL.64 [R1+0x3428], R20 ;  /* 0x0034281401007387 */ /* 0x0001e60000100a00 */
[----:B0-----:R-:W4:Y:S04]  /*5df70*/  LDL.64 R20, [R1+0x40] ;  /* 0x0000400001147983 */ /* 0x001f280000100a00 */
[----:B----4-:R0:W-:Y:S04]  /*5df80*/  STL.64 [R1+0x3440], R20 ;  /* 0x0034401401007387 */ /* 0x0101e80000100a00 */
[----:B0-----:R-:W4:Y:S01]  /*5df90*/  LDL.LU R20, [R1+0xd0] ;  /* 0x0000d00001147983 */ /* 0x001f220000300800 */
[----:B------:R-:W4:Y:S02]  /*5dfa0*/  LDL.LU R21, [R1+0xd4] ;  /* 0x0000d40001157983 */ /* 0x000f240000300800 */
[----:B------:R-:W3:Y:S02]  /*5dfb0*/  LDL.LU R22, [R1+0xd8] ;  /* 0x0000d80001167983 */ /* 0x000ee40000300800 */
[----:B------:R-:W3:Y:S01]  /*5dfc0*/  LDL.LU R23, [R1+0xdc] ;  /* 0x0000dc0001177983 */ /* 0x000ee20000300800 */
[C---:B--2---:R-:W-:Y:S01]  /*5dfd0*/  HMMA.16816.F32 R12, R24.reuse, R12, R4 ;  /* 0x0000000c180c723c */ /* 0x044fe20000001804 */
[----:B---3--:R-:W-:Y:S01]  /*5dfe0*/  STL.64 [R1+0x3458], R22 ;  /* 0x0034581601007387 */ /* 0x008fe20000100a00 */
[----:B----4-:R0:W-:Y:S03]  /*5dff0*/  STL.64 [R1+0x3450], R20 ;  /* 0x0034501401007387 */ /* 0x0101e60000100a00 */
[----:B0-----:R-:W2:Y:S01]  /*5e000*/  LDL.LU R20, [R1+0xe0] ;  /* 0x0000e00001147983 */ /* 0x001ea20000300800 */
[----:B------:R-:W2:Y:S02]  /*5e010*/  LDL.LU R21, [R1+0xe4] ;  /* 0x0000e40001157983 */ /* 0x000ea40000300800 */
[----:B------:R-:W2:Y:S02]  /*5e020*/  LDL.LU R22, [R1+0xe8] ;  /* 0x0000e80001167983 */ /* 0x000ea40000300800 */
[----:B------:R-:W2:Y:S01]  /*5e030*/  LDL.LU R23, [R1+0xec] ;  /* 0x0000ec0001177983 */ /* 0x000ea20000300800 */
[----:B------:R-:W3:Y:S01]  /*5e040*/  LDL.LU.64 R6, [R1+0x3488] ;  /* 0x0034880001067983 */ /* 0x000ee20000300a00 */
[----:B------:R-:W3:Y:S11]  /*5e050*/  LDL.LU.64 R4, [R1+0x3480] ;  /* 0x0034800001047983 */ /* 0x000ef60000300a00 */
[----:B------:R0:W-:Y:S02]  /*5e060*/  STL.64 [R1+0xa70], R12 ;  /* 0x000a700c01007387 */ /* 0x0001e40000100a00 */
[----:B------:R-:W-:Y:S01]  /*5e070*/  STL.64 [R1+0xa78], R14 ;  /* 0x000a780e01007387 */ /* 0x000fe20000100a00 */
[----:B0-----:R-:W3:Y:S02]  /*5e080*/  LDL.LU.64 R12, [R1+0x3478] ;  /* 0x00347800010c7983 */ /* 0x001ee40000300a00 */
[C---:B---3--:R-:W-:Y:S11]  /*5e090*/  HMMA.16816.F32 R4, R24.reuse, R12, R4 ;  /* 0x0000000c1804723c */ /* 0x048ff60000001804 */
[----:B------:R-:W-:Y:S11]  /*5e0a0*/  @!UPT UIADD3 URZ, URZ, URZ, URZ ;  /* 0x0000003f3f3ff290 */ /* 0x000ff6000fffe03f */
[----:B------:R-:W-:Y:S01]  /*5e0b0*/  @!UPT UIADD3 URZ, URZ, URZ, URZ ;  /* 0x0000003f3f3ff290 */ /* 0x000fe2000fffe03f */
[----:B------:R0:W-:Y:S01]  /*5e0c0*/  STL.64 [R1+0xa60], R4 ;  /* 0x000a600401007387 */ /* 0x0001e20000100a00 */
[----:B------:R-:W-:Y:S03]  /*5e0d0*/  STL.64 [R1+0xa68], R6 ;  /* 0x000a680601007387 */ /* 0x000fe60000100a00 */
[----:B0-----:R-:W3:Y:S01]  /*5e0e0*/  LDL.LU.64 R4, [R1+0x3470] ;  /* 0x0034700001047983 */ /* 0x001ee20000300a00 */
[----:B------:R0:W-:Y:S03]  /*5e0f0*/  STL.64 [R1+0x3430], R12 ;  /* 0x0034300c01007387 */ /* 0x0001e60000100a00 */
[----:B0-----:R-:W4:Y:S01]  /*5e100*/  LDL.LU R12, [R1+0xb0] ;  /* 0x0000b000010c7983 */ /* 0x001f220000300800 */
[----:B------:R-:W4:Y:S02]  /*5e110*/  LDL.LU R13, [R1+0xb4] ;  /* 0x0000b400010d7983 */ /* 0x000f240000300800 */
[----:B------:R-:W4:Y:S02]  /*5e120*/  LDL.LU R14, [R1+0xb8] ;  /* 0x0000b800010e7983 */ /* 0x000f240000300800 */
[----:B------:R-:W4:Y:S01]  /*5e130*/  LDL.LU R15, [R1+0xbc] ;  /* 0x0000bc00010f7983 */ /* 0x000f220000300800 */
[----:B---3--:R-:W-:Y:S01]  /*5e140*/  HMMA.16816.F32 R24, R24, R4, R16 ;  /* 0x000000041818723c */ /* 0x008fe20000001810 */
[----:B------:R-:W2:Y:S01]  /*5e150*/  LDL.LU.64 R18, [R1+0x3468] ;  /* 0x0034680001127983 */ /* 0x000ea20000300a00 */
[----:B------:R-:W2:Y:S01]  /*5e160*/  LDL.LU.64 R16, [R1+0x3460] ;  /* 0x0034600001107983 */ /* 0x000ea20000300a00 */
[----:B------:R-:W-:-:S02]  /*5e170*/  MOV R8, R2 ;  /* 0x0000000200087202 */ /* 0x000fc40000000f00 */
[----:B------:R-:W-:Y:S01]  /*5e180*/  MOV R9, R0 ;  /* 0x0000000000097202 */ /* 0x000fe20000000f00 */
[----:B------:R0:W-:Y:S04]  /*5e190*/  STL.64 [R1+0x3420], R4 ;  /* 0x0034200401007387 */ /* 0x0001e80000100a00 */
[----:B0-----:R-:W3:Y:S11]  /*5e1a0*/  LDL.LU R4, [R1+0xc0] ;  /* 0x0000c00001047983 */ /* 0x001ef60000300800 */
[----:B------:R-:W-:Y:S02]  /*5e1b0*/  @!UPT UIADD3 URZ, URZ, URZ, URZ ;  /* 0x0000003f3f3ff290 */ /* 0x000fe4000fffe03f */
[----:B------:R0:W-:Y:S01]  /*5e1c0*/  STL.64 [R1+0x9b0], R24 ;  /* 0x0009b01801007387 */ /* 0x0001e20000100a00 */
[----:B------:R-:W-:Y:S02]  /*5e1d0*/  STL.64 [R1+0x9b8], R26 ;  /* 0x0009b81a01007387 */ /* 0x000fe40000100a00 */
[----:B------:R-:W3:Y:S02]  /*5e1e0*/  LDL.LU R5, [R1+0xc4] ;  /* 0x0000c40001057983 */ /* 0x000ee40000300800 */
[----:B------:R-:W3:Y:S01]  /*5e1f0*/  LDL.LU R6, [R1+0xc8] ;  /* 0x0000c80001067983 */ /* 0x000ee20000300800 */
[----:B------:R-:W3:Y:S04]  /*5e200*/  LDL.LU R7, [R1+0xcc] ;  /* 0x0000cc0001077983 */ /* 0x000ee80000300800 */
[----:B0-----:R-:W3:Y:S01]  /*5e210*/  LDL.64 R24, [R1+0x20] ;  /* 0x0000200001187983 */ /* 0x001ee20000100a00 */
[C---:B--2---:R-:W-:Y:S03]  /*5e220*/  HMMA.16816.F32 R8, R16.reuse, R8, R20 ;  /* 0x000000081008723c */ /* 0x044fe60000001814 */
[----:B------:R-:W2:Y:S01]  /*5e230*/  LDL.LU.64 R22, [R1+0x3458] ;  /* 0x0034580001167983 */ /* 0x000ea20000300a00 */
[----:B------:R-:W2:Y:S11]  /*5e240*/  LDL.LU.64 R20, [R1+0x3450] ;  /* 0x0034500001147983 */ /* 0x000eb60000300a00 */
[----:B------:R-:W-:Y:S08]  /*5e250*/  @!UPT UIADD3 URZ, URZ, URZ, URZ ;  /* 0x0000003f3f3ff290 */ /* 0x000ff0000fffe03f */
[----:B------:R0:W-:Y:S01]  /*5e260*/  STL.64 [R1+0x9a0], R8 ;  /* 0x0009a00801007387 */ /* 0x0001e20000100a00 */
[----:B------:R-:W-:Y:S03]  /*5e270*/  STL.64 [R1+0x9a8], R10 ;  /* 0x0009a80a01007387 */ /* 0x000fe60000100a00 */
[----:B0-----:R-:W2:Y:S02]  /*5e280*/  LDL.LU.64 R8, [R1+0x3448] ;  /* 0x0034480001087983 */ /* 0x001ea40000300a00 */
[C---:B--2---:R-:W-:Y:S01]  /*5e290*/  HMMA.16816.F32 R20, R16.reuse, R8, R20 ;  /* 0x000000081014723c */ /* 0x044fe20000001814 */
[----:B------:R-:W-:Y:S01]  /*5e2a0*/  MOV R2, R8 ;  /* 0x0000000800027202 */ /* 0x000fe20000000f00 */
[----:B------:R-:W-:Y:S11]  /*5e2b0*/  IMAD.MOV.U32 R0, RZ, RZ, R9 ;  /* 0x000000ffff007224 */ /* 0x000ff600078e0009 */
[----:B------:R-:W-:Y:S10]  /*5e2c0*/  @!UPT UIADD3 URZ, URZ, URZ, URZ ;  /* 0x0000003f3f3ff290 */ /* 0x000ff4000fffe03f */
[----:B------:R0:W-:Y:S01]  /*5e2d0*/  STL.64 [R1+0x990], R20 ;  /* 0x0009901401007387 */ /* 0x0001e20000100a00 */
[----:B------:R-:W-:Y:S03]  /*5e2e0*/  STL.64 [R1+0x998], R22 ;  /* 0x0009981601007387 */ /* 0x000fe60000100a00 */
[----:B0-----:R-:W4:Y:S01]  /*5e2f0*/  LDL.LU.64 R20, [R1+0x3440] ;  /* 0x0034400001147983 */ /* 0x001f220000300a00 */
[----:B------:R-:W3:Y:S02]  /*5e300*/  LDL.LU.64 R8, [R1+0x3438] ;  /* 0x0034380001087983 */ /* 0x000ee40000300a00 */
[C---:B---3--:R-:W-:Y:S08]  /*5e310*/  HMMA.16816.F32 R4, R16.reuse, R8, R4 ;  /* 0x000000081004723c */ /* 0x048ff00000001804 */
[----:B----4-:R-:W-:Y:S01]  /*5e320*/  HMMA.16816.F32 R12, R16, R20, R12 ;  /* 0x00000014100c723c */ /* 0x010fe2000000180c */
[----:B------:R0:W-:Y:S02]  /*5e330*/  STL.64 [R1+0x33e0], R8 ;  /* 0x0033e00801007387 */ /* 0x0001e40000100a00 */
[----:B0-----:R-:W-:-:S02]  /*5e340*/  MOV R8, R2 ;  /* 0x0000000200087202 */ /* 0x001fc40000000f00 */
[----:B------:R-:W-:-:S10]  /*5e350*/  MOV R9, R0 ;  /* 0x0000000000097202 */ /* 0x000fd40000000f00 */
[----:B------:R0:W-:Y:S01]  /*5e360*/  STL.64 [R1+0x980], R4 ;  /* 0x0009800401007387 */ /* 0x0001e20000100a00 */
[----:B------:R1:W-:Y:S03]  /*5e370*/  STL.64 [R1+0x988], R6 ;  /* 0x0009880601007387 */ /* 0x0003e60000100a00 */
[----:B0-----:R-:W2:Y:S01]  /*5e380*/  LDL.LU R4, [R1+0x200] ;  /* 0x0002000001047983 */ /* 0x001ea20000300800 */
[----:B------:R-:W2:Y:S02]  /*5e390*/  LDL.LU R5, [R1+0x204] ;  /* 0x0002040001057983 */ /* 0x000ea40000300800 */
[----:B-1----:R-:W2:Y:S02]  /*5e3a0*/  LDL.LU R6, [R1+0x208] ;  /* 0x0002080001067983 */ /* 0x002ea40000300800 */
[----:B------:R-:W2:Y:S01]  /*5e3b0*/  LDL.LU R7, [R1+0x20c] ;  /* 0x00020c0001077983 */ /* 0x000ea20000300800 */
[----:B------:R0:W-:Y:S01]  /*5e3c0*/  STL.64 [R1+0x33f8], R8 ;  /* 0x0033f80801007387 */ /* 0x0001e20000100a00 */
[----:B------:R-:W-:Y:S01]  /*5e3d0*/  MOV R2, R20 ;  /* 0x0000001400027202 */ /* 0x000fe20000000f00 */
[----:B------:R-:W-:-:S02]  /*5e3e0*/  IMAD.MOV.U32 R0, RZ, RZ, R21 ;  /* 0x000000ffff007224 */ /* 0x000fc400078e0015 */
[----:B0-----:R-:W3:Y:S01]  /*5e3f0*/  LDL.LU R8, [R1+0xa0] ;  /* 0x0000a00001087983 */ /* 0x001ee20000300800 */
[----:B------:R-:W3:Y:S02]  /*5e400*/  LDL.LU R9, [R1+0xa4] ;  /* 0x0000a40001097983 */ /* 0x000ee40000300800 */
[----:B------:R-:W3:Y:S02]  /*5e410*/  LDL.LU R10, [R1+0xa8] ;  /* 0x0000a800010a7983 */ /* 0x000ee40000300800 */
[----:B------:R-:W3:Y:S01]  /*5e420*/  LDL.LU R11, [R1+0xac] ;  /* 0x0000ac00010b7983 */ /* 0x000ee20000300800 */
[----:B------:R0:W-:Y:S01]  /*5e430*/  STL.64 [R1+0x970], R12 ;  /* 0x0009700c01007387 */ /* 0x0001e20000100a00 */
[----:B------:R-:W-:Y:S03]  /*5e440*/  STL.64 [R1+0x978], R14 ;  /* 0x0009780e01007387 */ /* 0x000fe60000100a00 */
[----:B0-----:R-:W2:Y:S01]  /*5e450*/  LDL.LU.64 R12, [R1+0x3430] ;  /* 0x00343000010c7983 */ /* 0x001ea20000300a00 */
[----:B------:R-:W3:Y:S02]  /*5e460*/  LDL.LU.64 R20, [R1+0x3428] ;  /* 0x0034280001147983 */ /* 0x000ee40000300a00 */
[C---:B---3--:R-:W-:Y:S01]  /*5e470*/  HMMA.16816.F32 R20, R16.reuse, R20, R8 ;  /* 0x000000141014723c */ /* 0x048fe20000001808 */
[----:B------:R-:W3:Y:S11]  /*5e480*/  LDL.64 R8, [R1+0x70] ;  /* 0x0000700001087983 */ /* 0x000ef60000100a00 */
[----:B------:R-:W-:Y:S11]  /*5e490*/  @!UPT UIADD3 URZ, URZ, URZ, URZ ;  /* 0x0000003f3f3ff290 */ /* 0x000ff6000fffe03f */
[----:B------:R-:W-:Y:S01]  /*5e4a0*/  STL.64 [R1+0x960], R20 ;  /* 0x0009601401007387 */ /* 0x000fe20000100a00 */
[----:B------:R-:W-:Y:S02]  /*5e4b0*/  STL.64 [R1+0x968], R22 ;  /* 0x0009681601007387 */ /* 0x000fe40000100a00 */
[----:B------:R-:W0:Y:S02]  /*5e4c0*/  LDSM.16.M88.4 R20, [R3+0x54000] ;  /* 0x054000000314783b */ /* 0x000e240000000200 */
[----:B0-----:R-:W-:Y:S02]  /*5e4d0*/  STL.64 [R1+0x3348], R22 ;  /* 0x0033481601007387 */ /* 0x001fe40000100a00 */
[----:B------:R0:W-:Y:S02]  /*5e4e0*/  STL.64 [R1+0x3340], R20 ;  /* 0x0033401401007387 */ /* 0x0001e40000100a00 */
[----:B0-----:R-:W4:Y:S04]  /*5e4f0*/  LDL.64 R20, [R1+0x30] ;  /* 0x0000300001147983 */ /* 0x001f280000100a00 */
[----:B----4-:R0:W-:Y:S04]  /*5e500*/  STL.64 [R1+0x33d8], R20 ;  /* 0x0033d81401007387 */ /* 0x0101e80000100a00 */
[----:B0-----:R-:W4:Y:S01]  /*5e510*/  LDL.LU R20, [R1+0x210] ;  /* 0x0002100001147983 */ /* 0x001f220000300800 */
[----:B------:R-:W4:Y:S02]  /*5e520*/  LDL.LU R21, [R1+0x214] ;  /* 0x0002140001157983 */ /* 0x000f240000300800 */
[----:B------:R-:W4:Y:S02]  /*5e530*/  LDL.LU R22, [R1+0x218] ;  /* 0x0002180001167983 */ /* 0x000f240000300800 */
[----:B------:R-:W4:Y:S02]  /*5e540*/  LDL.LU R23, [R1+0x21c] ;  /* 0x00021c0001177983 */ /* 0x000f240000300800 */
[C---:B----4-:R-:W-:Y:S11]  /*5e550*/  HMMA.16816.F32 R20, R16.reuse, R24, R20 ;  /* 0x000000181014723c */ /* 0x050ff60000001814 */
[----:B------:R-:W-:Y:S11]  /*5e560*/  @!UPT UIADD3 URZ, URZ, URZ, URZ ;  /* 0x0000003f3f3ff290 */ /* 0x000ff6000fffe03f */
[----:B------:R-:W-:Y:S01]  /*5e570*/  @!UPT UIADD3 URZ, URZ, URZ, URZ ;  /* 0x0000003f3f3ff290 */ /* 0x000fe2000fffe03f */
[----:B------:R0:W-:Y:S01]  /*5e580*/  STL.64 [R1+0x950], R20 ;  /* 0x0009501401007387 */ /* 0x0001e20000100a00 */
[----:B------:R1:W-:Y:S03]  /*5e590*/  STL.64 [R1+0x958], R22 ;  /* 0x0009581601007387 */ /* 0x0003e60000100a00 */
[----:B0-----:R-:W4:Y:S01]  /*5e5a0*/  LDL.LU R20, [R1+0x1b0] ;  /* 0x0001b00001147983 */ /* 0x001f220000300800 */
[----:B------:R-:W4:Y:S02]  /*5e5b0*/  LDL.LU R21, [R1+0x1b4] ;  /* 0x0001b40001157983 */ /* 0x000f240000300800 */
[----:B-1----:R-:W2:Y:S02]  /*5e5c0*/  LDL.LU R22, [R1+0x1b8] ;  /* 0x0001b80001167983 */ /* 0x002ea40000300800 */
[----:B------:R-:W2:Y:S02]  /*5e5d0*/  LDL.LU R23, [R1+0x1bc] ;  /* 0x0001bc0001177983 */ /* 0x000ea40000300800 */
[----:B--2---:R-:W-:Y:S01]  /*5e5e0*/  STL.64 [R1+0x33f0], R22 ;  /* 0x0033f01601007387 */ /* 0x004fe20000100a00 */
[----:B----4-:R0:W-:Y:S03]  /*5e5f0*/  STL.64 [R1+0x33e8], R20 ;  /* 0x0033e81401007387 */ /* 0x0101e60000100a00 */
[----:B0-----:R-:W2:Y:S01]  /*5e600*/  LDL.LU R20, [R1+0x1d0] ;  /* 0x0001d00001147983 */ /* 0x001ea20000300800 */
[----:B------:R-:W2:Y:S02]  /*5e610*/  LDL.LU R21, [R1+0x1d4] ;  /* 0x0001d40001157983 */ /* 0x000ea40000300800 */
[----:B------:R-:W4:Y:S02]  /*5e620*/  LDL.LU R22, [R1+0x1d8] ;  /* 0x0001d80001167983 */ /* 0x000f240000300800 */
[----:B------:R-:W4:Y:S01]  /*5e630*/  LDL.LU R23, [R1+0x1dc] ;  /* 0x0001dc0001177983 */ /* 0x000f220000300800 */
[C---:B------:R-:W-:Y:S01]  /*5e640*/  HMMA.16816.F32 R12, R16.reuse, R12, R4 ;  /* 0x0000000c100c723c */ /* 0x040fe20000001804 */
[----:B----4-:R-:W-:Y:S01]  /*5e650*/  STL.64 [R1+0x3408], R22 ;  /* 0x0034081601007387 */ /* 0x010fe20000100a00 */
[----:B--2---:R0:W-:Y:S03]  /*5e660*/  STL.64 [R1+0x3400], R20 ;  /* 0x0034001401007387 */ /* 0x0041e60000100a00 */
[----:B0-----:R-:W3:Y:S01]  /*5e670*/  LDL.LU R20, [R1+0x1e0] ;  /* 0x0001e00001147983 */ /* 0x001ee20000300800 */
[----:B------:R-:W3:Y:S02]  /*5e680*/  LDL.LU R21, [R1+0x1e4] ;  /* 0x0001e40001157983 */ /* 0x000ee40000300800 */
[----:B------:R-:W3:Y:S02]  /*5e690*/  LDL.LU R22, [R1+0x1e8] ;  /* 0x0001e80001167983 */ /* 0x000ee40000300800 */
[----:B------:R-:W3:Y:S01]  /*5e6a0*/  LDL.LU R23, [R1+0x1ec] ;  /* 0x0001ec0001177983 */ /* 0x000ee20000300800 */
[----:B------:R0:W-:Y:S04]  /*5e6b0*/  STL.64 [R1+0x33d0], R24 ;  /* 0x0033d01801007387 */ /* 0x0001e80000100a00 */
[----:B0-----:R-:W2:Y:S01]  /*5e6c0*/  LDL.LU R24, [R1+0x1f0] ;  /* 0x0001f00001187983 */ /* 0x001ea20000300800 */
[----:B------:R-:W2:Y:S02]  /*5e6d0*/  LDL.LU R25, [R1+0x1f4] ;  /* 0x0001f40001197983 */ /* 0x000ea40000300800 */
[----:B------:R-:W2:Y:S02]  /*5e6e0*/  LDL.LU R26, [R1+0x1f8] ;  /* 0x0001f800011a7983 */ /* 0x000ea40000300800 */
[----:B------:R-:W2:Y:S01]  /*5e6f0*/  LDL.LU R27, [R1+0x1fc] ;  /* 0x0001fc00011b7983 */ /* 0x000ea20000300800 */
[----:B------:R-:W2:Y:S02]  /*5e700*/  LDL.LU.64 R4, [R1+0x3420] ;  /* 0x0034200001047983 */ /* 0x000ea40000300a00 */
[----:B------:R-:W-:Y:S02]  /*5e710*/  STL.64 [R1+0x940], R12 ;  /* 0x0009400c01007387 */ /* 0x000fe40000100a00 */
[----:B------:R0:W-:Y:S02]  /*5e720*/  STL.64 [R1+0x948], R14 ;  /* 0x0009480e01007387 */ /* 0x0001e40000100a00 */
[----:B0-----:R-:W3:Y:S01]  /*5e730*/  LDL.LU.64 R14, [R1+0x3418] ;  /* 0x00341800010e7983 */ /* 0x001ee20000300a00 */
[----:B------:R-:W3:Y:S01]  /*5e740*/  LDL.LU.64 R12, [R1+0x3410] ;  /* 0x00341000010c7983 */ /* 0x000ee20000300a00 */
[----:B--2---:R-:W-:Y:S02]  /*5e750*/  HMMA.16816.F32 R16, R16, R4, R24 ;  /* 0x000000041010723c */ /* 0x004fe40000001818 */
[----:B------:R-:W2:Y:S06]  /*5e760*/  LDL.LU R24, [R1+0x1a0] ;  /* 0x0001a00001187983 */ /* 0x000eac0000300800 */
[----:B---3--:R-:W-:Y:S11]  /*5e770*/  HMMA.16816.F32 R20, R12, R8, R20 ;  /* 0x000000080c14723c */ /* 0x008ff60000001814 */
[----:B------:R-:W-:Y:S04]  /*5e780*/  @!UPT UIADD3 URZ, URZ, URZ, URZ ;  /* 0x0000003f3f3ff290 */ /* 0x000fe8000fffe03f */
[----:B------:R-:W-:Y:S01]  /*5e790*/  STL.64 [R1+0x890], R16 ;  /* 0x0008901001007387 */ /* 0x000fe20000100a00 */
[----:B------:R-:W-:Y:S02]  /*5e7a0*/  STL.64 [R1+0x898], R18 ;  /* 0x0008981201007387 */ /* 0x000fe40000100a00 */
[----:B------:R-:W2:Y:S02]  /*5e7b0*/  LDL.LU R25, [R1+0x1a4] ;  /* 0x0001a40001197983 */ /* 0x000ea40000300800 */
[----:B------:R-:W2:Y:S01]  /*5e7c0*/  LDL.LU R26, [R1+0x1a8] ;  /* 0x0001a800011a7983 */ /* 0x000ea20000300800 */
[----:B------:R-:W2:Y:S01]  /*5e7d0*/  LDL.LU R27, [R1+0x1ac] ;  /* 0x0001ac00011b7983 */ /* 0x000ea20000300800 */
[----:B------:R0:W-:Y:S03]  /*5e7e0*/  STL.64 [R1+0x33b0], R4 ;  /* 0x0033b00401007387 */ /* 0x0001e60000100a00 */
[----:B0-----:R-:W3:Y:S01]  /*5e7f0*/  LDL.LU R4, [R1+0x1c0] ;  /* 0x0001c00001047983 */ /* 0x001ee20000300800 */
[----:B------:R-:W3:Y:S02]  /*5e800*/  LDL.LU R5, [R1+0x1c4] ;  /* 0x0001c40001057983 */ /* 0x000ee40000300800 */
[----:B------:R-:W3:Y:S02]  /*5e810*/  LDL.LU R6, [R1+0x1c8] ;  /* 0x0001c80001067983 */ /* 0x000ee40000300800 */
[----:B------:R-:W3:Y:S01]  /*5e820*/  LDL.LU R7, [R1+0x1cc] ;  /* 0x0001cc0001077983 */ /* 0x000ee20000300800 */
[----:B------:R-:W-:Y:S01]  /*5e830*/  STL.64 [R1+0x120], R20 ;  /* 0x0001201401007387 */ /* 0x000fe20000100a00 */
[----:B------:R0:W-:Y:S01]  /*5e840*/  STL.64 [R1+0x128], R22 ;  /* 0x0001281601007387 */ /* 0x0001e20000100a00 */
[----:B------:R-:W-:-:S02]  /*5e850*/  MOV R16, R2 ;  /* 0x0000000200107202 */ /* 0x000fc40000000f00 */
[----:B------:R-:W-:Y:S01]  /*5e860*/  MOV R17, R0 ;  /* 0x0000000000117202 */ /* 0x000fe20000000f00 */
[----:B------:R-:W-:Y:S02]  /*5e870*/  MOV R2, R8 ;  /* 0x0000000800027202 */ /* 0x000fe40000000f00 */
[----:B------:R-:W-:Y:S01]  /*5e880*/  IMAD.MOV.U32 R0, RZ, RZ, R9 ;  /* 0x000000ffff007224 */ /* 0x000fe200078e0009 */
        /* <DEDUP_REMOVED lines=8> */
[----:B------:R3:W-:Y:S03]  /*5e910*/  STL.64 [R1+0x118], R10 ;  /* 0x0001180a01007387 */ /* 0x0007e60000100a00 */
[----:B0-----:R-:W3:Y:S02]  /*5e920*/  LDL.LU.64 R8, [R1+0x33e0] ;  /* 0x0033e00001087983 */ /* 0x001ee40000300a00 */
[C---:B---3--:R-:W-:Y:S02]  /*5e930*/  HMMA.16816.F32 R8, R12.reuse, R8, R4 ;  /* 0x000000080c08723c */ /* 0x048fe40000001804 */
[----:B------:R-:W3:Y:S06]  /*5e940*/  LDL.64 R4, [R1+0x10] ;  /* 0x0000100001047983 */ /* 0x000eec0000100a00 */
[C---:B----4-:R-:W-:Y:S01]  /*5e950*/  HMMA.16816.F32 R20, R12.reuse, R16, R20 ;  /* 0x000000100c14723c */ /* 0x050fe20000001814 */
[----:B---3--:R-:W-:Y:S11]  /*5e960*/  STL.64 [R1+0x33c8], R4 ;  /* 0x0033c80401007387 */ /* 0x008ff60000100a00 */
[----:B------:R-:W-:Y:S03]  /*5e970*/  @!UPT UIADD3 URZ, URZ, URZ, URZ ;  /* 0x0000003f3f3ff290 */ /* 0x000fe6000fffe03f */
[----:B------:R0:W-:Y:S02]  /*5e980*/  STL.64 [R1+0x100], R8 ;  /* 0x0001000801007387 */ /* 0x0001e40000100a00 */
[----:B------:R1:W-:Y:S01]  /*5e990*/  STL.64 [R1+0x108], R10 ;  /* 0x0001080a01007387 */ /* 0x0003e20000100a00 */
[----:B0-----:R-:W3:Y:S01]  /*5e9a0*/  LDL.LU R8, [R1+0x170] ;  /* 0x0001700001087983 */ /* 0x001ee20000300800 */
[----:B------:R-:W3:Y:S02]  /*5e9b0*/  LDL.LU R9, [R1+0x174] ;  /* 0x0001740001097983 */ /* 0x000ee40000300800 */
[----:B-1----:R-:W4:Y:S02]  /*5e9c0*/  LDL.LU R10, [R1+0x178] ;  /* 0x00017800010a7983 */ /* 0x002f240000300800 */
[----:B------:R-:W4:Y:S01]  /*5e9d0*/  LDL.LU R11, [R1+0x17c] ;  /* 0x00017c00010b7983 */ /* 0x000f220000300800 */
[----:B------:R-:W2:Y:S01]  /*5e9e0*/  LDL.LU R4, [R1+0x190] ;  /* 0x0001900001047983 */ /* 0x000ea20000300800 */
[----:B------:R-:W2:Y:S02]  /*5e9f0*/  LDL.LU R5, [R1+0x194] ;  /* 0x0001940001057983 */ /* 0x000ea40000300800 */
[----:B------:R-:W2:Y:S02]  /*5ea00*/  LDL.LU R6, [R1+0x198] ;  /* 0x0001980001067983 */ /* 0x000ea40000300800 */
[----:B------:R-:W2:Y:S01]  /*5ea10*/  LDL.LU R7, [R1+0x19c] ;  /* 0x00019c0001077983 */ /* 0x000ea20000300800 */
[----:B----4-:R-:W-:Y:S01]  /*5ea20*/  STL.64 [R1+0x33c0], R10 ;  /* 0x0033c00a01007387 */ /* 0x010fe20000100a00 */
[----:B---3--:R0:W-:Y:S03]  /*5ea30*/  STL.64 [R1+0x33b8], R8 ;  /* 0x0033b80801007387 */ /* 0x0081e60000100a00 */
[----:B0-----:R-:W3:Y:S01]  /*5ea40*/  LDL.LU R8, [R1+0x180] ;  /* 0x0001800001087983 */ /* 0x001ee20000300800 */
[----:B------:R-:W3:Y:S02]  /*5ea50*/  LDL.LU R9, [R1+0x184] ;  /* 0x0001840001097983 */ /* 0x000ee40000300800 */
[----:B------:R-:W3:Y:S02]  /*5ea60*/  LDL.LU R10, [R1+0x188] ;  /* 0x00018800010a7983 */ /* 0x000ee40000300800 */
[----:B------:R-:W3:Y:S01]  /*5ea70*/  LDL.LU R11, [R1+0x18c] ;  /* 0x00018c00010b7983 */ /* 0x000ee20000300800 */
[----:B------:R0:W-:Y:S01]  /*5ea80*/  STL.64 [R1+0xf0], R20 ;  /* 0x0000f01401007387 */ /* 0x0001e20000100a00 */
[----:B------:R-:W-:Y:S03]  /*5ea90*/  STL.64 [R1+0xf8], R22 ;  /* 0x0000f81601007387 */ /* 0x000fe60000100a00 */
[----:B0-----:R-:W2:Y:S01]  /*5eaa0*/  LDL.LU.64 R20, [R1+0x33d8] ;  /* 0x0033d80001147983 */ /* 0x001ea20000300a00 */
[----:B------:R0:W-:Y:S03]  /*5eab0*/  STL.64 [R1+0x3360], R16 ;  /* 0x0033601001007387 */ /* 0x0001e60000100a00 */
[----:B0-----:R-:W4:Y:S04]  /*5eac0*/  LDL.64 R16, [R1+0x50] ;  /* 0x0000500001107983 */ /* 0x001f280000100a00 */
[----:B----4-:R0:W-:Y:S04]  /*5ead0*/  STL.64 [R1+0x3370], R16 ;  /* 0x0033701001007387 */ /* 0x0101e80000100a00 */
[----:B0-----:R-:W4:Y:S01]  /*5eae0*/  LDL.64 R16, [R1+0x60] ;  /* 0x0000600001107983 */ /* 0x001f220000100a00 */
[C---:B--2---:R-:W-:Y:S03]  /*5eaf0*/  HMMA.16816.F32 R24, R12.reuse, R20, R24 ;  /* 0x000000140c18723c */ /* 0x044fe60000001818 */
[----:B----4-:R-:W-:Y:S11]  /*5eb00*/  STL.64 [R1+0x3388], R16 ;  /* 0x0033881001007387 */ /* 0x010ff60000100a00 */
[----:B------:R-:W-:Y:S09]  /*5eb10*/  @!UPT UIADD3 URZ, URZ, URZ, URZ ;  /* 0x0000003f3f3ff290 */ /* 0x000ff2000fffe03f */
[----:B------:R0:W-:Y:S02]  /*5eb20*/  STL.64 [R1+0x880], R24 ;  /* 0x0008801801007387 */ /* 0x0001e40000100a00 */
[----:B------:R-:W-:Y:S01]  /*5eb30*/  STL.64 [R1+0x888], R26 ;  /* 0x0008881a01007387 */ /* 0x000fe20000100a00 */
[----:B0-----:R-:W2:Y:S01]  /*5eb40*/  LDL.LU.64 R24, [R1+0x33d0] ;  /* 0x0033d00001187983 */ /* 0x001ea20000300a00 */
        /* <DEDUP_REMOVED lines=14> */
[----:B0-----:R-:W2:Y:S01]  /*5ec30*/  LDL.LU R20, [R1+0x160] ;  /* 0x0001600001147983 */ /* 0x001ea20000300800 */
[----:B------:R-:W2:Y:S02]  /*5ec40*/  LDL.LU R21, [R1+0x164] ;  /* 0x0001640001157983 */ /* 0x000ea40000300800 */
[----:B------:R-:W2:Y:S02]  /*5ec50*/  LDL.LU R22, [R1+0x168] ;  /* 0x0001680001167983 */ /* 0x000ea40000300800 */
[----:B------:R-:W2:Y:S11]  /*5ec60*/  LDL.LU R23, [R1+0x16c] ;  /* 0x00016c0001177983 */ /* 0x000eb60000300800 */
[----:B------:R-:W-:Y:S02]  /*5ec70*/  @!UPT UIADD3 URZ, URZ, URZ, URZ ;  /* 0x0000003f3f3ff290 */ /* 0x000fe4000fffe03f */
[----:B------:R0:W-:Y:S01]  /*5ec80*/  STL.64 [R1+0x870], R4 ;  /* 0x0008700401007387 */ /* 0x0001e20000100a00 */
[----:B------:R-:W-:Y:S03]  /*5ec90*/  STL.64 [R1+0x878], R6 ;  /* 0x0008780601007387 */ /* 0x000fe60000100a00 */
[----:B0-----:R-:W3:Y:S02]  /*5eca0*/  LDL.LU.64 R4, [R1+0x33c8] ;  /* 0x0033c80001047983 */ /* 0x001ee40000300a00 */
[C---:B---3--:R-:W-:Y:S01]  /*5ecb0*/  HMMA.16816.F32 R8, R12.reuse, R4, R8 ;  /* 0x000000040c08723c */ /* 0x048fe20000001808 */
[----:B------:R-:W-:Y:S01]  /*5ecc0*/  MOV R29, R4 ;  /* 0x00000004001d7202 */ /* 0x000fe20000000f00 */
[----:B------:R-:W-:Y:S11]  /*5ecd0*/  IMAD.MOV.U32 R28, RZ, RZ, R5 ;  /* 0x000000ffff1c7224 */ /* 0x000ff600078e0005 */
[----:B------:R-:W-:Y:S10]  /*5ece0*/  @!UPT UIADD3 URZ, URZ, URZ, URZ ;  /* 0x0000003f3f3ff290 */ /* 0x000ff4000fffe03f */
[----:B------:R-:W-:Y:S01]  /*5ecf0*/  STL.64 [R1+0x860], R8 ;  /* 0x0008600801007387 */ /* 0x000fe20000100a00 */
[----:B------:R0:W-:Y:S03]  /*5ed00*/  STL.64 [R1+0x868], R10 ;  /* 0x0008680a01007387 */ /* 0x0001e60000100a00 */
[----:B0-----:R-:W3:Y:S01]  /*5ed10*/  LDL.LU.64 R10, [R1+0x33c0] ;  /* 0x0033c000010a7983 */ /* 0x001ee20000300a00 */
[----:B------:R-:W3:Y:S02]  /*5ed20*/  LDL.LU.64 R8, [R1+0x33b8] ;  /* 0x0033b80001087983 */ /* 0x000ee40000300a00 */
[----:B------:R-:W3:Y:S01]  /*5ed30*/  LDL.LU.64 R4, [R1+0x33b0] ;  /* 0x0033b00001047983 */ /* 0x000ee20000300a00 */
[----:B------:R-:W-:Y:S02]  /*5ed40*/  MOV R16, R2 ;  /* 0x0000000200107202 */ /* 0x000fe40000000f00 */
[----:B------:R-:W-:Y:S01]  /*5ed50*/  MOV R17, R0 ;  /* 0x0000000000117202 */ /* 0x000fe20000000f00 */
[----:B---3--:R-:W-:Y:S01]  /*5ed60*/  HMMA.16816.F32 R12, R12, R4, R8 ;  /* 0x000000040c0c723c */ /* 0x008fe20000001808 */
        /* <DEDUP_REMOVED lines=9> */
[C---:B--2---:R-:W-:Y:S01]  /*5ee00*/  HMMA.16816.F32 R16, R8.reuse, R16, R20 ;  /* 0x000000100810723c */ /* 0x044fe20000001814 */
[----:B------:R-:W2:Y:S01]  /*5ee10*/  LDL.LU.64 R22, [R1+0x3398] ;  /* 0x0033980001167983 */ /* 0x000ea20000300a00 */
[----:B------:R-:W2:Y:S11]  /*5ee20*/  LDL.LU.64 R20, [R1+0x3390] ;  /* 0x0033900001147983 */ /* 0x000eb60000300a00 */
[----:B------:R-:W-:Y:S10]  /*5ee30*/  @!UPT UIADD3 URZ, URZ, URZ, URZ ;  /* 0x0000003f3f3ff290 */ /* 0x000ff4000fffe03f */
[----:B------:R0:W-:Y:S01]  /*5ee40*/  STL.64 [R1+0x670], R16 ;  /* 0x0006701001007387 */ /* 0x0001e20000100a00 */
[----:B------:R-:W-:Y:S03]  /*5ee50*/  STL.64 [R1+0x678], R18 ;  /* 0x0006781201007387 */ /* 0x000fe60000100a00 */
[----:B0-----:R-:W2:Y:S02]  /*5ee60*/  LDL.LU.64 R16, [R1+0x3388] ;  /* 0x0033880001107983 */ /* 0x001ea40000300a00 */
        /* <DEDUP_REMOVED lines=9> */
[C---:B--2---:R-:W-:Y:S01]  /*5ef00*/  HMMA.16816.F32 R20, R8.reuse, R16, R20 ;  /* 0x000000100814723c */ /* 0x044fe20000001814 */
[----:B------:R-:W-:Y:S01]  /*5ef10*/  MOV R7, R16 ;  /* 0x0000001000077202 */ /* 0x000fe20000000f00 */
[----:B------:R-:W-:Y:S11]  /*5ef20*/  IMAD.MOV.U32 R6, RZ, RZ, R17 ;  /* 0x000000ffff067224 */ /* 0x000ff600078e0011 */
[----:B------:R-:W-:Y:S10]  /*5ef30*/  @!UPT UIADD3 URZ, URZ, URZ, URZ ;  /* 0x0000003f3f3ff290 */ /* 0x000ff4000fffe03f */
[----:B------:R0:W-:Y:S01]  /*5ef40*/  STL.64 [R1+0x790], R20 ;  /* 0x0007901401007387 */ /* 0x0001e20000100a00 */
[----:B------:R-:W-:Y:S03]  /*5ef50*/  STL.64 [R1+0x798], R22 ;  /* 0x0007981601007387 */ /* 0x000fe60000100a00 */
[----:B0-----:R-:W3:Y:S01]  /*5ef60*/  LDL.LU.64 R20, [R1+0x3368] ;  /* 0x0033680001147983 */ /* 0x001ee20000300a00 */
[----:B------:R-:W2:Y:S02]  /*5ef70*/  LDL.LU.64 R16, [R1+0x3360] ;  /* 0x0033600001107983 */ /* 0x000ea40000300a00 */
[----:B------:R-:W-:Y:S02]  /*5ef80*/  STL.64 [R1+0x3358], R6 ;  /* 0x0033580601007387 */ /* 0x000fe40000100a00 */
[----:B------:R0:W-:Y:S02]  /*5ef90*/  STL.64 [R1+0x3350], R4 ;  /* 0x0033500401007387 */ /* 0x0001e40000100a00 */
[----:B0-----:R-:W2:Y:S01]  /*5efa0*/  LDL.LU R4, [R1+0x130] ;  /* 0x0001300001047983 */ /* 0x001ea20000300800 */
[----:B------:R-:W2:Y:S02]  /*5efb0*/  LDL.LU R5, [R1+0x134] ;  /* 0x0001340001057983 */ /* 0x000ea40000300800 */
[----:B------:R-:W2:Y:S02]  /*5efc0*/  LDL.LU R6, [R1+0x138] ;  /* 0x0001380001067983 */ /* 0x000ea40000300800 */
[----:B------:R-:W2:Y:S02]  /*5efd0*/  LDL.LU R7, [R1+0x13c] ;  /* 0x00013c0001077983 */ /* 0x000ea40000300800 */
[C---:B--2---:R-:W-:Y:S01]  /*5efe0*/  HMMA.16816.F32 R4, R8.reuse, R16, R4 ;  /* 0x000000100804723c */ /* 0x044fe20000001804 */
[----:B------:R-:W0:Y:S04]  /*5eff0*/  LDSM.16.M88.4 R16, [R3+0x54800] ;  /* 0x054800000310783b */ /* 0x000e280000000200 */
[----:B0-----:R-:W-:Y:S11]  /*5f000*/  STL.64 [R1+0x32c8], R18 ;  /* 0x0032c81201007387 */ /* 0x001ff60000100a00 */
[----:B------:R-:W-:Y:S07]  /*5f010*/  @!UPT UIADD3 URZ, URZ, URZ, URZ ;  /* 0x0000003f3f3ff290 */ /* 0x000fee000fffe03f */
[----:B------:R-:W-:Y:S02]  /*5f020*/  STL.64 [R1+0x7e0], R4 ;  /* 0x0007e00401007387 */ /* 0x000fe40000100a00 */
[----:B------:R3:W-:Y:S02]  /*5f030*/  STL.64 [R1+0x7e8], R6 ;  /* 0x0007e80601007387 */ /* 0x0007e40000100a00 */
[----:B---3--:R-:W-:Y:S01]  /*5f040*/  HMMA.16816.F32 R4, R8, R20, R12 ;  /* 0x000000140804723c */ /* 0x008fe2000000180c */
[----:B------:R-:W0:Y:S04]  /*5f050*/  LDSM.16.M88.4 R12, [R3+0x55000] ;  /* 0x05500000030c783b */ /* 0x000e280000000200 */
[----:B------:R1:W-:Y:S04]  /*5f060*/  STL.64 [R1+0x32c0], R16 ;  /* 0x0032c01001007387 */ /* 0x0003e80000100a00 */
[----:B-1----:R-:W2:Y:S01]  /*5f070*/  LDL.LU R16, [R1+0x300] ;  /* 0x0003000001107983 */ /* 0x002ea20000300800 */
[----:B------:R-:W2:Y:S02]  /*5f080*/  LDL.LU R17, [R1+0x304] ;  /* 0x0003040001117983 */ /* 0x000ea40000300800 */
[----:B------:R-:W2:Y:S02]  /*5f090*/  LDL.LU R18, [R1+0x308] ;  /* 0x0003080001127983 */ /* 0x000ea40000300800 */
[----:B------:R-:W2:Y:S09]  /*5f0a0*/  LDL.LU R19, [R1+0x30c] ;  /* 0x00030c0001137983 */ /* 0x000eb20000300800 */
[----:B------:R-:W-:Y:S01]  /*5f0b0*/  STL.64 [R1+0x850], R4 ;  /* 0x0008500401007387 */ /* 0x000fe20000100a00 */
[----:B------:R-:W-:Y:S03]  /*5f0c0*/  STL.64 [R1+0x858], R6 ;  /* 0x0008580601007387 */ /* 0x000fe60000100a00 */
[----:B0-----:R-:W-:Y:S01]  /*5f0d0*/  STL.64 [R1+0x3240], R14 ;  /* 0x0032400e01007387 */ /* 0x001fe20000100a00 */
[----:B------:R0:W-:Y:S03]  /*5f0e0*/  STL.64 [R1+0x3238], R12 ;  /* 0x0032380c01007387 */ /* 0x0001e60000100a00 */
        /* <DEDUP_REMOVED lines=10> */
[----:B------:R-:W2:Y:S01]  /*5f190*/  LDL.LU R4, [R1+0x2f0] ;  /* 0x0002f00001047983 */ /* 0x000ea20000300800 */
[----:B------:R-:W2:Y:S02]  /*5f1a0*/  LDL.LU R5, [R1+0x2f4] ;  /* 0x0002f40001057983 */ /* 0x000ea40000300800 */
[----:B------:R-:W2:Y:S01]  /*5f1b0*/  LDL.LU R6, [R1+0x2f8] ;  /* 0x0002f80001067983 */ /* 0x000ea20000300800 */
[----:B------:R-:W-:Y:S01]  /*5f1c0*/  MOV R2, R20 ;  /* 0x0000001400027202 */ /* 0x000fe20000000f00 */
[----:B------:R-:W2:Y:S01]  /*5f1d0*/  LDL.LU R7, [R1+0x2fc] ;  /* 0x0002fc0001077983 */ /* 0x000ea20000300800 */
[----:B------:R-:W-:Y:S01]  /*5f1e0*/  MOV R0, R21 ;  /* 0x0000001500007202 */ /* 0x000fe20000000f00 */
[----:B------:R-:W2:Y:S02]  /*5f1f0*/  LDL.LU R20, [R1+0x2e0] ;  /* 0x0002e00001147983 */ /* 0x000ea40000300800 */
[----:B------:R-:W2:Y:S01]  /*5f200*/  LDL.LU R21, [R1+0x2e4] ;  /* 0x0002e40001157983 */ /* 0x000ea20000300800 */
[----:B------:R-:W2:Y:S01]  /*5f210*/  LDL.LU R22, [R1+0x2e8] ;  /* 0x0002e80001167983 */ /* 0x000ea20000300800 */
[----:B------:R-:W2:Y:S03]  /*5f220*/  LDL.LU R23, [R1+0x2ec] ;  /* 0x0002ec0001177983 */ /* 0x000ea60000300800 */
[----:B----4-:R-:W-:Y:S01]  /*5f230*/  STL.64 [R1+0x3298], R14 ;  /* 0x0032980e01007387 */ /* 0x010fe20000100a00 */
[----:B---3--:R0:W-:Y:S02]  /*5f240*/  STL.64 [R1+0x3290], R12 ;  /* 0x0032900c01007387 */ /* 0x0081e40000100a00 */
[----:B0-----:R-:W-:Y:S01]  /*5f250*/  MOV R12, R27 ;  /* 0x0000001b000c7202 */ /* 0x001fe20000000f00 */
[----:B------:R-:W-:-:S05]  /*5f260*/  IMAD.MOV.U32 R13, RZ, RZ, R26 ;  /* 0x000000ffff0d7224 */ /* 0x000fca00078e001a */
[----:B------:R2:W-:Y:S02]  /*5f270*/  STL.64 [R1+0x3328], R12 ;  /* 0x0033280c01007387 */ /* 0x0005e40000100a00 */
[----:B--2---:R-:W-:Y:S02]  /*5f280*/  HMMA.16816.F32 R12, R8, R24, R16 ;  /* 0x00000018080c723c */ /* 0x004fe40000001810 */
[----:B------:R0:W-:Y:S04]  /*5f290*/  STL.64 [R1+0x32f0], R24 ;  /* 0x0032f01801007387 */ /* 0x0001e80000100a00 */
[----:B0-----:R-:W2:Y:S11]  /*5f2a0*/  LDL.LU R24, [R1+0x290] ;  /* 0x0002900001187983 */ /* 0x001eb60000300800 */
[----:B------:R-:W-:Y:S06]  /*5f2b0*/  @!UPT UIADD3 URZ, URZ, URZ, URZ ;  /* 0x0000003f3f3ff290 */ /* 0x000fec000fffe03f */
[----:B------:R0:W-:Y:S01]  /*5f2c0*/  STL.64 [R1+0x930], R12 ;  /* 0x0009300c01007387 */ /* 0x0001e20000100a00 */
[----:B------:R-:W-:Y:S02]  /*5f2d0*/  STL.64 [R1+0x938], R14 ;  /* 0x0009380e01007387 */ /* 0x000fe40000100a00 */
[----:B------:R-:W2:Y:S02]  /*5f2e0*/  LDL.LU R25, [R1+0x294] ;  /* 0x0002940001197983 */ /* 0x000ea40000300800 */
[----:B------:R-:W3:Y:S01]  /*5f2f0*/  LDL.LU R26, [R1+0x298] ;  /* 0x00029800011a7983 */ /* 0x000ee20000300800 */
[----:B------:R-:W3:Y:S04]  /*5f300*/  LDL.LU R27, [R1+0x29c] ;  /* 0x00029c00011b7983 */ /* 0x000ee80000300800 */
[----:B0-----:R-:W4:Y:S01]  /*5f310*/  LDL.64 R12, [R1+0x70] ;  /* 0x00007000010c7983 */ /* 0x001f220000100a00 */
        /* <DEDUP_REMOVED lines=9> */
[----:B------:R-:W2:Y:S01]  /*5f3b0*/  LDL.LU R19, [R1+0x2dc] ;  /* 0x0002dc0001137983 */ /* 0x000ea20000300800 */
[----:B---3--:R-:W-:Y:S01]  /*5f3c0*/  STL.64 [R1+0x3300], R26 ;  /* 0x0033001a01007387 */ /* 0x008fe20000100a00 */
[----:B------:R0:W-:Y:S03]  /*5f3d0*/  STL.64 [R1+0x32f8], R24 ;  /* 0x0032f81801007387 */ /* 0x0001e60000100a00 */
[----:B0-----:R-:W3:Y:S04]  /*5f3e0*/  LDL R24, [R1+0x40] ;  /* 0x0000400001187983 */ /* 0x001ee80000100800 */
[----:B------:R-:W3:Y:S04]  /*5f3f0*/  LDL R25, [R1+0x44] ;  /* 0x0000440001197983 */ /* 0x000ee80000100800 */
[----:B---3--:R0:W-:Y:S02]  /*5f400*/  STL.64 [R1+0x3310], R24 ;  /* 0x0033101801007387 */ /* 0x0081e40000100a00 */
[----:B0-----:R-:W-:-:S02]  /*5f410*/  MOV R24, R29 ;  /* 0x0000001d00187202 */ /* 0x001fc40000000f00 */
[----:B------:R-:W-:-:S07]  /*5f420*/  MOV R25, R28 ;  /* 0x0000001c00197202 */ /* 0x000fce0000000f00 */
[C---:B------:R-:W-:Y:S01]  /*5f430*/  HMMA.16816.F32 R24, R8.reuse, R24, R4 ;  /* 0x000000180818723c */ /* 0x040fe20000001804 */
[----:B------:R-:W3:Y:S01]  /*5f440*/  LDL.LU.64 R6, [R1+0x3358] ;  /* 0x0033580001067983 */ /* 0x000ee20000300a00 */
[----:B------:R-:W2:Y:S11]  /*5f450*/  LDL.LU.64 R4, [R1+0x3350] ;  /* 0x0033500001047983 */ /* 0x000eb60000300a00 */
[----:B------:R-:W-:Y:S10]  /*5f460*/  @!UPT UIADD3 URZ, URZ, URZ, URZ ;  /* 0x0000003f3f3ff290 */ /* 0x000ff4000fffe03f */
[----:B------:R-:W-:Y:S01]  /*5f470*/  STL.64 [R1+0xa50], R24 ;  /* 0x000a501801007387 */ /* 0x000fe20000100a00 */
[----:B------:R-:W-:Y:S01]  /*5f480*/  STL.64 [R1+0xa58], R26 ;  /* 0x000a581a01007387 */ /* 0x000fe20000100a00 */
[----:B--2---:R-:W-:Y:S02]  /*5f490*/  HMMA.16816.F32 R8, R8, R4, R20 ;  /* 0x000000040808723c */ /* 0x004fe40000001814 */
[----:B------:R-:W2:Y:S01]  /*5f4a0*/  LDL.LU.64 R22, [R1+0x3348] ;  /* 0x0033480001167983 */ /* 0x000ea20000300a00 */
[----:B------:R-:W2:Y:S11]  /*5f4b0*/  LDL.LU.64 R20, [R1+0x3340] ;  /* 0x0033400001147983 */ /* 0x000eb60000300a00 */
[----:B------:R-:W-:Y:S09]  /*5f4c0*/  @!UPT UIADD3 URZ, URZ, URZ, URZ ;  /* 0x0000003f3f3ff290 */ /* 0x000ff2000fffe03f */
[----:B------:R0:W-:Y:S01]  /*5f4d0*/  STL.64 [R1+0xa40], R8 ;  /* 0x000a400801007387 */ /* 0x0001e20000100a00 */
[----:B------:R-:W-:Y:S01]  /*5f4e0*/  STL.64 [R1+0xa48], R10 ;  /* 0x000a480a01007387 */ /* 0x000fe20000100a00 */
[----:B0-----:R-:W-:Y:S02]  /*5f4f0*/  MOV R8, R2 ;  /* 0x0000000200087202 */ /* 0x001fe40000000f00 */
[----:B------:R-:W-:-:S05]  /*5f500*/  MOV R9, R0 ;  /* 0x0000000000097202 */ /* 0x000fca0000000f00 */
[----:B------:R0:W-:Y:S04]  /*5f510*/  STL.64 [R1+0x3308], R8 ;  /* 0x0033080801007387 */ /* 0x0001e80000100a00 */
[----:B0-----:R-:W2:Y:S01]  /*5f520*/  LDL.LU R8, [R1+0x2a0] ;  /* 0x0002a00001087983 */ /* 0x001ea20000300800 */
[----:B------:R-:W2:Y:S02]  /*5f530*/  LDL.LU R9, [R1+0x2a4] ;  /* 0x0002a40001097983 */ /* 0x000ea40000300800 */
[----:B------:R-:W2:Y:S02]  /*5f540*/  LDL.LU R10, [R1+0x2a8] ;  /* 0x0002a800010a7983 */ /* 0x000ea40000300800 */
[----:B------:R-:W2:Y:S02]  /*5f550*/  LDL.LU R11, [R1+0x2ac] ;  /* 0x0002ac00010b7983 */ /* 0x000ea40000300800 */
[----:B---3--:R-:W-:Y:S01]  /*5f560*/  IMAD.MOV.U32 R25, RZ, RZ, R6 ;  /* 0x000000ffff197224 */ /* 0x008fe200078e0006 */
[----:B------:R-:W-:-:S02]  /*5f570*/  MOV R24, R7 ;  /* 0x0000000700187202 */ /* 0x000fc40000000f00 */
[----:B----4-:R-:W-:Y:S01]  /*5f580*/  MOV R2, R12 ;  /* 0x0000000c00027202 */ /* 0x010fe20000000f00 */
[----:B------:R-:W-:Y:S01]  /*5f590*/  IMAD.MOV.U32 R0, RZ, RZ, R13 ;  /* 0x000000ffff007224 */ /* 0x000fe200078e000d */
[C---:B--2---:R-:W-:Y:S01]  /*5f5a0*/  HMMA.16816.F32 R16, R20.reuse, R12, R16 ;  /* 0x0000000c1410723c */ /* 0x044fe20000001810 */
[----:B------:R-:W-:Y:S01]  /*5f5b0*/  STL.64 [R1+0x3320], R10 ;  /* 0x0033200a01007387 */ /* 0x000fe20000100a00 */
[----:B------:R0:W-:Y:S03]  /*5f5c0*/  STL.64 [R1+0x3318], R8 ;  /* 0x0033180801007387 */ /* 0x0001e60000100a00 */
[----:B0-----:R-:W2:Y:S01]  /*5f5d0*/  LDL.LU R8, [R1+0x2b0] ;  /* 0x0002b00001087983 */ /* 0x001ea20000300800 */
[----:B------:R-:W2:Y:S02]  /*5f5e0*/  LDL.LU R9, [R1+0x2b4] ;  /* 0x0002b40001097983 */ /* 0x000ea40000300800 */
[----:B------:R-:W2:Y:S02]  /*5f5f0*/  LDL.LU R10, [R1+0x2b8] ;  /* 0x0002b800010a7983 */ /* 0x000ea40000300800 */
[----:B------:R-:W2:Y:S01]  /*5f600*/  LDL.LU R11, [R1+0x2bc] ;  /* 0x0002bc00010b7983 */ /* 0x000ea20000300800 */
[----:B------:R0:W-:Y:S04]  /*5f610*/  STL.64 [R1+0x32e8], R4 ;  /* 0x0032e80401007387 */ /* 0x0001e80000100a00 */
[----:B0-----:R-:W3:Y:S01]  /*5f620*/  LDL.LU R4, [R1+0x320] ;  /* 0x0003200001047983 */ /* 0x001ee20000300800 */
[----:B------:R-:W3:Y:S02]  /*5f630*/  LDL.LU R5, [R1+0x324] ;  /* 0x0003240001057983 */ /* 0x000ee40000300800 */
[----:B------:R-:W3:Y:S02]  /*5f640*/  LDL.LU R6, [R1+0x328] ;  /* 0x0003280001067983 */ /* 0x000ee40000300800 */
[----:B------:R-:W3:Y:S03]  /*5f650*/  LDL.LU R7, [R1+0x32c] ;  /* 0x00032c0001077983 */ /* 0x000ee60000300800 */
[----:B------:R-:W-:Y:S01]  /*5f660*/  STL.64 [R1+0xb40], R16 ;  /* 0x000b401001007387 */ /* 0x000fe20000100a00 */
[----:B------:R0:W-:Y:S03]  /*5f670*/  STL.64 [R1+0xb48], R18 ;  /* 0x000b481201007387 */ /* 0x0001e60000100a00 */
[----:B0-----:R-:W4:Y:S01]  /*5f680*/  LDL.LU.64 R18, [R1+0x3338] ;  /* 0x0033380001127983 */ /* 0x001f220000300a00 */
[----:B------:R-:W4:Y:S02]  /*5f690*/  LDL.LU.64 R16, [R1+0x3330] ;  /* 0x0033300001107983 */ /* 0x000f240000300a00 */
[----:B------:R-:W4:Y:S02]  /*5f6a0*/  LDL.LU.64 R12, [R1+0x3328] ;  /* 0x00332800010c7983 */ /* 0x000f240000300a00 */
[C---:B----4-:R-:W-:Y:S11]  /*5f6b0*/  HMMA.16816.F32 R16, R20.reuse, R12, R16 ;  /* 0x0000000c1410723c */ /* 0x050ff60000001810 */
[----:B------:R-:W-:Y:S11]  /*5f6c0*/  @!UPT UIADD3 URZ, URZ, URZ, URZ ;  /* 0x0000003f3f3ff290 */ /* 0x000ff6000fffe03f */
[----:B------:R-:W-:Y:S01]  /*5f6d0*/  @!UPT UIADD3 URZ, URZ, URZ, URZ ;  /* 0x0000003f3f3ff290 */ /* 0x000fe2000fffe03f */
[----:B------:R0:W-:Y:S01]  /*5f6e0*/  STL.64 [R1+0xb30], R16 ;  /* 0x000b301001007387 */ /* 0x0001e20000100a00 */
[----:B------:R1:W-:Y:S03]  /*5f6f0*/  STL.64 [R1+0xb38], R18 ;  /* 0x000b381201007387 */ /* 0x0003e60000100a00 */
[----:B0-----:R-:W4:Y:S01]  /*5f700*/  LDL.LU R16, [R1+0x430] ;  /* 0x0004300001107983 */ /* 0x001f220000300800 */
[----:B------:R-:W4:Y:S02]  /*5f710*/  LDL.LU R17, [R1+0x434] ;  /* 0x0004340001117983 */ /* 0x000f240000300800 */
[----:B-1----:R-:W3:Y:S02]  /*5f720*/  LDL.LU R18, [R1+0x438] ;  /* 0x0004380001127983 */ /* 0x002ee40000300800 */
[----:B------:R-:W3:Y:S01]  /*5f730*/  LDL.LU R19, [R1+0x43c] ;  /* 0x00043c0001137983 */ /* 0x000ee20000300800 */
[----:B--2---:R-:W-:Y:S01]  /*5f740*/  HMMA.16816.F32 R24, R20, R24, R8 ;  /* 0x000000181418723c */ /* 0x004fe20000001808 */
[----:B---3--:R-:W-:Y:S01]  /*5f750*/  STL.64 [R1+0x32d8], R18 ;  /* 0x0032d81201007387 */ /* 0x008fe20000100a00 */
[----:B----4-:R0:W-:Y:S03]  /*5f760*/  STL.64 [R1+0x32d0], R16 ;  /* 0x0032d01001007387 */ /* 0x0101e60000100a00 */
[----:B0-----:R-:W2:Y:S01]  /*5f770*/  LDL.64 R16, [R1+0x10] ;  /* 0x0000100001107983 */ /* 0x001ea20000100a00 */
[----:B------:R0:W-:Y:S02]  /*5f780*/  STL.64 [R1+0x32a8], R12 ;  /* 0x0032a80c01007387 */ /* 0x0001e40000100a00 */
[----:B0-----:R-:W-:-:S02]  /*5f790*/  MOV R12, R2 ;  /* 0x00000002000c7202 */ /* 0x001fc40000000f00 */
[----:B------:R-:W-:-:S05]  /*5f7a0*/  MOV R13, R0 ;  /* 0x00000000000d7202 */ /* 0x000fca0000000f00 */
[----:B------:R0:W-:Y:S04]  /*5f7b0*/  STL.64 [R1+0x32e0], R12 ;  /* 0x0032e00c01007387 */ /* 0x0001e80000100a00 */
[----:B0-----:R-:W2:Y:S01]  /*5f7c0*/  LDL.LU R12, [R1+0x440] ;  /* 0x00044000010c7983 */ /* 0x001ea20000300800 */
[----:B------:R-:W2:Y:S02]  /*5f7d0*/  LDL.LU R13, [R1+0x444] ;  /* 0x00044400010d7983 */ /* 0x000ea40000300800 */
[----:B------:R-:W2:Y:S02]  /*5f7e0*/  LDL.LU R14, [R1+0x448] ;  /* 0x00044800010e7983 */ /* 0x000ea40000300800 */
[----:B------:R-:W2:Y:S01]  /*5f7f0*/  LDL.LU R15, [R1+0x44c] ;  /* 0x00044c00010f7983 */ /* 0x000ea20000300800 */
[----:B------:R-:W3:Y:S01]  /*5f800*/  LDL.LU.64 R10, [R1+0x3320] ;  /* 0x00332000010a7983 */ /* 0x000ee20000300a00 */
[----:B------:R-:W3:Y:S02]  /*5f810*/  LDL.LU.64 R8, [R1+0x3318] ;  /* 0x0033180001087983 */ /* 0x000ee40000300a00 */
[----:B------:R0:W-:Y:S02]  /*5f820*/  STL.64 [R1+0xb20], R24 ;  /* 0x000b201801007387 */ /* 0x0001e40000100a00 */
[----:B------:R3:W-:Y:S01]  /*5f830*/  STL.64 [R1+0xb28], R26 ;  /* 0x000b281a01007387 */ /* 0x0007e20000100a00 */
[----:B0-----:R-:W3:Y:S02]  /*5f840*/  LDL.LU.64 R24, [R1+0x3310] ;  /* 0x0033100001187983 */ /* 0x001ee40000300a00 */
[C---:B---3--:R-:W-:Y:S02]  /*5f850*/  HMMA.16816.F32 R24, R20.reuse, R24, R8 ;  /* 0x000000181418723c */ /* 0x048fe40000001808 */
[----:B------:R-:W3:Y:S11]  /*5f860*/  LDL.LU.64 R8, [R1+0x3308] ;  /* 0x0033080001087983 */ /* 0x000ef60000300a00 */
[----:B------:R-:W-:Y:S10]  /*5f870*/  @!UPT UIADD3 URZ, URZ, URZ, URZ ;  /* 0x0000003f3f3ff290 */ /* 0x000ff4000fffe03f */
[----:B------:R-:W-:Y:S01]  /*5f880*/  STL.64 [R1+0xb10], R24 ;  /* 0x000b101801007387 */ /* 0x000fe20000100a00 */
[----:B------:R0:W-:Y:S03]  /*5f890*/  STL.64 [R1+0xb18], R26 ;  /* 0x000b181a01007387 */ /* 0x0001e60000100a00 */
[----:B0-----:R-:W3:Y:S01]  /*5f8a0*/  LDL.LU.64 R26, [R1+0x3300] ;  /* 0x00330000011a7983 */ /* 0x001ee20000300a00 */
[----:B------:R-:W3:Y:S02]  /*5f8b0*/  LDL.LU.64 R24, [R1+0x32f8] ;  /* 0x0032f80001187983 */ /* 0x000ee40000300a00 */
[C---:B---3--:R-:W-:Y:S01]  /*5f8c0*/  HMMA.16816.F32 R8, R20.reuse, R8, R24 ;  /* 0x000000081408723c */ /* 0x048fe20000001818 */
[----:B------:R-:W3:Y:S11]  /*5f8d0*/  LDL.LU.64 R24, [R1+0x32f0] ;  /* 0x0032f00001187983 */ /* 0x000ef60000300a00 */
[----:B------:R-:W-:Y:S11]  /*5f8e0*/  @!UPT UIADD3 URZ, URZ, URZ, URZ ;  /* 0x0000003f3f3ff290 */ /* 0x000ff6000fffe03f */
[----:B------:R-:W-:Y:S01]  /*5f8f0*/  STL.64 [R1+0xb00], R8 ;  /* 0x000b000801007387 */ /* 0x000fe20000100a00 */
[----:B------:R-:W-:Y:S02]  /*5f900*/  STL.64 [R1+0xb08], R10 ;  /* 0x000b080a01007387 */ /* 0x000fe40000100a00 */
[----:B------:R-:W0:Y:S02]  /*5f910*/  LDSM.16.M88.4 R8, [R3+0x55800] ;  /* 0x055800000308783b */ /* 0x000e240000000200 */
[----:B0-----:R-:W-:Y:S02]  /*5f920*/  STL.64 [R1+0x31e8], R10 ;  /* 0x0031e80a01007387 */ /* 0x001fe40000100a00 */
[----:B------:R0:W-:Y:S02]  /*5f930*/  STL.64 [R1+0x31e0], R8 ;  /* 0x0031e00801007387 */ /* 0x0001e40000100a00 */
[----:B0-----:R-:W4:Y:S01]  /*5f940*/  LDL.64 R8, [R1+0x30] ;  /* 0x0000300001087983 */ /* 0x001f220000100a00 */
[C---:B---3--:R-:W-:Y:S11]  /*5f950*/  HMMA.16816.F32 R4, R20.reuse, R24, R4 ;  /* 0x000000181404723c */ /* 0x048ff60000001804 */
[----:B------:R-:W-:Y:S11]  /*5f960*/  @!UPT UIADD3 URZ, URZ, URZ, URZ ;  /* 0x0000003f3f3ff290 */ /* 0x000ff6000fffe03f */
[----:B------:R-:W-:Y:S01]  /*5f970*/  @!UPT UIADD3 URZ, URZ, URZ, URZ ;  /* 0x0000003f3f3ff290 */ /* 0x000fe2000fffe03f */
[----:B------:R0:W-:Y:S01]  /*5f980*/  STL.64 [R1+0xae0], R4 ;  /* 0x000ae00401007387 */ /* 0x0001e20000100a00 */
[----:B------:R1:W-:Y:S03]  /*5f990*/  STL.64 [R1+0xae8], R6 ;  /* 0x000ae80601007387 */ /* 0x0003e60000100a00 */
[----:B0-----:R-:W3:Y:S01]  /*5f9a0*/  LDL.LU.64 R4, [R1+0x32e8] ;  /* 0x0032e80001047983 */ /* 0x001ee20000300a00 */
[----:B-1----:R-:W-:Y:S01]  /*5f9b0*/  MOV R7, R24 ;  /* 0x0000001800077202 */ /* 0x002fe20000000f00 */
[----:B------:R-:W-:Y:S02]  /*5f9c0*/  IMAD.MOV.U32 R6, RZ, RZ, R25 ;  /* 0x000000ffff067224 */ /* 0x000fe400078e0019 */
[----:B------:R-:W0:Y:S04]  /*5f9d0*/  LDSM.16.M88.4 R24, [R3+0x56000] ;  /* 0x056000000318783b */ /* 0x000e280000000200 */
[----:B0-----:R-:W-:Y:S01]  /*5f9e0*/  STL.64 [R1+0x3160], R26 ;  /* 0x0031601a01007387 */ /* 0x001fe20000100a00 */
[----:B------:R0:W-:Y:S03]  /*5f9f0*/  STL.64 [R1+0x3158], R24 ;  /* 0x0031581801007387 */ /* 0x0001e60000100a00 */
[----:B0-----:R-:W3:Y:S01]  /*5fa00*/  LDL.64 R24, [R1+0x50] ;  /* 0x0000500001187983 */ /* 0x001ee20000100a00 */
[----:B--2---:R-:W-:Y:S03]  /*5fa10*/  HMMA.16816.F32 R12, R20, R16, R12 ;  /* 0x00000010140c723c */ /* 0x004fe6000000180c */
[----:B---3--:R0:W-:Y:S04]  /*5fa20*/  STL.64 [R1+0x32a0], R24 ;  /* 0x0032a01801007387 */ /* 0x0081e80000100a00 */
[----:B0-----:R-:W2:Y:S01]  /*5fa30*/  LDL.LU R24, [R1+0x410] ;  /* 0x0004100001187983 */ /* 0x001ea20000300800 */
[----:B------:R-:W2:Y:S02]  /*5fa40*/  LDL.LU R25, [R1+0x414] ;  /* 0x0004140001197983 */ /* 0x000ea40000300800 */
[----:B------:R-:W3:Y:S02]  /*5fa50*/  LDL.LU R26, [R1+0x418] ;  /* 0x00041800011a7983 */ /* 0x000ee40000300800 */
[----:B------:R-:W3:Y:S01]  /*5fa60*/  LDL.LU R27, [R1+0x41c] ;  /* 0x00041c00011b7983 */ /* 0x000ee20000300800 */
[----:B------:R-:W-:-:S02]  /*5fa70*/  MOV R11, R16 ;  /* 0x00000010000b7202 */ /* 0x000fc40000000f00 */
[----:B------:R-:W-:Y:S01]  /*5fa80*/  MOV R10, R17 ;  /* 0x00000011000a7202 */ /* 0x000fe20000000f00 */
        /* <DEDUP_REMOVED lines=8> */
[----:B0-----:R-:W2:Y:S01]  /*5fb10*/  LDL.LU.64 R12, [R1+0x32e0] ;  /* 0x0032e000010c7983 */ /* 0x001ea20000300a00 */
[----:B------:R-:W3:Y:S02]  /*5fb20*/  LDL.LU.64 R18, [R1+0x32d8] ;  /* 0x0032d80001127983 */ /* 0x000ee40000300a00 */
[----:B------:R-:W3:Y:S02]  /*5fb30*/  LDL.LU.64 R16, [R1+0x32d0] ;  /* 0x0032d00001107983 */ /* 0x000ee40000300a00 */
[----:B---3--:R-:W-:Y:S01]  /*5fb40*/  HMMA.16816.F32 R20, R20, R4, R16 ;  /* 0x000000041414723c */ /* 0x008fe20000001810 */
[----:B------:R-:W2:Y:S01]  /*5fb50*/  LDL.LU.64 R18, [R1+0x32c8] ;  /* 0x0032c80001127983 */ /* 0x000ea20000300a00 */
[----:B------:R-:W2:Y:S02]  /*5fb60*/  LDL.LU.64 R16, [R1+0x32c0] ;  /* 0x0032c00001107983 */ /* 0x000ea40000300a00 */
[----:B------:R-:W-:Y:S11]  /*5fb70*/  STL.64 [R1+0x3248], R4 ;  /* 0x0032480401007387 */ /* 0x000ff60000100a00 */
[----:B------:R-:W-:Y:S08]  /*5fb80*/  @!UPT UIADD3 URZ, URZ, URZ, URZ ;  /* 0x0000003f3f3ff290 */ /* 0x000ff0000fffe03f */
[----:B------:R0:W-:Y:S01]  /*5fb90*/  STL.64 [R1+0x7d0], R20 ;  /* 0x0007d01401007387 */ /* 0x0001e20000100a00 */
[----:B------:R-:W-:Y:S03]  /*5fba0*/  STL.64 [R1+0x7d8], R22 ;  /* 0x0007d81601007387 */ /* 0x000fe60000100a00 */
[----:B0-----:R-:W3:Y:S01]  /*5fbb0*/  LDL.64 R20, [R1+0x40] ;  /* 0x0000400001147983 */ /* 0x001ee20000100a00 */
[C---:B--2---:R-:W-:Y:S03]  /*5fbc0*/  HMMA.16816.F32 R12, R16.reuse, R12, R24 ;  /* 0x0000000c100c723c */ /* 0x044fe60000001818 */
[----:B------:R-:W2:Y:S01]  /*5fbd0*/  LDL.LU.64 R26, [R1+0x32b8] ;  /* 0x0032b800011a7983 */ /* 0x000ea20000300a00 */
[----:B------:R-:W2:Y:S11]  /*5fbe0*/  LDL.LU.64 R24, [R1+0x32b0] ;  /* 0x0032b00001187983 */ /* 0x000eb60000300a00 */
[----:B------:R-:W-:Y:S08]  /*5fbf0*/  @!UPT UIADD3 URZ, URZ, URZ, URZ ;  /* 0x0000003f3f3ff290 */ /* 0x000ff0000fffe03f */
[----:B------:R0:W-:Y:S01]  /*5fc00*/  STL.64 [R1+0x7c0], R12 ;  /* 0x0007c00c01007387 */ /* 0x0001e20000100a00 */
[----:B------:R2:W-:Y:S03]  /*5fc10*/  STL.64 [R1+0x7c8], R14 ;  /* 0x0007c80e01007387 */ /* 0x0005e60000100a00 */
[----:B0-----:R-:W2:Y:S02]  /*5fc20*/  LDL.LU.64 R12, [R1+0x32a8] ;  /* 0x0032a800010c7983 */ /* 0x001ea40000300a00 */
[C---:B--2---:R-:W-:Y:S02]  /*5fc30*/  HMMA.16816.F32 R12, R16.reuse, R12, R24 ;  /* 0x0000000c100c723c */ /* 0x044fe40000001818 */
[----:B------:R-:W2:Y:S11]  /*5fc40*/  LDL.LU.64 R24, [R1+0x32a0] ;  /* 0x0032a00001187983 */ /* 0x000eb60000300a00 */
[----:B------:R-:W-:Y:S10]  /*5fc50*/  @!UPT UIADD3 URZ, URZ, URZ, URZ ;  /* 0x0000003f3f3ff290 */ /* 0x000ff4000fffe03f */
[----:B------:R-:W-:Y:S01]  /*5fc60*/  STL.64 [R1+0x7b0], R12 ;  /* 0x0007b00c01007387 */ /* 0x000fe20000100a00 */
[----:B------:R0:W-:Y:S03]  /*5fc70*/  STL.64 [R1+0x7b8], R14 ;  /* 0x0007b80e01007387 */ /* 0x0001e60000100a00 */
[----:B0-----:R-:W2:Y:S01]  /*5fc80*/  LDL.LU.64 R14, [R1+0x3298] ;  /* 0x00329800010e7983 */ /* 0x001ea20000300a00 */
[----:B------:R-:W2:Y:S02]  /*5fc90*/  LDL.LU.64 R12, [R1+0x3290] ;  /* 0x00329000010c7983 */ /* 0x000ea40000300a00 */
[C---:B--2---:R-:W-:Y:S11]  /*5fca0*/  HMMA.16816.F32 R12, R16.reuse, R24, R12 ;  /* 0x00000018100c723c */ /* 0x044ff6000000180c */
[----:B------:R-:W-:Y:S11]  /*5fcb0*/  @!UPT UIADD3 URZ, URZ, URZ, URZ ;  /* 0x0000003f3f3ff290 */ /* 0x000ff6000fffe03f */
[----:B------:R-:W-:Y:S01]  /*5fcc0*/  @!UPT UIADD3 URZ, URZ, URZ, URZ ;  /* 0x0000003f3f3ff290 */ /* 0x000fe2000fffe03f */
[----:B------:R-:W-:Y:S01]  /*5fcd0*/  STL.64 [R1+0x7a0], R12 ;  /* 0x0007a00c01007387 */ /* 0x000fe20000100a00 */
[----:B------:R0:W-:Y:S03]  /*5fce0*/  STL.64 [R1+0x7a8], R14 ;  /* 0x0007a80e01007387 */ /* 0x0001e60000100a00 */
[----:B0-----:R-:W3:Y:S01]  /*5fcf0*/  LDL.LU.64 R14, [R1+0x3288] ;  /* 0x00328800010e7983 */ /* 0x001ee20000300a00 */
[----:B------:R-:W3:Y:S01]  /*5fd00*/  LDL.LU.64 R12, [R1+0x3280] ;  /* 0x00328000010c7983 */ /* 0x000ee20000300a00 */
[----:B------:R-:W-:Y:S01]  /*5fd10*/  MOV R2, R24 ;  /* 0x0000001800027202 */ /* 0x000fe20000000f00 */
[----:B------:R-:W-:Y:S02]  /*5fd20*/  IMAD.MOV.U32 R0, RZ, RZ, R25 ;  /* 0x000000ffff007224 */ /* 0x000fe400078e0019 */
[----:B---3--:R-:W-:Y:S01]  /*5fd30*/  HMMA.16816.F32 R24, R16, R20, R12 ;  /* 0x000000141018723c */ /* 0x008fe2000000180c */
[----:B------:R-:W2:Y:S11]  /*5fd40*/  LDL.LU R12, [R1+0x3a0] ;  /* 0x0003a000010c7983 */ /* 0x000eb60000300800 */
[----:B------:R-:W-:Y:S11]  /*5fd50*/  @!UPT UIADD3 URZ, URZ, URZ, URZ ;  /* 0x0000003f3f3ff290 */ /* 0x000ff6000fffe03f */
[----:B------:R-:W-:Y:S01]  /*5fd60*/  STL.64 [R1+0x780], R24 ;  /* 0x0007801801007387 */ /* 0x000fe20000100a00 */
[----:B------:R-:W-:Y:S02]  /*5fd70*/  STL.64 [R1+0x788], R26 ;  /* 0x0007881a01007387 */ /* 0x000fe40000100a00 */
[----:B------:R-:W2:Y:S02]  /*5fd80*/  LDL.LU R13, [R1+0x3a4] ;  /* 0x0003a400010d7983 */ /* 0x000ea40000300800 */
[----:B------:R-:W3:Y:S01]  /*5fd90*/  LDL.LU R14, [R1+0x3a8] ;  /* 0x0003a800010e7983 */ /* 0x000ee20000300800 */
[----:B------:R-:W3:Y:S01]  /*5fda0*/  LDL.LU R15, [R1+0x3ac] ;  /* 0x0003ac00010f7983 */ /* 0x000ee20000300800 */
[----:B------:R-:W-:Y:S02]  /*5fdb0*/  MOV R4, R11 ;  /* 0x0000000b00047202 */ /* 0x000fe40000000f00 */
[----:B------:R-:W-:Y:S01]  /*5fdc0*/  MOV R5, R10 ;  /* 0x0000000a00057202 */ /* 0x000fe20000000f00 */
[----:B---3--:R-:W-:Y:S01]  /*5fdd0*/  STL.64 [R1+0x3258], R14 ;  /* 0x0032580e01007387 */ /* 0x008fe20000100a00 */
[----:B--2---:R-:W-:Y:S03]  /*5fde0*/  STL.64 [R1+0x3250], R12 ;  /* 0x0032500c01007387 */ /* 0x004fe60000100a00 */
[----:B------:R0:W-:Y:S02]  /*5fdf0*/  STL.64 [R1+0x3260], R4 ;  /* 0x0032600401007387 */ /* 0x0001e40000100a00 */
[----:B0-----:R-:W-:Y:S01]  /*5fe00*/  MOV R4, R7 ;  /* 0x0000000700047202 */ /* 0x001fe20000000f00 */
[----:B------:R-:W-:-:S05]  /*5fe10*/  IMAD.MOV.U32 R5, RZ, RZ, R6 ;  /* 0x000000ffff057224 */ /* 0x000fca00078e0006 */
[----:B------:R0:W-:Y:S04]  /*5fe20*/  STL.64 [R1+0x3278], R4 ;  /* 0x0032780401007387 */ /* 0x0001e80000100a00 */
[----:B0-----:R-:W4:Y:S01]  /*5fe30*/  LDL.LU R4, [R1+0x3e0] ;  /* 0x0003e00001047983 */ /* 0x001f220000300800 */
[----:B------:R-:W4:Y:S02]  /*5fe40*/  LDL.LU R5, [R1+0x3e4] ;  /* 0x0003e40001057983 */ /* 0x000f240000300800 */
[----:B------:R-:W4:Y:S02]  /*5fe50*/  LDL.LU R6, [R1+0x3e8] ;  /* 0x0003e80001067983 */ /* 0x000f240000300800 */
[----:B------:R-:W4:Y:S01]  /*5fe60*/  LDL.LU R7, [R1+0x3ec] ;  /* 0x0003ec0001077983 */ /* 0x000f220000300800 */
[----:B------:R-:W2:Y:S01]  /*5fe70*/  LDL.LU R12, [R1+0x3b0] ;  /* 0x0003b000010c7983 */ /* 0x000ea20000300800 */
[----:B------:R-:W2:Y:S02]  /*5fe80*/  LDL.LU R13, [R1+0x3b4] ;  /* 0x0003b400010d7983 */ /* 0x000ea40000300800 */
[----:B------:R-:W3:Y:S02]  /*5fe90*/  LDL.LU R14, [R1+0x3b8] ;  /* 0x0003b800010e7983 */ /* 0x000ee40000300800 */
[----:B------:R-:W3:Y:S02]  /*5fea0*/  LDL.LU R15, [R1+0x3bc] ;  /* 0x0003bc00010f7983 */ /* 0x000ee40000300800 */
        /* <DEDUP_REMOVED lines=8> */
[----:B------:R-:W2:Y:S02]  /*5ff30*/  LDL.LU R26, [R1+0x388] ;  /* 0x00038800011a7983 */ /* 0x000ea40000300800 */
[----:B------:R-:W2:Y:S01]  /*5ff40*/  LDL.LU R27, [R1+0x38c] ;  /* 0x00038c00011b7983 */ /* 0x000ea20000300800 */
[----:B----4-:R-:W-:Y:S01]  /*5ff50*/  HMMA.16816.F32 R4, R16, R8, R4 ;  /* 0x000000081004723c */ /* 0x010fe20000001804 */
[----:B--2---:R-:W-:Y:S01]  /*5ff60*/  STL.64 [R1+0x3228], R26 ;  /* 0x0032281a01007387 */ /* 0x004fe20000100a00 */
[----:B---3--:R0:W-:Y:S03]  /*5ff70*/  STL.64 [R1+0x3220], R24 ;  /* 0x0032201801007387 */ /* 0x0081e60000100a00 */
[----:B0-----:R-:W2:Y:S01]  /*5ff80*/  LDL.64 R24, [R1+0x70] ;  /* 0x0000700001187983 */ /* 0x001ea20000100a00 */
[----:B------:R0:W-:Y:S02]  /*5ff90*/  STL.64 [R1+0x3200], R20 ;  /* 0x0032001401007387 */ /* 0x0001e40000100a00 */
[----:B0-----:R-:W-:-:S02]  /*5ffa0*/  MOV R20, R2 ;  /* 0x0000000200147202 */ /* 0x001fc40000000f00 */
[----:B------:R-:W-:-:S05]  /*5ffb0*/  MOV R21, R0 ;  /* 0x0000000000157202 */ /* 0x000fca0000000f00 */
[----:B------:R0:W-:Y:S04]  /*5ffc0*/  STL.64 [R1+0x3218], R20 ;  /* 0x0032181401007387 */ /* 0x0001e80000100a00 */
[----:B0-----:R-:W3:Y:S04]  /*5ffd0*/  LDL.64 R20, [R1+0x60] ;  /* 0x0000600001147983 */ /* 0x001ee80000100a00 */
[----:B---3--:R0:W-:Y:S04]  /*5ffe0*/  STL.64 [R1+0x3230], R20 ;  /* 0x0032301401007387 */ /* 0x0081e80000100a00 */
[----:B0-----:R-:W3:Y:S01]  /*5fff0*/  LDL.LU R20, [R1+0x390] ;  /* 0x0003900001147983 */ /* 0x001ee20000300800 */
[----:B------:R-:W3:Y:S02]  /*60000*/  LDL.LU R21, [R1+0x394] ;  /* 0x0003940001157983 */ /* 0x000ee40000300800 */
[----:B------:R-:W3:Y:S02]  /*60010*/  LDL.LU R22, [R1+0x398] ;  /* 0x0003980001167983 */ /* 0x000ee40000300800 */
[----:B------:R-:W3:Y:S01]  /*60020*/  LDL.LU R23, [R1+0x39c] ;  /* 0x00039c0001177983 */ /* 0x000ee20000300800 */
[----:B------:R0:W-:Y:S01]  /*60030*/  STL.64 [R1+0x770], R4 ;  /* 0x0007700401007387 */ /* 0x0001e20000100a00 */
[----:B------:R-:W-:Y:S03]  /*60040*/  STL.64 [R1+0x778], R6 ;  /* 0x0007780601007387 */ /* 0x000fe60000100a00 */
[----:B0-----:R-:W4:Y:S01]  /*60050*/  LDL.LU.64 R4, [R1+0x3278] ;  /* 0x0032780001047983 */ /* 0x001f220000300a00 */
[----:B------:R0:W-:Y:S03]  /*60060*/  STL.64 [R1+0x31f8], R8 ;  /* 0x0031f80801007387 */ /* 0x0001e60000100a00 */
[----:B0-----:R-:W2:Y:S01]  /*60070*/  LDL.LU R8, [R1+0x360] ;  /* 0x0003600001087983 */ /* 0x001ea20000300800 */
[----:B------:R-:W2:Y:S02]  /*60080*/  LDL.LU R9, [R1+0x364] ;  /* 0x0003640001097983 */ /* 0x000ea40000300800 */
[----:B------:R-:W2:Y:S02]  /*60090*/  LDL.LU R10, [R1+0x368] ;  /* 0x00036800010a7983 */ /* 0x000ea40000300800 */
[----:B------:R-:W2:Y:S01]  /*600a0*/  LDL.LU R11, [R1+0x36c] ;  /* 0x00036c00010b7983 */ /* 0x000ea20000300800 */
[C---:B----4-:R-:W-:Y:S01]  /*600b0*/  HMMA.16816.F32 R4, R16.reuse, R4, R12 ;  /* 0x000000041004723c */ /* 0x050fe2000000180c */
[----:B--2---:R-:W-:Y:S01]  /*600c0*/  STL.64 [R1+0x3210], R10 ;  /* 0x0032100a01007387 */ /* 0x004fe20000100a00 */
[----:B------:R0:W-:Y:S03]  /*600d0*/  STL.64 [R1+0x3208], R8 ;  /* 0x0032080801007387 */ /* 0x0001e60000100a00 */
[----:B0-----:R-:W2:Y:S01]  /*600e0*/  LDL.LU R8, [R1+0x370] ;  /* 0x0003700001087983 */ /* 0x001ea20000300800 */
[----:B------:R-:W2:Y:S02]  /*600f0*/  LDL.LU R9, [R1+0x374] ;  /* 0x0003740001097983 */ /* 0x000ea40000300800 */
[----:B------:R-:W2:Y:S02]  /*60100*/  LDL.LU R10, [R1+0x378] ;  /* 0x00037800010a7983 */ /* 0x000ea40000300800 */
[----:B------:R-:W2:Y:S01]  /*60110*/  LDL.LU R11, [R1+0x37c] ;  /* 0x00037c00010b7983 */ /* 0x000ea20000300800 */
[----:B------:R-:W4:Y:S01]  /*60120*/  LDL.LU.64 R14, [R1+0x3270] ;  /* 0x00327000010e7983 */ /* 0x000f220000300a00 */
[----:B------:R-:W4:Y:S11]  /*60130*/  LDL.LU.64 R12, [R1+0x3268] ;  /* 0x00326800010c7983 */ /* 0x000f360000300a00 */
[----:B------:R0:W-:Y:S02]  /*60140*/  STL.64 [R1+0x760], R4 ;  /* 0x0007600401007387 */ /* 0x0001e40000100a00 */
[----:B------:R4:W-:Y:S01]  /*60150*/  STL.64 [R1+0x768], R6 ;  /* 0x0007680601007387 */ /* 0x0009e20000100a00 */
[----:B0-----:R-:W4:Y:S02]  /*60160*/  LDL.LU.64 R4, [R1+0x3260] ;  /* 0x0032600001047983 */ /* 0x001f240000300a00 */
[C---:B----4-:R-:W-:Y:S02]  /*60170*/  HMMA.16816.F32 R4, R16.reuse, R4, R12 ;  /* 0x000000041004723c */ /* 0x050fe4000000180c */
[----:B------:R-:W4:Y:S01]  /*60180*/  LDL.LU.64 R14, [R1+0x3258] ;  /* 0x00325800010e7983 */ /* 0x000f220000300a00 */
[----:B------:R-:W4:Y:S11]  /*60190*/  LDL.LU.64 R12, [R1+0x3250] ;  /* 0x00325000010c7983 */ /* 0x000f360000300a00 */
[----:B------:R-:W-:Y:S09]  /*601a0*/  @!UPT UIADD3 URZ, URZ, URZ, URZ ;  /* 0x0000003f3f3ff290 */ /* 0x000ff2000fffe03f */
[----:B------:R0:W-:Y:S01]  /*601b0*/  STL.64 [R1+0x750], R4 ;  /* 0x0007500401007387 */ /* 0x0001e20000100a00 */
[----:B------:R-:W-:Y:S03]  /*601c0*/  STL.64 [R1+0x758], R6 ;  /* 0x0007580601007387 */ /* 0x000fe60000100a00 */
[----:B0-----:R-:W4:Y:S02]  /*601d0*/  LDL.LU.64 R4, [R1+0x3248] ;  /* 0x0032480001047983 */ /* 0x001f240000300a00 */
[----:B----4-:R-:W-:Y:S02]  /*601e0*/  HMMA.16816.F32 R16, R16, R4, R12 ;  /* 0x000000041010723c */ /* 0x010fe4000000180c */
[----:B------:R-:W3:Y:S01]  /*601f0*/  LDL.LU.64 R14, [R1+0x3240] ;  /* 0x00324000010e7983 */ /* 0x000ee20000300a00 */
[----:B------:R-:W3:Y:S01]  /*60200*/  LDL.LU.64 R12, [R1+0x3238] ;  /* 0x00323800010c7983 */ /* 0x000ee20000300a00 */
[----:B------:R-:W-:Y:S01]  /*60210*/  MOV R29, R24 ;  /* 0x00000018001d7202 */ /* 0x000fe20000000f00 */
[----:B------:R-:W-:Y:S11]  /*60220*/  IMAD.MOV.U32 R28, RZ, RZ, R25 ;  /* 0x000000ffff1c7224 */ /* 0x000ff600078e0019 */
[----:B------:R-:W-:Y:S07]  /*60230*/  @!UPT UIADD3 URZ, URZ, URZ, URZ ;  /* 0x0000003f3f3ff290 */ /* 0x000fee000fffe03f */
[----:B------:R0:W-:Y:S01]  /*60240*/  STL.64 [R1+0x740], R16 ;  /* 0x0007401001007387 */ /* 0x0001e20000100a00 */
[----:B------:R1:W-:Y:S03]  /*60250*/  STL.64 [R1+0x748], R18 ;  /* 0x0007481201007387 */ /* 0x0003e60000100a00 */
[----:B0-----:R-:W4:Y:S01]  /*60260*/  LDL.LU R16, [R1+0x350] ;  /* 0x0003500001107983 */ /* 0x001f220000300800 */
[----:B------:R-:W4:Y:S02]  /*60270*/  LDL.LU R17, [R1+0x354] ;  /* 0x0003540001117983 */ /* 0x000f240000300800 */
[----:B-1----:R-:W4:Y:S02]  /*60280*/  LDL.LU R18, [R1+0x358] ;  /* 0x0003580001127983 */ /* 0x002f240000300800 */
[----:B------:R-:W4:Y:S01]  /*60290*/  LDL.LU R19, [R1+0x35c] ;  /* 0x00035c0001137983 */ /* 0x000f220000300800 */
[----:B------:R0:W-:Y:S04]  /*602a0*/  STL.64 [R1+0x31f0], R4 ;  /* 0x0031f00401007387 */ /* 0x0001e80000100a00 */
[----:B0-----:R-:W2:Y:S01]  /*602b0*/  LDL.LU R4, [R1+0x550] ;  /* 0x0005500001047983 */ /* 0x001ea20000300800 */
[----:B------:R-:W2:Y:S02]  /*602c0*/  LDL.LU R5, [R1+0x554] ;  /* 0x0005540001057983 */ /* 0x000ea40000300800 */
[----:B------:R-:W2:Y:S02]  /*602d0*/  LDL.LU R6, [R1+0x558] ;  /* 0x0005580001067983 */ /* 0x000ea40000300800 */
[----:B------:R-:W2:Y:S01]  /*602e0*/  LDL.LU R7, [R1+0x55c] ;  /* 0x00055c0001077983 */ /* 0x000ea20000300800 */
[C---:B---3--:R-:W-:Y:S11]  /*602f0*/  HMMA.16816.F32 R20, R12.reuse, R24, R20 ;  /* 0x000000180c14723c */ /* 0x048ff60000001814 */
[----:B------:R-:W-:Y:S11]  /*60300*/  @!UPT UIADD3 URZ, URZ, URZ, URZ ;  /* 0x0000003f3f3ff290 */ /* 0x000ff6000fffe03f */
[----:B------:R-:W-:Y:S01]  /*60310*/  @!UPT UIADD3 URZ, URZ, URZ, URZ ;  /* 0x0000003f3f3ff290 */ /* 0x000fe2000fffe03f */
        /* <DEDUP_REMOVED lines=8> */
[----:B------:R0:W-:Y:S01]  /*603a0*/  STL.64 [R1+0x720], R24 ;  /* 0x0007201801007387 */ /* 0x0001e20000100a00 */
[----:B------:R-:W-:Y:S01]  /*603b0*/  STL.64 [R1+0x728], R26 ;  /* 0x0007281a01007387 */ /* 0x000fe20000100a00 */
[----:B0-----:R-:W-:Y:S02]  /*603c0*/  MOV R25, R20 ;  /* 0x0000001400197202 */ /* 0x001fe40000000f00 */
[----:B------:R-:W-:Y:S02]  /*603d0*/  MOV R24, R21 ;  /* 0x0000001500187202 */ /* 0x000fe40000000f00 */
[----:B------:R-:W2:Y:S02]  /*603e0*/  LDL.LU.64 R20, [R1+0x3218] ;  /* 0x0032180001147983 */ /* 0x000ea40000300a00 */
[C---:B--2---:R-:W-:Y:S02]  /*603f0*/  HMMA.16816.F32 R20, R12.reuse, R20, R8 ;  /* 0x000000140c14723c */ /* 0x044fe40000001808 */
[----:B------:R-:W2:Y:S01]  /*60400*/  LDL.LU.64 R10, [R1+0x3210] ;  /* 0x00321000010a7983 */ /* 0x000ea20000300a00 */
[----:B------:R-:W2:Y:S11]  /*60410*/  LDL.LU.64 R8, [R1+0x3208] ;  /* 0x0032080001087983 */ /* 0x000eb60000300a00 */
[----:B------:R-:W-:Y:S09]  /*60420*/  @!UPT UIADD3 URZ, URZ, URZ, URZ ;  /* 0x0000003f3f3ff290 */ /* 0x000ff2000fffe03f */
[----:B------:R0:W-:Y:S01]  /*60430*/  STL.64 [R1+0x680], R20 ;  /* 0x0006801401007387 */ /* 0x0001e20000100a00 */
[----:B------:R-:W-:Y:S03]  /*60440*/  STL.64 [R1+0x688], R22 ;  /* 0x0006881601007387 */ /* 0x000fe60000100a00 */
[----:B0-----:R-:W2:Y:S02]  /*60450*/  LDL.LU.64 R20, [R1+0x3200] ;  /* 0x0032000001147983 */ /* 0x001ea40000300a00 */
[C---:B--2---:R-:W-:Y:S11]  /*60460*/  HMMA.16816.F32 R8, R12.reuse, R20, R8 ;  /* 0x000000140c08723c */ /* 0x044ff60000001808 */
[----:B------:R-:W-:Y:S11]  /*60470*/  @!UPT UIADD3 URZ, URZ, URZ, URZ ;  /* 0x0000003f3f3ff290 */ /* 0x000ff6000fffe03f */
[----:B------:R-:W-:Y:S01]  /*60480*/  @!UPT UIADD3 URZ, URZ, URZ, URZ ;  /* 0x0000003f3f3ff290 */ /* 0x000fe2000fffe03f */
[----:B------:R0:W-:Y:S01]  /*60490*/  STL.64 [R1+0x660], R8 ;  /* 0x0006600801007387 */ /* 0x0001e20000100a00 */
[----:B------:R-:W-:Y:S03]  /*604a0*/  STL.64 [R1+0x668], R10 ;  /* 0x0006680a01007387 */ /* 0x000fe60000100a00 */
[----:B0-----:R-:W4:Y:S01]  /*604b0*/  LDL.LU.64 R8, [R1+0x31f8] ;  /* 0x0031f80001087983 */ /* 0x001f220000300a00 */
[----:B------:R0:W-:Y:S03]  /*604c0*/  STL.64 [R1+0x31a0], R20 ;  /* 0x0031a01401007387 */ /* 0x0001e60000100a00 */
[----:B0-----:R-:W2:Y:S01]  /*604d0*/  LDL.64 R20, [R1+0x20] ;  /* 0x0000200001147983 */ /* 0x001ea20000100a00 */
[C---:B----4-:R-:W-:Y:S11]  /*604e0*/  HMMA.16816.F32 R16, R12.reuse, R8, R16 ;  /* 0x000000080c10723c */ /* 0x050ff60000001810 */
[----:B------:R-:W-:Y:S11]  /*604f0*/  @!UPT UIADD3 URZ, URZ, URZ, URZ ;  /* 0x0000003f3f3ff290 */ /* 0x000ff6000fffe03f */
[----:B------:R-:W-:Y:S01]  /*60500*/  @!UPT UIADD3 URZ, URZ, URZ, URZ ;  /* 0x0000003f3f3ff290 */ /* 0x000fe2000fffe03f */
[----:B------:R-:W-:Y:S01]  /*60510*/  STL.64 [R1+0x650], R16 ;  /* 0x0006501001007387 */ /* 0x000fe20000100a00 */
[----:B------:R-:W-:Y:S02]  /*60520*/  STL.64 [R1+0x658], R18 ;  /* 0x0006581201007387 */ /* 0x000fe40000100a00 */
[----:B------:R-:W0:Y:S01]  /*60530*/  LDSM.16.M88.4 R16, [R3+0x56800] ;  /* 0x056800000310783b */ /* 0x000e220000000200 */
[----:B--2---:R-:W-:Y:S01]  /*60540*/  HMMA.16816.F32 R4, R12, R20, R4 ;  /* 0x000000140c04723c */ /* 0x004fe20000001804 */
[----:B------:R-:W-:Y:S02]  /*60550*/  MOV R2, R8 ;  /* 0x0000000800027202 */ /* 0x000fe40000000f00 */
[----:B------:R-:W-:Y:S01]  /*60560*/  IMAD.MOV.U32 R0, RZ, RZ, R9 ;  /* 0x000000ffff007224 */ /* 0x000fe200078e0009 */
[----:B------:R-:W2:Y:S01]  /*60570*/  LDL.LU R8, [R1+0x540] ;  /* 0x0005400001087983 */ /* 0x000ea20000300800 */
[----:B------:R-:W2:Y:S02]  /*60580*/  LDL.LU R9, [R1+0x544] ;  /* 0x0005440001097983 */ /* 0x000ea40000300800 */
[----:B------:R-:W2:Y:S02]  /*60590*/  LDL.LU R10, [R1+0x548] ;  /* 0x00054800010a7983 */ /* 0x000ea40000300800 */
[----:B------:R-:W2:Y:S01]  /*605a0*/  LDL.LU R11, [R1+0x54c] ;  /* 0x00054c00010b7983 */ /* 0x000ea20000300800 */
[----:B0-----:R-:W-:Y:S01]  /*605b0*/  STL.64 [R1+0x3100], R18 ;  /* 0x0031001201007387 */ /* 0x001fe20000100a00 */
[----:B------:R0:W-:Y:S03]  /*605c0*/  STL.64 [R1+0x30f8], R16 ;  /* 0x0030f81001007387 */ /* 0x0001e60000100a00 */
[----:B0-----:R-:W2:Y:S09]  /*605d0*/  LDL.64 R16, [R1+0x10] ;  /* 0x0000100001107983 */ /* 0x001eb20000100a00 */
[----:B------:R0:W-:Y:S02]  /*605e0*/  STL.64 [R1+0x630], R4 ;  /* 0x0006300401007387 */ /* 0x0001e40000100a00 */
[----:B------:R1:W-:Y:S01]  /*605f0*/  STL.64 [R1+0x638], R6 ;  /* 0x0006380601007387 */ /* 0x0003e20000100a00 */
[----:B0-----:R-:W3:Y:S01]  /*60600*/  LDL.LU.64 R4, [R1+0x31f0] ;  /* 0x0031f00001047983 */ /* 0x001ee20000300a00 */
[----:B-1----:R-:W-:-:S02]  /*60610*/  MOV R7, R20 ;  /* 0x0000001400077202 */ /* 0x002fc40000000f00 */
[----:B------:R-:W-:Y:S01]  /*60620*/  MOV R6, R21 ;  /* 0x0000001500067202 */ /* 0x000fe20000000f00 */
[----:B------:R-:W4:Y:S01]  /*60630*/  LDL.LU R20, [R1+0x500] ;  /* 0x0005000001147983 */ /* 0x000f220000300800 */
[----:B------:R-:W4:Y:S01]  /*60640*/  LDL.LU R21, [R1+0x504] ;  /* 0x0005040001157983 */ /* 0x000f220000300800 */
[----:B------:R-:W2:Y:S02]  /*60650*/  LDL.LU R22, [R1+0x508] ;  /* 0x0005080001167983 */ /* 0x000ea40000300800 */
[----:B------:R-:W2:Y:S02]  /*60660*/  LDL.LU R23, [R1+0x50c] ;  /* 0x00050c0001177983 */ /* 0x000ea40000300800 */
[----:B--2---:R-:W-:Y:S01]  /*60670*/  STL.64 [R1+0x31b0], R22 ;  /* 0x0031b01601007387 */ /* 0x004fe20000100a00 */
[----:B----4-:R0:W-:Y:S02]  /*60680*/  STL.64 [R1+0x31a8], R20 ;  /* 0x0031a81401007387 */ /* 0x0101e40000100a00 */
[----:B0-----:R-:W-:Y:S01]  /*60690*/  MOV R20, R25 ;  /* 0x0000001900147202 */ /* 0x001fe20000000f00 */
[----:B------:R-:W-:-:S05]  /*606a0*/  IMAD.MOV.U32 R21, RZ, RZ, R24 ;  /* 0x000000ffff157224 */ /* 0x000fca00078e0018 */
[----:B------:R-:W-:Y:S01]  /*606b0*/  STL.64 [R1+0x31c8], R20 ;  /* 0x0031c81401007387 */ /* 0x000fe20000100a00 */
[----:B------:R-:W2:Y:S02]  /*606c0*/  LDL.LU R24, [R1+0x4f0] ;  /* 0x0004f00001187983 */ /* 0x000ea40000300800 */
[----:B------:R-:W2:Y:S02]  /*606d0*/  LDL.LU R25, [R1+0x4f4] ;  /* 0x0004f40001197983 */ /* 0x000ea40000300800 */
[----:B------:R-:W4:Y:S01]  /*606e0*/  LDL.LU R26, [R1+0x4f8] ;  /* 0x0004f800011a7983 */ /* 0x000f220000300800 */
[----:B------:R-:W4:Y:S01]  /*606f0*/  LDL.LU R27, [R1+0x4fc] ;  /* 0x0004fc00011b7983 */ /* 0x000f220000300800 */
[C---:B------:R-:W-:Y:S03]  /*60700*/  HMMA.16816.F32 R8, R12.reuse, R16, R8 ;  /* 0x000000100c08723c */ /* 0x040fe60000001808 */
[----:B----4-:R-:W-:Y:S01]  /*60710*/  STL.64 [R1+0x31c0], R26 ;  /* 0x0031c01a01007387 */ /* 0x010fe20000100a00 */
[----:B--2---:R0:W-:Y:S03]  /*60720*/  STL.64 [R1+0x31b8], R24 ;  /* 0x0031b81801007387 */ /* 0x0041e60000100a00 */
[----:B0-----:R-:W2:Y:S01]  /*60730*/  LDL.LU R24, [R1+0x510] ;  /* 0x0005100001187983 */ /* 0x001ea20000300800 */
[----:B------:R-:W2:Y:S02]  /*60740*/  LDL.LU R25, [R1+0x514] ;  /* 0x0005140001197983 */ /* 0x000ea40000300800 */
[----:B------:R-:W4:Y:S02]  /*60750*/  LDL.LU R26, [R1+0x518] ;  /* 0x00051800011a7983 */ /* 0x000f240000300800 */
[----:B------:R-:W4:Y:S02]  /*60760*/  LDL.LU R27, [R1+0x51c] ;  /* 0x00051c00011b7983 */ /* 0x000f240000300800 */
        /* <DEDUP_REMOVED lines=8> */
[----:B0-----:R-:W2:Y:S01]  /*607f0*/  LDL.LU.64 R10, [R1+0x31e8] ;  /* 0x0031e800010a7983 */ /* 0x001ea20000300a00 */
[----:B------:R-:W2:Y:S02]  /*60800*/  LDL.LU.64 R8, [R1+0x31e0] ;  /* 0x0031e00001087983 */ /* 0x000ea40000300a00 */
[----:B------:R0:W-:Y:S02]  /*60810*/  STL.64 [R1+0x3170], R16 ;  /* 0x0031701001007387 */ /* 0x0001e40000100a00 */
[----:B0-----:R-:W3:Y:S01]  /*60820*/  LDL.LU R16, [R1+0x530] ;  /* 0x0005300001107983 */ /* 0x001ee20000300800 */
[----:B------:R-:W3:Y:S02]  /*60830*/  LDL.LU R17, [R1+0x534] ;  /* 0x0005340001117983 */ /* 0x000ee40000300800 */
[----:B------:R-:W3:Y:S02]  /*60840*/  LDL.LU R18, [R1+0x538] ;  /* 0x0005380001127983 */ /* 0x000ee40000300800 */
[----:B------:R-:W3:Y:S02]  /*60850*/  LDL.LU R19, [R1+0x53c] ;  /* 0x00053c0001137983 */ /* 0x000ee40000300800 */
[----:B---3--:R-:W-:Y:S07]  /*60860*/  HMMA.16816.F32 R12, R12, R4, R16 ;  /* 0x000000040c0c723c */ /* 0x008fee0000001810 */
[----:B------:R-:W-:Y:S01]  /*60870*/  MOV R16, R7 ;  /* 0x0000000700107202 */ /* 0x000fe20000000f00 */
[----:B------:R-:W-:Y:S11]  /*60880*/  IMAD.MOV.U32 R17, RZ, RZ, R6 ;  /* 0x000000ffff117224 */ /* 0x000ff600078e0006 */
[----:B------:R-:W-:Y:S04]  /*60890*/  @!UPT UIADD3 URZ, URZ, URZ, URZ ;  /* 0x0000003f3f3ff290 */ /* 0x000fe8000fffe03f */
[----:B------:R-:W-:Y:S01]  /*608a0*/  STL.64 [R1+0x5f0], R12 ;  /* 0x0005f00c01007387 */ /* 0x000fe20000100a00 */
[----:B------:R-:W-:Y:S02]  /*608b0*/  STL.64 [R1+0x5f8], R14 ;  /* 0x0005f80e01007387 */ /* 0x000fe40000100a00 */
[----:B------:R-:W-:Y:S02]  /*608c0*/  STL.64 [R1+0x3188], R16 ;  /* 0x0031881001007387 */ /* 0x000fe40000100a00 */
[----:B------:R0:W-:Y:S02]  /*608d0*/  STL.64 [R1+0x3168], R4 ;  /* 0x0031680401007387 */ /* 0x0001e40000100a00 */
[----:B0-----:R-:W3:Y:S01]  /*608e0*/  LDL.LU R4, [R1+0x4c0] ;  /* 0x0004c00001047983 */ /* 0x001ee20000300800 */
[----:B------:R-:W3:Y:S02]  /*608f0*/  LDL.LU R5, [R1+0x4c4] ;  /* 0x0004c40001057983 */ /* 0x000ee40000300800 */
[----:B------:R-:W4:Y:S02]  /*60900*/  LDL.LU R6, [R1+0x4c8] ;  /* 0x0004c80001067983 */ /* 0x000f240000300800 */
[----:B------:R-:W4:Y:S01]  /*60910*/  LDL.LU R7, [R1+0x4cc] ;  /* 0x0004cc0001077983 */ /* 0x000f220000300800 */
[----:B------:R-:W-:-:S02]  /*60920*/  MOV R20, R29 ;  /* 0x0000001d00147202 */ /* 0x000fc40000000f00 */
[----:B------:R-:W-:-:S07]  /*60930*/  MOV R21, R28 ;  /* 0x0000001c00157202 */ /* 0x000fce0000000f00 */
[C---:B--2---:R-:W-:Y:S01]  /*60940*/  HMMA.16816.F32 R20, R8.reuse, R20, R24 ;  /* 0x000000140814723c */ /* 0x044fe20000001818 */
[----:B----4-:R-:W-:Y:S01]  /*60950*/  STL.64 [R1+0x3180], R6 ;  /* 0x0031800601007387 */ /* 0x010fe20000100a00 */
        /* <DEDUP_REMOVED lines=11> */
[----:B------:R-:W3:Y:S01]  /*60a10*/  LDL.64 R12, [R1+0x50] ;  /* 0x00005000010c7983 */ /* 0x000ee20000100a00 */
[----:B------:R-:W4:Y:S02]  /*60a20*/  LDL.LU.64 R26, [R1+0x31d8] ;  /* 0x0031d800011a7983 */ /* 0x000f240000300a00 */
[----:B------:R-:W4:Y:S02]  /*60a30*/  LDL.LU.64 R24, [R1+0x31d0] ;  /* 0x0031d00001187983 */ /* 0x000f240000300a00 */
[----:B------:R0:W-:Y:S01]  /*60a40*/  STL.64 [R1+0x5e0], R20 ;  /* 0x0005e01401007387 */ /* 0x0001e20000100a00 */
[----:B------:R4:W-:Y:S04]  /*60a50*/  STL.64 [R1+0x5e8], R22 ;  /* 0x0005e81601007387 */ /* 0x0009e80000100a00 */
[----:B0-----:R-:W4:Y:S02]  /*60a60*/  LDL.LU.64 R20, [R1+0x31c8] ;  /* 0x0031c80001147983 */ /* 0x001f240000300a00 */
[C---:B----4-:R-:W-:Y:S02]  /*60a70*/  HMMA.16816.F32 R20, R8.reuse, R20, R24 ;  /* 0x000000140814723c */ /* 0x050fe40000001818 */
[----:B------:R-:W4:Y:S01]  /*60a80*/  LDL.LU.64 R26, [R1+0x31c0] ;  /* 0x0031c000011a7983 */ /* 0x000f220000300a00 */
[----:B------:R-:W4:Y:S11]  /*60a90*/  LDL.LU.64 R24, [R1+0x31b8] ;  /* 0x0031b80001187983 */ /* 0x000f360000300a00 */
[----:B------:R-:W-:Y:S09]  /*60aa0*/  @!UPT UIADD3 URZ, URZ, URZ, URZ ;  /* 0x0000003f3f3ff290 */ /* 0x000ff2000fffe03f */
[----:B------:R-:W-:Y:S01]  /*60ab0*/  STL.64 [R1+0x5d0], R20 ;  /* 0x0005d01401007387 */ /* 0x000fe20000100a00 */
[----:B------:R0:W-:Y:S03]  /*60ac0*/  STL.64 [R1+0x5d8], R22 ;  /* 0x0005d81601007387 */ /* 0x0001e60000100a00 */
[----:B0-----:R-:W3:Y:S01]  /*60ad0*/  LDL.LU.64 R22, [R1+0x31b0] ;  /* 0x0031b00001167983 */ /* 0x001ee20000300a00 */
[----:B------:R-:W3:Y:S02]  /*60ae0*/  LDL.LU.64 R20, [R1+0x31a8] ;  /* 0x0031a80001147983 */ /* 0x000ee40000300a00 */
[C---:B---3--:R-:W-:Y:S11]  /*60af0*/  HMMA.16816.F32 R20, R8.reuse, R12, R20 ;  /* 0x0000000c0814723c */ /* 0x048ff60000001814 */
[----:B------:R-:W-:Y:S11]  /*60b00*/  @!UPT UIADD3 URZ, URZ, URZ, URZ ;  /* 0x0000003f3f3ff290 */ /* 0x000ff6000fffe03f */
[----:B------:R-:W-:Y:S01]  /*60b10*/  @!UPT UIADD3 URZ, URZ, URZ, URZ ;  /* 0x0000003f3f3ff290 */ /* 0x000fe2000fffe03f */
[----:B------:R0:W-:Y:S01]  /*60b20*/  STL.64 [R1+0x5c0], R20 ;  /* 0x0005c01401007387 */ /* 0x0001e20000100a00 */
[----:B------:R-:W-:Y:S03]  /*60b30*/  STL.64 [R1+0x5c8], R22 ;  /* 0x0005c81601007387 */ /* 0x000fe60000100a00 */
[----:B0-----:R-:W4:Y:S01]  /*60b40*/  LDL.LU.64 R20, [R1+0x31a0] ;  /* 0x0031a00001147983 */ /* 0x001f220000300a00 */
[----:B------:R4:W-:Y:S02]  /*60b50*/  STL.64 [R1+0x3138], R12 ;  /* 0x0031380c01007387 */ /* 0x0009e40000100a00 */
[----:B----4-:R-:W-:Y:S01]  /*60b60*/  HMMA.16816.F32 R12, R8, R20, R24 ;  /* 0x00000014080c723c */ /* 0x010fe20000001818 */
[----:B------:R-:W3:Y:S11]  /*60b70*/  LDL.LU R24, [R1+0x4b0] ;  /* 0x0004b00001187983 */ /* 0x000ef60000300800 */
[----:B------:R-:W-:Y:S11]  /*60b80*/  @!UPT UIADD3 URZ, URZ, URZ, URZ ;  /* 0x0000003f3f3ff290 */ /* 0x000ff6000fffe03f */
[----:B------:R0:W-:Y:S01]  /*60b90*/  STL.64 [R1+0x5b0], R12 ;  /* 0x0005b00c01007387 */ /* 0x0001e20000100a00 */
[----:B------:R-:W-:Y:S02]  /*60ba0*/  STL.64 [R1+0x5b8], R14 ;  /* 0x0005b80e01007387 */ /* 0x000fe40000100a00 */
[----:B------:R-:W3:Y:S02]  /*60bb0*/  LDL.LU R25, [R1+0x4b4] ;  /* 0x0004b40001197983 */ /* 0x000ee40000300800 */
[----:B------:R-:W3:Y:S01]  /*60bc0*/  LDL.LU R26, [R1+0x4b8] ;  /* 0x0004b800011a7983 */ /* 0x000ee20000300800 */
[----:B------:R-:W3:Y:S04]  /*60bd0*/  LDL.LU R27, [R1+0x4bc] ;  /* 0x0004bc00011b7983 */ /* 0x000ee80000300800 */
[----:B0-----:R-:W4:Y:S01]  /*60be0*/  LDL.64 R12, [R1+0x60] ;  /* 0x00006000010c7983 */ /* 0x001f220000100a00 */
[----:B------:R-:W-:-:S02]  /*60bf0*/  MOV R16, R2 ;  /* 0x0000000200107202 */ /* 0x000fc40000000f00 */
[----:B------:R-:W-:-:S07]  /*60c00*/  MOV R17, R0 ;  /* 0x0000000000117202 */ /* 0x000fce0000000f00 */
[C---:B--2---:R-:W-:Y:S01]  /*60c10*/  HMMA.16816.F32 R16, R8.reuse, R16, R4 ;  /* 0x000000100810723c */ /* 0x044fe20000001804 */
[----:B----4-:R0:W-:Y:S04]  /*60c20*/  STL.64 [R1+0x3150], R12 ;  /* 0x0031500c01007387 */ /* 0x0101e80000100a00 */
[----:B0-----:R-:W2:Y:S01]  /*60c30*/  LDL.64 R12, [R1+0x70] ;  /* 0x00007000010c7983 */ /* 0x001ea20000100a00 */
        /* <DEDUP_REMOVED lines=9> */
[----:B------:R-:W2:Y:S02]  /*60cd0*/  LDL.LU R22, [R1+0x498] ;  /* 0x0004980001167983 */ /* 0x000ea40000300800 */
[----:B------:R-:W2:Y:S01]  /*60ce0*/  LDL.LU R23, [R1+0x49c] ;  /* 0x00049c0001177983 */ /* 0x000ea20000300800 */
[----:B------:R-:W4:Y:S01]  /*60cf0*/  LDL.LU.64 R6, [R1+0x3198] ;  /* 0x0031980001067983 */ /* 0x000f220000300a00 */
[----:B------:R-:W4:Y:S02]  /*60d00*/  LDL.LU.64 R4, [R1+0x3190] ;  /* 0x0031900001047983 */ /* 0x000f240000300a00 */
        /* <DEDUP_REMOVED lines=19> */
[----:B------:R-:W2:Y:S02]  /*60e40*/  LDL.LU R18, [R1+0x608] ;  /* 0x0006080001127983 */ /* 0x000ea40000300800 */
[----:B------:R-:W2:Y:S02]  /*60e50*/  LDL.LU R19, [R1+0x60c] ;  /* 0x00060c0001137983 */ /* 0x000ea40000300800 */
[----:B--2---:R-:W-:Y:S01]  /*60e60*/  STL.64 [R1+0x3118], R18 ;  /* 0x0031181201007387 */ /* 0x004fe20000100a00 */
[----:B----4-:R0:W-:Y:S03]  /*60e70*/  STL.64 [R1+0x3110], R16 ;  /* 0x0031101001007387 */ /* 0x0101e60000100a00 */
[----:B0-----:R-:W2:Y:S01]  /*60e80*/  LDL.64 R16, [R1+0x30] ;  /* 0x0000300001107983 */ /* 0x001ea20000100a00 */
[----:B---3--:R-:W-:Y:S03]  /*60e90*/  HMMA.16816.F32 R8, R8, R4, R24 ;  /* 0x000000040808723c */ /* 0x008fe60000001818 */
[----:B--2---:R0:W-:Y:S04]  /*60ea0*/  STL.64 [R1+0x3128], R16 ;  /* 0x0031281001007387 */ /* 0x0041e80000100a00 */
[----:B0-----:R-:W2:Y:S01]  /*60eb0*/  LDL.LU R16, [R1+0x470] ;  /* 0x0004700001107983 */ /* 0x001ea20000300800 */
[----:B------:R-:W2:Y:S02]  /*60ec0*/  LDL.LU R17, [R1+0x474] ;  /* 0x0004740001117983 */ /* 0x000ea40000300800 */
[----:B------:R-:W2:Y:S02]  /*60ed0*/  LDL.LU R18, [R1+0x478] ;  /* 0x0004780001127983 */ /* 0x000ea40000300800 */
[----:B------:R-:W2:Y:S01]  /*60ee0*/  LDL.LU R19, [R1+0x47c] ;  /* 0x00047c0001137983 */ /* 0x000ea20000300800 */
[----:B------:R-:W3:Y:S01]  /*60ef0*/  LDL.LU.64 R26, [R1+0x3160] ;  /* 0x00316000011a7983 */ /* 0x000ee20000300a00 */
[----:B------:R-:W3:Y:S09]  /*60f00*/  LDL.LU.64 R24, [R1+0x3158] ;  /* 0x0031580001187983 */ /* 0x000ef20000300a00 */
[----:B------:R0:W-:Y:S02]  /*60f10*/  STL.64 [R1+0x520], R8 ;  /* 0x0005200801007387 */ /* 0x0001e40000100a00 */
[----:B------:R1:W-:Y:S01]  /*60f20*/  STL.64 [R1+0x528], R10 ;  /* 0x0005280a01007387 */ /* 0x0003e20000100a00 */
        /* <DEDUP_REMOVED lines=9> */
[C---:B---3--:R-:W-:Y:S11]  /*60fc0*/  HMMA.16816.F32 R8, R24.reuse, R12, R8 ;  /* 0x0000000c1808723c */ /* 0x048ff60000001808 */
[----:B------:R-:W-:Y:S11]  /*60fd0*/  @!UPT UIADD3 URZ, URZ, URZ, URZ ;  /* 0x0000003f3f3ff290 */ /* 0x000ff6000fffe03f */
[----:B------:R-:W-:Y:S01]  /*60fe0*/  @!UPT UIADD3 URZ, URZ, URZ, URZ ;  /* 0x0000003f3f3ff290 */ /* 0x000fe2000fffe03f */
[----:B------:R0:W-:Y:S01]  /*60ff0*/  STL.64 [R1+0xe0], R8 ;  /* 0x0000e00801007387 */ /* 0x0001e20000100a00 */
[----:B------:R1:W-:Y:S01]  /*61000*/  STL.64 [R1+0xe8], R10 ;  /* 0x0000e80a01007387 */ /* 0x0003e20000100a00 */
[----:B0-----:R-:W-:Y:S01]  /*61010*/  MOV R9, R12 ;  /* 0x0000000c00097202 */ /* 0x001fe20000000f00 */
[----:B------:R-:W-:Y:S02]  /*61020*/  IMAD.MOV.U32 R8, RZ, RZ, R13 ;  /* 0x000000ffff087224 */ /* 0x000fe400078e000d */
[----:B------:R-:W3:Y:S02]  /*61030*/  LDL.LU.64 R12, [R1+0x3150] ;  /* 0x00315000010c7983 */ /* 0x000ee40000300a00 */
[C---:B---3--:R-:W-:Y:S01]  /*61040*/  HMMA.16816.F32 R20, R24.reuse, R12, R20 ;  /* 0x0000000c1814723c */ /* 0x048fe20000001814 */
[----:B-1----:R-:W-:Y:S02]  /*61050*/  MOV R11, R12 ;  /* 0x0000000c000b7202 */ /* 0x002fe40000000f00 */
[----:B------:R-:W-:Y:S11]  /*61060*/  MOV R10, R13 ;  /* 0x0000000d000a7202 */ /* 0x000ff60000000f00 */
[----:B------:R-:W-:Y:S09]  /*61070*/  @!UPT UIADD3 URZ, URZ, URZ, URZ ;  /* 0x0000003f3f3ff290 */ /* 0x000ff2000fffe03f */
[----:B------:R-:W-:Y:S01]  /*61080*/  STL.64 [R1+0xd0], R20 ;  /* 0x0000d01401007387 */ /* 0x000fe20000100a00 */
[----:B------:R0:W-:Y:S03]  /*61090*/  STL.64 [R1+0xd8], R22 ;  /* 0x0000d81601007387 */ /* 0x0001e60000100a00 */
[----:B0-----:R-:W3:Y:S01]  /*610a0*/  LDL.LU.64 R22, [R1+0x3148] ;  /* 0x0031480001167983 */ /* 0x001ee20000300a00 */
[----:B------:R-:W3:Y:S02]  /*610b0*/  LDL.LU.64 R20, [R1+0x3140] ;  /* 0x0031400001147983 */ /* 0x000ee40000300a00 */
[----:B------:R-:W3:Y:S02]  /*610c0*/  LDL.LU.64 R12, [R1+0x3138] ;  /* 0x00313800010c7983 */ /* 0x000ee40000300a00 */
[C---:B---3--:R-:W-:Y:S11]  /*610d0*/  HMMA.16816.F32 R20, R24.reuse, R12, R20 ;  /* 0x0000000c1814723c */ /* 0x048ff60000001814 */
[----:B------:R-:W-:Y:S11]  /*610e0*/  @!UPT UIADD3 URZ, URZ, URZ, URZ ;  /* 0x0000003f3f3ff290 */ /* 0x000ff6000fffe03f */
[----:B------:R-:W-:Y:S01]  /*610f0*/  @!UPT UIADD3 URZ, URZ, URZ, URZ ;  /* 0x0000003f3f3ff290 */ /* 0x000fe2000fffe03f */
[----:B------:R0:W-:Y:S01]  /*61100*/  STL.64 [R1+0xc0], R20 ;  /* 0x0000c01401007387 */ /* 0x0001e20000100a00 */
[----:B------:R-:W-:Y:S03]  /*61110*/  STL.64 [R1+0xc8], R22 ;  /* 0x0000c81601007387 */ /* 0x000fe60000100a00 */
[----:B0-----:R-:W2:Y:S01]  /*61120*/  LDL.LU.64 R20, [R1+0x3130] ;  /* 0x0031300001147983 */ /* 0x001ea20000300a00 */
[----:B------:R0:W-:Y:S03]  /*61130*/  STL.64 [R1+0x30c8], R12 ;  /* 0x0030c80c01007387 */ /* 0x0001e60000100a00 */
[----:B0-----:R-:W3:Y:S01]  /*61140*/  LDL.LU R12, [R1+0x640] ;  /* 0x00064000010c7983 */ /* 0x001ee20000300800 */
[----:B------:R-:W3:Y:S02]  /*61150*/  LDL.LU R13, [R1+0x644] ;  /* 0x00064400010d7983 */ /* 0x000ee40000300800 */
[----:B------:R-:W3:Y:S02]  /*61160*/  LDL.LU R14, [R1+0x648] ;  /* 0x00064800010e7983 */ /* 0x000ee40000300800 */
[----:B------:R-:W3:Y:S01]  /*61170*/  LDL.LU R15, [R1+0x64c] ;  /* 0x00064c00010f7983 */ /* 0x000ee20000300800 */
        /* <DEDUP_REMOVED lines=8> */
[C---:B----4-:R-:W-:Y:S01]  /*61200*/  HMMA.16816.F32 R4, R24.reuse, R16, R4 ;  /* 0x000000101804723c */ /* 0x050fe20000001804 */
[----:B------:R-:W-:Y:S01]  /*61210*/  MOV R2, R16 ;  /* 0x0000001000027202 */ /* 0x000fe20000000f00 */
[----:B------:R-:W-:Y:S11]  /*61220*/  IMAD.MOV.U32 R0, RZ, RZ, R17 ;  /* 0x000000ffff007224 */ /* 0x000ff600078e0011 */
[----:B------:R-:W-:Y:S10]  /*61230*/  @!UPT UIADD3 URZ, URZ, URZ, URZ ;  /* 0x0000003f3f3ff290 */ /* 0x000ff4000fffe03f */
[----:B------:R0:W-:Y:S01]  /*61240*/  STL.64 [R1], R4 ;  /* 0x0000000401007387 */ /* 0x0001e20000100a00 */
[----:B------:R-:W-:Y:S03]  /*61250*/  STL.64 [R1+0x8], R6 ;  /* 0x0000080601007387 */ /* 0x000fe60000100a00 */
[----:B0-----:R-:W4:Y:S01]  /*61260*/  LDL.LU.64 R4, [R1+0x3120] ;  /* 0x0031200001047983 */ /* 0x001f220000300a00 */
[----:B------:R-:W2:Y:S02]  /*61270*/  LDL.LU.64 R18, [R1+0x3118] ;  /* 0x0031180001127983 */ /* 0x000ea40000300a00 */
[----:B------:R-:W2:Y:S02]  /*61280*/  LDL.LU.64 R16, [R1+0x3110] ;  /* 0x0031100001107983 */ /* 0x000ea40000300a00 */
[C---:B--2---:R-:W-:Y:S11]  /*61290*/  HMMA.16816.F32 R16, R24.reuse, R20, R16 ;  /* 0x000000141810723c */ /* 0x044ff60000001810 */
[----:B------:R-:W-:Y:S11]  /*612a0*/  @!UPT UIADD3 URZ, URZ, URZ, URZ ;  /* 0x0000003f3f3ff290 */ /* 0x000ff6000fffe03f */
[----:B------:R-:W-:Y:S01]  /*612b0*/  @!UPT UIADD3 URZ, URZ, URZ, URZ ;  /* 0x0000003f3f3ff290 */ /* 0x000fe2000fffe03f */
[----:B------:R0:W-:Y:S01]  /*612c0*/  STL.64 [R1+0x90], R16 ;  /* 0x0000901001007387 */ /* 0x0001e20000100a00 */
[----:B------:R1:W-:Y:S03]  /*612d0*/  STL.64 [R1+0x98], R18 ;  /* 0x0000981201007387 */ /* 0x0003e60000100a00 */
[----:B0-----:R-:W3:Y:S01]  /*612e0*/  LDL.LU.64 R16, [R1+0x3108] ;  /* 0x0031080001107983 */ /* 0x001ee20000300a00 */
[----:B------:R-:W-:Y:S02]  /*612f0*/  MOV R7, R20 ;  /* 0x0000001400077202 */ /* 0x000fe40000000f00 */
[----:B------:R-:W-:Y:S02]  /*61300*/  MOV R6, R21 ;  /* 0x0000001500067202 */ /* 0x000fe40000000f00 */
[----:B---3--:R-:W-:Y:S07]  /*61310*/  HMMA.16816.F32 R20, R24, R16, R12 ;  /* 0x000000101814723c */ /* 0x008fee000000180c */
[----:B------:R-:W-:-:S02]  /*61320*/  MOV R12, R11 ;  /* 0x0000000b000c7202 */ /* 0x000fc40000000f00 */
[----:B------:R-:W-:Y:S02]  /*61330*/  MOV R13, R10 ;  /* 0x0000000a000d7202 */ /* 0x000fe40000000f00 */
[----:B------:R-:W-:Y:S01]  /*61340*/  MOV R15, R16 ;  /* 0x00000010000f7202 */ /* 0x000fe20000000f00 */
[----:B------:R-:W-:-:S11]  /*61350*/  IMAD.MOV.U32 R14, RZ, RZ, R17 ;  /* 0x000000ffff0e7224 */ /* 0x000fd600078e0011 */
[----:B------:R0:W-:Y:S01]  /*61360*/  STL.64 [R1+0xb0], R20 ;  /* 0x0000b01401007387 */ /* 0x0001e20000100a00 */
[----:B------:R2:W-:Y:S02]  /*61370*/  STL.64 [R1+0xb8], R22 ;  /* 0x0000b81601007387 */ /* 0x0005e40000100a00 */
[----:B-1----:R-:W3:Y:S02]  /*61380*/  LDL.LU.64 R18, [R1+0x3100] ;  /* 0x0031000001127983 */ /* 0x002ee40000300a00 */
[----:B------:R-:W3:Y:S01]  /*61390*/  LDL.LU.64 R16, [R1+0x30f8] ;  /* 0x0030f80001107983 */ /* 0x000ee20000300a00 */
[----:B------:R1:W-:Y:S04]  /*613a0*/  STL.64 [R1+0x30e0], R12 ;  /* 0x0030e00c01007387 */ /* 0x0003e80000100a00 */
[----:B0-----:R-:W3:Y:S01]  /*613b0*/  LDL.LU R20, [R1+0x6f0] ;  /* 0x0006f00001147983 */ /* 0x001ee20000300800 */
[----:B------:R-:W3:Y:S02]  /*613c0*/  LDL.LU R21, [R1+0x6f4] ;  /* 0x0006f40001157983 */ /* 0x000ee40000300800 */
[----:B--2---:R-:W2:Y:S02]  /*613d0*/  LDL.LU R22, [R1+0x6f8] ;  /* 0x0006f80001167983 */ /* 0x004ea40000300800 */
[----:B------:R-:W2:Y:S01]  /*613e0*/  LDL.LU R23, [R1+0x6fc] ;  /* 0x0006fc0001177983 */ /* 0x000ea20000300800 */
[----:B-1----:R-:W-:Y:S01]  /*613f0*/  MOV R12, R9 ;  /* 0x00000009000c7202 */ /* 0x002fe20000000f00 */
[----:B------:R-:W-:-:S02]  /*61400*/  IMAD.MOV.U32 R13, RZ, RZ, R8 ;  /* 0x000000ffff0d7224 */ /* 0x000fc400078e0008 */
[----:B------:R-:W0:Y:S04]  /*61410*/  LDSM.16.M88.4 R8, [R3+0x57000] ;  /* 0x057000000308783b */ /* 0x000e280000000200 */
[----:B--2---:R-:W-:Y:S01]  /*61420*/  STL.64 [R1+0x30d8], R22 ;  /* 0x0030d81601007387 */ /* 0x004fe20000100a00 */
[----:B---3--:R1:W-:Y:S03]  /*61430*/  STL.64 [R1+0x30d0], R20 ;  /* 0x0030d01401007387 */ /* 0x0083e60000100a00 */
[----:B-1----:R-:W2:Y:S01]  /*61440*/  LDL.LU R20, [R1+0x700] ;  /* 0x0007000001147983 */ /* 0x002ea20000300800 */
[----:B------:R-:W2:Y:S02]  /*61450*/  LDL.LU R21, [R1+0x704] ;  /* 0x0007040001157983 */ /* 0x000ea40000300800 */
[----:B------:R-:W3:Y:S02]  /*61460*/  LDL.LU R22, [R1+0x708] ;  /* 0x0007080001167983 */ /* 0x000ee40000300800 */
[----:B------:R-:W3:Y:S01]  /*61470*/  LDL.LU R23, [R1+0x70c] ;  /* 0x00070c0001177983 */ /* 0x000ee20000300800 */
[----:B------:R-:W2:Y:S01]  /*61480*/  LDL.LU R28, [R1+0xf64] ;  /* 0x000f6400011c7983 */ /* 0x000ea20000300800 */
[----:B------:R-:W4:Y:S03]  /*61490*/  LDL R29, [R1+0xe28] ;  /* 0x000e2800011d7983 */ /* 0x000f260000100800 */
        /* <DEDUP_REMOVED lines=10> */
[----:B------:R-:W2:Y:S02]  /*61540*/  LDL.LU R10, [R1+0x6a8] ;  /* 0x0006a800010a7983 */ /* 0x000ea40000300800 */
[----:B------:R-:W2:Y:S02]  /*61550*/  LDL.LU R11, [R1+0x6ac] ;  /* 0x0006ac00010b7983 */ /* 0x000ea40000300800 */
[----:B--2---:R-:W-:Y:S01]  /*61560*/  STL.64 [R1+0x3070], R10 ;  /* 0x0030700a01007387 */ /* 0x004fe20000100a00 */
[----:B---3--:R0:W-:Y:S02]  /*61570*/  STL.64 [R1+0x3068], R8 ;  /* 0x0030680801007387 */ /* 0x0081e40000100a00 */
[----:B0-----:R-:W-:-:S02]  /*61580*/  MOV R8, R15 ;  /* 0x0000000f00087202 */ /* 0x001fc40000000f00 */
[----:B------:R-:W-:-:S05]  /*61590*/  MOV R9, R14 ;  /* 0x0000000e00097202 */ /* 0x000fca0000000f00 */
[----:B------:R0:W-:Y:S02]  /*615a0*/  STL.64 [R1+0x3088], R8 ;  /* 0x0030880801007387 */ /* 0x0001e40000100a00 */
[----:B0-----:R-:W-:Y:S01]  /*615b0*/  MOV R8, R7 ;  /* 0x0000000700087202 */ /* 0x001fe20000000f00 */
[----:B------:R-:W-:-:S05]  /*615c0*/  IMAD.MOV.U32 R9, RZ, RZ, R6 ;  /* 0x000000ffff097224 */ /* 0x000fca00078e0006 */
[----:B------:R0:W-:Y:S04]  /*615d0*/  STL.64 [R1+0x30a0], R8 ;  /* 0x0030a00801007387 */ /* 0x0001e80000100a00 */
[----:B0-----:R-:W2:Y:S01]  /*615e0*/  LDL.LU R8, [R1+0x690] ;  /* 0x0006900001087983 */ /* 0x001ea20000300800 */
[----:B------:R-:W2:Y:S02]  /*615f0*/  LDL.LU R9, [R1+0x694] ;  /* 0x0006940001097983 */ /* 0x000ea40000300800 */
[----:B------:R-:W2:Y:S02]  /*61600*/  LDL.LU R10, [R1+0x698] ;  /* 0x00069800010a7983 */ /* 0x000ea40000300800 */
[----:B------:R-:W2:Y:S01]  /*61610*/  LDL.LU R11, [R1+0x69c] ;  /* 0x00069c00010b7983 */ /* 0x000ea20000300800 */
[----:B------:R-:W-:Y:S01]  /*61620*/  HMMA.16816.F32 R12, R16, R12, R20 ;  /* 0x0000000c100c723c */ /* 0x000fe20000001814 */
[----:B------:R-:W-:Y:S01]  /*61630*/  STL [R1+0x3050], R3 ;  /* 0x0030500301007387 */ /* 0x000fe20000100800 */
[----:B----4-:R0:W-:Y:S06]  /*61640*/  STL.64 [R1+0x30b8], R4 ;  /* 0x0030b80401007387 */ /* 0x0101ec0000100a00 */
[----:B--2---:R-:W-:Y:S11]  /*61650*/  HMMA.16816.F32 R24, R24, R4, R8 ;  /* 0x000000041818723c */ /* 0x004ff60000001808 */
[----:B------:R-:W-:Y:S11]  /*61660*/  @!UPT UIADD3 URZ, URZ, URZ, URZ ;  /* 0x0000003f3f3ff290 */ /* 0x000ff6000fffe03f */
[----:B------:R-:W-:Y:S01]  /*61670*/  @!UPT UIADD3 URZ, URZ, URZ, URZ ;  /* 0x0000003f3f3ff290 */ /* 0x000fe2000fffe03f */
[----:B------:R-:W-:Y:S01]  /*61680*/  STL.64 [R1+0xa0], R24 ;  /* 0x0000a01801007387 */ /* 0x000fe20000100a00 */
[----:B------:R1:W-:Y:S02]  /*61690*/  STL.64 [R1+0xa8], R26 ;  /* 0x0000a81a01007387 */ /* 0x0003e40000100a00 */
[----:B0-----:R-:W2:Y:S02]  /*616a0*/  LDL.LU R4, [R1+0x6e0] ;  /* 0x0006e00001047983 */ /* 0x001ea40000300800 */
[----:B------:R-:W2:Y:S01]  /*616b0*/  LDL.LU R5, [R1+0x6e4] ;  /* 0x0006e40001057983 */ /* 0x000ea20000300800 */
[----:B------:R-:W2:Y:S01]  /*616c0*/  LDL.LU R6, [R1+0x6e8] ;  /* 0x0006e80001067983 */ /* 0x000ea20000300800 */
[----:B------:R-:W2:Y:S03]  /*616d0*/  LDL.LU R7, [R1+0x6ec] ;  /* 0x0006ec0001077983 */ /* 0x000ea60000300800 */
[----:B-1----:R-:W3:Y:S01]  /*616e0*/  LDL.LU R27, [R1+0xbd0] ;  /* 0x000bd000011b7983 */ /* 0x002ee20000300800 */
        /* <DEDUP_REMOVED lines=12> */
[C---:B----4-:R-:W-:Y:S01]  /*617b0*/  HMMA.16816.F32 R20, R16.reuse, R12, R20 ;  /* 0x0000000c1014723c */ /* 0x050fe20000001814 */
[----:B------:R-:W-:Y:S11]  /*617c0*/  MOV R3, R13 ;  /* 0x0000000d00037202 */ /* 0x000ff60000000f00 */
[----:B------:R-:W-:Y:S11]  /*617d0*/  @!UPT UIADD3 URZ, URZ, URZ, URZ ;  /* 0x0000003f3f3ff290 */ /* 0x000ff6000fffe03f */
[----:B------:R0:W-:Y:S01]  /*617e0*/  STL.64 [R1+0x6f0], R20 ;  /* 0x0006f01401007387 */ /* 0x0001e20000100a00 */
[----:B------:R-:W-:Y:S03]  /*617f0*/  STL.64 [R1+0x6f8], R22 ;  /* 0x0006f81601007387 */ /* 0x000fe60000100a00 */
[----:B0-----:R-:W2:Y:S01]  /*61800*/  LDL.LU.64 R20, [R1+0x30c0] ;  /* 0x0030c00001147983 */ /* 0x001ea20000300a00 */
[----:B------:R-:W4:Y:S02]  /*61810*/  LDL.LU R12, [R1+0xc30] ;  /* 0x000c3000010c7983 */ /* 0x000f240000300800 */
[----:B------:R-:W4:Y:S02]  /*61820*/  LDL.LU R13, [R1+0xc34] ;  /* 0x000c3400010d7983 */ /* 0x000f240000300800 */
[----:B------:R-:W2:Y:S02]  /*61830*/  LDL.LU R14, [R1+0xc38] ;  /* 0x000c3800010e7983 */ /* 0x000ea40000300800 */
[----:B--2---:R-:W-:Y:S01]  /*61840*/  STL [R1+0x3080], R14 ;  /* 0x0030800e01007387 */ /* 0x004fe20000100800 */
[----:B----4-:R0:W-:Y:S03]  /*61850*/  STL.64 [R1+0x3078], R12 ;  /* 0x0030780c01007387 */ /* 0x0101e60000100a00 */
        /* <DEDUP_REMOVED lines=8> */
[----:B------:R-:W4:Y:S02]  /*618e0*/  LDL.LU R14, [R1+0x6c8] ;  /* 0x0006c800010e7983 */ /* 0x000f240000300800 */
[----:B------:R-:W4:Y:S01]  /*618f0*/  LDL.LU R15, [R1+0x6cc] ;  /* 0x0006cc00010f7983 */ /* 0x000f220000300800 */
[C---:B------:R-:W-:Y:S01]  /*61900*/  HMMA.16816.F32 R4, R16.reuse, R20, R4 ;  /* 0x000000141004723c */ /* 0x040fe20000001804 */
[----:B------:R-:W-:Y:S01]  /*61910*/  MOV R8, R2 ;  /* 0x0000000200087202 */ /* 0x000fe20000000f00 */
[----:B----4-:R-:W-:Y:S01]  /*61920*/  STL.64 [R1+0x30b0], R14 ;  /* 0x0030b00e01007387 */ /* 0x010fe20000100a00 */
[----:B--2---:R0:W-:Y:S03]  /*61930*/  STL.64 [R1+0x30a8], R12 ;  /* 0x0030a80c01007387 */ /* 0x0041e60000100a00 */
[----:B0-----:R-:W2:Y:S01]  /*61940*/  LDL.LU R12, [R1+0x6d0] ;  /* 0x0006d000010c7983 */ /* 0x001ea20000300800 */
[----:B------:R-:W2:Y:S02]  /*61950*/  LDL.LU R13, [R1+0x6d4] ;  /* 0x0006d400010d7983 */ /* 0x000ea40000300800 */
[----:B------:R-:W2:Y:S02]  /*61960*/  LDL.LU R14, [R1+0x6d8] ;  /* 0x0006d800010e7983 */ /* 0x000ea40000300800 */
[----:B------:R-:W2:Y:S01]  /*61970*/  LDL.LU R15, [R1+0x6dc] ;  /* 0x0006dc00010f7983 */ /* 0x000ea20000300800 */
[----:B------:R-:W-:Y:S01]  /*61980*/  MOV R9, R0 ;  /* 0x0000000000097202 */ /* 0x000fe20000000f00 */
[----:B------:R-:W-:Y:S01]  /*61990*/  FADD R0, -R29, R28 ;  /* 0x0000001c1d007221 */ /* 0x000fe20000000100 */
[----:B------:R-:W4:Y:S01]  /*619a0*/  LDL.LU R2, [R1+0xc3c] ;  /* 0x000c3c0001027983 */ /* 0x000f220000300800 */
[----:B------:R-:W3:Y:S08]  /*619b0*/  LDL R29, [R1+0xe10] ;  /* 0x000e1000011d7983 */ /* 0x000ef00000100800 */
[----:B------:R0:W-:Y:S02]  /*619c0*/  STL.64 [R1+0x6e0], R4 ;  /* 0x0006e00401007387 */ /* 0x0001e40000100a00 */
[----:B------:R1:W-:Y:S02]  /*619d0*/  STL.64 [R1+0x6e8], R6 ;  /* 0x0006e80601007387 */ /* 0x0003e40000100a00 */
[----:B------:R-:W-:Y:S01]  /*619e0*/  IMAD.MOV.U32 R25, RZ, RZ, R20 ;  /* 0x000000ffff197224 */ /* 0x000fe200078e0014 */
[----:B0-----:R-:W3:Y:S01]  /*619f0*/  LDL.LU.64 R4, [R1+0x30b8] ;  /* 0x0030b80001047983 */ /* 0x001ee20000300a00 */
        /* <DEDUP_REMOVED lines=8> */
[----:B------:R2:W-:Y:S03]  /*61a80*/  STL.64 [R1+0x6d8], R10 ;  /* 0x0006d80a01007387 */ /* 0x0005e60000100a00 */
[----:B0-----:R-:W2:Y:S02]  /*61a90*/  LDL.LU.64 R8, [R1+0x30a0] ;  /* 0x0030a00001087983 */ /* 0x001ea40000300a00 */
[----:B--2---:R-:W-:Y:S02]  /*61aa0*/  HMMA.16816.F32 R8, R16, R8, R12 ;  /* 0x000000081008723c */ /* 0x004fe4000000180c */
[----:B------:R-:W2:Y:S01]  /*61ab0*/  LDL.LU.64 R14, [R1+0x3098] ;  /* 0x00309800010e7983 */ /* 0x000ea20000300a00 */
[----:B------:R-:W2:Y:S11]  /*61ac0*/  LDL.LU.64 R12, [R1+0x3090] ;  /* 0x00309000010c7983 */ /* 0x000eb60000300a00 */
[----:B------:R-:W-:Y:S09]  /*61ad0*/  @!UPT UIADD3 URZ, URZ, URZ, URZ ;  /* 0x0000003f3f3ff290 */ /* 0x000ff2000fffe03f */
[----:B------:R0:W-:Y:S01]  /*61ae0*/  STL.64 [R1+0x690], R8 ;  /* 0x0006900801007387 */ /* 0x0001e20000100a00 */
[----:B------:R2:W-:Y:S03]  /*61af0*/  STL.64 [R1+0x698], R10 ;  /* 0x0006980a01007387 */ /* 0x0005e60000100a00 */
[----:B0-----:R-:W2:Y:S01]  /*61b00*/  LDL.LU.64 R8, [R1+0x3088] ;  /* 0x0030880001087983 */ /* 0x001ea20000300a00 */
[----:B------:R-:W-:-:S04]  /*61b10*/  FMUL R0, R0, 1.4426950216293334961 ;  /* 0x3fb8aa3b00007820 */ /* 0x000fc80000400000 */
[----:B------:R0:W1:Y:S02]  /*61b20*/  MUFU.EX2 R28, R0 ;  /* 0x00000000001c7308 */ /* 0x0000640000000800 */
[----:B0-----:R-:W3:Y:S01]  /*61b30*/  LDL.LU R0, [R1+0xf68] ;  /* 0x000f680001007983 */ /* 0x001ee20000300800 */
[----:B------:R-:W3:Y:S01]  /*61b40*/  LDL R26, [R1+0xe24] ;  /* 0x000e2400011a7983 */ /* 0x000ee20000100800 */
[C---:B--2---:R-:W-:Y:S02]  /*61b50*/  HMMA.16816.F32 R8, R16.reuse, R8, R12 ;  /* 0x000000081008723c */ /* 0x044fe4000000180c */
[----:B------:R-:W1:Y:S01]  /*61b60*/  LDL.LU R14, [R1+0x3080] ;  /* 0x00308000010e7983 */ /* 0x000e620000300800 */
[----:B------:R-:W2:Y:S11]  /*61b70*/  LDL.LU.64 R12, [R1+0x3078] ;  /* 0x00307800010c7983 */ /* 0x000eb60000300a00 */
[----:B------:R-:W-:Y:S09]  /*61b80*/  @!UPT UIADD3 URZ, URZ, URZ, URZ ;  /* 0x0000003f3f3ff290 */ /* 0x000ff2000fffe03f */
        /* <DEDUP_REMOVED lines=8> */
[----:B------:R-:W-:Y:S01]  /*61c10*/  STL.64 [R1+0x5a0], R16 ;  /* 0x0005a01001007387 */ /* 0x000fe20000100a00 */
[----:B------:R0:W-:Y:S03]  /*61c20*/  STL.64 [R1+0x5a8], R18 ;  /* 0x0005a81201007387 */ /* 0x0001e60000100a00 */
[----:B0-----:R-:W3:Y:S01]  /*61c30*/  LDL.LU R19, [R1+0xc5c] ;  /* 0x000c5c0001137983 */ /* 0x001ee20000300800 */
[C---:B--2---:R-:W-:Y:S02]  /*61c40*/  FMUL R12, R27.reuse, R12 ;  /* 0x0000000c1b0c7220 */ /* 0x044fe40000400000 */
[C---:B------:R-:W-:Y:S02]  /*61c50*/  FMUL R13, R27.reuse, R13 ;  /* 0x0000000d1b0d7220 */ /* 0x040fe40000400000 */
[C---:B-1----:R-:W-:Y:S02]  /*61c60*/  FMUL R14, R28.reuse, R14 ;  /* 0x0000000e1c0e7220 */ /* 0x042fe40000400000 */
[----:B----4-:R-:W-:Y:S01]  /*61c70*/  FMUL R15, R28, R2 ;  /* 0x000000021c0f7220 */ /* 0x010fe20000400000 */
[----:B---3--:R0:W-:Y:S01]  /*61c80*/  STL [R1+0x3054], R19 ;  /* 0x0030541301007387 */ /* 0x0081e20000100800 */
[----:B------:R-:W2:Y:S02]  /*61c90*/  LDL.LU.64 R16, [R1+0x70] ;  /* 0x0000700001107983 */ /* 0x000ea40000300a00 */
[----:B------:R-:W3:Y:S01]  /*61ca0*/  LDL.LU R2, [R1+0xf6c] ;  /* 0x000f6c0001027983 */ /* 0x000ee20000300800 */
[----:B------:R-:W-:Y:S01]  /*61cb0*/  MOV R24, R21 ;  /* 0x0000001500187202 */ /* 0x000fe20000000f00 */
[----:B------:R-:W-:-:S02]  /*61cc0*/  FMUL R21, R27, R7 ;  /* 0x000000071b157220 */ /* 0x000fc40000400000 */
[C---:B------:R-:W-:Y:S01]  /*61cd0*/  FMUL R22, R28.reuse, R6 ;  /* 0x000000061c167220 */ /* 0x040fe20000400000 */
[----:B--2---:R-:W-:Y:S01]  /*61ce0*/  HMMA.16816.F32 R12, R8, R16, R12 ;  /* 0x00000010080c723c */ /* 0x004fe2000000180c */
[----:B------:R-:W-:Y:S02]  /*61cf0*/  MOV R7, R16 ;  /* 0x0000001000077202 */ /* 0x000fe40000000f00 */
[----:B------:R-:W-:Y:S11]  /*61d00*/  MOV R6, R17 ;  /* 0x0000001100067202 */ /* 0x000ff60000000f00 */
[----:B------:R-:W-:Y:S09]  /*61d10*/  @!UPT UIADD3 URZ, URZ, URZ, URZ ;  /* 0x0000003f3f3ff290 */ /* 0x000ff2000fffe03f */
[----:B------:R1:W-:Y:S01]  /*61d20*/  STL.64 [R1+0x560], R12 ;  /* 0x0005600c01007387 */ /* 0x0003e20000100a00 */
[----:B------:R2:W-:Y:S02]  /*61d30*/  STL.64 [R1+0x568], R14 ;  /* 0x0005680e01007387 */ /* 0x0005e40000100a00 */
[----:B0-----:R-:W4:Y:S02]  /*61d40*/  LDL.LU R19, [R1+0x3054] ;  /* 0x0030540001137983 */ /* 0x001f240000300800 */
[----:B------:R-:W3:Y:S01]  /*61d50*/  LDL.LU R23, [R1+0xc4c] ;  /* 0x000c4c0001177983 */ /* 0x000ee20000300800 */
[----:B------:R-:W3:Y:S01]  /*61d60*/  LDL.LU R16, [R1+0xc50] ;  /* 0x000c500001107983 */ /* 0x000ee20000300800 */
[----:B------:R-:W3:Y:S02]  /*61d70*/  LDL.LU R17, [R1+0xc54] ;  /* 0x000c540001117983 */ /* 0x000ee40000300800 */
[----:B------:R-:W3:Y:S01]  /*61d80*/  LDL.LU R18, [R1+0xc58] ;  /* 0x000c580001127983 */ /* 0x000ee20000300800 */
[----:B-1----:R-:W3:Y:S01]  /*61d90*/  LDL.LU R12, [R1+0xc60] ;  /* 0x000c6000010c7983 */ /* 0x002ee20000300800 */
[----:B------:R-:W3:Y:S02]  /*61da0*/  LDL.LU R13, [R1+0xc64] ;  /* 0x000c6400010d7983 */ /* 0x000ee40000300800 */
[----:B--2---:R-:W2:Y:S02]  /*61db0*/  LDL.LU R14, [R1+0xc68] ;  /* 0x000c6800010e7983 */ /* 0x004ea40000300800 */
[----:B------:R-:W2:Y:S02]  /*61dc0*/  LDL.LU R15, [R1+0xc6c] ;  /* 0x000c6c00010f7983 */ /* 0x000ea40000300800 */
[----:B------:R-:W-:Y:S01]  /*61dd0*/  FMUL R20, R27, R20 ;  /* 0x000000141b147220 */ /* 0x000fe20000400000 */
[----:B--2---:R-:W-:Y:S01]  /*61de0*/  STL.64 [R1+0x3048], R14 ;  /* 0x0030480e01007387 */ /* 0x004fe20000100a00 */
[----:B---3--:R0:W-:Y:S03]  /*61df0*/  STL.64 [R1+0x3040], R12 ;  /* 0x0030400c01007387 */ /* 0x0081e60000100a00 */
[----:B0-----:R-:W2:Y:S04]  /*61e00*/  LDL R12, [R1+0x60] ;  /* 0x00006000010c7983 */ /* 0x001ea80000100800 */
[----:B------:R-:W2:Y:S01]  /*61e10*/  LDL R13, [R1+0x64] ;  /* 0x00006400010d7983 */ /* 0x000ea20000100800 */
[----:B------:R-:W-:Y:S02]  /*61e20*/  STL.64 [R1+0x3018], R6 ;  /* 0x0030180601007387 */ /* 0x000fe40000100a00 */
[----:B------:R0:W-:Y:S02]  /*61e30*/  STL.64 [R1+0x3010], R4 ;  /* 0x0030100401007387 */ /* 0x0001e40000100a00 */
[----:B0-----:R-:W3:Y:S01]  /*61e40*/  LDL R4, [R1+0x50] ;  /* 0x0000500001047983 */ /* 0x001ee20000100800 */
[----:B------:R-:W-:-:S02]  /*61e50*/  FMUL R23, R28, R23 ;  /* 0x000000171c177220 */ /* 0x000fc40000400000 */
[----:B------:R-:W-:Y:S02]  /*61e60*/  IMAD.MOV.U32 R5, RZ, RZ, R3 ;  /* 0x000000ffff057224 */ /* 0x000fe400078e0003 */
[C---:B------:R-:W-:Y:S02]  /*61e70*/  FMUL R16, R27.reuse, R16 ;  /* 0x000000101b107220 */ /* 0x040fe40000400000 */
[C---:B------:R-:W-:Y:S02]  /*61e80*/  FMUL R17, R27.reuse, R17 ;  /* 0x000000111b117220 */ /* 0x040fe40000400000 */
[C---:B------:R-:W-:Y:S02]  /*61e90*/  FMUL R18, R28.reuse, R18 ;  /* 0x000000121c127220 */ /* 0x040fe40000400000 */
[----:B----4-:R-:W-:Y:S01]  /*61ea0*/  FMUL R19, R28, R19 ;  /* 0x000000131c137220 */ /* 0x010fe20000400000 */
[----:B------:R-:W4:Y:S01]  /*61eb0*/  LDL.LU R3, [R1+0x3050] ;  /* 0x0030500001037983 */ /* 0x000f220000300800 */
[----:B------:R-:W4:Y:S01]  /*61ec0*/  LDL.LU.64 R14, [R1+0x3048] ;  /* 0x00304800010e7983 */ /* 0x000f220000300a00 */
[C---:B--2---:R-:W-:Y:S02]  /*61ed0*/  HMMA.16816.F32 R20, R8.reuse, R12, R20 ;  /* 0x0000000c0814723c */ /* 0x044fe40000001814 */
[----:B------:R-:W2:Y:S06]  /*61ee0*/  LDL.LU.64 R12, [R1+0x3040] ;  /* 0x00304000010c7983 */ /* 0x000eac0000300a00 */
[----:B---3--:R-:W-:Y:S11]  /*61ef0*/  HMMA.16816.F32 R4, R8, R4, R16 ;  /* 0x000000040804723c */ /* 0x008ff60000001810 */
[----:B------:R-:W-:Y:S04]  /*61f00*/  @!UPT UIADD3 URZ, URZ, URZ, URZ ;  /* 0x0000003f3f3ff290 */ /* 0x000fe8000fffe03f */
[----:B------:R0:W-:Y:S01]  /*61f10*/  STL.64 [R1+0x550], R20 ;  /* 0x0005501401007387 */ /* 0x0001e20000100a00 */
[----:B------:R1:W-:Y:S03]  /*61f20*/  STL.64 [R1+0x558], R22 ;  /* 0x0005581601007387 */ /* 0x0003e60000100a00 */
[----:B0-----:R-:W3:Y:S01]  /*61f30*/  LDL.LU R20, [R1+0xc70] ;  /* 0x000c700001147983 */ /* 0x001ee20000300800 */
[----:B------:R-:W2:Y:S02]  /*61f40*/  LDL.LU R21, [R1+0xc74] ;  /* 0x000c740001157983 */ /* 0x000ea40000300800 */
[----:B-1----:R-:W2:Y:S02]  /*61f50*/  LDL.LU R22, [R1+0xc78] ;  /* 0x000c780001167983 */ /* 0x002ea40000300800 */
[----:B------:R-:W2:Y:S01]  /*61f60*/  LDL.LU R23, [R1+0xc7c] ;  /* 0x000c7c0001177983 */ /* 0x000ea20000300800 */
[----:B------:R-:W-:Y:S01]  /*61f70*/  STL.64 [R1+0x540], R4 ;  /* 0x0005400401007387 */ /* 0x000fe20000100a00 */
[----:B------:R0:W-:Y:S02]  /*61f80*/  STL.64 [R1+0x548], R6 ;  /* 0x0005480601007387 */ /* 0x0001e40000100a00 */
[----:B------:R-:W2:Y:S02]  /*61f90*/  LDL.LU R16, [R1+0xc80] ;  /* 0x000c800001107983 */ /* 0x000ea40000300800 */
[----:B--2---:R1:W-:Y:S01]  /*61fa0*/  STL [R1+0x3038], R16 ;  /* 0x0030381001007387 */ /* 0x0043e20000100800 */
[----:B0-----:R-:W2:Y:S02]  /*61fb0*/  LDL.LU R7, [R1+0xc84] ;  /* 0x000c840001077983 */ /* 0x001ea40000300800 */
[----:B------:R-:W2:Y:S02]  /*61fc0*/  LDL.LU R6, [R1+0xc88] ;  /* 0x000c880001067983 */ /* 0x000ea40000300800 */
[----:B------:R-:W2:Y:S02]  /*61fd0*/  LDL.LU.64 R4, [R1+0x10] ;  /* 0x0000100001047983 */ /* 0x000ea40000300a00 */
[----:B------:R-:W-:-:S02]  /*61fe0*/  FMUL R12, R27, R12 ;  /* 0x0000000c1b0c7220 */ /* 0x000fc40000400000 */
[----:B------:R-:W-:Y:S02]  /*61ff0*/  FMUL R13, R27, R13 ;  /* 0x0000000d1b0d7220 */ /* 0x000fe40000400000 */
[C---:B----4-:R-:W-:Y:S02]  /*62000*/  FMUL R14, R28.reuse, R14 ;  /* 0x0000000e1c0e7220 */ /* 0x050fe40000400000 */
[----:B------:R-:W-:Y:S01]  /*62010*/  FMUL R15, R28, R15 ;  /* 0x0000000f1c0f7220 */ /* 0x000fe20000400000 */
[----:B------:R-:W-:Y:S02]  /*62020*/  MOV R17, R24 ;  /* 0x0000001800117202 */ /* 0x000fe40000000f00 */
[----:B-1----:R-:W-:-:S07]  /*62030*/  MOV R16, R25 ;  /* 0x0000001900107202 */ /* 0x002fce0000000f00 */
[----:B------:R-:W-:Y:S01]  /*62040*/  HMMA.16816.F32 R12, R8, R16, R12 ;  /* 0x00000010080c723c */ /* 0x000fe2000000180c */
[----:B--2---:R0:W-:Y:S04]  /*62050*/  STL.64 [R1+0x3030], R4 ;  /* 0x0030300401007387 */ /* 0x0041e80000100a00 */
[----:B0-----:R-:W2:Y:S01]  /*62060*/  LDL.LU.64 R4, [R1+0x30] ;  /* 0x0000300001047983 */ /* 0x001ea20000300a00 */
[----:B------:R-:W4:Y:S11]  /*62070*/  LDL.LU R16, [R1+0x3038] ;  /* 0x0030380001107983 */ /* 0x000f360000300800 */
[----:B------:R-:W-:Y:S06]  /*62080*/  @!UPT UIADD3 URZ, URZ, URZ, URZ ;  /* 0x0000003f3f3ff290 */ /* 0x000fec000fffe03f */
[----:B------:R-:W-:Y:S02]  /*62090*/  STL.64 [R1+0x530], R12 ;  /* 0x0005300c01007387 */ /* 0x000fe40000100a00 */
[----:B------:R-:W-:Y:S02]  /*620a0*/  STL.64 [R1+0x538], R14 ;  /* 0x0005380e01007387 */ /* 0x000fe40000100a00 */
[----:B------:R0:W1:Y:S01]  /*620b0*/  LDSM.16.M88.4 R12, [R3+0x57800] ;  /* 0x05780000030c783b */ /* 0x0000620000000200 */
[C---:B---3--:R-:W-:Y:S02]  /*620c0*/  FMUL R20, R27.reuse, R20 ;  /* 0x000000141b147220 */ /* 0x048fe40000400000 */
[----:B------:R-:W-:Y:S02]  /*620d0*/  FMUL R21, R27, R21 ;  /* 0x000000151b157220 */ /* 0x000fe40000400000 */
[C---:B------:R-:W-:Y:S02]  /*620e0*/  FMUL R22, R28.reuse, R22 ;  /* 0x000000161c167220 */ /* 0x040fe40000400000 */
[----:B------:R-:W-:Y:S01]  /*620f0*/  FMUL R23, R28, R23 ;  /* 0x000000171c177220 */ /* 0x000fe20000400000 */
[----:B------:R-:W-:Y:S01]  /*62100*/  STL [R1+0x1880], R29 ;  /* 0x0018801d01007387 */ /* 0x000fe20000100800 */
[----:B0-----:R-:W3:Y:S03]  /*62110*/  LDL.LU R3, [R1+0xc8c] ;  /* 0x000c8c0001037983 */ /* 0x001ee60000300800 */
[----:B------:R-:W3:Y:S01]  /*62120*/  LDL.LU R24, [R1+0xd18] ;  /* 0x000d180001187983 */ /* 0x000ee20000300800 */
[----:B------:R-:W-:-:S03]  /*62130*/  FADD R0, -R26, R0 ;  /* 0x000000001a007221 */ /* 0x000fc60000000100 */
[----:B-1----:R0:W-:Y:S04]  /*62140*/  STL.64 [R1+0x3028], R14 ;  /* 0x0030280e01007387 */ /* 0x0021e80000100a00 */
[----:B0-----:R-:W3:Y:S01]  /*62150*/  LDL.LU R14, [R1+0xd10] ;  /* 0x000d1000010e7983 */ /* 0x001ee20000300800 */
[----:B------:R-:W3:Y:S02]  /*62160*/  LDL.LU R15, [R1+0xd14] ;  /* 0x000d1400010f7983 */ /* 0x000ee40000300800 */
[----:B------:R0:W-:Y:S02]  /*62170*/  STL.64 [R1+0x3020], R12 ;  /* 0x0030200c01007387 */ /* 0x0001e40000100a00 */
[----:B0-----:R-:W3:Y:S01]  /*62180*/  LDL.LU.64 R12, [R1+0x20] ;  /* 0x00002000010c7983 */ /* 0x001ee20000300a00 */
[----:B------:R-:W-:-:S02]  /*62190*/  FADD R2, -R29, R2 ;  /* 0x000000021d027221 */ /* 0x000fc40000000100 */
[C---:B------:R-:W-:Y:S02]  /*621a0*/  FMUL R17, R27.reuse, R7 ;  /* 0x000000071b117220 */ /* 0x040fe40000400000 */
[----:B------:R-:W-:Y:S01]  /*621b0*/  FMUL R18, R28, R6 ;  /* 0x000000061c127220 */ /* 0x000fe20000400000 */
[----:B--2---:R-:W-:Y:S01]  /*621c0*/  HMMA.16816.F32 R20, R8, R4, R20 ;  /* 0x000000040814723c */ /* 0x004fe20000001814 */
[----:B------:R-:W-:Y:S01]  /*621d0*/  MOV R26, R4 ;  /* 0x00000004001a7202 */ /* 0x000fe20000000f00 */
[----:B------:R-:W-:Y:S11]  /*621e0*/  IMAD.MOV.U32 R25, RZ, RZ, R5 ;  /* 0x000000ffff197224 */ /* 0x000ff600078e0005 */
[----:B------:R-:W-:Y:S10]  /*621f0*/  @!UPT UIADD3 URZ, URZ, URZ, URZ ;  /* 0x0000003f3f3ff290 */ /* 0x000ff4000fffe03f */
[----:B------:R-:W-:Y:S01]  /*62200*/  STL.64 [R1+0x510], R20 ;  /* 0x0005101401007387 */ /* 0x000fe20000100a00 */
[----:B------:R0:W-:Y:S02]  /*62210*/  STL.64 [R1+0x518], R22 ;  /* 0x0005181601007387 */ /* 0x0001e40000100a00 */
[----:B------:R-:W2:Y:S01]  /*62220*/  LDL.LU.64 R4, [R1+0x3030] ;  /* 0x0030300001047983 */ /* 0x000ea20000300a00 */
[----:B0-----:R-:W2:Y:S01]  /*62230*/  LDL.LU R23, [R1+0xd1c] ;  /* 0x000d1c0001177983 */ /* 0x001ea20000300800 */
[----:B------:R-:W2:Y:S02]  /*62240*/  LDL.LU R29, [R1+0xd00] ;  /* 0x000d0000011d7983 */ /* 0x000ea40000300800 */
[----:B------:R-:W2:Y:S02]  /*62250*/  LDL.LU R7, [R1+0xd04] ;  /* 0x000d040001077983 */ /* 0x000ea40000300800 */
[----:B------:R-:W2:Y:S02]  /*62260*/  LDL.LU R6, [R1+0xd08] ;  /* 0x000d080001067983 */ /* 0x000ea40000300800 */
[----:B----4-:R-:W-:-:S02]  /*62270*/  FMUL R16, R27, R16 ;  /* 0x000000101b107220 */ /* 0x010fc40000400000 */
[C---:B---3--:R-:W-:Y:S02]  /*62280*/  FMUL R19, R28.reuse, R3 ;  /* 0x000000031c137220 */ /* 0x048fe40000400000 */
[----:B------:R-:W-:Y:S02]  /*62290*/  FMUL R22, R28, R24 ;  /* 0x000000181c167220 */ /* 0x000fe40000400000 */
[C---:B------:R-:W-:Y:S02]  /*622a0*/  FMUL R20, R27.reuse, R14 ;  /* 0x0000000e1b147220 */ /* 0x040fe40000400000 */
[----:B------:R-:W-:Y:S01]  /*622b0*/  FMUL R21, R27, R15 ;  /* 0x0000000f1b157220 */ /* 0x000fe20000400000 */
[----:B------:R-:W-:Y:S01]  /*622c0*/  HMMA.16816.F32 R16, R8, R12, R16 ;  /* 0x0000000c0810723c */ /* 0x000fe20000001810 */
[----:B------:R-:W-:Y:S01]  /*622d0*/  FMUL R0, R0, 1.4426950216293334961 ;  /* 0x3fb8aa3b00007820 */ /* 0x000fe20000400000 */
[----:B------:R-:W-:-:S03]  /*622e0*/  MOV R24, R12 ;  /* 0x0000000c00187202 */ /* 0x000fc60000000f00 */
[----:B------:R0:W1:Y:S02]  /*622f0*/  MUFU.EX2 R3, R0 ;  /* 0x0000000000037308 */ /* 0x0000640000000800 */
[----:B0-----:R-:W-:Y:S01]  /*62300*/  FMUL R0, R2, 1.4426950216293334961 ;  /* 0x3fb8aa3b02007820 */ /* 0x001fe20000400000 */
[----:B------:R-:W-:Y:S11]  /*62310*/  MOV R2, R13 ;  /* 0x0000000d00027202 */ /* 0x000ff60000000f00 */
[----:B------:R-:W-:Y:S04]  /*62320*/  @!UPT UIADD3 URZ, URZ, URZ, URZ ;  /* 0x0000003f3f3ff290 */ /* 0x000fe8000fffe03f */
[----:B------:R-:W-:Y:S01]  /*62330*/  STL.64 [R1+0x500], R16 ;  /* 0x0005001001007387 */ /* 0x000fe20000100a00 */
[----:B------:R0:W-:Y:S02]  /*62340*/  STL.64 [R1+0x508], R18 ;  /* 0x0005081201007387 */ /* 0x0001e40000100a00 */
[----:B------:R-:W3:Y:S02]  /*62350*/  LDL.LU.64 R14, [R1+0x3028] ;  /* 0x00302800010e7983 */ /* 0x000ee40000300a00 */
[----:B------:R-:W3:Y:S01]  /*62360*/  LDL.LU.64 R12, [R1+0x3020] ;  /* 0x00302000010c7983 */ /* 0x000ee20000300a00 */
[----:B0-----:R-:W4:Y:S01]  /*62370*/  LDL.LU R19, [R1+0xd0c] ;  /* 0x000d0c0001137983 */ /* 0x001f220000300800 */
[----:B--2---:R-:W-:-:S07]  /*62380*/  FMUL R23, R28, R23 ;  /* 0x000000171c177220 */ /* 0x004fce0000400000 */
[----:B------:R-:W-:Y:S01]  /*62390*/  HMMA.16816.F32 R20, R8, R4, R20 ;  /* 0x000000040814723c */ /* 0x000fe20000001814 */
[C---:B------:R-:W-:Y:S02]  /*623a0*/  FMUL R16, R27.reuse, R29 ;  /* 0x0000001d1b107220 */ /* 0x040fe40000400000 */
[----:B------:R-:W-:Y:S02]  /*623b0*/  FMUL R17, R27, R7 ;  /* 0x000000071b117220 */ /* 0x000fe40000400000 */
[C---:B------:R-:W-:Y:S01]  /*623c0*/  FMUL R18, R28.reuse, R6 ;  /* 0x000000061c127220 */ /* 0x040fe20000400000 */
[----:B------:R-:W-:Y:S01]  /*623d0*/  MOV R29, R4 ;  /* 0x00000004001d7202 */ /* 0x000fe20000000f00 */
[----:B------:R-:W-:Y:S11]  /*623e0*/  IMAD.MOV.U32 R27, RZ, RZ, R5 ;  /* 0x000000ffff1b7224 */ /* 0x000ff600078e0005 */
[----:B------:R-:W-:Y:S05]  /*623f0*/  @!UPT UIADD3 URZ, URZ, URZ, URZ ;  /* 0x0000003f3f3ff290 */ /* 0x000fea000fffe03f */
[----:B------:R-:W-:Y:S01]  /*62400*/  STL.64 [R1+0x4f0], R20 ;  /* 0x0004f01401007387 */ /* 0x000fe20000100a00 */
[----:B------:R-:W-:Y:S02]  /*62410*/  STL.64 [R1+0x4f8], R22 ;  /* 0x0004f81601007387 */ /* 0x000fe40000100a00 */
[----:B------:R-:W2:Y:S02]  /*62420*/  LDL.LU.64 R6, [R1+0x3018] ;  /* 0x0030180001067983 */ /* 0x000ea40000300a00 */
[----:B------:R-:W2:Y:S01]  /*62430*/  LDL.LU.64 R4, [R1+0x3010] ;  /* 0x0030100001047983 */ /* 0x000ea20000300a00 */
[----:B------:R-:W-:Y:S01]  /*62440*/  STL.64 [R1+0x2ff8], R26 ;  /* 0x002ff81a01007387 */ /* 0x000fe20000100a00 */
[----:B------:R0:W-:Y:S03]  /*62450*/  STL.64 [R1+0x2ff0], R24 ;  /* 0x002ff01801007387 */ /* 0x0001e60000100a00 */
[----:B0-----:R-:W3:Y:S01]  /*62460*/  LDL.LU R24, [R1+0x60] ;  /* 0x0000600001187983 */ /* 0x001ee20000300800 */
[----:B------:R-:W3:Y:S02]  /*62470*/  LDL.LU R25, [R1+0x64] ;  /* 0x0000640001197983 */ /* 0x000ee40000300800 */
[----:B----4-:R-:W-:-:S07]  /*62480*/  FMUL R19, R28, R19 ;  /* 0x000000131c137220 */ /* 0x010fce0000400000 */
[----:B--2---:R-:W-:Y:S01]  /*62490*/  HMMA.16816.F32 R16, R8, R4, R16 ;  /* 0x000000040810723c */ /* 0x004fe20000001810 */
[----:B---3--:R0:W-:Y:S02]  /*624a0*/  STL.64 [R1+0x3000], R24 ;  /* 0x0030001801007387 */ /* 0x0081e40000100a00 */
[----:B0-----:R-:W-:Y:S02]  /*624b0*/  MOV R24, R7 ;  /* 0x0000000700187202 */ /* 0x001fe40000000f00 */
[----:B------:R-:W-:Y:S01]  /*624c0*/  MOV R25, R6 ;  /* 0x0000000600197202 */ /* 0x000fe20000000f00 */
[----:B------:R-:W2:Y:S01]  /*624d0*/  LDL.LU R7, [R1+0x300c] ;  /* 0x00300c0001077983 */ /* 0x000ea20000300800 */
[----:B------:R-:W2:Y:S02]  /*624e0*/  LDL.LU R6, [R1+0x3008] ;  /* 0x0030080001067983 */ /* 0x000ea40000300800 */
[----:B------:R0:W-:Y:S02]  /*624f0*/  STL [R1+0x1884], R28 ;  /* 0x0018841c01007387 */ /* 0x0001e40000100800 */
[----:B------:R-:W1:Y:S01]  /*62500*/  LDL.LU R11, [R1+0xcf0] ;  /* 0x000cf000010b7983 */ /* 0x000e620000300800 */
[----:B0-----:R-:W3:Y:S11]  /*62510*/  LDL.LU R28, [R1+0xcf4] ;  /* 0x000cf400011c7983 */ /* 0x001ef60000300800 */
[----:B------:R-:W-:Y:S02]  /*62520*/  STL.64 [R1+0x4e0], R16 ;  /* 0x0004e01001007387 */ /* 0x000fe40000100a00 */
[----:B------:R0:W-:Y:S02]  /*62530*/  STL.64 [R1+0x4e8], R18 ;  /* 0x0004e81201007387 */ /* 0x0001e40000100a00 */
[----:B------:R-:W4:Y:S01]  /*62540*/  LDL.LU R27, [R1+0xcf8] ;  /* 0x000cf800011b7983 */ /* 0x000f220000300800 */
[----:B------:R-:W4:Y:S01]  /*62550*/  LDL.LU R26, [R1+0xcfc] ;  /* 0x000cfc00011a7983 */ /* 0x000f220000300800 */
[----:B------:R-:W4:Y:S01]  /*62560*/  MUFU.EX2 R0, R0 ;  /* 0x0000000000007308 */ /* 0x000f220000000800 */
[----:B------:R-:W4:Y:S02]  /*62570*/  LDL.LU R20, [R1+0x40] ;  /* 0x0000400001147983 */ /* 0x000f240000300800 */
[----:B------:R-:W4:Y:S01]  /*62580*/  LDL.LU R21, [R1+0x44] ;  /* 0x0000440001157983 */ /* 0x000f220000300800 */
[----:B------:R-:W4:Y:S01]  /*62590*/  LDL.LU R23, [R1+0xce0] ;  /* 0x000ce00001177983 */ /* 0x000f220000300800 */
[----:B------:R-:W4:Y:S03]  /*625a0*/  LDL.LU R22, [R1+0xce4] ;  /* 0x000ce40001167983 */ /* 0x000f260000300800 */
[----:B0-----:R-:W4:Y:S01]  /*625b0*/  LDL.LU R19, [R1+0xce8] ;  /* 0x000ce80001137983 */ /* 0x001f220000300800 */
[----:B------:R-:W4:Y:S03]  /*625c0*/  LDL.LU R16, [R1+0xcec] ;  /* 0x000cec0001107983 */ /* 0x000f260000300800 */
[----:B--2---:R-:W-:Y:S01]  /*625d0*/  STL.64 [R1+0x2fd0], R6 ;  /* 0x002fd00601007387 */ /* 0x004fe20000100a00 */
[----:B-1----:R-:W-:-:S02]  /*625e0*/  FMUL R8, R3, R11 ;  /* 0x0000000b03087220 */ /* 0x002fc40000400000 */
[----:B------:R0:W-:Y:S02]  /*625f0*/  STL.64 [R1+0x2fc8], R4 ;  /* 0x002fc80401007387 */ /* 0x0001e40000100a00 */
[C---:B---3--:R-:W-:Y:S02]  /*62600*/  FMUL R9, R3.reuse, R28 ;  /* 0x0000001c03097220 */ /* 0x048fe40000400000 */
[C---:B----4-:R-:W-:Y:S02]  /*62610*/  FMUL R10, R0.reuse, R27 ;  /* 0x0000001b000a7220 */ /* 0x050fe40000400000 */
[C---:B------:R-:W-:Y:S01]  /*62620*/  FMUL R11, R0.reuse, R26 ;  /* 0x0000001a000b7220 */ /* 0x040fe20000400000 */
[----:B0-----:R-:W2:Y:S01]  /*62630*/  LDL.LU R4, [R1+0x50] ;  /* 0x0000500001047983 */ /* 0x001ea20000300800 */
[----:B------:R-:W2:Y:S02]  /*62640*/  LDL.LU R5, [R1+0x54] ;  /* 0x0000540001057983 */ /* 0x000ea40000300800 */
[----:B------:R-:W3:Y:S02]  /*62650*/  LDL.LU R18, [R1+0xcd0] ;  /* 0x000cd00001127983 */ /* 0x000ee40000300800 */
[----:B------:R-:W4:Y:S01]  /*62660*/  LDL.LU R17, [R1+0xcd4] ;  /* 0x000cd40001117983 */ /* 0x000f220000300800 */
[----:B------:R-:W2:Y:S01]  /*62670*/  LDL.LU R7, [R1+0xcd8] ;  /* 0x000cd80001077983 */ /* 0x000ea20000300800 */
[----:B------:R-:W2:Y:S01]  /*62680*/  LDL.LU R6, [R1+0xcdc] ;  /* 0x000cdc0001067983 */ /* 0x000ea20000300800 */
[----:B------:R-:W-:Y:S01]  /*62690*/  HMMA.16816.F32 R8, R12, R24, R8 ;  /* 0x000000180c08723c */ /* 0x000fe20000001808 */
[----:B------:R-:W2:Y:S11]  /*626a0*/  LDL.LU.64 R24, [R1+0x3000] ;  /* 0x0030000001187983 */ /* 0x000eb60000300a00 */
[----:B------:R-:W-:Y:S11]  /*626b0*/  @!UPT UIADD3 URZ, URZ, URZ, URZ ;  /* 0x0000003f3f3ff290 */ /* 0x000ff6000fffe03f */
[----:B------:R0:W-:Y:S01]  /*626c0*/  STL.64 [R1+0x4d0], R8 ;  /* 0x0004d00801007387 */ /* 0x0001e20000100a00 */
[----:B------:R1:W-:Y:S02]  /*626d0*/  STL.64 [R1+0x4d8], R10 ;  /* 0x0004d80a01007387 */ /* 0x0003e40000100a00 */
[----:B------:R-:W3:Y:S02]  /*626e0*/  LDL.LU.64 R26, [R1+0x2ff8] ;  /* 0x002ff800011a7983 */ /* 0x000ee40000300a00 */
[C---:B0-----:R-:W-:Y:S02]  /*626f0*/  FMUL R8, R3.reuse, R23 ;  /* 0x0000001703087220 */ /* 0x041fe40000400000 */
[----:B------:R-:W-:Y:S02]  /*62700*/  FMUL R9, R3, R22 ;  /* 0x0000001603097220 */ /* 0x000fe40000400000 */
[C---:B-1----:R-:W-:Y:S02]  /*62710*/  FMUL R10, R0.reuse, R19 ;  /* 0x00000013000a7220 */ /* 0x042fe40000400000 */
[----:B------:R-:W-:-:S07]  /*62720*/  FMUL R11, R0, R16 ;  /* 0x00000010000b7220 */ /* 0x000fce0000400000 */
[----:B--2---:R-:W-:Y:S01]  /*62730*/  HMMA.16816.F32 R8, R12, R24, R8 ;  /* 0x000000180c08723c */ /* 0x004fe20000001808 */
[----:B------:R-:W2:Y:S01]  /*62740*/  LDL.LU.64 R24, [R1+0x2ff0] ;  /* 0x002ff00001187983 */ /* 0x000ea20000300a00 */
[----:B------:R-:W2:Y:S02]  /*62750*/  LDL.LU R23, [R1+0xcc0] ;  /* 0x000cc00001177983 */ /* 0x000ea40000300800 */
[----:B------:R-:W2:Y:S11]  /*62760*/  LDL.LU R22, [R1+0xcc4] ;  /* 0x000cc40001167983 */ /* 0x000eb60000300800 */
[----:B------:R-:W-:Y:S08]  /*62770*/  @!UPT UIADD3 URZ, URZ, URZ, URZ ;  /* 0x0000003f3f3ff290 */ /* 0x000ff0000fffe03f */
[----:B------:R-:W-:Y:S01]  /*62780*/  STL.64 [R1+0x4c0], R8 ;  /* 0x0004c00801007387 */ /* 0x000fe20000100a00 */
[----:B------:R0:W-:Y:S02]  /*62790*/  STL.64 [R1+0x4c8], R10 ;  /* 0x0004c80a01007387 */ /* 0x0001e40000100a00 */
[----:B------:R-:W2:Y:S02]  /*627a0*/  LDL.LU R19, [R1+0xcc8] ;  /* 0x000cc80001137983 */ /* 0x000ea40000300800 */
[----:B------:R-:W2:Y:S02]  /*627b0*/  LDL.LU R16, [R1+0xccc] ;  /* 0x000ccc0001107983 */ /* 0x000ea40000300800 */
[----:B0-----:R-:W-:Y:S02]  /*627c0*/  FMUL R11, R0, R6 ;  /* 0x00000006000b7220 */ /* 0x001fe40000400000 */
[----:B------:R-:W2:Y:S01]  /*627d0*/  LDL.LU R6, [R1+0xc90] ;  /* 0x000c900001067983 */ /* 0x000ea20000300800 */
[----:B---3--:R-:W-:-:S02]  /*627e0*/  FMUL R8, R3, R18 ;  /* 0x0000001203087220 */ /* 0x008fc40000400000 */
[C---:B----4-:R-:W-:Y:S02]  /*627f0*/  FMUL R9, R3.reuse, R17 ;  /* 0x0000001103097220 */ /* 0x050fe40000400000 */
[----:B------:R-:W-:Y:S01]  /*62800*/  FMUL R10, R0, R7 ;  /* 0x00000007000a7220 */ /* 0x000fe20000400000 */
[----:B------:R-:W3:Y:S06]  /*62810*/  LDL.LU R17, [R1+0xc94] ;  /* 0x000c940001117983 */ /* 0x000eec0000300800 */
[----:B------:R-:W-:Y:S11]  /*62820*/  HMMA.16816.F32 R8, R12, R4, R8 ;  /* 0x000000040c08723c */ /* 0x000ff60000001808 */
[----:B------:R-:W-:Y:S11]  /*62830*/  @!UPT UIADD3 URZ, URZ, URZ, URZ ;  /* 0x0000003f3f3ff290 */ /* 0x000ff6000fffe03f */
[----:B------:R-:W-:Y:S01]  /*62840*/  @!UPT UIADD3 URZ, URZ, URZ, URZ ;  /* 0x0000003f3f3ff290 */ /* 0x000fe2000fffe03f */
[----:B------:R2:W-:Y:S01]  /*62850*/  STL.64 [R1+0x4b0], R8 ;  /* 0x0004b00801007387 */ /* 0x0005e20000100a00 */
[----:B------:R0:W-:Y:S01]  /*62860*/  STL.64 [R1+0x4b8], R10 ;  /* 0x0004b80a01007387 */ /* 0x0001e20000100a00 */
[----:B------:R-:W-:Y:S01]  /*62870*/  MOV R4, R29 ;  /* 0x0000001d00047202 */ /* 0x000fe20000000f00 */
[----:B------:R-:W-:Y:S01]  /*62880*/  IMAD.MOV.U32 R5, RZ, RZ, R27 ;  /* 0x000000ffff057224 */ /* 0x000fe200078e001b */
[----:B------:R-:W4:Y:S01]  /*62890*/  LDL.LU R18, [R1+0xc98] ;  /* 0x000c980001127983 */ /* 0x000f220000300800 */
[----:B------:R-:W3:Y:S03]  /*628a0*/  LDL.LU R7, [R1+0xc9c] ;  /* 0x000c9c0001077983 */ /* 0x000ee60000300800 */
[----:B------:R1:W-:Y:S01]  /*628b0*/  STL.64 [R1+0x2fe8], R4 ;  /* 0x002fe80401007387 */ /* 0x0003e20000100a00 */
[C---:B--2---:R-:W-:Y:S02]  /*628c0*/  FMUL R8, R3.reuse, R23 ;  /* 0x0000001703087220 */ /* 0x044fe40000400000 */
[----:B------:R-:W-:-:S02]  /*628d0*/  FMUL R9, R3, R22 ;  /* 0x0000001603097220 */ /* 0x000fc40000400000 */
[C---:B0-----:R-:W-:Y:S02]  /*628e0*/  FMUL R10, R0.reuse, R19 ;  /* 0x00000013000a7220 */ /* 0x041fe40000400000 */
[----:B------:R-:W-:-:S07]  /*628f0*/  FMUL R11, R0, R16 ;  /* 0x00000010000b7220 */ /* 0x000fce0000400000 */
[----:B------:R-:W-:Y:S11]  /*62900*/  HMMA.16816.F32 R8, R12, R20, R8 ;  /* 0x000000140c08723c */ /* 0x000ff60000001808 */
[----:B------:R-:W-:Y:S11]  /*62910*/  @!UPT UIADD3 URZ, URZ, URZ, URZ ;  /* 0x0000003f3f3ff290 */ /* 0x000ff6000fffe03f */
[----:B------:R-:W-:Y:S01]  /*62920*/  @!UPT UIADD3 URZ, URZ, URZ, URZ ;  /* 0x0000003f3f3ff290 */ /* 0x000fe2000fffe03f */
[----:B------:R-:W-:Y:S01]  /*62930*/  STL.64 [R1+0x4a0], R8 ;  /* 0x0004a00801007387 */ /* 0x000fe20000100a00 */
[----:B------:R-:W-:Y:S02]  /*62940*/  STL.64 [R1+0x4a8], R10 ;  /* 0x0004a80a01007387 */ /* 0x000fe40000100a00 */
[----:B------:R-:W2:Y:S02]  /*62950*/  LDL.LU R21, [R1+0xd30] ;  /* 0x000d300001157983 */ /* 0x000ea40000300800 */
[----:B------:R-:W2:Y:S01]  /*62960*/  LDL.LU R20, [R1+0xd34] ;  /* 0x000d340001147983 */ /* 0x000ea20000300800 */
[----:B------:R-:W0:Y:S01]  /*62970*/  S2R R27, SR_TID.X ;  /* 0x00000000001b7919 */ /* 0x000e220000002100 */
[----:B-1----:R-:W-:Y:S02]  /*62980*/  MOV R4, R26 ;  /* 0x0000001a00047202 */ /* 0x002fe40000000f00 */
[----:B------:R-:W-:Y:S01]  /*62990*/  MOV R5, R25 ;  /* 0x0000001900057202 */ /* 0x000fe20000000f00 */
[----:B------:R-:W-:Y:S01]  /*629a0*/  FMUL R16, R3, R6 ;  /* 0x0000000603107220 */ /* 0x000fe20000400000 */
[C---:B0-----:R-:W-:Y:S01]  /*629b0*/  LOP3.LUT R26, R27.reuse, 0x7, RZ, 0xc0, !PT ;  /* 0x000000071b1a7812 */ /* 0x041fe200078ec0ff */
[----:B------:R-:W-:-:S03]  /*629c0*/  IMAD.SHL.U32 R25, R27, 0x80, RZ ;  /* 0x000000801b197824 */ /* 0x000fc600078e00ff */
[----:B------:R-:W-:-:S04]  /*629d0*/  SHF.L.U32 R26, R26, 0x4, RZ ;  /* 0x000000041a1a7819 */ /* 0x000fc800000006ff */
[----:B------:R-:W-:-:S04]  /*629e0*/  LOP3.LUT R6, R26, 0x780, R25, 0xf8, !PT ;  /* 0x000007801a067812 */ /* 0x000fc800078ef819 */
[----:B------:R-:W-:-:S04]  /*629f0*/  LOP3.LUT R6, R6, 0x10, R27, 0x78, !PT ;  /* 0x0000001006067812 */ /* 0x000fc800078e781b */
[----:B------:R-:W-:-:S05]  /*62a00*/  LOP3.LUT R6, R6, 0x20, RZ, 0x3c, !PT ;  /* 0x0000002006067812 */ /* 0x000fca00078e3cff */
[----:B------:R-:W0:Y:S01]  /*62a10*/  LDSM.16.M88.4 R8, [R6+0x50000] ;  /* 0x050000000608783b */ /* 0x000e220000000200 */
[----:B------:R-:W-:-:S04]  /*62a20*/  LOP3.LUT R25, R27, 0x7, RZ, 0xc0, !PT ;  /* 0x000000071b197812 */ /* 0x000fc800078ec0ff */
[----:B------:R-:W-:Y:S01]  /*62a30*/  SHF.L.U32 R25, R25, 0x4, RZ ;  /* 0x0000000419197819 */ /* 0x000fe200000006ff */
[----:B---3--:R-:W-:Y:S02]  /*62a40*/  FMUL R17, R3, R17 ;  /* 0x0000001103117220 */ /* 0x008fe40000400000 */
[C---:B----4-:R-:W-:Y:S02]  /*62a50*/  FMUL R18, R0.reuse, R18 ;  /* 0x0000001200127220 */ /* 0x050fe40000400000 */
[----:B------:R-:W-:Y:S01]  /*62a60*/  FMUL R19, R0, R7 ;  /* 0x0000000700137220 */ /* 0x000fe20000400000 */
[----:B0-----:R-:W-:Y:S01]  /*62a70*/  STL.64 [R1+0x2fe0], R10 ;  /* 0x002fe00a01007387 */ /* 0x001fe20000100a00 */
[----:B------:R0:W-:Y:S02]  /*62a80*/  STL.64 [R1+0x2fd8], R8 ;  /* 0x002fd80801007387 */ /* 0x0001e40000100a00 */
[----:B0-----:R-:W-:Y:S01]  /*62a90*/  MOV R8, R24 ;  /* 0x0000001800087202 */ /* 0x001fe20000000f00 */
[----:B------:R-:W-:-:S05]  /*62aa0*/  IMAD.SHL.U32 R24, R27, 0x80, RZ ;  /* 0x000000801b187824 */ /* 0x000fca00078e00ff */
[----:B------:R-:W-:-:S04]  /*62ab0*/  LOP3.LUT R11, R25, 0x780, R24, 0xf8, !PT ;  /* 0x00000780190b7812 */ /* 0x000fc800078ef818 */
[----:B------:R-:W-:-:S04]  /*62ac0*/  LOP3.LUT R11, R11, 0x10, R27, 0x78, !PT ;  /* 0x000000100b0b7812 */ /* 0x000fc800078e781b */
[----:B------:R-:W-:Y:S01]  /*62ad0*/  LOP3.LUT R11, R11, 0x20, RZ, 0x3c, !PT ;  /* 0x000000200b0b7812 */ /* 0x000fe200078e3cff */
[----:B------:R-:W-:Y:S01]  /*62ae0*/  HMMA.16816.F32 R16, R12, R4, R16 ;  /* 0x000000040c10723c */ /* 0x000fe20000001810 */
[----:B------:R-:W3:Y:S01]  /*62af0*/  LDL.LU.64 R4, [R1+0x2fe8] ;  /* 0x002fe80001047983 */ /* 0x000ee20000300a00 */
[----:B------:R-:W4:Y:S02]  /*62b00*/  LDL.LU R26, [R1+0xd38] ;  /* 0x000d3800011a7983 */ /* 0x000f240000300800 */
[----:B------:R-:W3:Y:S01]  /*62b10*/  LDL.LU R10, [R1+0xd3c] ;  /* 0x000d3c00010a7983 */ /* 0x000ee20000300800 */
[----:B------:R-:W-:Y:S11]  /*62b20*/  MOV R9, R2 ;  /* 0x0000000200097202 */ /* 0x000ff60000000f00 */
[----:B------:R-:W-:Y:S07]  /*62b30*/  @!UPT UIADD3 URZ, URZ, URZ, URZ ;  /* 0x0000003f3f3ff290 */ /* 0x000fee000fffe03f */
[----:B------:R-:W-:Y:S01]  /*62b40*/  STL.64 [R1+0x490], R16 ;  /* 0x0004901001007387 */ /* 0x000fe20000100a00 */
[----:B------:R-:W-:Y:S02]  /*62b50*/  STL.64 [R1+0x498], R18 ;  /* 0x0004981201007387 */ /* 0x000fe40000100a00 */
[----:B------:R-:W3:Y:S02]  /*62b60*/  LDL.LU R7, [R1+0xd48] ;  /* 0x000d480001077983 */ /* 0x000ee40000300800 */
[----:B------:R-:W3:Y:S01]  /*62b70*/  LDL.LU R6, [R1+0xd4c] ;  /* 0x000d4c0001067983 */ /* 0x000ee20000300800 */
[----:B------:R-:W3:Y:S01]  /*62b80*/  LDL.LU R29, [R1+0xd24] ;  /* 0x000d2400011d7983 */ /* 0x000ee20000300800 */
[----:B------:R-:W3:Y:S02]  /*62b90*/  LDL.LU R28, [R1+0xd28] ;  /* 0x000d2800011c7983 */ /* 0x000ee40000300800 */
[----:B------:R-:W3:Y:S01]  /*62ba0*/  LDL.LU R2, [R1+0xd2c] ;  /* 0x000d2c0001027983 */ /* 0x000ee20000300800 */
[----:B------:R-:W-:Y:S01]  /*62bb0*/  LDSM.16.M88.4 R16, [R11+0x51000] ;  /* 0x051000000b10783b */ /* 0x000fe20000000200 */
[----:B--2---:R-:W-:-:S02]  /*62bc0*/  FMUL R24, R3, R21 ;  /* 0x0000001503187220 */ /* 0x004fc40000400000 */
[----:B------:R-:W-:Y:S02]  /*62bd0*/  FMUL R25, R3, R20 ;  /* 0x0000001403197220 */ /* 0x000fe40000400000 */
[----:B------:R-:W0:Y:S04]  /*62be0*/  LDSM.16.M88.4 R20, [R11+0x50800] ;  /* 0x050800000b14783b */ /* 0x000e280000000200 */
[----:B0-----:R0:W-:Y:S04]  /*62bf0*/  STL.64 [R1+0x2f28], R22 ;  /* 0x002f281601007387 */ /* 0x0011e80000100a00 */
[----:B0-----:R-:W2:Y:S01]  /*62c00*/  LDL.LU R22, [R1+0xd44] ;  /* 0x000d440001167983 */ /* 0x001ea20000300800 */
[----:B------:R-:W2:Y:S02]  /*62c10*/  LDL.LU R23, [R1+0xd20] ;  /* 0x000d200001177983 */ /* 0x000ea40000300800 */
[----:B------:R0:W-:Y:S02]  /*62c20*/  STL.64 [R1+0x2f20], R20 ;  /* 0x002f201401007387 */ /* 0x0001e40000100a00 */
[----:B0-----:R-:W2:Y:S01]  /*62c30*/  LDL.LU R21, [R1+0xd40] ;  /* 0x000d400001157983 */ /* 0x001ea20000300800 */
[----:B------:R0:W-:Y:S02]  /*62c40*/  STL.64 [R1+0x2ea8], R18 ;  /* 0x002ea81201007387 */ /* 0x0001e40000100a00 */
[----:B------:R-:W-:Y:S01]  /*62c50*/  STL.64 [R1+0x2ea0], R16 ;  /* 0x002ea01001007387 */ /* 0x000fe20000100a00 */
[----:B0-----:R-:W2:Y:S01]  /*62c60*/  LDL.64 R18, [R1+0x78] ;  /* 0x0000780001127983 */ /* 0x001ea20000100a00 */
[----:B----4-:R-:W-:-:S02]  /*62c70*/  FMUL R26, R0, R26 ;  /* 0x0000001a001a7220 */ /* 0x010fc40000400000 */
[C---:B---3--:R-:W-:Y:S02]  /*62c80*/  FMUL R27, R0.reuse, R10 ;  /* 0x0000000a001b7220 */ /* 0x048fe40000400000 */
[----:B------:R-:W3:Y:S05]  /*62c90*/  LDL.LU.64 R10, [R1+0x2fe0] ;  /* 0x002fe000010a7983 */ /* 0x000eea0000300a00 */
[----:B------:R-:W-:Y:S01]  /*62ca0*/  HMMA.16816.F32 R24, R12, R8, R24 ;  /* 0x000000080c18723c */ /* 0x000fe20000001818 */
[----:B------:R-:W3:Y:S11]  /*62cb0*/  LDL.LU.64 R8, [R1+0x2fd8] ;  /* 0x002fd80001087983 */ /* 0x000ef60000300a00 */
[----:B------:R-:W-:Y:S11]  /*62cc0*/  @!UPT UIADD3 URZ, URZ, URZ, URZ ;  /* 0x0000003f3f3ff290 */ /* 0x000ff6000fffe03f */
[----:B------:R-:W-:Y:S01]  /*62cd0*/  STL.64 [R1+0x480], R24 ;  /* 0x0004801801007387 */ /* 0x000fe20000100a00 */
[----:B------:R0:W-:Y:S02]  /*62ce0*/  STL.64 [R1+0x488], R26 ;  /* 0x0004881a01007387 */ /* 0x0001e40000100a00 */
[C---:B0-----:R-:W-:Y:S02]  /*62cf0*/  FMUL R26, R0.reuse, R7 ;  /* 0x00000007001a7220 */ /* 0x041fe40000400000 */
[----:B------:R-:W-:Y:S02]  /*62d00*/  FMUL R27, R0, R6 ;  /* 0x00000006001b7220 */ /* 0x000fe40000400000 */
[----:B------:R-:W4:Y:S01]  /*62d10*/  LDL.LU.64 R6, [R1+0x2fd0] ;  /* 0x002fd00001067983 */ /* 0x000f220000300a00 */
[C---:B--2---:R-:W-:Y:S02]  /*62d20*/  FMUL R25, R3.reuse, R22 ;  /* 0x0000001603197220 */ /* 0x044fe40000400000 */
[----:B------:R-:W-:-:S07]  /*62d30*/  FMUL R24, R3, R21 ;  /* 0x0000001503187220 */ /* 0x000fce0000400000 */
[----:B------:R-:W-:Y:S01]  /*62d40*/  HMMA.16816.F32 R24, R12, R4, R24 ;  /* 0x000000040c18723c */ /* 0x000fe20000001818 */
[----:B------:R-:W2:Y:S11]  /*62d50*/  LDL.LU.64 R4, [R1+0x2fc8] ;  /* 0x002fc80001047983 */ /* 0x000eb60000300a00 */
[----:B------:R-:W-:Y:S11]  /*62d60*/  @!UPT UIADD3 URZ, URZ, URZ, URZ ;  /* 0x0000003f3f3ff290 */ /* 0x000ff6000fffe03f */
[----:B------:R0:W-:Y:S01]  /*62d70*/  STL.64 [R1+0x400], R24 ;  /* 0x0004001801007387 */ /* 0x0001e20000100a00 */
[----:B------:R-:W-:Y:S02]  /*62d80*/  STL.64 [R1+0x408], R26 ;  /* 0x0004081a01007387 */ /* 0x000fe40000100a00 */
[----:B------:R-:W-:Y:S02]  /*62d90*/  STL [R1+0x1888], R3 ;  /* 0x0018880301007387 */ /* 0x000fe40000100800 */
[----:B------:R-:W2:Y:S01]  /*62da0*/  LDL.LU R20, [R1+0x920] ;  /* 0x0009200001147983 */ /* 0x000ea20000300800 */
[----:B------:R-:W2:Y:S01]  /*62db0*/  LDL.LU R21, [R1+0x924] ;  /* 0x0009240001157983 */ /* 0x000ea20000300800 */
[C---:B0-----:R-:W-:Y:S01]  /*62dc0*/  FMUL R24, R3.reuse, R23 ;  /* 0x0000001703187220 */ /* 0x041fe20000400000 */
[----:B----4-:R-:W-:Y:S02]  /*62dd0*/  MOV R22, R6 ;  /* 0x0000000600167202 */ /* 0x010fe40000000f00 */
[----:B------:R-:W-:Y:S01]  /*62de0*/  MOV R23, R7 ;  /* 0x0000000700177202 */ /* 0x000fe20000000f00 */
[----:B------:R-:W4:Y:S01]  /*62df0*/  LDL.LU R6, [R1+0x2fc4] ;  /* 0x002fc40001067983 */ /* 0x000f220000300800 */
[----:B------:R-:W4:Y:S03]  /*62e00*/  LDL.LU R7, [R1+0x2fc0] ;  /* 0x002fc00001077983 */ /* 0x000f260000300800 */
[----:B------:R0:W-:Y:S04]  /*62e10*/  STL.64 [R1+0x2f38], R22 ;  /* 0x002f381601007387 */ /* 0x0001e80000100a00 */
[----:B--2---:R-:W-:Y:S01]  /*62e20*/  STL.64 [R1+0x2f30], R20 ;  /* 0x002f301401007387 */ /* 0x004fe20000100a00 */
[----:B0-----:R-:W2:Y:S03]  /*62e30*/  LDL.64 R22, [R1+0x18] ;  /* 0x0000180001167983 */ /* 0x001ea60000100a00 */
[----:B--2---:R0:W-:Y:S04]  /*62e40*/  STL.64 [R1+0x2f50], R22 ;  /* 0x002f501601007387 */ /* 0x0041e80000100a00 */
[----:B0-----:R-:W2:Y:S01]  /*62e50*/  LDL.64 R22, [R1+0x28] ;  /* 0x0000280001167983 */ /* 0x001ea20000100a00 */
[----:B------:R-:W-:-:S02]  /*62e60*/  FMUL R25, R3, R29 ;  /* 0x0000001d03197220 */ /* 0x000fc40000400000 */
[C---:B------:R-:W-:Y:S02]  /*62e70*/  FMUL R26, R0.reuse, R28 ;  /* 0x0000001c001a7220 */ /* 0x040fe40000400000 */
[----:B------:R-:W-:-:S07]  /*62e80*/  FMUL R27, R0, R2 ;  /* 0x00000002001b7220 */ /* 0x000fce0000400000 */
[----:B------:R-:W-:Y:S01]  /*62e90*/  HMMA.16816.F32 R12, R12, R4, R24 ;  /* 0x000000040c0c723c */ /* 0x000fe20000001818 */
[----:B--2---:R0:W-:Y:S04]  /*62ea0*/  STL.64 [R1+0x2f68], R22 ;  /* 0x002f681601007387 */ /* 0x0041e80000100a00 */
[----:B0-----:R-:W2:Y:S04]  /*62eb0*/  LDL.64 R22, [R1+0x38] ;  /* 0x0000380001167983 */ /* 0x001ea80000100a00 */
[----:B--2---:R0:W-:Y:S01]  /*62ec0*/  STL.64 [R1+0x2f78], R22 ;  /* 0x002f781601007387 */ /* 0x0041e20000100a00 */
[----:B------:R-:W-:Y:S11]  /*62ed0*/  STL [R1+0x188c], R0 ;  /* 0x00188c0001007387 */ /* 0x000ff60000100800 */
[----:B------:R-:W-:Y:S02]  /*62ee0*/  @!UPT UIADD3 URZ, URZ, URZ, URZ ;  /* 0x0000003f3f3ff290 */ /* 0x000fe4000fffe03f */
[----:B------:R-:W-:Y:S01]  /*62ef0*/  STL.64 [R1+0x2a0], R12 ;  /* 0x0002a00c01007387 */ /* 0x000fe20000100a00 */
[----:B0-----:R-:W2:Y:S04]  /*62f00*/  LDL.64 R22, [R1+0x48] ;  /* 0x0000480001167983 */ /* 0x001ea80000100a00 */
[----:B--2---:R0:W-:Y:S04]  /*62f10*/  STL.64 [R1+0x2f90], R22 ;  /* 0x002f901601007387 */ /* 0x0041e80000100a00 */
[----:B0-----:R-:W2:Y:S04]  /*62f20*/  LDL.64 R22, [R1+0x58] ;  /* 0x0000580001167983 */ /* 0x001ea80000100a00 */
[----:B--2---:R-:W-:Y:S01]  /*62f30*/  STL.64 [R1+0x2fa8], R22 ;  /* 0x002fa81601007387 */ /* 0x004fe20000100a00 */
[----:B----4-:R0:W-:Y:S02]  /*62f40*/  STL.64 [R1+0x2f70], R6 ;  /* 0x002f700601007387 */ /* 0x0101e40000100a00 */
[----:B------:R-:W2:Y:S02]  /*62f50*/  LDL.LU R4, [R1+0x9f0] ;  /* 0x0009f00001047983 */ /* 0x000ea40000300800 */
[----:B------:R-:W2:Y:S01]  /*62f60*/  LDL.LU R5, [R1+0x9f4] ;  /* 0x0009f40001057983 */ /* 0x000ea20000300800 */
[----:B0-----:R-:W4:Y:S01]  /*62f70*/  LDL.LU R6, [R1+0x9f8] ;  /* 0x0009f80001067983 */ /* 0x001f220000300800 */
[----:B------:R-:W4:Y:S02]  /*62f80*/  LDL.LU R7, [R1+0x9fc] ;  /* 0x0009fc0001077983 */ /* 0x000f240000300800 */
[----:B------:R-:W2:Y:S02]  /*62f90*/  LDL.LU R20, [R1+0xa20] ;  /* 0x000a200001147983 */ /* 0x000ea40000300800 */
[----:B------:R-:W2:Y:S01]  /*62fa0*/  LDL.LU R21, [R1+0xa24] ;  /* 0x000a240001157983 */ /* 0x000ea20000300800 */
[----:B------:R-:W2:Y:S01]  /*62fb0*/  LDL.LU R22, [R1+0xa28] ;  /* 0x000a280001167983 */ /* 0x000ea20000300800 */
[----:B------:R-:W2:Y:S03]  /*62fc0*/  LDL.LU R23, [R1+0xa2c] ;  /* 0x000a2c0001177983 */ /* 0x000ea60000300800 */
[----:B--2---:R-:W-:Y:S01]  /*62fd0*/  STL.64 [R1+0x2fb8], R22 ;  /* 0x002fb81601007387 */ /* 0x004fe20000100a00 */
[----:B------:R0:W-:Y:S03]  /*62fe0*/  STL.64 [R1+0x2fb0], R20 ;  /* 0x002fb01401007387 */ /* 0x0001e60000100a00 */
[----:B0-----:R-:W3:Y:S01]  /*62ff0*/  LDL.LU R20, [R1+0xa30] ;  /* 0x000a300001147983 */ /* 0x001ee20000300800 */
[----:B------:R-:W3:Y:S02]  /*63000*/  LDL.LU R21, [R1+0xa34] ;  /* 0x000a340001157983 */ /* 0x000ee40000300800 */
[----:B------:R-:W3:Y:S02]  /*63010*/  LDL.LU R22, [R1+0xa38] ;  /* 0x000a380001167983 */ /* 0x000ee40000300800 */
[----:B------:R-:W3:Y:S01]  /*63020*/  LDL.LU R23, [R1+0xa3c] ;  /* 0x000a3c0001177983 */ /* 0x000ee20000300800 */
[----:B----4-:R-:W-:Y:S01]  /*63030*/  STL.64 [R1+0x2f88], R6 ;  /* 0x002f880601007387 */ /* 0x010fe20000100a00 */
[----:B------:R0:W-:Y:S03]  /*63040*/  STL.64 [R1+0x2f80], R4 ;  /* 0x002f800401007387 */ /* 0x0001e60000100a00 */
        /* <DEDUP_REMOVED lines=14> */
[----:B------:R-:W2:Y:S02]  /*63130*/  LDL.LU R14, [R1+0x918] ;  /* 0x00091800010e7983 */ /* 0x000ea40000300800 */
[----:B------:R-:W2:Y:S01]  /*63140*/  LDL.LU R15, [R1+0x91c] ;  /* 0x00091c00010f7983 */ /* 0x000ea20000300800 */
[C---:B---3--:R-:W-:Y:S01]  /*63150*/  HMMA.16816.F32 R20, R8.reuse, R18, R20 ;  /* 0x000000120814723c */ /* 0x048fe20000001814 */
[----:B--2---:R-:W-:Y:S01]  /*63160*/  STL.64 [R1+0x2f48], R14 ;  /* 0x002f480e01007387 */ /* 0x004fe20000100a00 */
[----:B----4-:R0:W-:Y:S03]  /*63170*/  STL.64 [R1+0x2f40], R12 ;  /* 0x002f400c01007387 */ /* 0x0101e60000100a00 */
        /* <DEDUP_REMOVED lines=10> */
[----:B------:R-:W3:Y:S04]  /*63220*/  LDL R26, [R1+0x68] ;  /* 0x00006800011a7983 */ /* 0x000ee80000100800 */
[----:B------:R-:W3:Y:S01]  /*63230*/  LDL R27, [R1+0x6c] ;  /* 0x00006c00011b7983 */ /* 0x000ee20000100800 */
[----:B------:R-:W-:Y:S02]  /*63240*/  STL [R1+0x296c], R28 ;  /* 0x00296c1c01007387 */ /* 0x000fe40000100800 */
[----:B------:R-:W-:Y:S02]  /*63250*/  STL [R1+0x2968], R29 ;  /* 0x0029681d01007387 */ /* 0x000fe40000100800 */
[----:B------:R-:W-:Y:S01]  /*63260*/  STL.64 [R1+0x290], R20 ;  /* 0x0002901401007387 */ /* 0x000fe20000100a00 */
[----:B------:R0:W-:Y:S04]  /*63270*/  STL.64 [R1+0x298], R22 ;  /* 0x0002981601007387 */ /* 0x0001e80000100a00 */
[----:B0-----:R-:W3:Y:S01]  /*63280*/  LDL.LU.64 R22, [R1+0x2fb8] ;  /* 0x002fb80001167983 */ /* 0x001ee20000300a00 */
[----:B------:R-:W3:Y:S02]  /*63290*/  LDL.LU.64 R20, [R1+0x2fb0] ;  /* 0x002fb00001147983 */ /* 0x000ee40000300a00 */
[C---:B---3--:R-:W-:Y:S11]  /*632a0*/  HMMA.16816.F32 R20, R8.reuse, R26, R20 ;  /* 0x0000001a0814723c */ /* 0x048ff60000001814 */
[----:B------:R-:W-:Y:S11]  /*632b0*/  @!UPT UIADD3 URZ, URZ, URZ, URZ ;  /* 0x0000003f3f3ff290 */ /* 0x000ff6000fffe03f */
[----:B------:R-:W-:Y:S01]  /*632c0*/  @!UPT UIADD3 URZ, URZ, URZ, URZ ;  /* 0x0000003f3f3ff290 */ /* 0x000fe2000fffe03f */
[----:B------:R-:W-:Y:S01]  /*632d0*/  STL.64 [R1+0x280], R20 ;  /* 0x0002801401007387 */ /* 0x000fe20000100a00 */
[----:B------:R0:W-:Y:S03]  /*632e0*/  STL.64 [R1+0x288], R22 ;  /* 0x0002881601007387 */ /* 0x0001e60000100a00 */
[----:B0-----:R-:W3:Y:S01]  /*632f0*/  LDL.LU.64 R22, [R1+0x2fa8] ;  /* 0x002fa80001167983 */ /* 0x001ee20000300a00 */
[----:B------:R-:W-:Y:S01]  /*63300*/  STL [R1+0x2f18], R27 ;  /* 0x002f181b01007387 */ /* 0x000fe20000100800 */
[C---:B---3--:R-:W-:Y:S01]  /*63310*/  HMMA.16816.F32 R4, R8.reuse, R22, R4 ;  /* 0x000000160804723c */ /* 0x048fe20000001804 */
[----:B------:R-:W-:Y:S02]  /*63320*/  MOV R24, R22 ;  /* 0x0000001600187202 */ /* 0x000fe40000000f00 */
[----:B------:R-:W-:Y:S11]  /*63330*/  MOV R3, R23 ;  /* 0x0000001700037202 */ /* 0x000ff60000000f00 */
[----:B------:R-:W-:Y:S09]  /*63340*/  @!UPT UIADD3 URZ, URZ, URZ, URZ ;  /* 0x0000003f3f3ff290 */ /* 0x000ff2000fffe03f */
[----:B------:R-:W-:Y:S01]  /*63350*/  STL.64 [R1+0x270], R4 ;  /* 0x0002700401007387 */ /* 0x000fe20000100a00 */
[----:B------:R0:W-:Y:S03]  /*63360*/  STL.64 [R1+0x278], R6 ;  /* 0x0002780601007387 */ /* 0x0001e60000100a00 */
[----:B0-----:R-:W3:Y:S01]  /*63370*/  LDL.LU.64 R6, [R1+0x2fa0] ;  /* 0x002fa00001067983 */ /* 0x001ee20000300a00 */
[----:B------:R-:W3:Y:S02]  /*63380*/  LDL.LU.64 R4, [R1+0x2f98] ;  /* 0x002f980001047983 */ /* 0x000ee40000300a00 */
[----:B------:R-:W3:Y:S02]  /*63390*/  LDL.LU.64 R22, [R1+0x2f90] ;  /* 0x002f900001167983 */ /* 0x000ee40000300a00 */
        /* <DEDUP_REMOVED lines=13> */
[----:B------:R1:W-:Y:S01]  /*63470*/  STL.64 [R1+0x258], R6 ;  /* 0x0002580601007387 */ /* 0x0003e20000100a00 */
[----:B0-----:R-:W-:Y:S02]  /*63480*/  MOV R5, R22 ;  /* 0x0000001600057202 */ /* 0x001fe40000000f00 */
[----:B-1----:R-:W3:Y:S01]  /*63490*/  LDL.LU.64 R6, [R1+0x2f70] ;  /* 0x002f700001067983 */ /* 0x002ee20000300a00 */
[----:B------:R-:W-:Y:S02]  /*634a0*/  MOV R4, R23 ;  /* 0x0000001700047202 */ /* 0x000fe40000000f00 */
[----:B------:R-:W2:Y:S02]  /*634b0*/  LDL.LU.64 R22, [R1+0x2f68] ;  /* 0x002f680001167983 */ /* 0x000ea40000300a00 */
[C---:B--2---:R-:W-:Y:S01]  /*634c0*/  HMMA.16816.F32 R12, R8.reuse, R22, R12 ;  /* 0x00000016080c723c */ /* 0x044fe2000000180c */
[----:B------:R-:W-:Y:S01]  /*634d0*/  MOV R28, R22 ;  /* 0x00000016001c7202 */ /* 0x000fe20000000f00 */
[----:B------:R-:W-:Y:S11]  /*634e0*/  IMAD.MOV.U32 R25, RZ, RZ, R23 ;  /* 0x000000ffff197224 */ /* 0x000ff600078e0017 */
[----:B------:R-:W-:Y:S10]  /*634f0*/  @!UPT UIADD3 URZ, URZ, URZ, URZ ;  /* 0x0000003f3f3ff290 */ /* 0x000ff4000fffe03f */
[----:B------:R-:W-:Y:S01]  /*63500*/  STL.64 [R1+0x240], R12 ;  /* 0x0002400c01007387 */ /* 0x000fe20000100a00 */
[----:B------:R0:W-:Y:S03]  /*63510*/  STL.64 [R1+0x248], R14 ;  /* 0x0002480e01007387 */ /* 0x0001e60000100a00 */
[----:B0-----:R-:W2:Y:S01]  /*63520*/  LDL.LU.64 R14, [R1+0x2f60] ;  /* 0x002f6000010e7983 */ /* 0x001ea20000300a00 */
[----:B------:R-:W2:Y:S02]  /*63530*/  LDL.LU.64 R12, [R1+0x2f58] ;  /* 0x002f5800010c7983 */ /* 0x000ea40000300a00 */
[----:B------:R-:W2:Y:S02]  /*63540*/  LDL.LU.64 R22, [R1+0x2f50] ;  /* 0x002f500001167983 */ /* 0x000ea40000300a00 */
[----:B--2---:R-:W-:Y:S01]  /*63550*/  HMMA.16816.F32 R12, R8, R22, R12 ;  /* 0x00000016080c723c */ /* 0x004fe2000000180c */
[----:B------:R-:W-:-:S02]  /*63560*/  MOV R27, R22 ;  /* 0x00000016001b7202 */ /* 0x000fc40000000f00 */
[----:B------:R-:W-:Y:S11]  /*63570*/  MOV R29, R23 ;  /* 0x00000017001d7202 */ /* 0x000ff60000000f00 */
[----:B------:R-:W-:Y:S09]  /*63580*/  @!UPT UIADD3 URZ, URZ, URZ, URZ ;  /* 0x0000003f3f3ff290 */ /* 0x000ff2000fffe03f */
[----:B------:R-:W-:Y:S01]  /*63590*/  STL.64 [R1+0x230], R12 ;  /* 0x0002300c01007387 */ /* 0x000fe20000100a00 */
[----:B------:R0:W-:Y:S03]  /*635a0*/  STL.64 [R1+0x238], R14 ;  /* 0x0002380e01007387 */ /* 0x0001e60000100a00 */
[----:B0-----:R-:W2:Y:S01]  /*635b0*/  LDL.LU.64 R14, [R1+0x2f48] ;  /* 0x002f4800010e7983 */ /* 0x001ea20000300a00 */
[----:B------:R-:W2:Y:S02]  /*635c0*/  LDL.LU.64 R12, [R1+0x2f40] ;  /* 0x002f4000010c7983 */ /* 0x000ea40000300a00 */
[----:B------:R-:W3:Y:S02]  /*635d0*/  LDL.LU.64 R22, [R1+0x2f38] ;  /* 0x002f380001167983 */ /* 0x000ee40000300a00 */
[----:B------:R-:W3:Y:S02]  /*635e0*/  LDL.LU.64 R20, [R1+0x2f30] ;  /* 0x002f300001147983 */ /* 0x000ee40000300a00 */
[----:B---3--:R-:W-:Y:S01]  /*635f0*/  HMMA.16816.F32 R8, R8, R6, R20 ;  /* 0x000000060808723c */ /* 0x008fe20000001814 */
[----:B------:R-:W2:Y:S01]  /*63600*/  LDL.LU.64 R22, [R1+0x2f28] ;  /* 0x002f280001167983 */ /* 0x000ea20000300a00 */
[----:B------:R-:W2:Y:S02]  /*63610*/  LDL.LU.64 R20, [R1+0x2f20] ;  /* 0x002f200001147983 */ /* 0x000ea40000300a00 */
[----:B------:R-:W-:Y:S11]  /*63620*/  STL.64 [R1+0x2eb0], R6 ;  /* 0x002eb00601007387 */ /* 0x000ff60000100a00 */
[----:B------:R-:W-:Y:S08]  /*63630*/  @!UPT UIADD3 URZ, URZ, URZ, URZ ;  /* 0x0000003f3f3ff290 */ /* 0x000ff0000fffe03f */
[----:B------:R-:W-:Y:S01]  /*63640*/  STL.64 [R1+0x180], R8 ;  /* 0x0001800801007387 */ /* 0x000fe20000100a00 */
[----:B------:R0:W-:Y:S02]  /*63650*/  STL.64 [R1+0x188], R10 ;  /* 0x0001880a01007387 */ /* 0x0001e40000100a00 */
[----:B0-----:R-:W-:Y:S01]  /*63660*/  MOV R10, R2 ;  /* 0x00000002000a7202 */ /* 0x001fe20000000f00 */
[----:B------:R-:W-:-:S05]  /*63670*/  IMAD.MOV.U32 R11, RZ, RZ, R0 ;  /* 0x000000ffff0b7224 */ /* 0x000fca00078e0000 */
[----:B------:R2:W-:Y:S01]  /*63680*/  STL.64 [R1+0x2f00], R10 ;  /* 0x002f000a01007387 */ /* 0x0005e20000100a00 */
[----:B------:R-:W-:Y:S02]  /*63690*/  MOV R2, R18 ;  /* 0x0000001200027202 */ /* 0x000fe40000000f00 */
[----:B------:R-:W-:Y:S01]  /*636a0*/  MOV R0, R19 ;  /* 0x0000001300007202 */ /* 0x000fe20000000f00 */
[----:B--2---:R-:W-:Y:S11]  /*636b0*/  HMMA.16816.F32 R8, R20, R18, R12 ;  /* 0x000000121408723c */ /* 0x004ff6000000180c */
[----:B------:R-:W-:Y:S11]  /*636c0*/  @!UPT UIADD3 URZ, URZ, URZ, URZ ;  /* 0x0000003f3f3ff290 */ /* 0x000ff6000fffe03f */
[----:B------:R-:W-:Y:S01]  /*636d0*/  @!UPT UIADD3 URZ, URZ, URZ, URZ ;  /* 0x0000003f3f3ff290 */ /* 0x000fe2000fffe03f */
[----:B------:R-:W-:Y:S01]  /*636e0*/  STL.64 [R1+0x170], R8 ;  /* 0x0001700801007387 */ /* 0x000fe20000100a00 */
[----:B------:R-:W-:Y:S02]  /*636f0*/  STL.64 [R1+0x178], R10 ;  /* 0x0001780a01007387 */ /* 0x000fe40000100a00 */
[----:B------:R-:W2:Y:S02]  /*63700*/  LDL.LU R12, [R1+0x8a0] ;  /* 0x0008a000010c7983 */ /* 0x000ea40000300800 */
[----:B------:R-:W2:Y:S01]  /*63710*/  LDL.LU R13, [R1+0x8a4] ;  /* 0x0008a400010d7983 */ /* 0x000ea20000300800 */
[----:B------:R-:W3:Y:S01]  /*63720*/  LDL.LU R14, [R1+0x8a8] ;  /* 0x0008a800010e7983 */ /* 0x000ee20000300800 */
[----:B------:R-:W3:Y:S02]  /*63730*/  LDL.LU R15, [R1+0x8ac] ;  /* 0x0008ac00010f7983 */ /* 0x000ee40000300800 */
[----:B------:R-:W4:Y:S02]  /*63740*/  LDL.LU R16, [R1+0x840] ;  /* 0x0008400001107983 */ /* 0x000f240000300800 */
[----:B------:R-:W4:Y:S01]  /*63750*/  LDL.LU R17, [R1+0x844] ;  /* 0x0008440001117983 */ /* 0x000f220000300800 */
[----:B------:R-:W2:Y:S01]  /*63760*/  LDL.LU R18, [R1+0x848] ;  /* 0x0008480001127983 */ /* 0x000ea20000300800 */
[----:B------:R-:W2:Y:S01]  /*63770*/  LDL.LU R19, [R1+0x84c] ;  /* 0x00084c0001137983 */ /* 0x000ea20000300800 */
[----:B------:R-:W-:Y:S01]  /*63780*/  MOV R6, R27 ;  /* 0x0000001b00067202 */ /* 0x000fe20000000f00 */
[----:B------:R-:W-:Y:S01]  /*63790*/  IMAD.MOV.U32 R7, RZ, RZ, R29 ;  /* 0x000000ffff077224 */ /* 0x000fe200078e001d */
[----:B--2---:R-:W-:Y:S01]  /*637a0*/  STL.64 [R1+0x2ec0], R18 ;  /* 0x002ec01201007387 */ /* 0x004fe20000100a00 */
[----:B----4-:R0:W-:Y:S02]  /*637b0*/  STL.64 [R1+0x2eb8], R16 ;  /* 0x002eb81001007387 */ /* 0x0101e40000100a00 */
[----:B------:R-:W2:Y:S02]  /*637c0*/  LDL.LU R27, [R1+0x2f18] ;  /* 0x002f1800011b7983 */ /* 0x000ea40000300800 */
[----:B------:R1:W-:Y:S01]  /*637d0*/  STL.64 [R1+0x2ec8], R6 ;  /* 0x002ec80601007387 */ /* 0x0003e20000100a00 */
[----:B0-----:R-:W4:Y:S01]  /*637e0*/  LDL.LU R16, [R1+0x8b0] ;  /* 0x0008b00001107983 */ /* 0x001f220000300800 */
[----:B------:R-:W4:Y:S02]  /*637f0*/  LDL.LU R17, [R1+0x8b4] ;  /* 0x0008b40001117983 */ /* 0x000f240000300800 */
[----:B------:R-:W2:Y:S02]  /*63800*/  LDL.LU R18, [R1+0x8b8] ;  /* 0x0008b80001127983 */ /* 0x000ea40000300800 */
[----:B------:R-:W2:Y:S02]  /*63810*/  LDL.LU R19, [R1+0x8bc] ;  /* 0x0008bc0001137983 */ /* 0x000ea40000300800 */
[----:B--2---:R-:W-:Y:S01]  /*63820*/  STL.64 [R1+0x2ed8], R18 ;  /* 0x002ed81201007387 */ /* 0x004fe20000100a00 */
[----:B----4-:R-:W-:Y:S02]  /*63830*/  STL.64 [R1+0x2ed0], R16 ;  /* 0x002ed01001007387 */ /* 0x010fe40000100a00 */
[----:B------:R-:W2:Y:S02]  /*63840*/  LDL.LU R8, [R1+0x8f0] ;  /* 0x0008f00001087983 */ /* 0x000ea40000300800 */
[----:B------:R-:W2:Y:S01]  /*63850*/  LDL.LU R9, [R1+0x8f4] ;  /* 0x0008f40001097983 */ /* 0x000ea20000300800 */
[----:B------:R-:W4:Y:S01]  /*63860*/  LDL.LU R10, [R1+0x8f8] ;  /* 0x0008f800010a7983 */ /* 0x000f220000300800 */
[----:B------:R-:W4:Y:S01]  /*63870*/  LDL.LU R11, [R1+0x8fc] ;  /* 0x0008fc00010b7983 */ /* 0x000f220000300800 */
[----:B-1----:R-:W-:-:S02]  /*63880*/  MOV R6, R28 ;  /* 0x0000001c00067202 */ /* 0x002fc40000000f00 */
[----:B------:R-:W-:Y:S01]  /*63890*/  MOV R7, R25 ;  /* 0x0000001900077202 */ /* 0x000fe20000000f00 */
[----:B----4-:R-:W-:Y:S01]  /*638a0*/  STL.64 [R1+0x2f10], R10 ;  /* 0x002f100a01007387 */ /* 0x010fe20000100a00 */
[----:B--2---:R0:W-:Y:S03]  /*638b0*/  STL.64 [R1+0x2f08], R8 ;  /* 0x002f080801007387 */ /* 0x0041e60000100a00 */
[----:B0-----:R-:W2:Y:S01]  /*638c0*/  LDL.LU R8, [R1+0x900] ;  /* 0x0009000001087983 */ /* 0x001ea20000300800 */
[----:B------:R-:W2:Y:S02]  /*638d0*/  LDL.LU R9, [R1+0x904] ;  /* 0x0009040001097983 */ /* 0x000ea40000300800 */
[----:B------:R-:W2:Y:S02]  /*638e0*/  LDL.LU R10, [R1+0x908] ;  /* 0x00090800010a7983 */ /* 0x000ea40000300800 */
[----:B------:R-:W2:Y:S01]  /*638f0*/  LDL.LU R11, [R1+0x90c] ;  /* 0x00090c00010b7983 */ /* 0x000ea20000300800 */
[----:B------:R0:W-:Y:S01]  /*63900*/  STL.64 [R1+0x2ee0], R6 ;  /* 0x002ee00601007387 */ /* 0x0001e20000100a00 */
[----:B------:R-:W4:Y:S02]  /*63910*/  LDL.LU R16, [R1+0x8c0] ;  /* 0x0008c00001107983 */ /* 0x000f240000300800 */
[----:B------:R-:W4:Y:S02]  /*63920*/  LDL.LU R17, [R1+0x8c4] ;  /* 0x0008c40001117983 */ /* 0x000f240000300800 */
[----:B------:R-:W2:Y:S01]  /*63930*/  LDL.LU R18, [R1+0x8c8] ;  /* 0x0008c80001127983 */ /* 0x000ea20000300800 */
[----:B------:R-:W2:Y:S01]  /*63940*/  LDL.LU R19, [R1+0x8cc] ;  /* 0x0008cc0001137983 */ /* 0x000ea20000300800 */
[----:B0-----:R-:W-:Y:S01]  /*63950*/  MOV R6, R5 ;  /* 0x0000000500067202 */ /* 0x001fe20000000f00 */
[----:B------:R-:W-:-:S02]  /*63960*/  IMAD.MOV.U32 R7, RZ, RZ, R4 ;  /* 0x000000ffff077224 */ /* 0x000fc400078e0004 */
[----:B--2---:R-:W-:Y:S01]  /*63970*/  STL.64 [R1+0x2ef0], R18 ;  /* 0x002ef01201007387 */ /* 0x004fe20000100a00 */
[----:B----4-:R-:W-:Y:S02]  /*63980*/  STL.64 [R1+0x2ee8], R16 ;  /* 0x002ee81001007387 */ /* 0x010fe40000100a00 */
[----:B------:R0:W-:Y:S02]  /*63990*/  STL.64 [R1+0x2ef8], R6 ;  /* 0x002ef80601007387 */ /* 0x0001e40000100a00 */
[----:B------:R-:W2:Y:S01]  /*639a0*/  LDL.LU R4, [R1+0x8e0] ;  /* 0x0008e00001047983 */ /* 0x000ea20000300800 */
[----:B------:R-:W2:Y:S04]  /*639b0*/  LDL.LU R5, [R1+0x8e4] ;  /* 0x0008e40001057983 */ /* 0x000ea80000300800 */
[----:B0-----:R-:W2:Y:S01]  /*639c0*/  LDL.LU R6, [R1+0x8e8] ;  /* 0x0008e80001067983 */ /* 0x001ea20000300800 */
[----:B------:R-:W2:Y:S02]  /*639d0*/  LDL.LU R7, [R1+0x8ec] ;  /* 0x0008ec0001077983 */ /* 0x000ea40000300800 */
[----:B------:R-:W4:Y:S02]  /*639e0*/  LDL.LU R16, [R1+0x8d0] ;  /* 0x0008d00001107983 */ /* 0x000f240000300800 */
[----:B------:R-:W4:Y:S01]  /*639f0*/  LDL.LU R17, [R1+0x8d4] ;  /* 0x0008d40001117983 */ /* 0x000f220000300800 */
[----:B------:R-:W4:Y:S01]  /*63a00*/  LDL.LU R18, [R1+0x8d8] ;  /* 0x0008d80001127983 */ /* 0x000f220000300800 */
[----:B------:R-:W4:Y:S02]  /*63a10*/  LDL.LU R19, [R1+0x8dc] ;  /* 0x0008dc0001137983 */ /* 0x000f240000300800 */
[----:B---3--:R-:W-:Y:S02]  /*63a20*/  STL.64 [R1+0x2e60], R14 ;  /* 0x002e600e01007387 */ /* 0x008fe40000100a00 */
[----:B------:R0:W-:Y:S02]  /*63a30*/  STL.64 [R1+0x2e58], R12 ;  /* 0x002e580c01007387 */ /* 0x0001e40000100a00 */
[----:B0-----:R-:W3:Y:S01]  /*63a40*/  LDL.LU R12, [R1+0x620] ;  /* 0x00062000010c7983 */ /* 0x001ee20000300800 */
[----:B------:R-:W3:Y:S02]  /*63a50*/  LDL.LU R13, [R1+0x624] ;  /* 0x00062400010d7983 */ /* 0x000ee40000300800 */
[----:B------:R-:W2:Y:S02]  /*63a60*/  LDL.LU R14, [R1+0x628] ;  /* 0x00062800010e7983 */ /* 0x000ea40000300800 */
[----:B------:R-:W2:Y:S01]  /*63a70*/  LDL.LU R15, [R1+0x62c] ;  /* 0x00062c00010f7983 */ /* 0x000ea20000300800 */
[C---:B------:R-:W-:Y:S01]  /*63a80*/  HMMA.16816.F32 R8, R20.reuse, R26, R8 ;  /* 0x0000001a1408723c */ /* 0x040fe20000001808 */
[----:B--2---:R-:W-:Y:S01]  /*63a90*/  STL.64 [R1+0x2e70], R14 ;  /* 0x002e700e01007387 */ /* 0x004fe20000100a00 */
[----:B---3--:R-:W-:Y:S11]  /*63aa0*/  STL.64 [R1+0x2e68], R12 ;  /* 0x002e680c01007387 */ /* 0x008ff60000100a00 */
[----:B------:R-:W-:Y:S10]  /*63ab0*/  @!UPT UIADD3 URZ, URZ, URZ, URZ ;  /* 0x0000003f3f3ff290 */ /* 0x000ff4000fffe03f */
[----:B------:R-:W-:Y:S02]  /*63ac0*/  STL.64 [R1+0x160], R8 ;  /* 0x0001600801007387 */ /* 0x000fe40000100a00 */
[----:B------:R0:W-:Y:S02]  /*63ad0*/  STL.64 [R1+0x168], R10 ;  /* 0x0001680a01007387 */ /* 0x0001e40000100a00 */
[----:B0-----:R-:W2:Y:S01]  /*63ae0*/  LDL.LU.64 R10, [R1+0x2f10] ;  /* 0x002f1000010a7983 */ /* 0x001ea20000300a00 */
[----:B------:R-:W2:Y:S01]  /*63af0*/  LDL.LU.64 R8, [R1+0x2f08] ;  /* 0x002f080001087983 */ /* 0x000ea20000300a00 */
[----:B------:R-:W-:Y:S02]  /*63b00*/  MOV R14, R24 ;  /* 0x00000018000e7202 */ /* 0x000fe40000000f00 */
[----:B------:R-:W-:Y:S01]  /*63b10*/  MOV R15, R3 ;  /* 0x00000003000f7202 */ /* 0x000fe20000000f00 */
[----:B------:R-:W-:Y:S06]  /*63b20*/  STL.64 [R1+0x2e88], R26 ;  /* 0x002e881a01007387 */ /* 0x000fec0000100a00 */
[C---:B--2---:R-:W-:Y:S11]  /*63b30*/  HMMA.16816.F32 R8, R20.reuse, R14, R8 ;  /* 0x0000000e1408723c */ /* 0x044ff60000001808 */
[----:B------:R-:W-:Y:S11]  /*63b40*/  @!UPT UIADD3 URZ, URZ, URZ, URZ ;  /* 0x0000003f3f3ff290 */ /* 0x000ff6000fffe03f */
[----:B------:R-:W-:Y:S01]  /*63b50*/  @!UPT UIADD3 URZ, URZ, URZ, URZ ;  /* 0x0000003f3f3ff290 */ /* 0x000fe2000fffe03f */
[----:B------:R-:W-:Y:S01]  /*63b60*/  STL.64 [R1+0x150], R8 ;  /* 0x0001500801007387 */ /* 0x000fe20000100a00 */
[----:B------:R0:W-:Y:S03]  /*63b70*/  STL.64 [R1+0x158], R10 ;  /* 0x0001580a01007387 */ /* 0x0001e60000100a00 */
[----:B0-----:R-:W2:Y:S01]  /*63b80*/  LDL.LU.64 R10, [R1+0x2f00] ;  /* 0x002f0000010a7983 */ /* 0x001ea20000300a00 */
[----:B------:R0:W-:Y:S02]  /*63b90*/  STL.64 [R1+0x2e80], R14 ;  /* 0x002e800e01007387 */ /* 0x0001e40000100a00 */
[----:B------:R-:W3:Y:S02]  /*63ba0*/  LDL.LU R12, [R1+0x820] ;  /* 0x00082000010c7983 */ /* 0x000ee40000300800 */
[----:B------:R-:W3:Y:S01]  /*63bb0*/  LDL.LU R13, [R1+0x824] ;  /* 0x00082400010d7983 */ /* 0x000ee20000300800 */
[----:B0-----:R-:W3:Y:S01]  /*63bc0*/  LDL.LU R14, [R1+0x828] ;  /* 0x00082800010e7983 */ /* 0x001ee20000300800 */
[----:B------:R-:W3:Y:S01]  /*63bd0*/  LDL.LU R15, [R1+0x82c] ;  /* 0x00082c00010f7983 */ /* 0x000ee20000300800 */
[C---:B--2---:R-:W-:Y:S02]  /*63be0*/  HMMA.16816.F32 R4, R20.reuse, R10, R4 ;  /* 0x0000000a1404723c */ /* 0x044fe40000001804 */
[----:B---3--:R-:W-:Y:S01]  /*63bf0*/  STL.64 [R1+0x2e98], R14 ;  /* 0x002e980e01007387 */ /* 0x008fe20000100a00 */
[----:B------:R0:W-:Y:S03]  /*63c00*/  STL.64 [R1+0x2e90], R12 ;  /* 0x002e900c01007387 */ /* 0x0001e60000100a00 */
[----:B0-----:R-:W2:Y:S01]  /*63c10*/  LDL.LU R12, [R1+0x830] ;  /* 0x00083000010c7983 */ /* 0x001ea20000300800 */
[----:B------:R-:W2:Y:S02]  /*63c20*/  LDL.LU R13, [R1+0x834] ;  /* 0x00083400010d7983 */ /* 0x000ea40000300800 */
[----:B------:R-:W2:Y:S02]  /*63c30*/  LDL.LU R14, [R1+0x838] ;  /* 0x00083800010e7983 */ /* 0x000ea40000300800 */
[----:B------:R-:W2:Y:S11]  /*63c40*/  LDL.LU R15, [R1+0x83c] ;  /* 0x00083c00010f7983 */ /* 0x000eb60000300800 */
[----:B------:R-:W-:Y:S01]  /*63c50*/  @!UPT UIADD3 URZ, URZ, URZ, URZ ;  /* 0x0000003f3f3ff290 */ /* 0x000fe2000fffe03f */
[----:B------:R-:W-:Y:S01]  /*63c60*/  STL.64 [R1+0x140], R4 ;  /* 0x0001400401007387 */ /* 0x000fe20000100a00 */
[----:B------:R0:W-:Y:S03]  /*63c70*/  STL.64 [R1+0x148], R6 ;  /* 0x0001480601007387 */ /* 0x0001e60000100a00 */
[----:B0-----:R-:W4:Y:S01]  /*63c80*/  LDL.LU.64 R6, [R1+0x2ef8] ;  /* 0x002ef80001067983 */ /* 0x001f220000300a00 */
[----:B------:R0:W-:Y:S02]  /*63c90*/  STL.64 [R1+0x2e78], R10 ;  /* 0x002e780a01007387 */ /* 0x0001e40000100a00 */
[----:B------:R-:W3:Y:S02]  /*63ca0*/  LDL.LU R8, [R1+0x810] ;  /* 0x0008100001087983 */ /* 0x000ee40000300800 */
[----:B------:R-:W3:Y:S01]  /*63cb0*/  LDL.LU R9, [R1+0x814] ;  /* 0x0008140001097983 */ /* 0x000ee20000300800 */
[----:B0-----:R-:W3:Y:S01]  /*63cc0*/  LDL.LU R10, [R1+0x818] ;  /* 0x00081800010a7983 */ /* 0x001ee20000300800 */
[----:B------:R-:W3:Y:S01]  /*63cd0*/  LDL.LU R11, [R1+0x81c] ;  /* 0x00081c00010b7983 */ /* 0x000ee20000300800 */
[C---:B----4-:R-:W-:Y:S02]  /*63ce0*/  HMMA.16816.F32 R4, R20.reuse, R6, R16 ;  /* 0x000000061404723c */ /* 0x050fe40000001810 */
[----:B------:R-:W4:Y:S01]  /*63cf0*/  LDL.LU.64 R18, [R1+0x2ef0] ;  /* 0x002ef00001127983 */ /* 0x000f220000300a00 */
[----:B------:R-:W4:Y:S11]  /*63d00*/  LDL.LU.64 R16, [R1+0x2ee8] ;  /* 0x002ee80001107983 */ /* 0x000f360000300a00 */
[----:B------:R-:W-:Y:S09]  /*63d10*/  @!UPT UIADD3 URZ, URZ, URZ, URZ ;  /* 0x0000003f3f3ff290 */ /* 0x000ff2000fffe03f */
[----:B------:R-:W-:Y:S01]  /*63d20*/  STL.64 [R1+0x220], R4 ;  /* 0x0002200401007387 */ /* 0x000fe20000100a00 */
[----:B------:R0:W-:Y:S03]  /*63d30*/  STL.64 [R1+0x228], R6 ;  /* 0x0002280601007387 */ /* 0x0001e60000100a00 */
[----:B0-----:R-:W4:Y:S02]  /*63d40*/  LDL.LU.64 R6, [R1+0x2ee0] ;  /* 0x002ee00001067983 */ /* 0x001f240000300a00 */
        /* <DEDUP_REMOVED lines=13> */
[----:B0-----:R-:W4:Y:S01]  /*63e20*/  LDL.LU.64 R6, [R1+0x2eb0] ;  /* 0x002eb00001067983 */ /* 0x001f220000300a00 */
[----:B------:R-:W-:Y:S01]  /*63e30*/  MOV R26, R2 ;  /* 0x00000002001a7202 */ /* 0x000fe20000000f00 */
[----:B------:R-:W-:Y:S01]  /*63e40*/  IMAD.MOV.U32 R27, RZ, RZ, R0 ;  /* 0x000000ffff1b7224 */ /* 0x000fe200078e0000 */
[----:B----4-:R-:W-:Y:S01]  /*63e50*/  HMMA.16816.F32 R20, R20, R6, R16 ;  /* 0x000000061414723c */ /* 0x010fe20000001810 */
[----:B------:R-:W2:Y:S01]  /*63e60*/  LDL.LU.64 R18, [R1+0x2ea8] ;  /* 0x002ea80001127983 */ /* 0x000ea20000300a00 */
[----:B------:R-:W2:Y:S11]  /*63e70*/  LDL.LU.64 R16, [R1+0x2ea0] ;  /* 0x002ea00001107983 */ /* 0x000eb60000300a00 */
[----:B------:R-:W-:Y:S10]  /*63e80*/  @!UPT UIADD3 URZ, URZ, URZ, URZ ;  /* 0x0000003f3f3ff290 */ /* 0x000ff4000fffe03f */
[----:B------:R-:W-:Y:S01]  /*63e90*/  STL.64 [R1+0x3e0], R20 ;  /* 0x0003e01401007387 */ /* 0x000fe20000100a00 */
[----:B------:R0:W-:Y:S03]  /*63ea0*/  STL.64 [R1+0x3e8], R22 ;  /* 0x0003e81601007387 */ /* 0x0001e60000100a00 */
[----:B0-----:R-:W4:Y:S01]  /*63eb0*/  LDL.64 R22, [R1+0x28] ;  /* 0x0000280001167983 */ /* 0x001f220000100a00 */
[C---:B--2---:R-:W-:Y:S11]  /*63ec0*/  HMMA.16816.F32 R24, R16.reuse, R26, R12 ;  /* 0x0000001a1018723c */ /* 0x044ff6000000180c */
[----:B------:R-:W-:Y:S11]  /*63ed0*/  @!UPT UIADD3 URZ, URZ, URZ, URZ ;  /* 0x0000003f3f3ff290 */ /* 0x000ff6000fffe03f */
[----:B------:R-:W-:Y:S02]  /*63ee0*/  @!UPT UIADD3 URZ, URZ, URZ, URZ ;  /* 0x0000003f3f3ff290 */ /* 0x000fe4000fffe03f */
[----:B------:R-:W-:Y:S02]  /*63ef0*/  MOV R5, R26 ;  /* 0x0000001a00057202 */ /* 0x000fe40000000f00 */
[----:B------:R-:W-:Y:S01]  /*63f00*/  MOV R4, R27 ;  /* 0x0000001b00047202 */ /* 0x000fe20000000f00 */
[----:B----4-:R0:W-:Y:S04]  /*63f10*/  STL.64 [R1+0x2e50], R22 ;  /* 0x002e501601007387 */ /* 0x0101e80000100a00 */
[----:B0-----:R-:W2:Y:S01]  /*63f20*/  LDL.64 R22, [R1+0x38] ;  /* 0x0000380001167983 */ /* 0x001ea20000100a00 */
[----:B------:R-:W4:Y:S02]  /*63f30*/  LDL.LU.64 R14, [R1+0x2e98] ;  /* 0x002e9800010e7983 */ /* 0x000f240000300a00 */
[----:B------:R-:W4:Y:S02]  /*63f40*/  LDL.LU.64 R12, [R1+0x2e90] ;  /* 0x002e9000010c7983 */ /* 0x000f240000300a00 */
[----:B------:R4:W-:Y:S01]  /*63f50*/  STL.64 [R1+0x470], R24 ;  /* 0x0004701801007387 */ /* 0x0009e20000100a00 */
[----:B------:R-:W4:Y:S01]  /*63f60*/  LDL.LU.64 R26, [R1+0x2e88] ;  /* 0x002e8800011a7983 */ /* 0x000f220000300a00 */
[----:B------:R-:W-:Y:S02]  /*63f70*/  STL [R1+0x26cc], R4 ;  /* 0x0026cc0401007387 */ /* 0x000fe40000100800 */
[----:B------:R-:W-:Y:S01]  /*63f80*/  STL [R1+0x26c8], R5 ;  /* 0x0026c80501007387 */ /* 0x000fe20000100800 */
[C---:B----4-:R-:W-:Y:S01]  /*63f90*/  HMMA.16816.F32 R24, R16.reuse, R26, R12 ;  /* 0x0000001a1018723c */ /* 0x050fe2000000180c */
[----:B------:R-:W3:Y:S11]  /*63fa0*/  LDL.LU.64 R14, [R1+0x2e80] ;  /* 0x002e8000010e7983 */ /* 0x000ef60000300a00 */
[----:B------:R-:W-:Y:S11]  /*63fb0*/  @!UPT UIADD3 URZ, URZ, URZ, URZ ;  /* 0x0000003f3f3ff290 */ /* 0x000ff6000fffe03f */
[----:B------:R0:W-:Y:S01]  /*63fc0*/  STL.64 [R1+0x460], R24 ;  /* 0x0004601801007387 */ /* 0x0001e20000100a00 */
[----:B------:R1:W-:Y:S03]  /*63fd0*/  STL.64 [R1+0x468], R26 ;  /* 0x0004681a01007387 */ /* 0x0003e60000100a00 */
[----:B0-----:R-:W4:Y:S01]  /*63fe0*/  LDL.LU R24, [R1+0xad0] ;  /* 0x000ad00001187983 */ /* 0x001f220000300800 */
[----:B------:R-:W4:Y:S02]  /*63ff0*/  LDL.LU R25, [R1+0xad4] ;  /* 0x000ad40001197983 */ /* 0x000f240000300800 */
[----:B-1----:R-:W4:Y:S02]  /*64000*/  LDL.LU R26, [R1+0xad8] ;  /* 0x000ad800011a7983 */ /* 0x002f240000300800 */
[----:B------:R-:W4:Y:S01]  /*64010*/  LDL.LU R27, [R1+0xadc] ;  /* 0x000adc00011b7983 */ /* 0x000f220000300800 */
[C---:B---3--:R-:W-:Y:S01]  /*64020*/  HMMA.16816.F32 R12, R16.reuse, R14, R8 ;  /* 0x0000000e100c723c */ /* 0x048fe20000001808 */
[----:B------:R-:W3:Y:S11]  /*64030*/  LDL.LU.64 R10, [R1+0x2e78] ;  /* 0x002e7800010a7983 */ /* 0x000ef60000300a00 */
[----:B------:R-:W-:Y:S11]  /*64040*/  @!UPT UIADD3 URZ, URZ, URZ, URZ ;  /* 0x0000003f3f3ff290 */ /* 0x000ff6000fffe03f */
[----:B------:R0:W-:Y:S01]  /*64050*/  STL.64 [R1+0x458], R14 ;  /* 0x0004580e01007387 */ /* 0x0001e20000100a00 */
[----:B------:R-:W-:Y:S02]  /*64060*/  MOV R4, R12 ;  /* 0x0000000c00047202 */ /* 0x000fe40000000f00 */
[----:B------:R-:W-:Y:S01]  /*64070*/  MOV R5, R13 ;  /* 0x0000000d00057202 */ /* 0x000fe20000000f00 */
[----:B0-----:R-:W3:Y:S01]  /*64080*/  LDL.LU.64 R14, [R1+0x2e70] ;  /* 0x002e7000010e7983 */ /* 0x001ee20000300a00 */
[----:B------:R-:W3:Y:S03]  /*64090*/  LDL.LU.64 R12, [R1+0x2e68] ;  /* 0x002e6800010c7983 */ /* 0x000ee60000300a00 */
[----:B------:R0:W-:Y:S02]  /*640a0*/  STL [R1+0x26d4], R5 ;  /* 0x0026d40501007387 */ /* 0x0001e40000100800 */
[----:B------:R1:W-:Y:S01]  /*640b0*/  STL [R1+0x26d0], R4 ;  /* 0x0026d00401007387 */ /* 0x0003e20000100800 */
[----:B------:R-:W0:Y:S04]  /*640c0*/  S2R R2, SR_TID.X ;  /* 0x0000000000027919 */ /* 0x000e280000002100 */
[----:B------:R-:W0:Y:S01]  /*640d0*/  S2R R0, SR_TID.X ;  /* 0x0000000000007919 */ /* 0x000e220000002100 */
[----:B---3--:R-:W-:Y:S03]  /*640e0*/  HMMA.16816.F32 R8, R16, R10, R12 ;  /* 0x0000000a1008723c */ /* 0x008fe6000000180c */
[----:B------:R-:W3:Y:S01]  /*640f0*/  LDL.LU.64 R14, [R1+0x2e60] ;  /* 0x002e6000010e7983 */ /* 0x000ee20000300a00 */
[----:B------:R-:W3:Y:S01]  /*64100*/  LDL.LU.64 R12, [R1+0x2e58] ;  /* 0x002e5800010c7983 */ /* 0x000ee20000300a00 */
[----:B0-----:R-:W-:Y:S01]  /*64110*/  LOP3.LUT R3, R2, 0x7, RZ, 0xc0, !PT ;  /* 0x0000000702037812 */ /* 0x001fe200078ec0ff */
[----:B------:R-:W-:-:S03]  /*64120*/  IMAD.SHL.U32 R0, R0, 0x80, RZ ;  /* 0x0000008000007824 */ /* 0x000fc600078e00ff */
[----:B------:R-:W-:-:S04]  /*64130*/  SHF.L.U32 R3, R3, 0x4, RZ ;  /* 0x0000000403037819 */ /* 0x000fc800000006ff */
[----:B------:R-:W-:-:S04]  /*64140*/  LOP3.LUT R3, R3, 0x780, R0, 0xf8, !PT ;  /* 0x0000078003037812 */ /* 0x000fc800078ef800 */
[----:B------:R-:W-:Y:S01]  /*64150*/  LOP3.LUT R3, R3, 0x10, R2, 0x78, !PT ;  /* 0x0000001003037812 */ /* 0x000fe200078e7802 */
[----:B--2---:R-:W-:Y:S02]  /*64160*/  MOV R2, R22 ;  /* 0x0000001600027202 */ /* 0x004fe40000000f00 */
[----:B------:R-:W-:Y:S01]  /*64170*/  IMAD.MOV.U32 R0, RZ, RZ, R23 ;  /* 0x000000ffff007224 */ /* 0x000fe200078e0017 */
[----:B------:R-:W-:Y:S02]  /*64180*/  LOP3.LUT R3, R3, 0x20, RZ, 0x3c, !PT ;  /* 0x0000002003037812 */ /* 0x000fe400078e3cff */
[----:B------:R-:W-:Y:S01]  /*64190*/  STL.64 [R1+0x440], R8 ;  /* 0x0004400801007387 */ /* 0x000fe20000100a00 */
[----:B------:R-:W-:Y:S02]  /*641a0*/  STL.64 [R1+0x448], R10 ;  /* 0x0004480a01007387 */ /* 0x000fe40000100a00 */
[----:B------:R-:W-:Y:S01]  /*641b0*/  LDSM.16.M88.4 R8, [R3+0x51800] ;  /* 0x051800000308783b */ /* 0x000fe20000000200 */
[C---:B---3--:R-:W-:Y:S01]  /*641c0*/  HMMA.16816.F32 R12, R16.reuse, R22, R12 ;  /* 0x00000016100c723c */ /* 0x048fe2000000180c */
[----:B------:R-:W2:Y:S11]  /*641d0*/  LDL.LU.64 R22, [R1+0x2e50] ;  /* 0x002e500001167983 */ /* 0x000eb60000300a00 */
[----:B------:R-:W-:Y:S11]  /*641e0*/  @!UPT UIADD3 URZ, URZ, URZ, URZ ;  /* 0x0000003f3f3ff290 */ /* 0x000ff6000fffe03f */
[----:B------:R-:W-:Y:S01]  /*641f0*/  STL.64 [R1+0x430], R12 ;  /* 0x0004300c01007387 */ /* 0x000fe20000100a00 */
[----:B------:R-:W-:Y:S02]  /*64200*/  MOV R5, R14 ;  /* 0x0000000e00057202 */ /* 0x000fe40000000f00 */
[----:B-1----:R-:W-:Y:S02]  /*64210*/  MOV R4, R15 ;  /* 0x0000000f00047202 */ /* 0x002fe40000000f00 */
[----:B------:R-:W0:Y:S04]  /*64220*/  LDSM.16.M88.4 R12, [R3+0x52000] ;  /* 0x05200000030c783b */ /* 0x000e280000000200 */
[----:B------:R-:W-:Y:S01]  /*64230*/  STL [R1+0x26dc], R4 ;  /* 0x0026dc0401007387 */ /* 0x000fe20000100800 */
[----:B------:R-:W-:Y:S03]  /*64240*/  STL [R1+0x26d8], R5 ;  /* 0x0026d80501007387 */ /* 0x000fe60000100800 */
[----:B0-----:R-:W-:Y:S01]  /*64250*/  STL.64 [R1+0x2dc0], R14 ;  /* 0x002dc00e01007387 */ /* 0x001fe20000100a00 */
[----:B------:R0:W-:Y:S03]  /*64260*/  STL.64 [R1+0x2db8], R12 ;  /* 0x002db80c01007387 */ /* 0x0001e60000100a00 */
[----:B0-----:R-:W3:Y:S01]  /*64270*/  LDL.LU R12, [R1+0x9c0] ;  /* 0x0009c000010c7983 */ /* 0x001ee20000300800 */
[----:B------:R-:W3:Y:S02]  /*64280*/  LDL.LU R13, [R1+0x9c4] ;  /* 0x0009c400010d7983 */ /* 0x000ee40000300800 */
[----:B------:R-:W3:Y:S02]  /*64290*/  LDL.LU R14, [R1+0x9c8] ;  /* 0x0009c800010e7983 */ /* 0x000ee40000300800 */
[----:B------:R-:W3:Y:S01]  /*642a0*/  LDL.LU R15, [R1+0x9cc] ;  /* 0x0009cc00010f7983 */ /* 0x000ee20000300800 */
[----:B--2---:R-:W-:Y:S01]  /*642b0*/  MOV R5, R22 ;  /* 0x0000001600057202 */ /* 0x004fe20000000f00 */
[----:B------:R-:W-:Y:S01]  /*642c0*/  IMAD.MOV.U32 R4, RZ, RZ, R23 ;  /* 0x000000ffff047224 */ /* 0x000fe200078e0017 */
[----:B---3--:R-:W-:Y:S01]  /*642d0*/  HMMA.16816.F32 R12, R16, R22, R12 ;  /* 0x00000016100c723c */ /* 0x008fe2000000180c */
[----:B------:R-:W0:Y:S11]  /*642e0*/  LDSM.16.M88.4 R20, [R3+0x52800] ;  /* 0x052800000314783b */ /* 0x000e360000000200 */
[----:B------:R-:W-:Y:S11]  /*642f0*/  @!UPT UIADD3 URZ, URZ, URZ, URZ ;  /* 0x0000003f3f3ff290 */ /* 0x000ff6000fffe03f */
[----:B------:R1:W-:Y:S01]  /*64300*/  STL.64 [R1+0x420], R12 ;  /* 0x0004200c01007387 */ /* 0x0003e20000100a00 */
[----:B------:R2:W-:Y:S03]  /*64310*/  STL.64 [R1+0x428], R14 ;  /* 0x0004280e01007387 */ /* 0x0005e60000100a00 */
[----:B-1----:R-:W3:Y:S01]  /*64320*/  LDL.LU R12, [R1+0xac0] ;  /* 0x000ac000010c7983 */ /* 0x002ee20000300800 */
[----:B------:R-:W3:Y:S02]  /*64330*/  LDL.LU R13, [R1+0xac4] ;  /* 0x000ac400010d7983 */ /* 0x000ee40000300800 */
[----:B--2---:R-:W3:Y:S02]  /*64340*/  LDL.LU R14, [R1+0xac8] ;  /* 0x000ac800010e7983 */ /* 0x004ee40000300800 */
[----:B------:R-:W3:Y:S01]  /*64350*/  LDL.LU R15, [R1+0xacc] ;  /* 0x000acc00010f7983 */ /* 0x000ee20000300800 */
[----:B0-----:R0:W-:Y:S01]  /*64360*/  STL.64 [R1+0x2d48], R22 ;  /* 0x002d481601007387 */ /* 0x0011e20000100a00 */
[----:B------:R-:W-:Y:S01]  /*64370*/  STL.64 [R1+0x2d40], R20 ;  /* 0x002d401401007387 */ /* 0x000fe20000100a00 */
[----:B0-----:R-:W-:-:S02]  /*64380*/  MOV R22, R5 ;  /* 0x0000000500167202 */ /* 0x001fc40000000f00 */
[----:B------:R-:W-:-:S05]  /*64390*/  MOV R23, R4 ;  /* 0x0000000400177202 */ /* 0x000fca0000000f00 */
[----:B------:R0:W-:Y:S04]  /*643a0*/  STL.64 [R1+0x2df0], R22 ;  /* 0x002df01601007387 */ /* 0x0001e80000100a00 */
[----:B0-----:R-:W4:Y:S02]  /*643b0*/  LDL.64 R22, [R1+0x18] ;  /* 0x0000180001167983 */ /* 0x001f240000100a00 */
[C---:B----4-:R-:W-:Y:S11]  /*643c0*/  HMMA.16816.F32 R24, R16.reuse, R22, R24 ;  /* 0x000000161018723c */ /* 0x050ff60000001818 */
[----:B------:R-:W-:Y:S11]  /*643d0*/  @!UPT UIADD3 URZ, URZ, URZ, URZ ;  /* 0x0000003f3f3ff290 */ /* 0x000ff6000fffe03f */
[----:B------:R-:W-:Y:S01]  /*643e0*/  @!UPT UIADD3 URZ, URZ, URZ, URZ ;  /* 0x0000003f3f3ff290 */ /* 0x000fe2000fffe03f */
[----:B------:R-:W-:Y:S01]  /*643f0*/  STL.64 [R1+0x410], R24 ;  /* 0x0004101801007387 */ /* 0x000fe20000100a00 */
[----:B------:R-:W-:Y:S02]  /*64400*/  MOV R4, R26 ;  /* 0x0000001a00047202 */ /* 0x000fe40000000f00 */
[----:B------:R-:W-:Y:S02]  /*64410*/  MOV R5, R27 ;  /* 0x0000001b00057202 */ /* 0x000fe40000000f00 */
[----:B------:R-:W0:Y:S04]  /*64420*/  LDSM.16.M88.4 R24, [R3+0x53000] ;  /* 0x053000000318783b */ /* 0x000e280000000200 */
[----:B0-----:R-:W-:Y:S01]  /*64430*/  STL.64 [R1+0x2cb0], R26 ;  /* 0x002cb01a01007387 */ /* 0x001fe20000100a00 */
[----:B------:R0:W-:Y:S03]  /*64440*/  STL.64 [R1+0x2ca8], R24 ;  /* 0x002ca81801007387 */ /* 0x0001e60000100a00 */
        /* <DEDUP_REMOVED lines=16> */
[----:B---3--:R-:W-:Y:S01]  /*64550*/  HMMA.16816.F32 R12, R16, R6, R12 ;  /* 0x00000006100c723c */ /* 0x008fe2000000180c */
[----:B------:R-:W-:Y:S01]  /*64560*/  MOV R29, R22 ;  /* 0x00000016001d7202 */ /* 0x000fe20000000f00 */
[----:B------:R-:W-:Y:S01]  /*64570*/  IMAD.MOV.U32 R28, RZ, RZ, R23 ;  /* 0x000000ffff1c7224 */ /* 0x000fe200078e0017 */
[----:B------:R-:W0:Y:S04]  /*64580*/  LDSM.16.M88.4 R16, [R3+0x53800] ;  /* 0x053800000310783b */ /* 0x000e280000000200 */
[----:B----4-:R1:W-:Y:S01]  /*64590*/  STL.64 [R1+0x2d78], R26 ;  /* 0x002d781a01007387 */ /* 0x0103e20000100a00 */
[----:B--2---:R-:W-:Y:S03]  /*645a0*/  STL.64 [R1+0x2d70], R24 ;  /* 0x002d701801007387 */ /* 0x004fe60000100a00 */
[----:B-1----:R-:W2:Y:S04]  /*645b0*/  LDL.64 R26, [R1+0x58] ;  /* 0x00005800011a7983 */ /* 0x002ea80000100a00 */
[----:B--2---:R-:W-:Y:S01]  /*645c0*/  STL.64 [R1+0x2e20], R26 ;  /* 0x002e201a01007387 */ /* 0x004fe20000100a00 */
[----:B------:R-:W2:Y:S07]  /*645d0*/  LDL.LU R20, [R1+0xb70] ;  /* 0x000b700001147983 */ /* 0x000eae0000300800 */
[----:B------:R-:W-:Y:S02]  /*645e0*/  STL.64 [R1+0x3d0], R12 ;  /* 0x0003d00c01007387 */ /* 0x000fe40000100a00 */
[----:B------:R-:W-:Y:S01]  /*645f0*/  STL.64 [R1+0x3d8], R14 ;  /* 0x0003d80e01007387 */ /* 0x000fe20000100a00 */
[----:B------:R-:W2:Y:S01]  /*64600*/  LDL.LU R21, [R1+0xb74] ;  /* 0x000b740001157983 */ /* 0x000ea20000300800 */
[----:B------:R-:W3:Y:S02]  /*64610*/  LDL.LU R22, [R1+0xb78] ;  /* 0x000b780001167983 */ /* 0x000ee40000300800 */
[----:B------:R-:W3:Y:S02]  /*64620*/  LDL.LU R23, [R1+0xb7c] ;  /* 0x000b7c0001177983 */ /* 0x000ee40000300800 */
[----:B---3--:R1:W-:Y:S01]  /*64630*/  STL.64 [R1+0x2e00], R22 ;  /* 0x002e001601007387 */ /* 0x0083e20000100a00 */
[----:B--2---:R2:W-:Y:S03]  /*64640*/  STL.64 [R1+0x2df8], R20 ;  /* 0x002df81401007387 */ /* 0x0045e60000100a00 */
[----:B-1----:R-:W3:Y:S04]  /*64650*/  LDL R22, [R1+0x48] ;  /* 0x0000480001167983 */ /* 0x002ee80000100800 */
[----:B------:R-:W3:Y:S04]  /*64660*/  LDL R23, [R1+0x4c] ;  /* 0x00004c0001177983 */ /* 0x000ee80000100800 */
[----:B---3--:R1:W-:Y:S01]  /*64670*/  STL.64 [R1+0x2e18], R22 ;  /* 0x002e181601007387 */ /* 0x0083e20000100a00 */
[----:B--2---:R-:W2:Y:S02]  /*64680*/  LDL.LU R20, [R1+0xb90] ;  /* 0x000b900001147983 */ /* 0x004ea40000300800 */
[----:B------:R-:W2:Y:S01]  /*64690*/  LDL.LU R21, [R1+0xb94] ;  /* 0x000b940001157983 */ /* 0x000ea20000300800 */
[----:B-1----:R-:W3:Y:S01]  /*646a0*/  LDL.LU R22, [R1+0xb98] ;  /* 0x000b980001167983 */ /* 0x002ee20000300800 */
[----:B------:R-:W3:Y:S03]  /*646b0*/  LDL.LU R23, [R1+0xb9c] ;  /* 0x000b9c0001177983 */ /* 0x000ee60000300800 */
[----:B---3--:R-:W-:Y:S01]  /*646c0*/  STL.64 [R1+0x2e30], R22 ;  /* 0x002e301601007387 */ /* 0x008fe20000100a00 */
[----:B--2---:R1:W-:Y:S02]  /*646d0*/  STL.64 [R1+0x2e28], R20 ;  /* 0x002e281401007387 */ /* 0x0043e40000100a00 */
[----:B------:R-:W2:Y:S02]  /*646e0*/  LDL R26, [R1+0x68] ;  /* 0x00006800011a7983 */ /* 0x000ea40000100800 */
[----:B------:R-:W2:Y:S02]  /*646f0*/  LDL R27, [R1+0x6c] ;  /* 0x00006c00011b7983 */ /* 0x000ea40000100800 */
[----:B--2---:R2:W-:Y:S01]  /*64700*/  STL.64 [R1+0x2e38], R26 ;  /* 0x002e381a01007387 */ /* 0x0045e20000100a00 */
[----:B-1----:R-:W3:Y:S02]  /*64710*/  LDL.LU R20, [R1+0xba0] ;  /* 0x000ba00001147983 */ /* 0x002ee40000300800 */
[----:B------:R-:W3:Y:S02]  /*64720*/  LDL.LU R21, [R1+0xba4] ;  /* 0x000ba40001157983 */ /* 0x000ee40000300800 */
[----:B------:R-:W4:Y:S01]  /*64730*/  LDL.LU R22, [R1+0xba8] ;  /* 0x000ba80001167983 */ /* 0x000f220000300800 */
[----:B------:R-:W4:Y:S04]  /*64740*/  LDL.LU R23, [R1+0xbac] ;  /* 0x000bac0001177983 */ /* 0x000f280000300800 */
[----:B----4-:R-:W-:Y:S01]  /*64750*/  STL.64 [R1+0x2e48], R22 ;  /* 0x002e481601007387 */ /* 0x010fe20000100a00 */
[----:B---3--:R1:W-:Y:S02]  /*64760*/  STL.64 [R1+0x2e40], R20 ;  /* 0x002e401401007387 */ /* 0x0083e40000100a00 */
[----:B--2---:R-:W2:Y:S02]  /*64770*/  LDL R26, [R1+0x78] ;  /* 0x00007800011a7983 */ /* 0x004ea40000100800 */
[----:B------:R-:W2:Y:S01]  /*64780*/  LDL R27, [R1+0x7c] ;  /* 0x00007c00011b7983 */ /* 0x000ea20000100800 */
[----:B-1----:R-:W2:Y:S01]  /*64790*/  LDL.LU R20, [R1+0xbb0] ;  /* 0x000bb00001147983 */ /* 0x002ea20000300800 */
[----:B------:R-:W2:Y:S02]  /*647a0*/  LDL.LU R21, [R1+0xbb4] ;  /* 0x000bb40001157983 */ /* 0x000ea40000300800 */
[----:B------:R-:W2:Y:S02]  /*647b0*/  LDL.LU R22, [R1+0xbb8] ;  /* 0x000bb80001167983 */ /* 0x000ea40000300800 */
[----:B------:R-:W2:Y:S01]  /*647c0*/  LDL.LU R23, [R1+0xbbc] ;  /* 0x000bbc0001177983 */ /* 0x000ea20000300800 */
[----:B------:R1:W-:Y:S01]  /*647d0*/  STL.64 [R1+0x2dd0], R6 ;  /* 0x002dd00601007387 */ /* 0x0003e20000100a00 */
[----:B------:R-:W-:Y:S02]  /*647e0*/  STL.64 [R1+0x2dc8], R4 ;  /* 0x002dc80401007387 */ /* 0x000fe40000100a00 */
[----:B------:R-:W3:Y:S02]  /*647f0*/  LDL.LU R12, [R1+0x330] ;  /* 0x00033000010c7983 */ /* 0x000ee40000300800 */
[----:B------:R-:W3:Y:S01]  /*64800*/  LDL.LU R13, [R1+0x334] ;  /* 0x00033400010d7983 */ /* 0x000ee20000300800 */
[----:B------:R-:W4:Y:S01]  /*64810*/  LDL.LU R14, [R1+0x338] ;  /* 0x00033800010e7983 */ /* 0x000f220000300800 */
[----:B------:R-:W4:Y:S01]  /*64820*/  LDL.LU R15, [R1+0x33c] ;  /* 0x00033c00010f7983 */ /* 0x000f220000300800 */
[----:B-1----:R-:W-:Y:S01]  /*64830*/  MOV R6, R29 ;  /* 0x0000001d00067202 */ /* 0x002fe20000000f00 */
[----:B------:R-:W-:Y:S01]  /*64840*/  IMAD.MOV.U32 R7, RZ, RZ, R28 ;  /* 0x000000ffff077224 */ /* 0x000fe200078e001c */
[----:B----4-:R-:W-:Y:S01]  /*64850*/  STL.64 [R1+0x2de0], R14 ;  /* 0x002de00e01007387 */ /* 0x010fe20000100a00 */
[----:B---3--:R1:W-:Y:S03]  /*64860*/  STL.64 [R1+0x2dd8], R12 ;  /* 0x002dd80c01007387 */ /* 0x0083e60000100a00 */
[----:B------:R-:W-:Y:S01]  /*64870*/  STL.64 [R1+0x2de8], R6 ;  /* 0x002de80601007387 */ /* 0x000fe20000100a00 */
[----:B-1----:R-:W3:Y:S01]  /*64880*/  LDL.LU R12, [R1+0xb50] ;  /* 0x000b5000010c7983 */ /* 0x002ee20000300800 */
[----:B------:R-:W3:Y:S02]  /*64890*/  LDL.LU R13, [R1+0xb54] ;  /* 0x000b5400010d7983 */ /* 0x000ee40000300800 */
[----:B------:R-:W4:Y:S02]  /*648a0*/  LDL.LU R14, [R1+0xb58] ;  /* 0x000b5800010e7983 */ /* 0x000f240000300800 */
[----:B------:R-:W4:Y:S01]  /*648b0*/  LDL.LU R15, [R1+0xb5c] ;  /* 0x000b5c00010f7983 */ /* 0x000f220000300800 */
[C---:B--2---:R-:W-:Y:S01]  /*648c0*/  HMMA.16816.F32 R24, R8.reuse, R26, R20 ;  /* 0x0000001a0818723c */ /* 0x044fe20000001814 */
[----:B----4-:R-:W-:Y:S01]  /*648d0*/  STL.64 [R1+0x2e10], R14 ;  /* 0x002e100e01007387 */ /* 0x010fe20000100a00 */
[----:B---3--:R1:W-:Y:S03]  /*648e0*/  STL.64 [R1+0x2e08], R12 ;  /* 0x002e080c01007387 */ /* 0x0083e60000100a00 */
        /* <DEDUP_REMOVED lines=8> */
[----:B0-----:R-:W-:Y:S01]  /*64970*/  STL.64 [R1+0x2c38], R18 ;  /* 0x002c381201007387 */ /* 0x001fe20000100a00 */
[----:B------:R-:W-:Y:S02]  /*64980*/  STL.64 [R1+0x2c30], R16 ;  /* 0x002c301001007387 */ /* 0x000fe40000100a00 */
[----:B------:R-:W4:Y:S02]  /*64990*/  LDL.LU.64 R22, [R1+0x2e48] ;  /* 0x002e480001167983 */ /* 0x000f240000300a00 */
[----:B------:R-:W4:Y:S01]  /*649a0*/  LDL.LU.64 R20, [R1+0x2e40] ;  /* 0x002e400001147983 */ /* 0x000f220000300a00 */
        /* <DEDUP_REMOVED lines=10> */
[C---:B----4-:R-:W-:Y:S11]  /*64a50*/  HMMA.16816.F32 R20, R8.reuse, R26, R20 ;  /* 0x0000001a0814723c */ /* 0x050ff60000001814 */
[----:B------:R-:W-:Y:S11]  /*64a60*/  @!UPT UIADD3 URZ, URZ, URZ, URZ ;  /* 0x0000003f3f3ff290 */ /* 0x000ff6000fffe03f */
[----:B------:R-:W-:Y:S01]  /*64a70*/  @!UPT UIADD3 URZ, URZ, URZ, URZ ;  /* 0x0000003f3f3ff290 */ /* 0x000fe2000fffe03f */
[----:B------:R-:W-:Y:S01]  /*64a80*/  STL.64 [R1+0x390], R20 ;  /* 0x0003901401007387 */ /* 0x000fe20000100a00 */
[----:B------:R0:W-:Y:S03]  /*64a90*/  STL.64 [R1+0x398], R22 ;  /* 0x0003981601007387 */ /* 0x0001e60000100a00 */
[----:B0-----:R-:W2:Y:S01]  /*64aa0*/  LDL.LU.64 R22, [R1+0x2e18] ;  /* 0x002e180001167983 */ /* 0x001ea20000300a00 */
[----:B------:R0:W-:Y:S03]  /*64ab0*/  STL.64 [R1+0x2d88], R26 ;  /* 0x002d881a01007387 */ /* 0x0001e60000100a00 */
[----:B0-----:R-:W4:Y:S01]  /*64ac0*/  LDL.64 R26, [R1+0x68] ;  /* 0x00006800011a7983 */ /* 0x001f220000100a00 */
[----:B--2---:R-:W-:Y:S03]  /*64ad0*/  HMMA.16816.F32 R20, R8, R22, R12 ;  /* 0x000000160814723c */ /* 0x004fe6000000180c */
[----:B----4-:R0:W-:Y:S04]  /*64ae0*/  STL.64 [R1+0x2da0], R26 ;  /* 0x002da01a01007387 */ /* 0x0101e80000100a00 */
[----:B0-----:R-:W2:Y:S01]  /*64af0*/  LDL.64 R26, [R1+0x78] ;  /* 0x00007800011a7983 */ /* 0x001ea20000100a00 */
[----:B------:R-:W4:Y:S02]  /*64b00*/  LDL.LU.64 R14, [R1+0x2e10] ;  /* 0x002e1000010e7983 */ /* 0x000f240000300a00 */
[----:B------:R-:W4:Y:S11]  /*64b10*/  LDL.LU.64 R12, [R1+0x2e08] ;  /* 0x002e0800010c7983 */ /* 0x000f360000300a00 */
[----:B------:R-:W-:Y:S02]  /*64b20*/  @!UPT UIADD3 URZ, URZ, URZ, URZ ;  /* 0x0000003f3f3ff290 */ /* 0x000fe4000fffe03f */
[----:B------:R-:W-:Y:S01]  /*64b30*/  STL.64 [R1+0x380], R20 ;  /* 0x0003801401007387 */ /* 0x000fe20000100a00 */
[----:B------:R0:W-:Y:S04]  /*64b40*/  STL.64 [R1+0x388], R22 ;  /* 0x0003881601007387 */ /* 0x0001e80000100a00 */
[----:B0-----:R-:W2:Y:S01]  /*64b50*/  LDL.LU.64 R22, [R1+0x2e00] ;  /* 0x002e000001167983 */ /* 0x001ea20000300a00 */
[----:B------:R-:W2:Y:S01]  /*64b60*/  LDL.LU.64 R20, [R1+0x2df8] ;  /* 0x002df80001147983 */ /* 0x000ea20000300a00 */
[----:B------:R-:W-:Y:S02]  /*64b70*/  MOV R18, R2 ;  /* 0x0000000200127202 */ /* 0x000fe40000000f00 */
[----:B------:R-:W-:-:S07]  /*64b80*/  MOV R19, R0 ;  /* 0x0000000000137202 */ /* 0x000fce0000000f00 */
[C---:B--2---:R-:W-:Y:S11]  /*64b90*/  HMMA.16816.F32 R20, R8.reuse, R18, R20 ;  /* 0x000000120814723c */ /* 0x044ff60000001814 */
[----:B------:R-:W-:Y:S11]  /*64ba0*/  @!UPT UIADD3 URZ, URZ, URZ, URZ ;  /* 0x0000003f3f3ff290 */ /* 0x000ff6000fffe03f */
[----:B------:R-:W-:Y:S01]  /*64bb0*/  @!UPT UIADD3 URZ, URZ, URZ, URZ ;  /* 0x0000003f3f3ff290 */ /* 0x000fe2000fffe03f */
[----:B------:R-:W-:Y:S01]  /*64bc0*/  STL.64 [R1+0x370], R20 ;  /* 0x0003701401007387 */ /* 0x000fe20000100a00 */
[----:B------:R0:W-:Y:S03]  /*64bd0*/  STL.64 [R1+0x378], R22 ;  /* 0x0003781601007387 */ /* 0x0001e60000100a00 */
[----:B0-----:R-:W3:Y:S01]  /*64be0*/  LDL.LU.64 R22, [R1+0x2df0] ;  /* 0x002df00001167983 */ /* 0x001ee20000300a00 */
[----:B------:R0:W-:Y:S02]  /*64bf0*/  STL.64 [R1+0x2d80], R18 ;  /* 0x002d801201007387 */ /* 0x0001e40000100a00 */
[----:B------:R-:W2:Y:S02]  /*64c00*/  LDL.LU R16, [R1+0xaa0] ;  /* 0x000aa00001107983 */ /* 0x000ea40000300800 */
[----:B------:R-:W2:Y:S01]  /*64c10*/  LDL.LU R17, [R1+0xaa4] ;  /* 0x000aa40001117983 */ /* 0x000ea20000300800 */
[----:B0-----:R-:W2:Y:S01]  /*64c20*/  LDL.LU R18, [R1+0xaa8] ;  /* 0x000aa80001127983 */ /* 0x001ea20000300800 */
[----:B------:R-:W2:Y:S03]  /*64c30*/  LDL.LU R19, [R1+0xaac] ;  /* 0x000aac0001137983 */ /* 0x000ea60000300800 */
        /* <DEDUP_REMOVED lines=14> */
[----:B------:R-:W-:Y:S01]  /*64d20*/  STL.64 [R1+0x360], R4 ;  /* 0x0003600401007387 */ /* 0x000fe20000100a00 */
[----:B------:R0:W-:Y:S03]  /*64d30*/  STL.64 [R1+0x368], R6 ;  /* 0x0003680601007387 */ /* 0x0001e60000100a00 */
[----:B0-----:R-:W4:Y:S02]  /*64d40*/  LDL.LU.64 R6, [R1+0x2de8] ;  /* 0x002de80001067983 */ /* 0x001f240000300a00 */
[C---:B----4-:R-:W-:Y:S02]  /*64d50*/  HMMA.16816.F32 R4, R8.reuse, R6, R12 ;  /* 0x000000060804723c */ /* 0x050fe4000000180c */
[----:B------:R-:W3:Y:S01]  /*64d60*/  LDL.LU.64 R14, [R1+0x2de0] ;  /* 0x002de000010e7983 */ /* 0x000ee20000300a00 */
[----:B------:R-:W3:Y:S11]  /*64d70*/  LDL.LU.64 R12, [R1+0x2dd8] ;  /* 0x002dd800010c7983 */ /* 0x000ef60000300a00 */
[----:B------:R-:W-:Y:S09]  /*64d80*/  @!UPT UIADD3 URZ, URZ, URZ, URZ ;  /* 0x0000003f3f3ff290 */ /* 0x000ff2000fffe03f */
[----:B------:R-:W-:Y:S01]  /*64d90*/  STL.64 [R1+0x350], R4 ;  /* 0x0003500401007387 */ /* 0x000fe20000100a00 */
[----:B------:R0:W-:Y:S03]  /*64da0*/  STL.64 [R1+0x358], R6 ;  /* 0x0003580601007387 */ /* 0x0001e60000100a00 */
[----:B0-----:R-:W3:Y:S01]  /*64db0*/  LDL.LU.64 R6, [R1+0x2dd0] ;  /* 0x002dd00001067983 */ /* 0x001ee20000300a00 */
[----:B------:R-:W4:Y:S01]  /*64dc0*/  LDL.LU.64 R4, [R1+0x2dc8] ;  /* 0x002dc80001047983 */ /* 0x000f220000300a00 */
[----:B---3--:R-:W-:Y:S02]  /*64dd0*/  HMMA.16816.F32 R8, R8, R6, R12 ;  /* 0x000000060808723c */ /* 0x008fe4000000180c */
[----:B------:R-:W2:Y:S01]  /*64de0*/  LDL.LU.64 R14, [R1+0x2dc0] ;  /* 0x002dc000010e7983 */ /* 0x000ea20000300a00 */
[----:B------:R-:W2:Y:S01]  /*64df0*/  LDL.LU.64 R12, [R1+0x2db8] ;  /* 0x002db800010c7983 */ /* 0x000ea20000300a00 */
[----:B------:R-:W-:Y:S01]  /*64e00*/  MOV R2, R26 ;  /* 0x0000001a00027202 */ /* 0x000fe20000000f00 */
[----:B------:R-:W-:Y:S11]  /*64e10*/  IMAD.MOV.U32 R0, RZ, RZ, R27 ;  /* 0x000000ffff007224 */ /* 0x000ff600078e001b */
[----:B------:R-:W-:Y:S07]  /*64e20*/  @!UPT UIADD3 URZ, URZ, URZ, URZ ;  /* 0x0000003f3f3ff290 */ /* 0x000fee000fffe03f */
[----:B------:R-:W-:Y:S01]  /*64e30*/  STL.64 [R1+0x330], R8 ;  /* 0x0003300801007387 */ /* 0x000fe20000100a00 */
[----:B------:R0:W-:Y:S03]  /*64e40*/  STL.64 [R1+0x338], R10 ;  /* 0x0003380a01007387 */ /* 0x0001e60000100a00 */
[----:B0-----:R-:W3:Y:S01]  /*64e50*/  LDL.64 R10, [R1+0x48] ;  /* 0x00004800010a7983 */ /* 0x001ee20000100a00 */
        /* <DEDUP_REMOVED lines=24> */
[----:B------:R-:W3:Y:S02]  /*64fe0*/  LDL.LU.64 R26, [R1+0x2d78] ;  /* 0x002d7800011a7983 */ /* 0x000ee40000300a00 */
[----:B------:R-:W3:Y:S02]  /*64ff0*/  LDL.LU.64 R24, [R1+0x2d70] ;  /* 0x002d700001187983 */ /* 0x000ee40000300a00 */
[C---:B---3--:R-:W-:Y:S11]  /*65000*/  HMMA.16816.F32 R24, R12.reuse, R10, R24 ;  /* 0x0000000a0c18723c */ /* 0x048ff60000001818 */
[----:B------:R-:W-:Y:S11]  /*65010*/  @!UPT UIADD3 URZ, URZ, URZ, URZ ;  /* 0x0000003f3f3ff290 */ /* 0x000ff6000fffe03f */
[----:B------:R-:W-:Y:S01]  /*65020*/  @!UPT UIADD3 URZ, URZ, URZ, URZ ;  /* 0x0000003f3f3ff290 */ /* 0x000fe2000fffe03f */
[----:B------:R-:W-:Y:S01]  /*65030*/  STL.64 [R1+0x2f0], R24 ;  /* 0x0002f01801007387 */ /* 0x000fe20000100a00 */
[----:B------:R0:W-:Y:S03]  /*65040*/  STL.64 [R1+0x2f8], R26 ;  /* 0x0002f81a01007387 */ /* 0x0001e60000100a00 */
[----:B0-----:R-:W2:Y:S01]  /*65050*/  LDL.LU.64 R26, [R1+0x2d68] ;  /* 0x002d6800011a7983 */ /* 0x001ea20000300a00 */
[----:B------:R-:W2:Y:S02]  /*65060*/  LDL.LU.64 R24, [R1+0x2d60] ;  /* 0x002d600001187983 */ /* 0x000ea40000300a00 */
[----:B------:R-:W-:Y:S01]  /*65070*/  STL.64 [R1+0x2d08], R10 ;  /* 0x002d080a01007387 */ /* 0x000fe20000100a00 */
[C---:B--2---:R-:W-:Y:S01]  /*65080*/  HMMA.16816.F32 R16, R12.reuse, R18, R24 ;  /* 0x000000120c10723c */ /* 0x044fe20000001818 */
[----:B------:R-:W2:Y:S01]  /*65090*/  LDL.LU.64 R26, [R1+0x2d58] ;  /* 0x002d5800011a7983 */ /* 0x000ea20000300a00 */
[----:B------:R-:W2:Y:S11]  /*650a0*/  LDL.LU.64 R24, [R1+0x2d50] ;  /* 0x002d500001187983 */ /* 0x000eb60000300a00 */
[----:B------:R-:W-:Y:S10]  /*650b0*/  @!UPT UIADD3 URZ, URZ, URZ, URZ ;  /* 0x0000003f3f3ff290 */ /* 0x000ff4000fffe03f */
[----:B------:R0:W-:Y:S01]  /*650c0*/  STL.64 [R1+0x2e0], R16 ;  /* 0x0002e01001007387 */ /* 0x0001e20000100a00 */
[----:B------:R1:W-:Y:S03]  /*650d0*/  STL.64 [R1+0x2e8], R18 ;  /* 0x0002e81201007387 */ /* 0x0003e60000100a00 */
[----:B0-----:R-:W3:Y:S01]  /*650e0*/  LDL.LU R16, [R1+0x880] ;  /* 0x0008800001107983 */ /* 0x001ee20000300800 */
[----:B--2---:R-:W-:Y:S11]  /*650f0*/  HMMA.16816.F32 R20, R12, R22, R24 ;  /* 0x000000160c14723c */ /* 0x004ff60000001818 */
[----:B------:R-:W-:Y:S11]  /*65100*/  @!UPT UIADD3 URZ, URZ, URZ, URZ ;  /* 0x0000003f3f3ff290 */ /* 0x000ff6000fffe03f */
[----:B------:R-:W-:Y:S01]  /*65110*/  @!UPT UIADD3 URZ, URZ, URZ, URZ ;  /* 0x0000003f3f3ff290 */ /* 0x000fe2000fffe03f */
[----:B------:R-:W-:Y:S01]  /*65120*/  STL.64 [R1+0x2d0], R20 ;  /* 0x0002d01401007387 */ /* 0x000fe20000100a00 */
[----:B------:R-:W-:Y:S02]  /*65130*/  STL.64 [R1+0x2d8], R22 ;  /* 0x0002d81601007387 */ /* 0x000fe40000100a00 */
[----:B------:R-:W3:Y:S02]  /*65140*/  LDL.LU R17, [R1+0x884] ;  /* 0x0008840001117983 */ /* 0x000ee40000300800 */
[----:B-1----:R-:W2:Y:S01]  /*65150*/  LDL.LU R18, [R1+0x888] ;  /* 0x0008880001127983 */ /* 0x002ea20000300800 */
[----:B------:R-:W2:Y:S04]  /*65160*/  LDL.LU R19, [R1+0x88c] ;  /* 0x00088c0001137983 */ /* 0x000ea80000300800 */
[----:B--2---:R-:W-:Y:S01]  /*65170*/  STL.64 [R1+0x2c68], R18 ;  /* 0x002c681201007387 */ /* 0x004fe20000100a00 */
[----:B---3--:R0:W-:Y:S03]  /*65180*/  STL.64 [R1+0x2c60], R16 ;  /* 0x002c601001007387 */ /* 0x0081e60000100a00 */
        /* <DEDUP_REMOVED lines=8> */
[----:B------:R-:W2:Y:S01]  /*65210*/  LDL.LU R24, [R1+0x890] ;  /* 0x0008900001187983 */ /* 0x000ea20000300800 */
[----:B------:R-:W2:Y:S02]  /*65220*/  LDL.LU R25, [R1+0x894] ;  /* 0x0008940001197983 */ /* 0x000ea40000300800 */
[----:B------:R-:W2:Y:S02]  /*65230*/  LDL.LU R26, [R1+0x898] ;  /* 0x00089800011a7983 */ /* 0x000ea40000300800 */
[----:B------:R-:W2:Y:S02]  /*65240*/  LDL.LU R27, [R1+0x89c] ;  /* 0x00089c00011b7983 */ /* 0x000ea40000300800 */
[----:B--2---:R0:W-:Y:S01]  /*65250*/  STL.64 [R1+0x2cc0], R26 ;  /* 0x002cc01a01007387 */ /* 0x0041e20000100a00 */
[----:B------:R-:W-:Y:S03]  /*65260*/  STL.64 [R1+0x2cb8], R24 ;  /* 0x002cb81801007387 */ /* 0x000fe60000100a00 */
[----:B0-----:R-:W2:Y:S01]  /*65270*/  LDL.64 R26, [R1+0x18] ;  /* 0x00001800011a7983 */ /* 0x001ea20000100a00 */
[----:B---3--:R0:W-:Y:S02]  /*65280*/  STL.64 [R1+0x2c78], R18 ;  /* 0x002c781201007387 */ /* 0x0081e40000100a00 */
[----:B------:R-:W-:Y:S01]  /*65290*/  STL.64 [R1+0x2c70], R16 ;  /* 0x002c701001007387 */ /* 0x000fe20000100a00 */
[----:B0-----:R-:W-:-:S02]  /*652a0*/  MOV R18, R29 ;  /* 0x0000001d00127202 */ /* 0x001fc40000000f00 */
[----:B------:R-:W-:-:S05]  /*652b0*/  MOV R19, R28 ;  /* 0x0000001c00137202 */ /* 0x000fca0000000f00 */
[----:B------:R0:W-:Y:S02]  /*652c0*/  STL.64 [R1+0x2d10], R18 ;  /* 0x002d101201007387 */ /* 0x0001e40000100a00 */
[----:B0-----:R-:W-:Y:S01]  /*652d0*/  MOV R18, R9 ;  /* 0x0000000900127202 */ /* 0x001fe20000000f00 */
[----:B------:R-:W-:-:S05]  /*652e0*/  IMAD.MOV.U32 R19, RZ, RZ, R8 ;  /* 0x000000ffff137224 */ /* 0x000fca00078e0008 */
[----:B------:R-:W-:Y:S01]  /*652f0*/  STL.64 [R1+0x2d28], R18 ;  /* 0x002d281201007387 */ /* 0x000fe20000100a00 */
        /* <DEDUP_REMOVED lines=9> */
[----:B------:R-:W3:Y:S01]  /*65390*/  LDL.LU R11, [R1+0x99c] ;  /* 0x00099c00010b7983 */ /* 0x000ee20000300800 */
[C---:B------:R-:W-:Y:S01]  /*653a0*/  HMMA.16816.F32 R20, R12.reuse, R26, R20 ;  /* 0x0000001a0c14723c */ /* 0x040fe20000001814 */
[----:B---3--:R-:W-:Y:S01]  /*653b0*/  STL.64 [R1+0x2d38], R10 ;  /* 0x002d380a01007387 */ /* 0x008fe20000100a00 */
[----:B--2---:R0:W-:Y:S03]  /*653c0*/  STL.64 [R1+0x2d30], R8 ;  /* 0x002d300801007387 */ /* 0x0041e60000100a00 */
[----:B0-----:R-:W2:Y:S01]  /*653d0*/  LDL.LU R8, [R1+0x9a0] ;  /* 0x0009a00001087983 */ /* 0x001ea20000300800 */
[----:B------:R-:W2:Y:S02]  /*653e0*/  LDL.LU R9, [R1+0x9a4] ;  /* 0x0009a40001097983 */ /* 0x000ea40000300800 */
[----:B------:R-:W2:Y:S02]  /*653f0*/  LDL.LU R10, [R1+0x9a8] ;  /* 0x0009a800010a7983 */ /* 0x000ea40000300800 */
[----:B------:R-:W2:Y:S11]  /*65400*/  LDL.LU R11, [R1+0x9ac] ;  /* 0x0009ac00010b7983 */ /* 0x000eb60000300800 */
[----:B------:R-:W-:Y:S02]  /*65410*/  @!UPT UIADD3 URZ, URZ, URZ, URZ ;  /* 0x0000003f3f3ff290 */ /* 0x000fe4000fffe03f */
[----:B------:R-:W-:Y:S01]  /*65420*/  STL.64 [R1+0x2c0], R20 ;  /* 0x0002c01401007387 */ /* 0x000fe20000100a00 */
[----:B------:R0:W-:Y:S03]  /*65430*/  STL.64 [R1+0x2c8], R22 ;  /* 0x0002c81601007387 */ /* 0x0001e60000100a00 */
[----:B0-----:R-:W2:Y:S01]  /*65440*/  LDL.LU.64 R22, [R1+0x2d48] ;  /* 0x002d480001167983 */ /* 0x001ea20000300a00 */
[----:B------:R-:W2:Y:S02]  /*65450*/  LDL.LU.64 R20, [R1+0x2d40] ;  /* 0x002d400001147983 */ /* 0x000ea40000300a00 */
[----:B------:R0:W-:Y:S02]  /*65460*/  STL.64 [R1+0x2cd8], R26 ;  /* 0x002cd81a01007387 */ /* 0x0001e40000100a00 */
[----:B0-----:R-:W3:Y:S04]  /*65470*/  LDL.64 R26, [R1+0x28] ;  /* 0x00002800011a7983 */ /* 0x001ee80000100a00 */
[----:B---3--:R0:W-:Y:S01]  /*65480*/  STL.64 [R1+0x2cf0], R26 ;  /* 0x002cf01a01007387 */ /* 0x0081e20000100a00 */
[----:B------:R-:W3:Y:S02]  /*65490*/  LDL.LU R24, [R1+0x9b0] ;  /* 0x0009b00001187983 */ /* 0x000ee40000300800 */
[----:B------:R-:W3:Y:S01]  /*654a0*/  LDL.LU R25, [R1+0x9b4] ;  /* 0x0009b40001197983 */ /* 0x000ee20000300800 */
[----:B0-----:R-:W3:Y:S01]  /*654b0*/  LDL.LU R26, [R1+0x9b8] ;  /* 0x0009b800011a7983 */ /* 0x001ee20000300800 */
[----:B------:R-:W3:Y:S02]  /*654c0*/  LDL.LU R27, [R1+0x9bc] ;  /* 0x0009bc00011b7983 */ /* 0x000ee40000300800 */
[----:B---3--:R-:W-:Y:S01]  /*654d0*/  HMMA.16816.F32 R12, R12, R6, R24 ;  /* 0x000000060c0c723c */ /* 0x008fe20000001818 */
[----:B------:R-:W3:Y:S11]  /*654e0*/  LDL.LU R24, [R1+0x960] ;  /* 0x0009600001187983 */ /* 0x000ef60000300800 */
[----:B------:R-:W-:Y:S11]  /*654f0*/  @!UPT UIADD3 URZ, URZ, URZ, URZ ;  /* 0x0000003f3f3ff290 */ /* 0x000ff6000fffe03f */
[----:B------:R-:W-:Y:S01]  /*65500*/  STL.64 [R1+0x210], R12 ;  /* 0x0002100c01007387 */ /* 0x000fe20000100a00 */
[----:B------:R-:W-:Y:S02]  /*65510*/  STL.64 [R1+0x218], R14 ;  /* 0x0002180e01007387 */ /* 0x000fe40000100a00 */
[----:B------:R-:W3:Y:S02]  /*65520*/  LDL.LU R25, [R1+0x964] ;  /* 0x0009640001197983 */ /* 0x000ee40000300800 */
[----:B------:R-:W2:Y:S01]  /*65530*/  LDL.LU R26, [R1+0x968] ;  /* 0x00096800011a7983 */ /* 0x000ea20000300800 */
[----:B------:R-:W2:Y:S01]  /*65540*/  LDL.LU R27, [R1+0x96c] ;  /* 0x00096c00011b7983 */ /* 0x000ea20000300800 */
[----:B------:R-:W-:Y:S02]  /*65550*/  MOV R18, R2 ;  /* 0x0000000200127202 */ /* 0x000fe40000000f00 */
[----:B------:R-:W-:Y:S01]  /*65560*/  MOV R19, R0 ;  /* 0x0000000000137202 */ /* 0x000fe20000000f00 */
[----:B--2---:R-:W-:Y:S01]  /*65570*/  STL.64 [R1+0x2d00], R26 ;  /* 0x002d001a01007387 */ /* 0x004fe20000100a00 */
[----:B---3--:R0:W-:Y:S03]  /*65580*/  STL.64 [R1+0x2cf8], R24 ;  /* 0x002cf81801007387 */ /* 0x0081e60000100a00 */
[----:B0-----:R-:W2:Y:S01]  /*65590*/  LDL.LU R24, [R1+0x970] ;  /* 0x0009700001187983 */ /* 0x001ea20000300800 */
[----:B------:R-:W2:Y:S02]  /*655a0*/  LDL.LU R25, [R1+0x974] ;  /* 0x0009740001197983 */ /* 0x000ea40000300800 */
[----:B------:R-:W2:Y:S02]  /*655b0*/  LDL.LU R26, [R1+0x978] ;  /* 0x00097800011a7983 */ /* 0x000ea40000300800 */
[----:B------:R-:W2:Y:S01]  /*655c0*/  LDL.LU R27, [R1+0x97c] ;  /* 0x00097c00011b7983 */ /* 0x000ea20000300800 */
[----:B------:R-:W-:Y:S01]  /*655d0*/  STL.64 [R1+0x2cd0], R6 ;  /* 0x002cd00601007387 */ /* 0x000fe20000100a00 */
[----:B----4-:R0:W-:Y:S03]  /*655e0*/  STL.64 [R1+0x2cc8], R4 ;  /* 0x002cc80401007387 */ /* 0x0101e60000100a00 */
[----:B0-----:R-:W3:Y:S01]  /*655f0*/  LDL.LU R4, [R1+0x940] ;  /* 0x0009400001047983 */ /* 0x001ee20000300800 */
[----:B------:R-:W3:Y:S02]  /*65600*/  LDL.LU R5, [R1+0x944] ;  /* 0x0009440001057983 */ /* 0x000ee40000300800 */
[----:B------:R-:W4:Y:S02]  /*65610*/  LDL.LU R6, [R1+0x948] ;  /* 0x0009480001067983 */ /* 0x000f240000300800 */
[----:B------:R-:W4:Y:S01]  /*65620*/  LDL.LU R7, [R1+0x94c] ;  /* 0x00094c0001077983 */ /* 0x000f220000300800 */
[C---:B------:R-:W-:Y:S01]  /*65630*/  HMMA.16816.F32 R16, R20.reuse, R18, R8 ;  /* 0x000000121410723c */ /* 0x040fe20000001808 */
[----:B----4-:R-:W-:Y:S01]  /*65640*/  STL.64 [R1+0x2ce8], R6 ;  /* 0x002ce80601007387 */ /* 0x010fe20000100a00 */
[----:B---3--:R0:W-:Y:S03]  /*65650*/  STL.64 [R1+0x2ce0], R4 ;  /* 0x002ce00401007387 */ /* 0x0081e60000100a00 */
[----:B0-----:R-:W3:Y:S01]  /*65660*/  LDL.LU R4, [R1+0x950] ;  /* 0x0009500001047983 */ /* 0x001ee20000300800 */
[----:B------:R-:W3:Y:S02]  /*65670*/  LDL.LU R5, [R1+0x954] ;  /* 0x0009540001057983 */ /* 0x000ee40000300800 */
[----:B------:R-:W3:Y:S02]  /*65680*/  LDL.LU R6, [R1+0x958] ;  /* 0x0009580001067983 */ /* 0x000ee40000300800 */
[----:B------:R-:W3:Y:S01]  /*65690*/  LDL.LU R7, [R1+0x95c] ;  /* 0x00095c0001077983 */ /* 0x000ee20000300800 */
[----:B------:R-:W4:Y:S01]  /*656a0*/  LDL.64 R14, [R1+0x38] ;  /* 0x00003800010e7983 */ /* 0x000f220000100a00 */
[----:B------:R-:W2:Y:S02]  /*656b0*/  LDL.LU.64 R10, [R1+0x2d38] ;  /* 0x002d3800010a7983 */ /* 0x000ea40000300a00 */
[----:B------:R-:W2:Y:S09]  /*656c0*/  LDL.LU.64 R8, [R1+0x2d30] ;  /* 0x002d300001087983 */ /* 0x000eb20000300a00 */
[----:B------:R-:W-:Y:S01]  /*656d0*/  STL.64 [R1+0x200], R16 ;  /* 0x0002001001007387 */ /* 0x000fe20000100a00 */
[----:B------:R0:W-:Y:S04]  /*656e0*/  STL.64 [R1+0x208], R18 ;  /* 0x0002081201007387 */ /* 0x0001e80000100a00 */
[----:B0-----:R-:W2:Y:S02]  /*656f0*/  LDL.LU.64 R18, [R1+0x2d28] ;  /* 0x002d280001127983 */ /* 0x001ea40000300a00 */
[C---:B--2---:R-:W-:Y:S02]  /*65700*/  HMMA.16816.F32 R16, R20.reuse, R18, R8 ;  /* 0x000000121410723c */ /* 0x044fe40000001808 */
[----:B------:R-:W2:Y:S01]  /*65710*/  LDL.LU.64 R10, [R1+0x2d20] ;  /* 0x002d2000010a7983 */ /* 0x000ea20000300a00 */
[----:B------:R-:W2:Y:S11]  /*65720*/  LDL.LU.64 R8, [R1+0x2d18] ;  /* 0x002d180001087983 */ /* 0x000eb60000300a00 */
[----:B------:R-:W-:Y:S09]  /*65730*/  @!UPT UIADD3 URZ, URZ, URZ, URZ ;  /* 0x0000003f3f3ff290 */ /* 0x000ff2000fffe03f */
[----:B------:R-:W-:Y:S01]  /*65740*/  STL.64 [R1+0x1f0], R16 ;  /* 0x0001f01001007387 */ /* 0x000fe20000100a00 */
[----:B------:R0:W-:Y:S03]  /*65750*/  STL.64 [R1+0x1f8], R18 ;  /* 0x0001f81201007387 */ /* 0x0001e60000100a00 */
[----:B0-----:R-:W2:Y:S02]  /*65760*/  LDL.LU.64 R18, [R1+0x2d10] ;  /* 0x002d100001127983 */ /* 0x001ea40000300a00 */
[C---:B--2---:R-:W-:Y:S11]  /*65770*/  HMMA.16816.F32 R8, R20.reuse, R18, R8 ;  /* 0x000000121408723c */ /* 0x044ff60000001808 */
[----:B------:R-:W-:Y:S11]  /*65780*/  @!UPT UIADD3 URZ, URZ, URZ, URZ ;  /* 0x0000003f3f3ff290 */ /* 0x000ff6000fffe03f */
[----:B------:R-:W-:Y:S01]  /*65790*/  @!UPT UIADD3 URZ, URZ, URZ, URZ ;  /* 0x0000003f3f3ff290 */ /* 0x000fe2000fffe03f */
[----:B------:R-:W-:Y:S01]  /*657a0*/  STL.64 [R1+0x1e0], R8 ;  /* 0x0001e00801007387 */ /* 0x000fe20000100a00 */
[----:B------:R0:W-:Y:S03]  /*657b0*/  STL.64 [R1+0x1e8], R10 ;  /* 0x0001e80a01007387 */ /* 0x0001e60000100a00 */
[----:B0-----:R-:W2:Y:S01]  /*657c0*/  LDL.LU.64 R10, [R1+0x2d08] ;  /* 0x002d0800010a7983 */ /* 0x001ea20000300a00 */
[----:B------:R0:W-:Y:S03]  /*657d0*/  STL.64 [R1+0x2c88], R18 ;  /* 0x002c881201007387 */ /* 0x0001e60000100a00 */
[----:B0-----:R-:W3:Y:S01]  /*657e0*/  LDL.64 R18, [R1+0x68] ;  /* 0x0000680001127983 */ /* 0x001ee20000100a00 */
[C---:B--2---:R-:W-:Y:S03]  /*657f0*/  HMMA.16816.F32 R24, R20.reuse, R10, R24 ;  /* 0x0000000a1418723c */ /* 0x044fe60000001818 */
[----:B---3--:R0:W-:Y:S04]  /*65800*/  STL.64 [R1+0x2ca0], R18 ;  /* 0x002ca01201007387 */ /* 0x0081e80000100a00 */
[----:B0-----:R-:W2:Y:S11]  /*65810*/  LDL.64 R18, [R1+0x78] ;  /* 0x0000780001127983 */ /* 0x001eb60000100a00 */
[----:B------:R-:W-:Y:S05]  /*65820*/  @!UPT UIADD3 URZ, URZ, URZ, URZ ;  /* 0x0000003f3f3ff290 */ /* 0x000fea000fffe03f */
[----:B------:R-:W-:Y:S02]  /*65830*/  STL.64 [R1+0x1d0], R24 ;  /* 0x0001d01801007387 */ /* 0x000fe40000100a00 */
[----:B------:R0:W-:Y:S02]  /*65840*/  STL.64 [R1+0x1d8], R26 ;  /* 0x0001d81a01007387 */ /* 0x0001e40000100a00 */
[----:B0-----:R-:W4:Y:S01]  /*65850*/  LDL.LU.64 R26, [R1+0x2d00] ;  /* 0x002d0000011a7983 */ /* 0x001f220000300a00 */
[----:B------:R-:W4:Y:S02]  /*65860*/  LDL.LU.64 R24, [R1+0x2cf8] ;  /* 0x002cf80001187983 */ /* 0x000f240000300a00 */
[----:B------:R0:W-:Y:S02]  /*65870*/  STL.64 [R1+0x2c80], R10 ;  /* 0x002c800a01007387 */ /* 0x0001e40000100a00 */
[----:B------:R-:W3:Y:S01]  /*65880*/  LDL.LU R8, [R1+0x100] ;  /* 0x0001000001087983 */ /* 0x000ee20000300800 */
[----:B------:R-:W3:Y:S04]  /*65890*/  LDL.LU R9, [R1+0x104] ;  /* 0x0001040001097983 */ /* 0x000ee80000300800 */
[----:B0-----:R-:W2:Y:S01]  /*658a0*/  LDL.LU R10, [R1+0x108] ;  /* 0x00010800010a7983 */ /* 0x001ea20000300800 */
[----:B------:R-:W2:Y:S01]  /*658b0*/  LDL.LU R11, [R1+0x10c] ;  /* 0x00010c00010b7983 */ /* 0x000ea20000300800 */
[C---:B----4-:R-:W-:Y:S02]  /*658c0*/  HMMA.16816.F32 R24, R20.reuse, R14, R24 ;  /* 0x0000000e1418723c */ /* 0x050fe40000001818 */
[----:B--2---:R-:W-:Y:S01]  /*658d0*/  STL.64 [R1+0x2c98], R10 ;  /* 0x002c980a01007387 */ /* 0x004fe20000100a00 */
[----:B---3--:R0:W-:Y:S03]  /*658e0*/  STL.64 [R1+0x2c90], R8 ;  /* 0x002c900801007387 */ /* 0x0081e60000100a00 */
[----:B0-----:R-:W2:Y:S01]  /*658f0*/  LDL.LU R8, [R1+0x110] ;  /* 0x0001100001087983 */ /* 0x001ea20000300800 */
[----:B------:R-:W2:Y:S02]  /*65900*/  LDL.LU R9, [R1+0x114] ;  /* 0x0001140001097983 */ /* 0x000ea40000300800 */
[----:B------:R-:W2:Y:S02]  /*65910*/  LDL.LU R10, [R1+0x118] ;  /* 0x00011800010a7983 */ /* 0x000ea40000300800 */
[----:B------:R-:W2:Y:S11]  /*65920*/  LDL.LU R11, [R1+0x11c] ;  /* 0x00011c00010b7983 */ /* 0x000eb60000300800 */
[----:B------:R-:W-:Y:S01]  /*65930*/  @!UPT UIADD3 URZ, URZ, URZ, URZ ;  /* 0x0000003f3f3ff290 */ /* 0x000fe2000fffe03f */
[----:B------:R-:W-:Y:S01]  /*65940*/  STL.64 [R1+0x1c0], R24 ;  /* 0x0001c01801007387 */ /* 0x000fe20000100a00 */
[----:B------:R0:W-:Y:S03]  /*65950*/  STL.64 [R1+0x1c8], R26 ;  /* 0x0001c81a01007387 */ /* 0x0001e60000100a00 */
        /* <DEDUP_REMOVED lines=10> */
[----:B---3--:R-:W-:Y:S01]  /*65a00*/  HMMA.16816.F32 R4, R20, R26, R4 ;  /* 0x0000001a1404723c */ /* 0x008fe20000001804 */
[----:B------:R-:W-:-:S02]  /*65a10*/  MOV R2, R26 ;  /* 0x0000001a00027202 */ /* 0x000fc40000000f00 */
[----:B------:R-:W-:Y:S11]  /*65a20*/  MOV R0, R27 ;  /* 0x0000001b00007202 */ /* 0x000ff60000000f00 */
[----:B------:R-:W-:Y:S09]  /*65a30*/  @!UPT UIADD3 URZ, URZ, URZ, URZ ;  /* 0x0000003f3f3ff290 */ /* 0x000ff2000fffe03f */
[----:B------:R-:W-:Y:S01]  /*65a40*/  STL.64 [R1+0x1a0], R4 ;  /* 0x0001a00401007387 */ /* 0x000fe20000100a00 */
[----:B------:R0:W-:Y:S03]  /*65a50*/  STL.64 [R1+0x1a8], R6 ;  /* 0x0001a80601007387 */ /* 0x0001e60000100a00 */
[----:B0-----:R-:W3:Y:S01]  /*65a60*/  LDL.LU.64 R6, [R1+0x2cd0] ;  /* 0x002cd00001067983 */ /* 0x001ee20000300a00 */
[----:B------:R-:W4:Y:S02]  /*65a70*/  LDL.LU.64 R4, [R1+0x2cc8] ;  /* 0x002cc80001047983 */ /* 0x000f240000300a00 */
[----:B------:R-:W3:Y:S02]  /*65a80*/  LDL.LU.64 R26, [R1+0x2cc0] ;  /* 0x002cc000011a7983 */ /* 0x000ee40000300a00 */
[----:B------:R-:W3:Y:S02]  /*65a90*/  LDL.LU.64 R24, [R1+0x2cb8] ;  /* 0x002cb80001187983 */ /* 0x000ee40000300a00 */
[----:B---3--:R-:W-:Y:S01]  /*65aa0*/  HMMA.16816.F32 R20, R20, R6, R24 ;  /* 0x000000061414723c */ /* 0x008fe20000001818 */
[----:B------:R-:W3:Y:S01]  /*65ab0*/  LDL.LU.64 R26, [R1+0x2cb0] ;  /* 0x002cb000011a7983 */ /* 0x000ee20000300a00 */
[----:B------:R-:W3:Y:S02]  /*65ac0*/  LDL.LU.64 R24, [R1+0x2ca8] ;  /* 0x002ca80001187983 */ /* 0x000ee40000300a00 */
[----:B------:R-:W-:Y:S02]  /*65ad0*/  STL.64 [R1+0x2c48], R6 ;  /* 0x002c480601007387 */ /* 0x000fe40000100a00 */
[----:B----4-:R0:W-:Y:S11]  /*65ae0*/  STL.64 [R1+0x2c40], R4 ;  /* 0x002c400401007387 */ /* 0x0101f60000100a00 */
[----:B------:R-:W-:Y:S06]  /*65af0*/  @!UPT UIADD3 URZ, URZ, URZ, URZ ;  /* 0x0000003f3f3ff290 */ /* 0x000fec000fffe03f */
[----:B------:R-:W-:Y:S01]  /*65b00*/  STL.64 [R1+0x130], R20 ;  /* 0x0001301401007387 */ /* 0x000fe20000100a00 */
[----:B------:R-:W-:Y:S02]  /*65b10*/  STL.64 [R1+0x138], R22 ;  /* 0x0001381601007387 */ /* 0x000fe40000100a00 */
[----:B0-----:R-:W3:Y:S02]  /*65b20*/  LDL.LU R4, [R1+0x120] ;  /* 0x0001200001047983 */ /* 0x001ee40000300800 */
[----:B------:R-:W3:Y:S01]  /*65b30*/  LDL.LU R5, [R1+0x124] ;  /* 0x0001240001057983 */ /* 0x000ee20000300800 */
[----:B------:R-:W3:Y:S01]  /*65b40*/  LDL.LU R6, [R1+0x128] ;  /* 0x0001280001067983 */ /* 0x000ee20000300800 */
[----:B------:R-:W3:Y:S02]  /*65b50*/  LDL.LU R7, [R1+0x12c] ;  /* 0x00012c0001077983 */ /* 0x000ee40000300800 */
[C---:B---3--:R-:W-:Y:S11]  /*65b60*/  HMMA.16816.F32 R4, R24.reuse, R18, R4 ;  /* 0x000000121804723c */ /* 0x048ff60000001804 */
[----:B------:R-:W-:Y:S11]  /*65b70*/  @!UPT UIADD3 URZ, URZ, URZ, URZ ;  /* 0x0000003f3f3ff290 */ /* 0x000ff6000fffe03f */
[----:B------:R-:W-:Y:S01]  /*65b80*/  @!UPT UIADD3 URZ, URZ, URZ, URZ ;  /* 0x0000003f3f3ff290 */ /* 0x000fe2000fffe03f */
[----:B------:R0:W-:Y:S01]  /*65b90*/  STL.64 [R1+0x120], R4 ;  /* 0x0001200401007387 */ /* 0x0001e20000100a00 */
[----:B------:R1:W-:Y:S01]  /*65ba0*/  STL.64 [R1+0x128], R6 ;  /* 0x0001280601007387 */ /* 0x0003e20000100a00 */
[----:B0-----:R-:W-:Y:S02]  /*65bb0*/  MOV R5, R18 ;  /* 0x0000001200057202 */ /* 0x001fe40000000f00 */
[----:B------:R-:W-:Y:S02]  /*65bc0*/  MOV R4, R19 ;  /* 0x0000001300047202 */ /* 0x000fe40000000f00 */
[----:B------:R-:W2:Y:S02]  /*65bd0*/  LDL.LU.64 R18, [R1+0x2ca0] ;  /* 0x002ca00001127983 */ /* 0x000ea40000300a00 */
[C---:B--2---:R-:W-:Y:S01]  /*65be0*/  HMMA.16816.F32 R8, R24.reuse, R18, R8 ;  /* 0x000000121808723c */ /* 0x044fe20000001808 */
[----:B-1----:R-:W-:Y:S01]  /*65bf0*/  MOV R7, R18 ;  /* 0x0000001200077202 */ /* 0x002fe20000000f00 */
[----:B------:R-:W-:Y:S11]  /*65c00*/  IMAD.MOV.U32 R6, RZ, RZ, R19 ;  /* 0x000000ffff067224 */ /* 0x000ff600078e0013 */
[----:B------:R-:W-:Y:S10]  /*65c10*/  @!UPT UIADD3 URZ, URZ, URZ, URZ ;  /* 0x0000003f3f3ff290 */ /* 0x000ff4000fffe03f */
[----:B------:R-:W-:Y:S01]  /*65c20*/  STL.64 [R1+0x110], R8 ;  /* 0x0001100801007387 */ /* 0x000fe20000100a00 */
[----:B------:R0:W-:Y:S03]  /*65c30*/  STL.64 [R1+0x118], R10 ;  /* 0x0001180a01007387 */ /* 0x0001e60000100a00 */
[----:B0-----:R-:W2:Y:S01]  /*65c40*/  LDL.LU.64 R10, [R1+0x2c98] ;  /* 0x002c9800010a7983 */ /* 0x001ea20000300a00 */
[----:B------:R-:W2:Y:S02]  /*65c50*/  LDL.LU.64 R8, [R1+0x2c90] ;  /* 0x002c900001087983 */ /* 0x000ea40000300a00 */
[----:B------:R-:W2:Y:S02]  /*65c60*/  LDL.LU.64 R18, [R1+0x2c88] ;  /* 0x002c880001127983 */ /* 0x000ea40000300a00 */
[C---:B--2---:R-:W-:Y:S01]  /*65c70*/  HMMA.16816.F32 R16, R24.reuse, R18, R8 ;  /* 0x000000121810723c */ /* 0x044fe20000001808 */
[----:B------:R-:W2:Y:S11]  /*65c80*/  LDL.LU.64 R10, [R1+0x2c80] ;  /* 0x002c8000010a7983 */ /* 0x000eb60000300a00 */
[----:B------:R-:W-:Y:S11]  /*65c90*/  @!UPT UIADD3 URZ, URZ, URZ, URZ ;  /* 0x0000003f3f3ff290 */ /* 0x000ff6000fffe03f */
[----:B------:R-:W-:Y:S01]  /*65ca0*/  STL.64 [R1+0x100], R16 ;  /* 0x0001001001007387 */ /* 0x000fe20000100a00 */
[----:B------:R0:W-:Y:S03]  /*65cb0*/  STL.64 [R1+0x108], R18 ;  /* 0x0001081201007387 */ /* 0x0001e60000100a00 */
[----:B0-----:R-:W2:Y:S01]  /*65cc0*/  LDL.LU.64 R18, [R1+0x2c78] ;  /* 0x002c780001127983 */ /* 0x001ea20000300a00 */
[----:B------:R-:W2:Y:S02]  /*65cd0*/  LDL.LU.64 R16, [R1+0x2c70] ;  /* 0x002c700001107983 */ /* 0x000ea40000300a00 */
[----:B--2---:R-:W-:Y:S11]  /*65ce0*/  HMMA.16816.F32 R16, R24, R10, R16 ;  /* 0x0000000a1810723c */ /* 0x004ff60000001810 */
[----:B------:R-:W-:Y:S11]  /*65cf0*/  @!UPT UIADD3 URZ, URZ, URZ, URZ ;  /* 0x0000003f3f3ff290 */ /* 0x000ff6000fffe03f */
[----:B------:R-:W-:Y:S01]  /*65d00*/  @!UPT UIADD3 URZ, URZ, URZ, URZ ;  /* 0x0000003f3f3ff290 */ /* 0x000fe2000fffe03f */
[----:B------:R-:W-:Y:S01]  /*65d10*/  STL.64 [R1+0xf0], R16 ;  /* 0x0000f01001007387 */ /* 0x000fe20000100a00 */
[----:B------:R0:W-:Y:S03]  /*65d20*/  STL.64 [R1+0xf8], R18 ;  /* 0x0000f81201007387 */ /* 0x0001e60000100a00 */
[----:B0-----:R-:W2:Y:S01]  /*65d30*/  LDL.LU.64 R18, [R1+0x2c68] ;  /* 0x002c680001127983 */ /* 0x001ea20000300a00 */
[----:B------:R-:W2:Y:S02]  /*65d40*/  LDL.LU.64 R16, [R1+0x2c60] ;  /* 0x002c600001107983 */ /* 0x000ea40000300a00 */
[----:B------:R0:W-:Y:S02]  /*65d50*/  STL.64 [R1+0x2be8], R10 ;  /* 0x002be80a01007387 */ /* 0x0001e40000100a00 */
[----:B0-----:R-:W3:Y:S01]  /*65d60*/  LDL.64 R10, [R1+0x58] ;  /* 0x00005800010a7983 */ /* 0x001ee20000100a00 */
[----:B------:R-:W-:Y:S01]  /*65d70*/  IMAD.MOV.U32 R23, RZ, RZ, R12 ;  /* 0x000000ffff177224 */ /* 0x000fe200078e000c */
[----:B------:R-:W-:-:S02]  /*65d80*/  MOV R22, R13 ;  /* 0x0000000d00167202 */ /* 0x000fc40000000f00 */
[----:B---3--:R0:W-:Y:S02]  /*65d90*/  STL.64 [R1+0x2c00], R10 ;  /* 0x002c000a01007387 */ /* 0x0081e40000100a00 */
[----:B0-----:R-:W-:Y:S02]  /*65da0*/  MOV R10, R7 ;  /* 0x00000007000a7202 */ /* 0x001fe40000000f00 */
[----:B------:R-:W-:-:S05]  /*65db0*/  MOV R11, R6 ;  /* 0x00000006000b7202 */ /* 0x000fca0000000f00 */
[----:B------:R0:W-:Y:S02]  /*65dc0*/  STL.64 [R1+0x2c18], R10 ;  /* 0x002c180a01007387 */ /* 0x0001e40000100a00 */
[----:B0-----:R-:W-:Y:S01]  /*65dd0*/  MOV R10, R5 ;  /* 0x00000005000a7202 */ /* 0x001fe20000000f00 */
[----:B------:R-:W-:-:S05]  /*65de0*/  IMAD.MOV.U32 R11, RZ, RZ, R4 ;  /* 0x000000ffff0b7224 */ /* 0x000fca00078e0004 */
[----:B------:R2:W-:Y:S02]  /*65df0*/  STL.64 [R1+0x2c50], R10 ;  /* 0x002c500a01007387 */ /* 0x0005e40000100a00 */
[C---:B--2---:R-:W-:Y:S01]  /*65e00*/  HMMA.16816.F32 R8, R24.reuse, R14, R16 ;  /* 0x0000000e1808723c */ /* 0x044fe20000001810 */
[----:B------:R-:W-:Y:S02]  /*65e10*/  MOV R6, R2 ;  /* 0x0000000200067202 */ /* 0x000fe40000000f00 */
[----:B------:R-:W-:Y:S11]  /*65e20*/  MOV R7, R0 ;  /* 0x0000000000077202 */ /* 0x000ff60000000f00 */
[----:B------:R-:W-:Y:S09]  /*65e30*/  @!UPT UIADD3 URZ, URZ, URZ, URZ ;  /* 0x0000003f3f3ff290 */ /* 0x000ff2000fffe03f */
[----:B------:R-:W-:Y:S01]  /*65e40*/  STL.64 [R1+0x190], R8 ;  /* 0x0001900801007387 */ /* 0x000fe20000100a00 */
[----:B------:R-:W-:Y:S02]  /*65e50*/  STL.64 [R1+0x198], R10 ;  /* 0x0001980a01007387 */ /* 0x000fe40000100a00 */
[----:B------:R0:W-:Y:S02]  /*65e60*/  STL.64 [R1+0x2c58], R6 ;  /* 0x002c580601007387 */ /* 0x0001e40000100a00 */
[----:B------:R-:W2:Y:S01]  /*65e70*/  LDL.LU R4, [R1+0x870] ;  /* 0x0008700001047983 */ /* 0x000ea20000300800 */
[----:B------:R-:W2:Y:S04]  /*65e80*/  LDL.LU R5, [R1+0x874] ;  /* 0x0008740001057983 */ /* 0x000ea80000300800 */
[----:B0-----:R-:W2:Y:S01]  /*65e90*/  LDL.LU R6, [R1+0x878] ;  /* 0x0008780001067983 */ /* 0x001ea20000300800 */
[----:B------:R-:W2:Y:S02]  /*65ea0*/  LDL.LU R7, [R1+0x87c] ;  /* 0x00087c0001077983 */ /* 0x000ea40000300800 */
[----:B------:R-:W3:Y:S02]  /*65eb0*/  LDL.LU R8, [R1+0x860] ;  /* 0x0008600001087983 */ /* 0x000ee40000300800 */
[----:B------:R-:W3:Y:S01]  /*65ec0*/  LDL.LU R9, [R1+0x864] ;  /* 0x0008640001097983 */ /* 0x000ee20000300800 */
[----:B------:R-:W3:Y:S01]  /*65ed0*/  LDL.LU R10, [R1+0x868] ;  /* 0x00086800010a7983 */ /* 0x000ee20000300800 */
[----:B------:R-:W3:Y:S02]  /*65ee0*/  LDL.LU R11, [R1+0x86c] ;  /* 0x00086c00010b7983 */ /* 0x000ee40000300800 */
[----:B------:R-:W4:Y:S02]  /*65ef0*/  LDL.LU R16, [R1+0x800] ;  /* 0x0008000001107983 */ /* 0x000f240000300800 */
[----:B------:R-:W4:Y:S01]  /*65f00*/  LDL.LU R17, [R1+0x804] ;  /* 0x0008040001117983 */ /* 0x000f220000300800 */
[----:B------:R-:W4:Y:S01]  /*65f10*/  LDL.LU R18, [R1+0x808] ;  /* 0x0008080001127983 */ /* 0x000f220000300800 */
[----:B------:R-:W4:Y:S02]  /*65f20*/  LDL.LU R19, [R1+0x80c] ;  /* 0x00080c0001137983 */ /* 0x000f240000300800 */
[----:B------:R0:W-:Y:S02]  /*65f30*/  STL.64 [R1+0x2be0], R14 ;  /* 0x002be00e01007387 */ /* 0x0001e40000100a00 */
[----:B------:R-:W2:Y:S01]  /*65f40*/  LDL.LU R12, [R1+0x7e0] ;  /* 0x0007e000010c7983 */ /* 0x000ea20000300800 */
[----:B------:R-:W2:Y:S04]  /*65f50*/  LDL.LU R13, [R1+0x7e4] ;  /* 0x0007e400010d7983 */ /* 0x000ea80000300800 */
        /* <DEDUP_REMOVED lines=8> */
[C---:B------:R-:W-:Y:S01]  /*65fe0*/  HMMA.16816.F32 R4, R24.reuse, R22, R4 ;  /* 0x000000161804723c */ /* 0x040fe20000001804 */
        /* <DEDUP_REMOVED lines=12> */
[----:B------:R-:W-:Y:S01]  /*660b0*/  STL.64 [R1+0x2b0], R4 ;  /* 0x0002b00401007387 */ /* 0x000fe20000100a00 */
[----:B------:R0:W-:Y:S03]  /*660c0*/  STL.64 [R1+0x2b8], R6 ;  /* 0x0002b80601007387 */ /* 0x0001e60000100a00 */
[----:B0-----:R-:W3:Y:S01]  /*660d0*/  LDL.LU.64 R6, [R1+0x2c58] ;  /* 0x002c580001067983 */ /* 0x001ee20000300a00 */
[----:B------:R0:W-:Y:S02]  /*660e0*/  STL.64 [R1+0x2bd8], R22 ;  /* 0x002bd81601007387 */ /* 0x0001e40000100a00 */
[----:B------:R-:W2:Y:S02]  /*660f0*/  LDL.LU R20, [R1+0x850] ;  /* 0x0008500001147983 */ /* 0x000ea40000300800 */
[----:B------:R-:W2:Y:S01]  /*66100*/  LDL.LU R21, [R1+0x854] ;  /* 0x0008540001157983 */ /* 0x000ea20000300800 */
[----:B0-----:R-:W2:Y:S01]  /*66110*/  LDL.LU R22, [R1+0x858] ;  /* 0x0008580001167983 */ /* 0x001ea20000300800 */
[----:B------:R-:W2:Y:S01]  /*66120*/  LDL.LU R23, [R1+0x85c] ;  /* 0x00085c0001177983 */ /* 0x000ea20000300800 */
[C---:B---3--:R-:W-:Y:S02]  /*66130*/  HMMA.16816.F32 R4, R24.reuse, R6, R8 ;  /* 0x000000061804723c */ /* 0x048fe40000001808 */
[----:B------:R-:W2:Y:S11]  /*66140*/  LDL.LU.64 R10, [R1+0x2c50] ;  /* 0x002c5000010a7983 */ /* 0x000eb60000300a00 */
[----:B------:R-:W-:Y:S10]  /*66150*/  @!UPT UIADD3 URZ, URZ, URZ, URZ ;  /* 0x0000003f3f3ff290 */ /* 0x000ff4000fffe03f */
[----:B------:R-:W-:Y:S01]  /*66160*/  STL.64 [R1+0x620], R4 ;  /* 0x0006200401007387 */ /* 0x000fe20000100a00 */
[----:B------:R0:W-:Y:S03]  /*66170*/  STL.64 [R1+0x628], R6 ;  /* 0x0006280601007387 */ /* 0x0001e60000100a00 */
[----:B0-----:R-:W4:Y:S01]  /*66180*/  LDL.LU.64 R6, [R1+0x2c48] ;  /* 0x002c480001067983 */ /* 0x001f220000300a00 */
[----:B------:R-:W3:Y:S01]  /*66190*/  LDL.LU.64 R4, [R1+0x2c40] ;  /* 0x002c400001047983 */ /* 0x000ee20000300a00 */
[----:B----4-:R-:W-:Y:S02]  /*661a0*/  HMMA.16816.F32 R24, R24, R6, R16 ;  /* 0x000000061818723c */ /* 0x010fe40000001810 */
[----:B------:R-:W2:Y:S01]  /*661b0*/  LDL.LU.64 R18, [R1+0x2c38] ;  /* 0x002c380001127983 */ /* 0x000ea20000300a00 */
[----:B------:R-:W2:Y:S11]  /*661c0*/  LDL.LU.64 R16, [R1+0x2c30] ;  /* 0x002c300001107983 */ /* 0x000eb60000300a00 */
[----:B------:R-:W-:Y:S09]  /*661d0*/  @!UPT UIADD3 URZ, URZ, URZ, URZ ;  /* 0x0000003f3f3ff290 */ /* 0x000ff2000fffe03f */
[----:B------:R-:W-:Y:S01]  /*661e0*/  STL.64 [R1+0x640], R24 ;  /* 0x0006401801007387 */ /* 0x000fe20000100a00 */
[----:B------:R0:W-:Y:S03]  /*661f0*/  STL.64 [R1+0x648], R26 ;  /* 0x0006481a01007387 */ /* 0x0001e60000100a00 */
[----:B0-----:R-:W4:Y:S01]  /*66200*/  LDL.64 R26, [R1+0x18] ;  /* 0x00001800011a7983 */ /* 0x001f220000100a00 */
[C---:B--2---:R-:W-:Y:S03]  /*66210*/  HMMA.16816.F32 R8, R16.reuse, R10, R12 ;  /* 0x0000000a1008723c */ /* 0x044fe6000000180c */
[----:B------:R-:W2:Y:S01]  /*66220*/  LDL.LU.64 R14, [R1+0x2c28] ;  /* 0x002c2800010e7983 */ /* 0x000ea20000300a00 */
[----:B------:R-:W2:Y:S11]  /*66230*/  LDL.LU.64 R12, [R1+0x2c20] ;  /* 0x002c2000010c7983 */ /* 0x000eb60000300a00 */
[----:B------:R-:W-:Y:S08]  /*66240*/  @!UPT UIADD3 URZ, URZ, URZ, URZ ;  /* 0x0000003f3f3ff290 */ /* 0x000ff0000fffe03f */
[----:B------:R-:W-:Y:S01]  /*66250*/  STL.64 [R1+0x670], R8 ;  /* 0x0006700801007387 */ /* 0x000fe20000100a00 */
[----:B------:R0:W-:Y:S03]  /*66260*/  STL.64 [R1+0x678], R10 ;  /* 0x0006780a01007387 */ /* 0x0001e60000100a00 */
        /* <DEDUP_REMOVED lines=23> */
[----:B------:R-:W-:Y:S02]  /*663e0*/  MOV R29, R10 ;  /* 0x0000000a001d7202 */ /* 0x000fe40000000f00 */
[----:B------:R-:W-:Y:S02]  /*663f0*/  MOV R28, R11 ;  /* 0x0000000b001c7202 */ /* 0x000fe40000000f00 */
[----:B------:R-:W0:Y:S04]  /*66400*/  LDSM.16.M88.4 R8, [R3+0x54000] ;  /* 0x054000000308783b */ /* 0x000e280000000200 */
[----:B0-----:R-:W-:Y:S01]  /*66410*/  STL.64 [R1+0x2bd0], R10 ;  /* 0x002bd00a01007387 */ /* 0x001fe20000100a00 */
[----:B------:R0:W-:Y:S03]  /*66420*/  STL.64 [R1+0x2bc8], R8 ;  /* 0x002bc80801007387 */ /* 0x0001e60000100a00 */
[----:B0-----:R-:W4:Y:S01]  /*66430*/  LDL.LU R8, [R1+0xa50] ;  /* 0x000a500001087983 */ /* 0x001f220000300800 */
[----:B------:R-:W4:Y:S02]  /*66440*/  LDL.LU R9, [R1+0xa54] ;  /* 0x000a540001097983 */ /* 0x000f240000300800 */
[----:B------:R-:W4:Y:S02]  /*66450*/  LDL.LU R10, [R1+0xa58] ;  /* 0x000a5800010a7983 */ /* 0x000f240000300800 */
[----:B------:R-:W4:Y:S01]  /*66460*/  LDL.LU R11, [R1+0xa5c] ;  /* 0x000a5c00010b7983 */ /* 0x000f220000300800 */
[----:B--2---:R-:W-:Y:S01]  /*66470*/  HMMA.16816.F32 R20, R16, R14, R20 ;  /* 0x0000000e1014723c */ /* 0x004fe20000001814 */
[----:B------:R-:W-:Y:S01]  /*66480*/  MOV R2, R14 ;  /* 0x0000000e00027202 */ /* 0x000fe20000000f00 */
[----:B------:R-:W-:-:S02]  /*66490*/  IMAD.MOV.U32 R0, RZ, RZ, R15 ;  /* 0x000000ffff007224 */ /* 0x000fc400078e000f */
[----:B------:R-:W0:Y:S11]  /*664a0*/  LDSM.16.M88.4 R12, [R3+0x54800] ;  /* 0x05480000030c783b */ /* 0x000e360000000200 */
[----:B------:R-:W-:Y:S08]  /*664b0*/  @!UPT UIADD3 URZ, URZ, URZ, URZ ;  /* 0x0000003f3f3ff290 */ /* 0x000ff0000fffe03f */
[----:B------:R-:W-:Y:S01]  /*664c0*/  STL.64 [R1+0x840], R20 ;  /* 0x0008401401007387 */ /* 0x000fe20000100a00 */
[----:B------:R1:W-:Y:S03]  /*664d0*/  STL.64 [R1+0x848], R22 ;  /* 0x0008481601007387 */ /* 0x0003e60000100a00 */
[----:B-1----:R-:W2:Y:S04]  /*664e0*/  LDL.LU.64 R22, [R1+0x2bd8] ;  /* 0x002bd80001167983 */ /* 0x002ea80000300a00 */
[----:B0-----:R-:W-:Y:S01]  /*664f0*/  STL.64 [R1+0x2b38], R14 ;  /* 0x002b380e01007387 */ /* 0x001fe20000100a00 */
[----:B------:R0:W-:Y:S03]  /*66500*/  STL.64 [R1+0x2b30], R12 ;  /* 0x002b300c01007387 */ /* 0x0001e60000100a00 */
        /* <DEDUP_REMOVED lines=10> */
[----:B----4-:R-:W-:Y:S01]  /*665b0*/  HMMA.16816.F32 R12, R16, R26, R8 ;  /* 0x0000001a100c723c */ /* 0x010fe20000001808 */
[----:B------:R-:W-:Y:S02]  /*665c0*/  MOV R22, R25 ;  /* 0x0000001900167202 */ /* 0x000fe40000000f00 */
[----:B------:R-:W-:Y:S01]  /*665d0*/  MOV R23, R24 ;  /* 0x0000001800177202 */ /* 0x000fe20000000f00 */
[----:B------:R-:W-:Y:S04]  /*665e0*/  STL.64 [R1+0x2ad0], R20 ;  /* 0x002ad01401007387 */ /* 0x000fe80000100a00 */
[----:B------:R-:W-:Y:S11]  /*665f0*/  STL.64 [R1+0x2ba8], R22 ;  /* 0x002ba81601007387 */ /* 0x000ff60000100a00 */
[----:B------:R-:W-:Y:S04]  /*66600*/  @!UPT UIADD3 URZ, URZ, URZ, URZ ;  /* 0x0000003f3f3ff290 */ /* 0x000fe8000fffe03f */
[----:B------:R0:W-:Y:S01]  /*66610*/  STL.64 [R1+0x8a0], R12 ;  /* 0x0008a00c01007387 */ /* 0x0001e20000100a00 */
[----:B------:R1:W-:Y:S03]  /*66620*/  STL.64 [R1+0x8a8], R14 ;  /* 0x0008a80e01007387 */ /* 0x0003e60000100a00 */
[----:B0-----:R-:W2:Y:S01]  /*66630*/  LDL.LU R12, [R1+0x7d0] ;  /* 0x0007d000010c7983 */ /* 0x001ea20000300800 */
[----:B------:R-:W2:Y:S02]  /*66640*/  LDL.LU R13, [R1+0x7d4] ;  /* 0x0007d400010d7983 */ /* 0x000ea40000300800 */
[----:B-1----:R-:W4:Y:S02]  /*66650*/  LDL.LU R14, [R1+0x7d8] ;  /* 0x0007d800010e7983 */ /* 0x002f240000300800 */
[----:B------:R-:W4:Y:S02]  /*66660*/  LDL.LU R15, [R1+0x7dc] ;  /* 0x0007dc00010f7983 */ /* 0x000f240000300800 */
[----:B------:R-:W-:Y:S01]  /*66670*/  IMAD.MOV.U32 R8, RZ, RZ, R27 ;  /* 0x000000ffff087224 */ /* 0x000fe200078e001b */
[----:B------:R-:W-:-:S02]  /*66680*/  MOV R9, R26 ;  /* 0x0000001a00097202 */ /* 0x000fc40000000f00 */
[----:B------:R-:W0:Y:S04]  /*66690*/  LDSM.16.M88.4 R24, [R3+0x55800] ;  /* 0x055800000318783b */ /* 0x000e280000000200 */
[----:B----4-:R1:W-:Y:S01]  /*666a0*/  STL.64 [R1+0x2b48], R14 ;  /* 0x002b480e01007387 */ /* 0x0103e20000100a00 */
[----:B--2---:R-:W-:Y:S01]  /*666b0*/  STL.64 [R1+0x2b40], R12 ;  /* 0x002b400c01007387 */ /* 0x004fe20000100a00 */
[----:B-1----:R-:W-:Y:S02]  /*666c0*/  MOV R14, R9 ;  /* 0x00000009000e7202 */ /* 0x002fe40000000f00 */
[----:B------:R-:W-:Y:S02]  /*666d0*/  MOV R15, R8 ;  /* 0x00000008000f7202 */ /* 0x000fe40000000f00 */
[----:B------:R-:W2:Y:S01]  /*666e0*/  LDL.LU R8, [R1+0xa40] ;  /* 0x000a400001087983 */ /* 0x000ea20000300800 */
[----:B------:R-:W2:Y:S02]  /*666f0*/  LDL.LU R9, [R1+0xa44] ;  /* 0x000a440001097983 */ /* 0x000ea40000300800 */
[----:B------:R-:W2:Y:S02]  /*66700*/  LDL.LU R10, [R1+0xa48] ;  /* 0x000a4800010a7983 */ /* 0x000ea40000300800 */
[----:B------:R-:W2:Y:S01]  /*66710*/  LDL.LU R11, [R1+0xa4c] ;  /* 0x000a4c00010b7983 */ /* 0x000ea20000300800 */
[----:B------:R1:W-:Y:S04]  /*66720*/  STL.64 [R1+0x2b60], R14 ;  /* 0x002b600e01007387 */ /* 0x0003e80000100a00 */
[----:B-1----:R-:W4:Y:S04]  /*66730*/  LDL.64 R14, [R1+0x28] ;  /* 0x00002800010e7983 */ /* 0x002f280000100a00 */
[----:B----4-:R-:W-:Y:S01]  /*66740*/  STL.64 [R1+0x2b78], R14 ;  /* 0x002b780e01007387 */ /* 0x010fe20000100a00 */
[----:B0-----:R-:W-:Y:S02]  /*66750*/  STL.64 [R1+0x2a70], R26 ;  /* 0x002a701a01007387 */ /* 0x001fe40000100a00 */
[----:B------:R0:W-:Y:S02]  /*66760*/  STL.64 [R1+0x2a68], R24 ;  /* 0x002a681801007387 */ /* 0x0001e40000100a00 */
[----:B0-----:R-:W4:Y:S01]  /*66770*/  LDL.LU R24, [R1+0x7a0] ;  /* 0x0007a00001187983 */ /* 0x001f220000300800 */
[----:B------:R-:W4:Y:S02]  /*66780*/  LDL.LU R25, [R1+0x7a4] ;  /* 0x0007a40001197983 */ /* 0x000f240000300800 */
[----:B------:R-:W2:Y:S02]  /*66790*/  LDL.LU R26, [R1+0x7a8] ;  /* 0x0007a800011a7983 */ /* 0x000ea40000300800 */
[----:B------:R-:W2:Y:S01]  /*667a0*/  LDL.LU R27, [R1+0x7ac] ;  /* 0x0007ac00011b7983 */ /* 0x000ea20000300800 */
[----:B------:R-:W2:Y:S01]  /*667b0*/  LDL.LU R12, [R1+0xb00] ;  /* 0x000b0000010c7983 */ /* 0x000ea20000300800 */
[----:B------:R-:W2:Y:S02]  /*667c0*/  LDL.LU R13, [R1+0xb04] ;  /* 0x000b0400010d7983 */ /* 0x000ea40000300800 */
[----:B------:R-:W2:Y:S02]  /*667d0*/  LDL.LU R14, [R1+0xb08] ;  /* 0x000b0800010e7983 */ /* 0x000ea40000300800 */
[----:B------:R-:W2:Y:S02]  /*667e0*/  LDL.LU R15, [R1+0xb0c] ;  /* 0x000b0c00010f7983 */ /* 0x000ea40000300800 */
[----:B--2---:R0:W-:Y:S01]  /*667f0*/  STL.64 [R1+0x2b88], R14 ;  /* 0x002b880e01007387 */ /* 0x0041e20000100a00 */
[----:B------:R1:W-:Y:S02]  /*66800*/  STL.64 [R1+0x2b80], R12 ;  /* 0x002b800c01007387 */ /* 0x0003e40000100a00 */
[----:B------:R-:W2:Y:S01]  /*66810*/  LDL.64 R22, [R1+0x68] ;  /* 0x0000680001167983 */ /* 0x000ea20000100a00 */
[----:B0-----:R-:W-:Y:S01]  /*66820*/  MOV R14, R29 ;  /* 0x0000001d000e7202 */ /* 0x001fe20000000f00 */
[----:B------:R-:W-:Y:S01]  /*66830*/  IMAD.MOV.U32 R15, RZ, RZ, R28 ;  /* 0x000000ffff0f7224 */ /* 0x000fe200078e001c */
[----:B--2---:R-:W-:Y:S04]  /*66840*/  STL.64 [R1+0x2bc0], R22 ;  /* 0x002bc01601007387 */ /* 0x004fe80000100a00 */
[----:B------:R0:W-:Y:S02]  /*66850*/  STL.64 [R1+0x2ba0], R14 ;  /* 0x002ba00e01007387 */ /* 0x0001e40000100a00 */
[----:B-1----:R-:W2:Y:S02]  /*66860*/  LDL.LU R12, [R1+0xb20] ;  /* 0x000b2000010c7983 */ /* 0x002ea40000300800 */
[----:B------:R-:W2:Y:S01]  /*66870*/  LDL.LU R13, [R1+0xb24] ;  /* 0x000b2400010d7983 */ /* 0x000ea20000300800 */
[----:B0-----:R-:W2:Y:S01]  /*66880*/  LDL.LU R14, [R1+0xb28] ;  /* 0x000b2800010e7983 */ /* 0x001ea20000300800 */
[----:B------:R-:W2:Y:S01]  /*66890*/  LDL.LU R15, [R1+0xb2c] ;  /* 0x000b2c00010f7983 */ /* 0x000ea20000300800 */
[----:B------:R-:W-:Y:S01]  /*668a0*/  HMMA.16816.F32 R16, R16, R6, R8 ;  /* 0x000000061010723c */ /* 0x000fe20000001808 */
[----:B------:R-:W3:Y:S01]  /*668b0*/  LDL.LU R20, [R1+0xb40] ;  /* 0x000b400001147983 */ /* 0x000ee20000300800 */
[----:B------:R-:W3:Y:S01]  /*668c0*/  LDL.LU R21, [R1+0xb44] ;  /* 0x000b440001157983 */ /* 0x000ee20000300800 */
[----:B------:R-:W3:Y:S02]  /*668d0*/  LDL.LU R22, [R1+0xb48] ;  /* 0x000b480001167983 */ /* 0x000ee40000300800 */
[----:B------:R-:W3:Y:S01]  /*668e0*/  LDL.LU R23, [R1+0xb4c] ;  /* 0x000b4c0001177983 */ /* 0x000ee20000300800 */
[----:B--2---:R-:W-:Y:S01]  /*668f0*/  STL.64 [R1+0x2bb8], R14 ;  /* 0x002bb80e01007387 */ /* 0x004fe20000100a00 */
[----:B------:R0:W-:Y:S03]  /*66900*/  STL.64 [R1+0x2bb0], R12 ;  /* 0x002bb00c01007387 */ /* 0x0001e60000100a00 */
[----:B0-----:R-:W2:Y:S01]  /*66910*/  LDL.LU R12, [R1+0xb30] ;  /* 0x000b3000010c7983 */ /* 0x001ea20000300800 */
[----:B------:R-:W2:Y:S02]  /*66920*/  LDL.LU R13, [R1+0xb34] ;  /* 0x000b3400010d7983 */ /* 0x000ea40000300800 */
[----:B------:R-:W2:Y:S02]  /*66930*/  LDL.LU R14, [R1+0xb38] ;  /* 0x000b3800010e7983 */ /* 0x000ea40000300800 */
[----:B------:R-:W2:Y:S01]  /*66940*/  LDL.LU R15, [R1+0xb3c] ;  /* 0x000b3c00010f7983 */ /* 0x000ea20000300800 */
[----:B------:R0:W-:Y:S01]  /*66950*/  STL.64 [R1+0x2b20], R26 ;  /* 0x002b201a01007387 */ /* 0x0001e20000100a00 */
[----:B----4-:R-:W-:Y:S03]  /*66960*/  STL.64 [R1+0x2b18], R24 ;  /* 0x002b181801007387 */ /* 0x010fe60000100a00 */
[----:B0-----:R-:W4:Y:S01]  /*66970*/  LDL.64 R26, [R1+0x78] ;  /* 0x00007800011a7983 */ /* 0x001f220000100a00 */
[----:B------:R-:W4:Y:S02]  /*66980*/  LDL.LU.64 R10, [R1+0x2bd0] ;  /* 0x002bd000010a7983 */ /* 0x000f240000300a00 */
[----:B------:R-:W4:Y:S02]  /*66990*/  LDL.LU.64 R8, [R1+0x2bc8] ;  /* 0x002bc80001087983 */ /* 0x000f240000300a00 */
[----:B------:R-:W-:Y:S01]  /*669a0*/  STL.64 [R1+0x2b58], R6 ;  /* 0x002b580601007387 */ /* 0x000fe20000100a00 */
[----:B---3--:R0:W-:Y:S01]  /*669b0*/  STL.64 [R1+0x2b50], R4 ;  /* 0x002b500401007387 */ /* 0x0081e20000100a00 */
[----:B------:R-:W-:Y:S02]  /*669c0*/  STL.64 [R1+0x890], R16 ;  /* 0x0008901001007387 */ /* 0x000fe40000100a00 */
[----:B------:R-:W-:Y:S02]  /*669d0*/  STL.64 [R1+0x898], R18 ;  /* 0x0008981201007387 */ /* 0x000fe40000100a00 */
[----:B------:R-:W1:Y:S04]  /*669e0*/  LDSM.16.M88.4 R16, [R3+0x56000] ;  /* 0x056000000310783b */ /* 0x000e680000000200 */
[----:B0-----:R-:W3:Y:S01]  /*669f0*/  LDL.LU R4, [R1+0xaf0] ;  /* 0x000af00001047983 */ /* 0x001ee20000300800 */
[----:B------:R-:W3:Y:S02]  /*66a00*/  LDL.LU R5, [R1+0xaf4] ;  /* 0x000af40001057983 */ /* 0x000ee40000300800 */
[----:B------:R-:W2:Y:S02]  /*66a10*/  LDL.LU R6, [R1+0xaf8] ;  /* 0x000af80001067983 */ /* 0x000ea40000300800 */
[----:B------:R-:W2:Y:S02]  /*66a20*/  LDL.LU R7, [R1+0xafc] ;  /* 0x000afc0001077983 */ /* 0x000ea40000300800 */
[----:B--2---:R-:W-:Y:S01]  /*66a30*/  STL.64 [R1+0x2b70], R6 ;  /* 0x002b700601007387 */ /* 0x004fe20000100a00 */
[----:B---3--:R0:W-:Y:S03]  /*66a40*/  STL.64 [R1+0x2b68], R4 ;  /* 0x002b680401007387 */ /* 0x0081e60000100a00 */
[----:B0-----:R-:W2:Y:S01]  /*66a50*/  LDL.LU R4, [R1+0xae0] ;  /* 0x000ae00001047983 */ /* 0x001ea20000300800 */
[----:B------:R-:W2:Y:S02]  /*66a60*/  LDL.LU R5, [R1+0xae4] ;  /* 0x000ae40001057983 */ /* 0x000ea40000300800 */
[----:B------:R-:W3:Y:S02]  /*66a70*/  LDL.LU R6, [R1+0xae8] ;  /* 0x000ae80001067983 */ /* 0x000ee40000300800 */
[----:B------:R-:W3:Y:S01]  /*66a80*/  LDL.LU R7, [R1+0xaec] ;  /* 0x000aec0001077983 */ /* 0x000ee20000300800 */
[C---:B----4-:R-:W-:Y:S01]  /*66a90*/  HMMA.16816.F32 R20, R8.reuse, R26, R20 ;  /* 0x0000001a0814723c */ /* 0x050fe20000001814 */
[----:B---3--:R-:W-:Y:S01]  /*66aa0*/  STL.64 [R1+0x2b98], R6 ;  /* 0x002b980601007387 */ /* 0x008fe20000100a00 */
[----:B--2---:R0:W-:Y:S03]  /*66ab0*/  STL.64 [R1+0x2b90], R4 ;  /* 0x002b900401007387 */ /* 0x0041e60000100a00 */
[----:B0-----:R-:W2:Y:S01]  /*66ac0*/  LDL.LU R4, [R1+0xb10] ;  /* 0x000b100001047983 */ /* 0x001ea20000300800 */
[----:B------:R-:W2:Y:S02]  /*66ad0*/  LDL.LU R5, [R1+0xb14] ;  /* 0x000b140001057983 */ /* 0x000ea40000300800 */
[----:B------:R-:W2:Y:S02]  /*66ae0*/  LDL.LU R6, [R1+0xb18] ;  /* 0x000b180001067983 */ /* 0x000ea40000300800 */
[----:B------:R-:W2:Y:S01]  /*66af0*/  LDL.LU R7, [R1+0xb1c] ;  /* 0x000b1c0001077983 */ /* 0x000ea20000300800 */
[----:B-1----:R-:W-:Y:S01]  /*66b00*/  STL.64 [R1+0x29e8], R18 ;  /* 0x0029e81201007387 */ /* 0x002fe20000100a00 */
[----:B------:R-:W-:Y:S11]  /*66b10*/  STL.64 [R1+0x29e0], R16 ;  /* 0x0029e01001007387 */ /* 0x000ff60000100a00 */
[----:B------:R-:W-:Y:S02]  /*66b20*/  STL.64 [R1+0x8f0], R20 ;  /* 0x0008f01401007387 */ /* 0x000fe40000100a00 */
[----:B------:R0:W-:Y:S02]  /*66b30*/  STL.64 [R1+0x8f8], R22 ;  /* 0x0008f81601007387 */ /* 0x0001e40000100a00 */
        /* <DEDUP_REMOVED lines=21> */
[----:B--2---:R-:W-:Y:S02]  /*66c90*/  HMMA.16816.F32 R12, R8, R14, R4 ;  /* 0x0000000e080c723c */ /* 0x004fe40000001804 */
[----:B------:R-:W2:Y:S01]  /*66ca0*/  LDL.LU.64 R6, [R1+0x2b98] ;  /* 0x002b980001067983 */ /* 0x000ea20000300a00 */
[----:B------:R-:W2:Y:S11]  /*66cb0*/  LDL.LU.64 R4, [R1+0x2b90] ;  /* 0x002b900001047983 */ /* 0x000eb60000300a00 */
[----:B------:R-:W-:Y:S09]  /*66cc0*/  @!UPT UIADD3 URZ, URZ, URZ, URZ ;  /* 0x0000003f3f3ff290 */ /* 0x000ff2000fffe03f */
[----:B------:R-:W-:Y:S01]  /*66cd0*/  STL.64 [R1+0x9a0], R12 ;  /* 0x0009a00c01007387 */ /* 0x000fe20000100a00 */
[----:B------:R0:W-:Y:S03]  /*66ce0*/  STL.64 [R1+0x9a8], R14 ;  /* 0x0009a80e01007387 */ /* 0x0001e60000100a00 */
[----:B0-----:R-:W4:Y:S01]  /*66cf0*/  LDL.LU.64 R14, [R1+0x2b88] ;  /* 0x002b8800010e7983 */ /* 0x001f220000300a00 */
[----:B------:R-:W4:Y:S01]  /*66d00*/  LDL.LU.64 R12, [R1+0x2b80] ;  /* 0x002b8000010c7983 */ /* 0x000f220000300a00 */
[----:B------:R-:W-:Y:S02]  /*66d10*/  MOV R18, R2 ;  /* 0x0000000200127202 */ /* 0x000fe40000000f00 */
[----:B------:R-:W-:-:S07]  /*66d20*/  MOV R19, R0 ;  /* 0x0000000000137202 */ /* 0x000fce0000000f00 */
[C---:B----4-:R-:W-:Y:S11]  /*66d30*/  HMMA.16816.F32 R12, R8.reuse, R18, R12 ;  /* 0x00000012080c723c */ /* 0x050ff6000000180c */
[----:B------:R-:W-:Y:S11]  /*66d40*/  @!UPT UIADD3 URZ, URZ, URZ, URZ ;  /* 0x0000003f3f3ff290 */ /* 0x000ff6000fffe03f */
[----:B------:R-:W-:Y:S01]  /*66d50*/  @!UPT UIADD3 URZ, URZ, URZ, URZ ;  /* 0x0000003f3f3ff290 */ /* 0x000fe2000fffe03f */
[----:B------:R-:W-:Y:S01]  /*66d60*/  STL.64 [R1+0xa40], R12 ;  /* 0x000a400c01007387 */ /* 0x000fe20000100a00 */
[----:B------:R0:W-:Y:S03]  /*66d70*/  STL.64 [R1+0xa48], R14 ;  /* 0x000a480e01007387 */ /* 0x0001e60000100a00 */
[----:B0-----:R-:W2:Y:S01]  /*66d80*/  LDL.LU.64 R14, [R1+0x2b78] ;  /* 0x002b7800010e7983 */ /* 0x001ea20000300a00 */
[----:B------:R-:W-:Y:S01]  /*66d90*/  STL.64 [R1+0x2b10], R18 ;  /* 0x002b101201007387 */ /* 0x000fe20000100a00 */
        /* <DEDUP_REMOVED lines=10> */
[----:B------:R-:W2:Y:S01]  /*66e40*/  LDL.LU.64 R6, [R1+0x2b58] ;  /* 0x002b580001067983 */ /* 0x000ea20000300a00 */
[----:B------:R-:W4:Y:S11]  /*66e50*/  LDL.LU.64 R4, [R1+0x2b50] ;  /* 0x002b500001047983 */ /* 0x000f360000300a00 */
[----:B------:R-:W-:Y:S10]  /*66e60*/  @!UPT UIADD3 URZ, URZ, URZ, URZ ;  /* 0x0000003f3f3ff290 */ /* 0x000ff4000fffe03f */
[----:B------:R-:W-:Y:S01]  /*66e70*/  STL.64 [R1+0xb20], R12 ;  /* 0x000b200c01007387 */ /* 0x000fe20000100a00 */
[----:B------:R0:W-:Y:S03]  /*66e80*/  STL.64 [R1+0xb28], R14 ;  /* 0x000b280e01007387 */ /* 0x0001e60000100a00 */
[----:B0-----:R-:W2:Y:S01]  /*66e90*/  LDL.LU.64 R14, [R1+0x2b48] ;  /* 0x002b4800010e7983 */ /* 0x001ea20000300a00 */
[----:B------:R-:W2:Y:S02]  /*66ea0*/  LDL.LU.64 R12, [R1+0x2b40] ;  /* 0x002b4000010c7983 */ /* 0x000ea40000300a00 */
[----:B--2---:R-:W-:Y:S01]  /*66eb0*/  HMMA.16816.F32 R8, R8, R6, R12 ;  /* 0x000000060808723c */ /* 0x004fe2000000180c */
[----:B------:R-:W3:Y:S01]  /*66ec0*/  LDL.LU.64 R14, [R1+0x2b38] ;  /* 0x002b3800010e7983 */ /* 0x000ee20000300a00 */
[----:B------:R-:W3:Y:S02]  /*66ed0*/  LDL.LU.64 R12, [R1+0x2b30] ;  /* 0x002b3000010c7983 */ /* 0x000ee40000300a00 */
[----:B------:R0:W-:Y:S02]  /*66ee0*/  STL.64 [R1+0x2ae8], R6 ;  /* 0x002ae80601007387 */ /* 0x0001e40000100a00 */
[----:B----4-:R-:W-:Y:S01]  /*66ef0*/  STL.64 [R1+0x2ae0], R4 ;  /* 0x002ae00401007387 */ /* 0x010fe20000100a00 */
[----:B0-----:R-:W-:Y:S11]  /*66f00*/  MOV R6, R16 ;  /* 0x0000001000067202 */ /* 0x001ff60000000f00 */
[----:B------:R-:W-:Y:S05]  /*66f10*/  @!UPT UIADD3 URZ, URZ, URZ, URZ ;  /* 0x0000003f3f3ff290 */ /* 0x000fea000fffe03f */
[----:B------:R-:W-:Y:S01]  /*66f20*/  STL.64 [R1+0xad0], R8 ;  /* 0x000ad00801007387 */ /* 0x000fe20000100a00 */
[----:B------:R0:W-:Y:S02]  /*66f30*/  STL.64 [R1+0xad8], R10 ;  /* 0x000ad80a01007387 */ /* 0x0001e40000100a00 */
[----:B------:R-:W2:Y:S02]  /*66f40*/  LDL.LU R16, [R1+0x780] ;  /* 0x0007800001107983 */ /* 0x000ea40000300800 */
[----:B------:R-:W2:Y:S01]  /*66f50*/  LDL.LU R17, [R1+0x784] ;  /* 0x0007840001117983 */ /* 0x000ea20000300800 */
[----:B------:R-:W2:Y:S01]  /*66f60*/  LDL.LU R18, [R1+0x788] ;  /* 0x0007880001127983 */ /* 0x000ea20000300800 */
[----:B------:R-:W2:Y:S01]  /*66f70*/  LDL.LU R19, [R1+0x78c] ;  /* 0x00078c0001137983 */ /* 0x000ea20000300800 */
[----:B0-----:R-:W-:Y:S02]  /*66f80*/  MOV R10, R2 ;  /* 0x00000002000a7202 */ /* 0x001fe40000000f00 */
[----:B------:R-:W-:-:S05]  /*66f90*/  MOV R11, R0 ;  /* 0x00000000000b7202 */ /* 0x000fca0000000f00 */
[----:B------:R0:W-:Y:S01]  /*66fa0*/  STL.64 [R1+0x2b08], R10 ;  /* 0x002b080a01007387 */ /* 0x0001e20000100a00 */
[----:B------:R-:W4:Y:S02]  /*66fb0*/  LDL.LU R8, [R1+0x7b0] ;  /* 0x0007b00001087983 */ /* 0x000f240000300800 */
[----:B------:R-:W4:Y:S01]  /*66fc0*/  LDL.LU R9, [R1+0x7b4] ;  /* 0x0007b40001097983 */ /* 0x000f220000300800 */
[----:B------:R-:W-:Y:S01]  /*66fd0*/  MOV R2, R26 ;  /* 0x0000001a00027202 */ /* 0x000fe20000000f00 */
[----:B------:R-:W-:Y:S01]  /*66fe0*/  IMAD.MOV.U32 R0, RZ, RZ, R27 ;  /* 0x000000ffff007224 */ /* 0x000fe200078e001b */
[----:B0-----:R-:W4:Y:S01]  /*66ff0*/  LDL.LU R10, [R1+0x7b8] ;  /* 0x0007b800010a7983 */ /* 0x001f220000300800 */
[----:B------:R-:W4:Y:S01]  /*67000*/  LDL.LU R11, [R1+0x7bc] ;  /* 0x0007bc00010b7983 */ /* 0x000f220000300800 */
[----:B---3--:R-:W-:Y:S11]  /*67010*/  HMMA.16816.F32 R20, R12, R26, R20 ;  /* 0x0000001a0c14723c */ /* 0x008ff60000001814 */
[----:B------:R-:W-:Y:S11]  /*67020*/  @!UPT UIADD3 URZ, URZ, URZ, URZ ;  /* 0x0000003f3f3ff290 */ /* 0x000ff6000fffe03f */
[----:B------:R-:W-:Y:S01]  /*67030*/  @!UPT UIADD3 URZ, URZ, URZ, URZ ;  /* 0x0000003f3f3ff290 */ /* 0x000fe2000fffe03f */
[----:B------:R-:W-:Y:S01]  /*67040*/  STL.64 [R1+0xac0], R20 ;  /* 0x000ac01401007387 */ /* 0x000fe20000100a00 */
[----:B------:R0:W-:Y:S03]  /*67050*/  STL.64 [R1+0xac8], R22 ;  /* 0x000ac81601007387 */ /* 0x0001e60000100a00 */
[----:B0-----:R-:W3:Y:S01]  /*67060*/  LDL.LU.64 R22, [R1+0x2b28] ;  /* 0x002b280001167983 */ /* 0x001ee20000300a00 */
[----:B------:R-:W3:Y:S02]  /*67070*/  LDL.LU.64 R26, [R1+0x2b20] ;  /* 0x002b2000011a7983 */ /* 0x000ee40000300a00 */
[----:B------:R-:W3:Y:S02]  /*67080*/  LDL.LU.64 R24, [R1+0x2b18] ;  /* 0x002b180001187983 */ /* 0x000ee40000300a00 */
[----:B------:R-:W-:-:S07]  /*67090*/  IMAD.MOV.U32 R7, RZ, RZ, R3 ;  /* 0x000000ffff077224 */ /* 0x000fce00078e0003 */
[C---:B----4-:R-:W-:Y:S08]  /*670a0*/  HMMA.16816.F32 R8, R12.reuse, R6, R8 ;  /* 0x000000060c08723c */ /* 0x050ff00000001808 */
[C---:B---3--:R-:W-:Y:S01]  /*670b0*/  HMMA.16816.F32 R4, R12.reuse, R22, R24 ;  /* 0x000000160c04723c */ /* 0x048fe20000001818 */
[----:B------:R-:W3:Y:S11]  /*670c0*/  LDL.LU R24, [R1+0x630] ;  /* 0x0006300001187983 */ /* 0x000ef60000300800 */
[----:B------:R-:W-:Y:S03]  /*670d0*/  @!UPT UIADD3 URZ, URZ, URZ, URZ ;  /* 0x0000003f3f3ff290 */ /* 0x000fe6000fffe03f */
[----:B------:R0:W-:Y:S02]  /*670e0*/  STL.64 [R1+0xab0], R8 ;  /* 0x000ab00801007387 */ /* 0x0001e40000100a00 */
[----:B------:R1:W-:Y:S06]  /*670f0*/  STL.64 [R1+0xab8], R10 ;  /* 0x000ab80a01007387 */ /* 0x0003ec0000100a00 */
[----:B------:R-:W-:Y:S01]  /*67100*/  STL.64 [R1+0xaa0], R4 ;  /* 0x000aa00401007387 */ /* 0x000fe20000100a00 */
[----:B------:R4:W-:Y:S02]  /*67110*/  STL.64 [R1+0xaa8], R6 ;  /* 0x000aa80601007387 */ /* 0x0009e40000100a00 */
[----:B------:R-:W3:Y:S02]  /*67120*/  LDL.LU R25, [R1+0x634] ;  /* 0x0006340001197983 */ /* 0x000ee40000300800 */
[----:B------:R-:W2:Y:S01]  /*67130*/  LDL.LU R26, [R1+0x638] ;  /* 0x00063800011a7983 */ /* 0x000ea20000300800 */
[----:B------:R-:W2:Y:S01]  /*67140*/  LDL.LU R27, [R1+0x63c] ;  /* 0x00063c00011b7983 */ /* 0x000ea20000300800 */
[----:B0-----:R-:W2:Y:S02]  /*67150*/  LDL.LU R8, [R1+0x770] ;  /* 0x0007700001087983 */ /* 0x001ea40000300800 */
[----:B------:R-:W2:Y:S02]  /*67160*/  LDL.LU R9, [R1+0x774] ;  /* 0x0007740001097983 */ /* 0x000ea40000300800 */
[----:B-1----:R-:W2:Y:S01]  /*67170*/  LDL.LU R10, [R1+0x778] ;  /* 0x00077800010a7983 */ /* 0x002ea20000300800 */
[----:B------:R-:W2:Y:S04]  /*67180*/  LDL.LU R11, [R1+0x77c] ;  /* 0x00077c00010b7983 */ /* 0x000ea80000300800 */
[----:B----4-:R-:W4:Y:S04]  /*67190*/  LDL.64 R6, [R1+0x18] ;  /* 0x0000180001067983 */ /* 0x010f280000100a00 */
[----:B----4-:R0:W-:Y:S01]  /*671a0*/  STL.64 [R1+0x2b00], R6 ;  /* 0x002b000601007387 */ /* 0x0101e20000100a00 */
[----:B------:R-:W4:Y:S02]  /*671b0*/  LDL.LU R20, [R1+0x740] ;  /* 0x0007400001147983 */ /* 0x000f240000300800 */
[----:B------:R-:W4:Y:S02]  /*671c0*/  LDL.LU R21, [R1+0x744] ;  /* 0x0007440001157983 */ /* 0x000f240000300800 */
[----:B------:R-:W2:Y:S01]  /*671d0*/  LDL.LU R22, [R1+0x748] ;  /* 0x0007480001167983 */ /* 0x000ea20000300800 */
[----:B------:R-:W2:Y:S01]  /*671e0*/  LDL.LU R23, [R1+0x74c] ;  /* 0x00074c0001177983 */ /* 0x000ea20000300800 */
[----:B------:R-:W3:Y:S02]  /*671f0*/  LDL.LU R4, [R1+0x760] ;  /* 0x0007600001047983 */ /* 0x000ee40000300800 */
[----:B------:R-:W3:Y:S01]  /*67200*/  LDL.LU R5, [R1+0x764] ;  /* 0x0007640001057983 */ /* 0x000ee20000300800 */
[----:B0-----:R-:W3:Y:S01]  /*67210*/  LDL.LU R6, [R1+0x768] ;  /* 0x0007680001067983 */ /* 0x001ee20000300800 */
[----:B------:R-:W3:Y:S03]  /*67220*/  LDL.LU R7, [R1+0x76c] ;  /* 0x00076c0001077983 */ /* 0x000ee60000300800 */
[----:B--2---:R-:W-:Y:S01]  /*67230*/  STL.64 [R1+0x2af8], R22 ;  /* 0x002af81601007387 */ /* 0x004fe20000100a00 */
[----:B----4-:R0:W-:Y:S03]  /*67240*/  STL.64 [R1+0x2af0], R20 ;  /* 0x002af01401007387 */ /* 0x0101e60000100a00 */
[----:B0-----:R-:W2:Y:S01]  /*67250*/  LDL.LU R20, [R1+0x750] ;  /* 0x0007500001147983 */ /* 0x001ea20000300800 */
[----:B------:R-:W2:Y:S02]  /*67260*/  LDL.LU R21, [R1+0x754] ;  /* 0x0007540001157983 */ /* 0x000ea40000300800 */
[----:B------:R-:W2:Y:S02]  /*67270*/  LDL.LU R22, [R1+0x758] ;  /* 0x0007580001167983 */ /* 0x000ea40000300800 */
[----:B------:R-:W2:Y:S01]  /*67280*/  LDL.LU R23, [R1+0x75c] ;  /* 0x00075c0001177983 */ /* 0x000ea20000300800 */
[----:B------:R0:W-:Y:S01]  /*67290*/  STL.64 [R1+0x2a90], R26 ;  /* 0x002a901a01007387 */ /* 0x0001e20000100a00 */
[----:B---3--:R-:W-:Y:S03]  /*672a0*/  STL.64 [R1+0x2a88], R24 ;  /* 0x002a881801007387 */ /* 0x008fe60000100a00 */
[----:B0-----:R-:W3:Y:S02]  /*672b0*/  LDL.64 R26, [R1+0x48] ;  /* 0x00004800011a7983 */ /* 0x001ee40000100a00 */
[C---:B---3--:R-:W-:Y:S11]  /*672c0*/  HMMA.16816.F32 R16, R12.reuse, R26, R16 ;  /* 0x0000001a0c10723c */ /* 0x048ff60000001810 */
[----:B------:R-:W-:Y:S11]  /*672d0*/  @!UPT UIADD3 URZ, URZ, URZ, URZ ;  /* 0x0000003f3f3ff290 */ /* 0x000ff6000fffe03f */
[----:B------:R-:W-:Y:S01]  /*672e0*/  @!UPT UIADD3 URZ, URZ, URZ, URZ ;  /* 0x0000003f3f3ff290 */ /* 0x000fe2000fffe03f */
[----:B------:R-:W-:Y:S01]  /*672f0*/  STL.64 [R1+0xa90], R16 ;  /* 0x000a901001007387 */ /* 0x000fe20000100a00 */
[----:B------:R0:W-:Y:S03]  /*67300*/  STL.64 [R1+0xa98], R18 ;  /* 0x000a981201007387 */ /* 0x0001e60000100a00 */
[----:B0-----:R-:W3:Y:S01]  /*67310*/  LDL.LU.64 R18, [R1+0x2b10] ;  /* 0x002b100001127983 */ /* 0x001ee20000300a00 */
[----:B------:R0:W-:Y:S03]  /*67320*/  STL.64 [R1+0x2a98], R26 ;  /* 0x002a981a01007387 */ /* 0x0001e60000100a00 */
[----:B0-----:R-:W4:Y:S04]  /*67330*/  LDL.64 R26, [R1+0x58] ;  /* 0x00005800011a7983 */ /* 0x001f280000100a00 */
[----:B----4-:R0:W-:Y:S01]  /*67340*/  STL.64 [R1+0x2aa8], R26 ;  /* 0x002aa81a01007387 */ /* 0x0101e20000100a00 */
[----:B------:R-:W4:Y:S02]  /*67350*/  LDL.LU R24, [R1+0x720] ;  /* 0x0007200001187983 */ /* 0x000f240000300800 */
[----:B------:R-:W4:Y:S01]  /*67360*/  LDL.LU R25, [R1+0x724] ;  /* 0x0007240001197983 */ /* 0x000f220000300800 */
[----:B0-----:R-:W2:Y:S01]  /*67370*/  LDL.LU R26, [R1+0x728] ;  /* 0x00072800011a7983 */ /* 0x001ea20000300800 */
[----:B------:R-:W2:Y:S01]  /*67380*/  LDL.LU R27, [R1+0x72c] ;  /* 0x00072c00011b7983 */ /* 0x000ea20000300800 */
[C---:B---3--:R-:W-:Y:S02]  /*67390*/  HMMA.16816.F32 R8, R12.reuse, R18, R8 ;  /* 0x000000120c08723c */ /* 0x048fe40000001808 */
[----:B--2---:R-:W-:Y:S01]  /*673a0*/  STL.64 [R1+0x2ab8], R26 ;  /* 0x002ab81a01007387 */ /* 0x004fe20000100a00 */
[----:B----4-:R-:W-:Y:S11]  /*673b0*/  STL.64 [R1+0x2ab0], R24 ;  /* 0x002ab01801007387 */ /* 0x010ff60000100a00 */
[----:B------:R-:W-:Y:S09]  /*673c0*/  @!UPT UIADD3 URZ, URZ, URZ, URZ ;  /* 0x0000003f3f3ff290 */ /* 0x000ff2000fffe03f */
[----:B------:R-:W-:Y:S02]  /*673d0*/  STL.64 [R1+0xa80], R8 ;  /* 0x000a800801007387 */ /* 0x000fe40000100a00 */
[----:B------:R0:W-:Y:S02]  /*673e0*/  STL.64 [R1+0xa88], R10 ;  /* 0x000a880a01007387 */ /* 0x0001e40000100a00 */
[----:B0-----:R-:W2:Y:S01]  /*673f0*/  LDL.LU.64 R10, [R1+0x2b08] ;  /* 0x002b0800010a7983 */ /* 0x001ea20000300a00 */
[----:B------:R0:W-:Y:S02]  /*67400*/  STL.64 [R1+0x2aa0], R18 ;  /* 0x002aa01201007387 */ /* 0x0001e40000100a00 */
[----:B------:R-:W3:Y:S02]  /*67410*/  LDL.LU R16, [R1+0x680] ;  /* 0x0006800001107983 */ /* 0x000ee40000300800 */
[----:B------:R-:W3:Y:S01]  /*67420*/  LDL.LU R17, [R1+0x684] ;  /* 0x0006840001117983 */ /* 0x000ee20000300800 */
[----:B0-----:R-:W4:Y:S01]  /*67430*/  LDL.LU R18, [R1+0x688] ;  /* 0x0006880001127983 */ /* 0x001f220000300800 */
[----:B------:R-:W4:Y:S01]  /*67440*/  LDL.LU R19, [R1+0x68c] ;  /* 0x00068c0001137983 */ /* 0x000f220000300800 */
[C---:B--2---:R-:W-:Y:S02]  /*67450*/  HMMA.16816.F32 R4, R12.reuse, R10, R4 ;  /* 0x0000000a0c04723c */ /* 0x044fe40000001804 */
[----:B----4-:R-:W-:Y:S01]  /*67460*/  STL.64 [R1+0x2ac8], R18 ;  /* 0x002ac81201007387 */ /* 0x010fe20000100a00 */
        /* <DEDUP_REMOVED lines=9> */
[----:B---3--:R-:W-:Y:S01]  /*67500*/  HMMA.16816.F32 R20, R12, R6, R20 ;  /* 0x000000060c14723c */ /* 0x008fe20000001814 */
        /* <DEDUP_REMOVED lines=8> */
[----:B------:R-:W4:Y:S01]  /*67590*/  LDL.LU.64 R4, [R1+0x2ae0] ;  /* 0x002ae00001047983 */ /* 0x000f220000300a00 */
[----:B------:R-:W-:-:S02]  /*675a0*/  MOV R26, R2 ;  /* 0x00000002001a7202 */ /* 0x000fc40000000f00 */
[----:B------:R-:W-:Y:S01]  /*675b0*/  MOV R27, R0 ;  /* 0x00000000001b7202 */ /* 0x000fe20000000f00 */
[----:B---3--:R-:W-:Y:S01]  /*675c0*/  HMMA.16816.F32 R12, R12, R6, R20 ;  /* 0x000000060c0c723c */ /* 0x008fe20000001814 */
[----:B------:R-:W2:Y:S01]  /*675d0*/  LDL.LU.64 R22, [R1+0x2ad8] ;  /* 0x002ad80001167983 */ /* 0x000ea20000300a00 */
[----:B------:R-:W2:Y:S02]  /*675e0*/  LDL.LU.64 R20, [R1+0x2ad0] ;  /* 0x002ad00001147983 */ /* 0x000ea40000300a00 */
[----:B------:R-:W-:Y:S02]  /*675f0*/  STL.64 [R1+0x2a80], R6 ;  /* 0x002a800601007387 */ /* 0x000fe40000100a00 */
[----:B----4-:R0:W-:Y:S11]  /*67600*/  STL.64 [R1+0x2a78], R4 ;  /* 0x002a780401007387 */ /* 0x0101f60000100a00 */
[----:B------:R-:W-:Y:S06]  /*67610*/  @!UPT UIADD3 URZ, URZ, URZ, URZ ;  /* 0x0000003f3f3ff290 */ /* 0x000fec000fffe03f */
[----:B------:R-:W-:Y:S01]  /*67620*/  STL.64 [R1+0xa30], R12 ;  /* 0x000a300c01007387 */ /* 0x000fe20000100a00 */
[----:B------:R1:W-:Y:S02]  /*67630*/  STL.64 [R1+0xa38], R14 ;  /* 0x000a380e01007387 */ /* 0x0003e40000100a00 */
[----:B0-----:R-:W3:Y:S02]  /*67640*/  LDL.LU R4, [R1+0x650] ;  /* 0x0006500001047983 */ /* 0x001ee40000300800 */
[----:B------:R-:W3:Y:S01]  /*67650*/  LDL.LU R5, [R1+0x654] ;  /* 0x0006540001057983 */ /* 0x000ee20000300800 */
[----:B------:R-:W3:Y:S01]  /*67660*/  LDL.LU R6, [R1+0x658] ;  /* 0x0006580001067983 */ /* 0x000ee20000300800 */
[----:B------:R-:W3:Y:S03]  /*67670*/  LDL.LU R7, [R1+0x65c] ;  /* 0x00065c0001077983 */ /* 0x000ee60000300800 */
[----:B-1----:R-:W4:Y:S01]  /*67680*/  LDL.64 R14, [R1+0x68] ;  /* 0x00006800010e7983 */ /* 0x002f220000100a00 */
[C---:B--2---:R-:W-:Y:S03]  /*67690*/  HMMA.16816.F32 R24, R20.reuse, R26, R16 ;  /* 0x0000001a1418723c */ /* 0x044fe60000001810 */
[----:B------:R-:W2:Y:S01]  /*676a0*/  LDL.LU.64 R18, [R1+0x2ac8] ;  /* 0x002ac80001127983 */ /* 0x000ea20000300a00 */
[----:B------:R-:W2:Y:S11]  /*676b0*/  LDL.LU.64 R16, [R1+0x2ac0] ;  /* 0x002ac00001107983 */ /* 0x000eb60000300a00 */
[----:B------:R-:W-:Y:S08]  /*676c0*/  @!UPT UIADD3 URZ, URZ, URZ, URZ ;  /* 0x0000003f3f3ff290 */ /* 0x000ff0000fffe03f */
[----:B------:R-:W-:Y:S01]  /*676d0*/  STL.64 [R1+0xa20], R24 ;  /* 0x000a201801007387 */ /* 0x000fe20000100a00 */
[----:B------:R0:W-:Y:S03]  /*676e0*/  STL.64 [R1+0xa28], R26 ;  /* 0x000a281a01007387 */ /* 0x0001e60000100a00 */
[----:B0-----:R-:W4:Y:S01]  /*676f0*/  LDL.LU.64 R26, [R1+0x2ab8] ;  /* 0x002ab800011a7983 */ /* 0x001f220000300a00 */
[----:B------:R-:W4:Y:S02]  /*67700*/  LDL.LU.64 R24, [R1+0x2ab0] ;  /* 0x002ab00001187983 */ /* 0x000f240000300a00 */
[C---:B----4-:R-:W-:Y:S11]  /*67710*/  HMMA.16816.F32 R24, R20.reuse, R14, R24 ;  /* 0x0000000e1418723c */ /* 0x050ff60000001818 */
[----:B------:R-:W-:Y:S11]  /*67720*/  @!UPT UIADD3 URZ, URZ, URZ, URZ ;  /* 0x0000003f3f3ff290 */ /* 0x000ff6000fffe03f */
[----:B------:R-:W-:Y:S01]  /*67730*/  @!UPT UIADD3 URZ, URZ, URZ, URZ ;  /* 0x0000003f3f3ff290 */ /* 0x000fe2000fffe03f */
[----:B------:R-:W-:Y:S01]  /*67740*/  STL.64 [R1+0xa10], R24 ;  /* 0x000a101801007387 */ /* 0x000fe20000100a00 */
[----:B------:R0:W-:Y:S03]  /*67750*/  STL.64 [R1+0xa18], R26 ;  /* 0x000a181a01007387 */ /* 0x0001e60000100a00 */
[----:B0-----:R-:W2:Y:S01]  /*67760*/  LDL.LU.64 R26, [R1+0x2aa8] ;  /* 0x002aa800011a7983 */ /* 0x001ea20000300a00 */
[----:B------:R0:W-:Y:S02]  /*67770*/  STL.64 [R1+0x2a50], R14 ;  /* 0x002a500e01007387 */ /* 0x0001e40000100a00 */
[----:B------:R-:W4:Y:S02]  /*67780*/  LDL.LU R12, [R1+0x660] ;  /* 0x00066000010c7983 */ /* 0x000f240000300800 */
[----:B------:R-:W4:Y:S01]  /*67790*/  LDL.LU R13, [R1+0x664] ;  /* 0x00066400010d7983 */ /* 0x000f220000300800 */
[----:B0-----:R-:W4:Y:S01]  /*677a0*/  LDL.LU R14, [R1+0x668] ;  /* 0x00066800010e7983 */ /* 0x001f220000300800 */
[----:B------:R-:W4:Y:S01]  /*677b0*/  LDL.LU R15, [R1+0x66c] ;  /* 0x00066c00010f7983 */ /* 0x000f220000300800 */
[----:B--2---:R-:W-:Y:S01]  /*677c0*/  HMMA.16816.F32 R16, R20, R26, R16 ;  /* 0x0000001a1410723c */ /* 0x004fe20000001810 */
[----:B------:R-:W-:-:S02]  /*677d0*/  MOV R2, R26 ;  /* 0x0000001a00027202 */ /* 0x000fc40000000f00 */
[----:B------:R-:W-:Y:S11]  /*677e0*/  MOV R0, R27 ;  /* 0x0000001b00007202 */ /* 0x000ff60000000f00 */
[----:B------:R-:W-:Y:S09]  /*677f0*/  @!UPT UIADD3 URZ, URZ, URZ, URZ ;  /* 0x0000003f3f3ff290 */ /* 0x000ff2000fffe03f */
[----:B------:R-:W-:Y:S01]  /*67800*/  STL.64 [R1+0xa00], R16 ;  /* 0x000a001001007387 */ /* 0x000fe20000100a00 */
[----:B------:R0:W-:Y:S03]  /*67810*/  STL.64 [R1+0xa08], R18 ;  /* 0x000a081201007387 */ /* 0x0001e60000100a00 */
[----:B0-----:R-:W3:Y:S01]  /*67820*/  LDL.LU.64 R18, [R1+0x2aa0] ;  /* 0x002aa00001127983 */ /* 0x001ee20000300a00 */
[----:B------:R-:W4:Y:S02]  /*67830*/  LDL.LU.64 R26, [R1+0x2a98] ;  /* 0x002a9800011a7983 */ /* 0x000f240000300a00 */
[C---:B----4-:R-:W-:Y:S08]  /*67840*/  HMMA.16816.F32 R12, R20.reuse, R26, R12 ;  /* 0x0000001a140c723c */ /* 0x050ff0000000180c */
[C---:B---3--:R-:W-:Y:S01]  /*67850*/  HMMA.16816.F32 R4, R20.reuse, R18, R4 ;  /* 0x000000121404723c */ /* 0x048fe20000001804 */
[----:B------:R-:W-:Y:S11]  /*67860*/  IMAD.MOV.U32 R3, RZ, RZ, R27 ;  /* 0x000000ffff037224 */ /* 0x000ff600078e001b */
[----:B------:R-:W-:Y:S03]  /*67870*/  @!UPT UIADD3 URZ, URZ, URZ, URZ ;  /* 0x0000003f3f3ff290 */ /* 0x000fe6000fffe03f */
[----:B------:R0:W-:Y:S01]  /*67880*/  STL.64 [R1+0x9f0], R12 ;  /* 0x0009f00c01007387 */ /* 0x0001e20000100a00 */
[----:B------:R-:W-:Y:S01]  /*67890*/  STL.64 [R1+0x9f8], R14 ;  /* 0x0009f80e01007387 */ /* 0x000fe20000100a00 */
[----:B0-----:R-:W-:Y:S02]  /*678a0*/  MOV R12, R26 ;  /* 0x0000001a000c7202 */ /* 0x001fe40000000f00 */
[----:B------:R-:W2:Y:S01]  /*678b0*/  LDL.LU.64 R26, [R1+0x2a90] ;  /* 0x002a9000011a7983 */ /* 0x000ea20000300a00 */
[----:B------:R-:W2:Y:S02]  /*678c0*/  LDL.LU.64 R24, [R1+0x2a88] ;  /* 0x002a880001187983 */ /* 0x000ea40000300a00 */
[----:B------:R-:W3:Y:S02]  /*678d0*/  LDL.LU R16, [R1+0x520] ;  /* 0x0005200001107983 */ /* 0x000ee40000300800 */
[----:B------:R0:W-:Y:S01]  /*678e0*/  STL.64 [R1+0x9e0], R4 ;  /* 0x0009e00401007387 */ /* 0x0001e20000100a00 */
[----:B------:R1:W-:Y:S01]  /*678f0*/  STL.64 [R1+0x9e8], R6 ;  /* 0x0009e80601007387 */ /* 0x0003e20000100a00 */
[----:B------:R-:W3:Y:S02]  /*67900*/  LDL.LU R17, [R1+0x524] ;  /* 0x0005240001117983 */ /* 0x000ee40000300800 */
[----:B------:R-:W4:Y:S02]  /*67910*/  LDL.LU R18, [R1+0x528] ;  /* 0x0005280001127983 */ /* 0x000f240000300800 */
[----:B------:R-:W4:Y:S01]  /*67920*/  LDL.LU R19, [R1+0x52c] ;  /* 0x00052c0001137983 */ /* 0x000f220000300800 */
[----:B0-----:R-:W3:Y:S01]  /*67930*/  LDL.LU R4, [R1+0x610] ;  /* 0x0006100001047983 */ /* 0x001ee20000300800 */
[----:B------:R-:W3:Y:S02]  /*67940*/  LDL.LU R5, [R1+0x614] ;  /* 0x0006140001057983 */ /* 0x000ee40000300800 */
[----:B-1----:R-:W3:Y:S02]  /*67950*/  LDL.LU R6, [R1+0x618] ;  /* 0x0006180001067983 */ /* 0x002ee40000300800 */
[----:B------:R-:W3:Y:S01]  /*67960*/  LDL.LU R7, [R1+0x61c] ;  /* 0x00061c0001077983 */ /* 0x000ee20000300800 */
[----:B--2---:R-:W-:Y:S01]  /*67970*/  HMMA.16816.F32 R24, R20, R10, R24 ;  /* 0x0000000a1418723c */ /* 0x004fe20000001818 */
[----:B----4-:R0:W-:Y:S01]  /*67980*/  STL.64 [R1+0x29f8], R18 ;  /* 0x0029f81201007387 */ /* 0x0101e20000100a00 */
[----:B---3--:R-:W-:Y:S03]  /*67990*/  STL.64 [R1+0x29f0], R16 ;  /* 0x0029f01001007387 */ /* 0x008fe60000100a00 */
[----:B------:R1:W-:Y:S01]  /*679a0*/  STL.64 [R1+0x2a10], R10 ;  /* 0x002a100a01007387 */ /* 0x0003e20000100a00 */
[----:B0-----:R-:W-:-:S03]  /*679b0*/  MOV R19, R8 ;  /* 0x0000000800137202 */ /* 0x001fc60000000f00 */
[----:B------:R-:W2:Y:S11]  /*679c0*/  LDL.LU R8, [R1+0x590] ;  /* 0x0005900001087983 */ /* 0x000eb60000300800 */
[----:B------:R-:W-:Y:S03]  /*679d0*/  @!UPT UIADD3 URZ, URZ, URZ, URZ ;  /* 0x0000003f3f3ff290 */ /* 0x000fe6000fffe03f */
[----:B------:R0:W-:Y:S01]  /*679e0*/  STL.64 [R1+0x9d0], R24 ;  /* 0x0009d01801007387 */ /* 0x0001e20000100a00 */
[----:B------:R-:W-:Y:S01]  /*679f0*/  MOV R18, R9 ;  /* 0x0000000900127202 */ /* 0x000fe20000000f00 */
[----:B------:R3:W-:Y:S01]  /*67a00*/  STL.64 [R1+0x9d8], R26 ;  /* 0x0009d81a01007387 */ /* 0x0007e20000100a00 */
[----:B------:R-:W2:Y:S04]  /*67a10*/  LDL.LU R9, [R1+0x594] ;  /* 0x0005940001097983 */ /* 0x000ea80000300800 */
[----:B-1----:R-:W4:Y:S01]  /*67a20*/  LDL.LU R10, [R1+0x598] ;  /* 0x00059800010a7983 */ /* 0x002f220000300800 */
[----:B------:R-:W4:Y:S03]  /*67a30*/  LDL.LU R11, [R1+0x59c] ;  /* 0x00059c00010b7983 */ /* 0x000f260000300800 */
[----:B0-----:R-:W2:Y:S01]  /*67a40*/  LDL.LU R24, [R1+0x5f0] ;  /* 0x0005f00001187983 */ /* 0x001ea20000300800 */
[----:B------:R-:W2:Y:S02]  /*67a50*/  LDL.LU R25, [R1+0x5f4] ;  /* 0x0005f40001197983 */ /* 0x000ea40000300800 */
[----:B---3--:R-:W3:Y:S02]  /*67a60*/  LDL.LU R26, [R1+0x5f8] ;  /* 0x0005f800011a7983 */ /* 0x008ee40000300800 */
[----:B------:R-:W3:Y:S01]  /*67a70*/  LDL.LU R27, [R1+0x5fc] ;  /* 0x0005fc00011b7983 */ /* 0x000ee20000300800 */
[----:B----4-:R0:W-:Y:S01]  /*67a80*/  STL.64 [R1+0x2a20], R10 ;  /* 0x002a200a01007387 */ /* 0x0101e20000100a00 */
[----:B--2---:R-:W-:Y:S03]  /*67a90*/  STL.64 [R1+0x2a18], R8 ;  /* 0x002a180801007387 */ /* 0x004fe60000100a00 */
[----:B------:R-:W2:Y:S01]  /*67aa0*/  LDL.64 R14, [R1+0x78] ;  /* 0x00007800010e7983 */ /* 0x000ea20000100a00 */
[----:B0-----:R-:W-:Y:S01]  /*67ab0*/  MOV R10, R12 ;  /* 0x0000000c000a7202 */ /* 0x001fe20000000f00 */
[----:B------:R-:W-:-:S05]  /*67ac0*/  IMAD.MOV.U32 R11, RZ, RZ, R3 ;  /* 0x000000ffff0b7224 */ /* 0x000fca00078e0003 */
[----:B------:R0:W-:Y:S02]  /*67ad0*/  STL.64 [R1+0x2a30], R10 ;  /* 0x002a300a01007387 */ /* 0x0001e40000100a00 */
[----:B0-----:R-:W-:Y:S02]  /*67ae0*/  MOV R10, R2 ;  /* 0x00000002000a7202 */ /* 0x001fe40000000f00 */
[----:B------:R-:W-:-:S05]  /*67af0*/  MOV R11, R0 ;  /* 0x00000000000b7202 */ /* 0x000fca0000000f00 */
[----:B------:R0:W-:Y:S01]  /*67b00*/  STL.64 [R1+0x2a48], R10 ;  /* 0x002a480a01007387 */ /* 0x0001e20000100a00 */
[----:B------:R-:W4:Y:S02]  /*67b10*/  LDL.LU R8, [R1+0x5d0] ;  /* 0x0005d00001087983 */ /* 0x000f240000300800 */
[----:B------:R-:W4:Y:S01]  /*67b20*/  LDL.LU R9, [R1+0x5d4] ;  /* 0x0005d40001097983 */ /* 0x000f220000300800 */
[----:B0-----:R-:W2:Y:S01]  /*67b30*/  LDL.LU R10, [R1+0x5d8] ;  /* 0x0005d800010a7983 */ /* 0x001ea20000300800 */
[----:B------:R-:W2:Y:S01]  /*67b40*/  LDL.LU R11, [R1+0x5dc] ;  /* 0x0005dc00010b7983 */ /* 0x000ea20000300800 */
[C---:B------:R-:W-:Y:S02]  /*67b50*/  HMMA.16816.F32 R4, R20.reuse, R18, R4 ;  /* 0x000000121404723c */ /* 0x040fe40000001804 */
[----:B--2---:R-:W-:Y:S01]  /*67b60*/  STL.64 [R1+0x2a60], R10 ;  /* 0x002a600a01007387 */ /* 0x004fe20000100a00 */
[----:B----4-:R0:W-:Y:S03]  /*67b70*/  STL.64 [R1+0x2a58], R8 ;  /* 0x002a580801007387 */ /* 0x0101e60000100a00 */
[----:B0-----:R-:W2:Y:S01]  /*67b80*/  LDL.LU R8, [R1+0x5e0] ;  /* 0x0005e00001087983 */ /* 0x001ea20000300800 */
[----:B------:R-:W2:Y:S02]  /*67b90*/  LDL.LU R9, [R1+0x5e4] ;  /* 0x0005e40001097983 */ /* 0x000ea40000300800 */
[----:B------:R-:W2:Y:S02]  /*67ba0*/  LDL.LU R10, [R1+0x5e8] ;  /* 0x0005e800010a7983 */ /* 0x000ea40000300800 */
[----:B------:R-:W2:Y:S11]  /*67bb0*/  LDL.LU R11, [R1+0x5ec] ;  /* 0x0005ec00010b7983 */ /* 0x000eb60000300800 */
[----:B------:R-:W-:Y:S01]  /*67bc0*/  @!UPT UIADD3 URZ, URZ, URZ, URZ ;  /* 0x0000003f3f3ff290 */ /* 0x000fe2000fffe03f */
[----:B------:R-:W-:Y:S01]  /*67bd0*/  STL.64 [R1+0x9c0], R4 ;  /* 0x0009c00401007387 */ /* 0x000fe20000100a00 */
[----:B------:R0:W-:Y:S03]  /*67be0*/  STL.64 [R1+0x9c8], R6 ;  /* 0x0009c80601007387 */ /* 0x0001e60000100a00 */
[----:B0-----:R-:W3:Y:S01]  /*67bf0*/  LDL.LU.64 R6, [R1+0x2a80] ;  /* 0x002a800001067983 */ /* 0x001ee20000300a00 */
[----:B------:R-:W4:Y:S02]  /*67c00*/  LDL.LU.64 R4, [R1+0x2a78] ;  /* 0x002a780001047983 */ /* 0x000f240000300a00 */
[----:B------:R0:W-:Y:S02]  /*67c10*/  STL.64 [R1+0x2a28], R18 ;  /* 0x002a281201007387 */ /* 0x0001e40000100a00 */
[----:B------:R-:W2:Y:S01]  /*67c20*/  LDL.LU R16, [R1+0x5b0] ;  /* 0x0005b00001107983 */ /* 0x000ea20000300800 */
[----:B------:R-:W2:Y:S04]  /*67c30*/  LDL.LU R17, [R1+0x5b4] ;  /* 0x0005b40001117983 */ /* 0x000ea80000300800 */
[----:B0-----:R-:W2:Y:S01]  /*67c40*/  LDL.LU R18, [R1+0x5b8] ;  /* 0x0005b80001127983 */ /* 0x001ea20000300800 */
[----:B------:R-:W2:Y:S01]  /*67c50*/  LDL.LU R19, [R1+0x5bc] ;  /* 0x0005bc0001137983 */ /* 0x000ea20000300800 */
[----:B---3--:R-:W-:Y:S02]  /*67c60*/  HMMA.16816.F32 R20, R20, R6, R24 ;  /* 0x000000061414723c */ /* 0x008fe40000001818 */
[----:B--2---:R-:W-:Y:S01]  /*67c70*/  STL.64 [R1+0x2a40], R18 ;  /* 0x002a401201007387 */ /* 0x004fe20000100a00 */
[----:B------:R0:W-:Y:S03]  /*67c80*/  STL.64 [R1+0x2a38], R16 ;  /* 0x002a381001007387 */ /* 0x0001e60000100a00 */
[----:B0-----:R-:W2:Y:S01]  /*67c90*/  LDL.LU R16, [R1+0x5c0] ;  /* 0x0005c00001107983 */ /* 0x001ea20000300800 */
[----:B------:R-:W2:Y:S02]  /*67ca0*/  LDL.LU R17, [R1+0x5c4] ;  /* 0x0005c40001117983 */ /* 0x000ea40000300800 */
[----:B------:R-:W2:Y:S02]  /*67cb0*/  LDL.LU R18, [R1+0x5c8] ;  /* 0x0005c80001127983 */ /* 0x000ea40000300800 */
[----:B------:R-:W2:Y:S01]  /*67cc0*/  LDL.LU R19, [R1+0x5cc] ;  /* 0x0005cc0001137983 */ /* 0x000ea20000300800 */
[----:B------:R-:W3:Y:S01]  /*67cd0*/  LDL.LU.64 R26, [R1+0x2a70] ;  /* 0x002a7000011a7983 */ /* 0x000ee20000300a00 */
[----:B------:R-:W3:Y:S10]  /*67ce0*/  LDL.LU.64 R24, [R1+0x2a68] ;  /* 0x002a680001187983 */ /* 0x000ef40000300a00 */
[----:B------:R0:W-:Y:S02]  /*67cf0*/  STL.64 [R1+0x990], R20 ;  /* 0x0009901401007387 */ /* 0x0001e40000100a00 */
[----:B------:R1:W-:Y:S01]  /*67d00*/  STL.64 [R1+0x998], R22 ;  /* 0x0009981601007387 */ /* 0x0003e20000100a00 */
[----:B0-----:R-:W2:Y:S01]  /*67d10*/  LDL.LU R20, [R1+0x580] ;  /* 0x0005800001147983 */ /* 0x001ea20000300800 */
[----:B------:R-:W2:Y:S02]  /*67d20*/  LDL.LU R21, [R1+0x584] ;  /* 0x0005840001157983 */ /* 0x000ea40000300800 */
[----:B-1----:R-:W2:Y:S02]  /*67d30*/  LDL.LU R22, [R1+0x588] ;  /* 0x0005880001167983 */ /* 0x002ea40000300800 */
[----:B------:R-:W2:Y:S01]  /*67d40*/  LDL.LU R23, [R1+0x58c] ;  /* 0x00058c0001177983 */ /* 0x000ea20000300800 */
[----:B------:R-:W-:Y:S01]  /*67d50*/  STL.64 [R1+0x2a08], R6 ;  /* 0x002a080601007387 */ /* 0x000fe20000100a00 */
[----:B----4-:R0:W-:Y:S01]  /*67d60*/  STL.64 [R1+0x2a00], R4 ;  /* 0x002a000401007387 */ /* 0x0101e20000100a00 */
[----:B------:R-:W-:Y:S01]  /*67d70*/  MOV R2, R14 ;  /* 0x0000000e00027202 */ /* 0x000fe20000000f00 */
[----:B------:R-:W-:Y:S01]  /*67d80*/  IMAD.MOV.U32 R0, RZ, RZ, R15 ;  /* 0x000000ffff007224 */ /* 0x000fe200078e000f */
[----:B0-----:R-:W4:Y:S01]  /*67d90*/  LDL.LU R4, [R1+0x570] ;  /* 0x0005700001047983 */ /* 0x001f220000300800 */
[----:B------:R-:W4:Y:S02]  /*67da0*/  LDL.LU R5, [R1+0x574] ;  /* 0x0005740001057983 */ /* 0x000f240000300800 */
[----:B------:R-:W4:Y:S02]  /*67db0*/  LDL.LU R6, [R1+0x578] ;  /* 0x0005780001067983 */ /* 0x000f240000300800 */
[----:B------:R-:W4:Y:S01]  /*67dc0*/  LDL.LU R7, [R1+0x57c] ;  /* 0x00057c0001077983 */ /* 0x000f220000300800 */
[C---:B---3--:R-:W-:Y:S11]  /*67dd0*/  HMMA.16816.F32 R8, R24.reuse, R14, R8 ;  /* 0x0000000e1808723c */ /* 0x048ff60000001808 */
[----:B------:R-:W-:Y:S11]  /*67de0*/  @!UPT UIADD3 URZ, URZ, URZ, URZ ;  /* 0x0000003f3f3ff290 */ /* 0x000ff6000fffe03f */
[----:B------:R-:W-:Y:S01]  /*67df0*/  @!UPT UIADD3 URZ, URZ, URZ, URZ ;  /* 0x0000003f3f3ff290 */ /* 0x000fe2000fffe03f */
        /* <DEDUP_REMOVED lines=21> */
[----:B------:R-:W4:Y:S11]  /*67f50*/  LDL.LU.64 R18, [R1+0x2a28] ;  /* 0x002a280001127983 */ /* 0x000f360000300a00 */
[----:B------:R-:W-:Y:S10]  /*67f60*/  @!UPT UIADD3 URZ, URZ, URZ, URZ ;  /* 0x0000003f3f3ff290 */ /* 0x000ff4000fffe03f */
[----:B------:R-:W-:Y:S01]  /*67f70*/  STL.64 [R1+0x950], R8 ;  /* 0x0009500801007387 */ /* 0x000fe20000100a00 */
[----:B------:R0:W-:Y:S03]  /*67f80*/  STL.64 [R1+0x958], R10 ;  /* 0x0009580a01007387 */ /* 0x0001e60000100a00 */
[----:B0-----:R-:W3:Y:S01]  /*67f90*/  LDL.LU.64 R10, [R1+0x2a20] ;  /* 0x002a2000010a7983 */ /* 0x001ee20000300a00 */
[----:B------:R-:W3:Y:S02]  /*67fa0*/  LDL.LU.64 R8, [R1+0x2a18] ;  /* 0x002a180001087983 */ /* 0x000ee40000300a00 */
[C---:B---3--:R-:W-:Y:S11]  /*67fb0*/  HMMA.16816.F32 R8, R24.reuse, R14, R8 ;  /* 0x0000000e1808723c */ /* 0x048ff60000001808 */
[----:B------:R-:W-:Y:S11]  /*67fc0*/  @!UPT UIADD3 URZ, URZ, URZ, URZ ;  /* 0x0000003f3f3ff290 */ /* 0x000ff6000fffe03f */
[----:B------:R-:W-:Y:S01]  /*67fd0*/  @!UPT UIADD3 URZ, URZ, URZ, URZ ;  /* 0x0000003f3f3ff290 */ /* 0x000fe2000fffe03f */
[----:B------:R-:W-:Y:S01]  /*67fe0*/  STL.64 [R1+0x9b0], R8 ;  /* 0x0009b00801007387 */ /* 0x000fe20000100a00 */
[----:B------:R0:W-:Y:S03]  /*67ff0*/  STL.64 [R1+0x9b8], R10 ;  /* 0x0009b80a01007387 */ /* 0x0001e60000100a00 */
[----:B0-----:R-:W2:Y:S01]  /*68000*/  LDL.LU.64 R10, [R1+0x2a10] ;  /* 0x002a1000010a7983 */ /* 0x001ea20000300a00 */
[----:B------:R-:W-:Y:S02]  /*68010*/  MOV R8, R14 ;  /* 0x0000000e00087202 */ /* 0x000fe40000000f00 */
[----:B------:R-:W-:Y:S02]  /*68020*/  MOV R3, R15 ;  /* 0x0000000f00037202 */ /* 0x000fe40000000f00 */
[C---:B--2---:R-:W-:Y:S01]  /*68030*/  HMMA.16816.F32 R12, R24.reuse, R10, R20 ;  /* 0x0000000a180c723c */ /* 0x044fe20000001814 */
[----:B------:R0:W-:Y:S11]  /*68040*/  STL.64 [R1+0x2990], R10 ;  /* 0x0029900a01007387 */ /* 0x0001f60000100a00 */
[----:B------:R-:W-:Y:S11]  /*68050*/  @!UPT UIADD3 URZ, URZ, URZ, URZ ;  /* 0x0000003f3f3ff290 */ /* 0x000ff6000fffe03f */
[----:B------:R-:W-:Y:S01]  /*68060*/  STL.64 [R1+0xa50], R12 ;  /* 0x000a500c01007387 */ /* 0x000fe20000100a00 */
[----:B------:R-:W-:Y:S02]  /*68070*/  STL.64 [R1+0xa58], R14 ;  /* 0x000a580e01007387 */ /* 0x000fe40000100a00 */
[----:B------:R-:W2:Y:S02]  /*68080*/  LDL.LU R20, [R1+0xd0] ;  /* 0x0000d00001147983 */ /* 0x000ea40000300800 */
[----:B------:R-:W2:Y:S01]  /*68090*/  LDL.LU R21, [R1+0xd4] ;  /* 0x0000d40001157983 */ /* 0x000ea20000300800 */
[----:B------:R-:W3:Y:S01]  /*680a0*/  LDL.LU R22, [R1+0xd8] ;  /* 0x0000d80001167983 */ /* 0x000ee20000300800 */
[----:B------:R-:W3:Y:S01]  /*680b0*/  LDL.LU R23, [R1+0xdc] ;  /* 0x0000dc0001177983 */ /* 0x000ee20000300800 */
[----:B0-----:R-:W-:Y:S01]  /*680c0*/  MOV R10, R8 ;  /* 0x00000008000a7202 */ /* 0x001fe20000000f00 */
[----:B------:R-:W-:Y:S01]  /*680d0*/  IMAD.MOV.U32 R11, RZ, RZ, R3 ;  /* 0x000000ffff0b7224 */ /* 0x000fe200078e0003 */
[C---:B----4-:R-:W-:Y:S01]  /*680e0*/  HMMA.16816.F32 R16, R24.reuse, R18, R4 ;  /* 0x000000121810723c */ /* 0x050fe20000001804 */
[----:B---3--:R-:W-:Y:S01]  /*680f0*/  STL.64 [R1+0x29d8], R22 ;  /* 0x0029d81601007387 */ /* 0x008fe20000100a00 */
[----:B--2---:R0:W-:Y:S03]  /*68100*/  STL.64 [R1+0x29d0], R20 ;  /* 0x0029d01401007387 */ /* 0x0041e60000100a00 */
[----:B0-----:R-:W2:Y:S01]  /*68110*/  LDL.LU R20, [R1+0xe0] ;  /* 0x0000e00001147983 */ /* 0x001ea20000300800 */
[----:B------:R-:W2:Y:S02]  /*68120*/  LDL.LU R21, [R1+0xe4] ;  /* 0x0000e40001157983 */ /* 0x000ea40000300800 */
[----:B------:R-:W2:Y:S02]  /*68130*/  LDL.LU R22, [R1+0xe8] ;  /* 0x0000e80001167983 */ /* 0x000ea40000300800 */
[----:B------:R-:W2:Y:S01]  /*68140*/  LDL.LU R23, [R1+0xec] ;  /* 0x0000ec0001177983 */ /* 0x000ea20000300800 */
[----:B------:R0:W-:Y:S04]  /*68150*/  STL.64 [R1+0x29a8], R10 ;  /* 0x0029a80a01007387 */ /* 0x0001e80000100a00 */
[----:B0-----:R-:W3:Y:S04]  /*68160*/  LDL.64 R10, [R1+0x48] ;  /* 0x00004800010a7983 */ /* 0x001ee80000100a00 */
[----:B---3--:R0:W-:Y:S04]  /*68170*/  STL.64 [R1+0x29c0], R10 ;  /* 0x0029c00a01007387 */ /* 0x0081e80000100a00 */
[----:B0-----:R-:W3:Y:S01]  /*68180*/  LDL.64 R10, [R1+0x58] ;  /* 0x00005800010a7983 */ /* 0x001ee20000100a00 */
[----:B------:R-:W4:Y:S02]  /*68190*/  LDL.LU.64 R6, [R1+0x2a08] ;  /* 0x002a080001067983 */ /* 0x000f240000300a00 */
[----:B------:R-:W2:Y:S02]  /*681a0*/  LDL.LU.64 R4, [R1+0x2a00] ;  /* 0x002a000001047983 */ /* 0x000ea40000300a00 */
[----:B------:R-:W-:Y:S01]  /*681b0*/  STL.64 [R1+0xb10], R16 ;  /* 0x000b101001007387 */ /* 0x000fe20000100a00 */
[----:B------:R0:W-:Y:S04]  /*681c0*/  STL.64 [R1+0xb18], R18 ;  /* 0x000b181201007387 */ /* 0x0001e80000100a00 */
[----:B0-----:R-:W4:Y:S01]  /*681d0*/  LDL.LU.64 R18, [R1+0x29f8] ;  /* 0x0029f80001127983 */ /* 0x001f220000300a00 */
[----:B------:R-:W4:Y:S02]  /*681e0*/  LDL.LU.64 R16, [R1+0x29f0] ;  /* 0x0029f00001107983 */ /* 0x000f240000300a00 */
[----:B----4-:R-:W-:Y:S01]  /*681f0*/  HMMA.16816.F32 R24, R24, R6, R16 ;  /* 0x000000061818723c */ /* 0x010fe20000001810 */
[----:B------:R-:W4:Y:S01]  /*68200*/  LDL.LU.64 R18, [R1+0x29e8] ;  /* 0x0029e80001127983 */ /* 0x000f220000300a00 */
[----:B------:R-:W4:Y:S11]  /*68210*/  LDL.LU.64 R16, [R1+0x29e0] ;  /* 0x0029e00001107983 */ /* 0x000f360000300a00 */
[----:B------:R-:W-:Y:S10]  /*68220*/  @!UPT UIADD3 URZ, URZ, URZ, URZ ;  /* 0x0000003f3f3ff290 */ /* 0x000ff4000fffe03f */
[----:B------:R0:W-:Y:S01]  /*68230*/  STL.64 [R1+0xb00], R24 ;  /* 0x000b001801007387 */ /* 0x0001e20000100a00 */
[----:B------:R1:W-:Y:S03]  /*68240*/  STL.64 [R1+0xb08], R26 ;  /* 0x000b081a01007387 */ /* 0x0003e60000100a00 */
[----:B0-----:R-:W3:Y:S01]  /*68250*/  LDL.LU R24, [R1+0xc0] ;  /* 0x0000c00001187983 */ /* 0x001ee20000300800 */
[----:B------:R-:W3:Y:S02]  /*68260*/  LDL.LU R25, [R1+0xc4] ;  /* 0x0000c40001197983 */ /* 0x000ee40000300800 */
[----:B-1----:R-:W3:Y:S02]  /*68270*/  LDL.LU R26, [R1+0xc8] ;  /* 0x0000c800011a7983 */ /* 0x002ee40000300800 */
[----:B------:R-:W3:Y:S01]  /*68280*/  LDL.LU R27, [R1+0xcc] ;  /* 0x0000cc00011b7983 */ /* 0x000ee20000300800 */
[----:B------:R0:W-:Y:S01]  /*68290*/  STL.64 [R1+0x2980], R6 ;  /* 0x0029800601007387 */ /* 0x0001e20000100a00 */
[----:B--2---:R1:W-:Y:S03]  /*682a0*/  STL.64 [R1+0x2978], R4 ;  /* 0x0029780401007387 */ /* 0x0043e60000100a00 */
[----:B0-----:R-:W2:Y:S04]  /*682b0*/  LDL.LU.64 R6, [R1+0x18] ;  /* 0x0000180001067983 */ /* 0x001ea80000300a00 */
[----:B--2---:R0:W-:Y:S01]  /*682c0*/  STL.64 [R1+0x2988], R6 ;  /* 0x0029880601007387 */ /* 0x0041e20000100a00 */
[----:B-1----:R-:W2:Y:S02]  /*682d0*/  LDL.LU R4, [R1+0x90] ;  /* 0x0000900001047983 */ /* 0x002ea40000300800 */
[----:B------:R-:W2:Y:S01]  /*682e0*/  LDL.LU R5, [R1+0x94] ;  /* 0x0000940001057983 */ /* 0x000ea20000300800 */
[----:B0-----:R-:W2:Y:S01]  /*682f0*/  LDL.LU R6, [R1+0x98] ;  /* 0x0000980001067983 */ /* 0x001ea20000300800 */
[----:B------:R-:W2:Y:S01]  /*68300*/  LDL.LU R7, [R1+0x9c] ;  /* 0x00009c0001077983 */ /* 0x000ea20000300800 */
[----:B------:R-:W-:-:S02]  /*68310*/  MOV R14, R2 ;  /* 0x00000002000e7202 */ /* 0x000fc40000000f00 */
[----:B------:R-:W-:-:S07]  /*68320*/  MOV R15, R0 ;  /* 0x00000000000f7202 */ /* 0x000fce0000000f00 */
[C---:B----4-:R-:W-:Y:S01]  /*68330*/  HMMA.16816.F32 R12, R16.reuse, R14, R20 ;  /* 0x0000000e100c723c */ /* 0x050fe20000001814 */
[----:B--2---:R-:W-:Y:S01]  /*68340*/  STL.64 [R1+0x29a0], R6 ;  /* 0x0029a00601007387 */ /* 0x004fe20000100a00 */
[----:B------:R0:W-:Y:S03]  /*68350*/  STL.64 [R1+0x2998], R4 ;  /* 0x0029980401007387 */ /* 0x0001e60000100a00 */
[----:B0-----:R-:W2:Y:S01]  /*68360*/  LDL.LU R4, [R1] ;  /* 0x0000000001047983 */ /* 0x001ea20000300800 */
        /* <DEDUP_REMOVED lines=9> */
[----:B------:R-:W4:Y:S01]  /*68400*/  LDL.LU.64 R22, [R1+0x29d8] ;  /* 0x0029d80001167983 */ /* 0x000f220000300a00 */
[----:B------:R-:W4:Y:S02]  /*68410*/  LDL.LU.64 R20, [R1+0x29d0] ;  /* 0x0029d00001147983 */ /* 0x000f240000300a00 */
[----:B------:R-:W-:Y:S02]  /*68420*/  STL.64 [R1+0xba0], R12 ;  /* 0x000ba00c01007387 */ /* 0x000fe40000100a00 */
[----:B------:R0:W-:Y:S02]  /*68430*/  STL.64 [R1+0xba8], R14 ;  /* 0x000ba80e01007387 */ /* 0x0001e40000100a00 */
[----:B0-----:R-:W4:Y:S01]  /*68440*/  LDL.LU.64 R14, [R1+0x29c8] ;  /* 0x0029c800010e7983 */ /* 0x001f220000300a00 */
[C---:B---3--:R-:W-:Y:S08]  /*68450*/  HMMA.16816.F32 R24, R16.reuse, R10, R24 ;  /* 0x0000000a1018723c */ /* 0x048ff00000001818 */
[C---:B----4-:R-:W-:Y:S11]  /*68460*/  HMMA.16816.F32 R20, R16.reuse, R14, R20 ;  /* 0x0000000e1014723c */ /* 0x050ff60000001814 */
[----:B------:R-:W-:Y:S11]  /*68470*/  @!UPT UIADD3 URZ, URZ, URZ, URZ ;  /* 0x0000003f3f3ff290 */ /* 0x000ff6000fffe03f */
[----:B------:R-:W-:Y:S01]  /*68480*/  @!UPT UIADD3 URZ, URZ, URZ, URZ ;  /* 0x0000003f3f3ff290 */ /* 0x000fe2000fffe03f */
[----:B------:R-:W-:Y:S01]  /*68490*/  STL.64 [R1+0xb90], R20 ;  /* 0x000b901401007387 */ /* 0x000fe20000100a00 */
[----:B------:R0:W-:Y:S02]  /*684a0*/  STL.64 [R1+0xb98], R22 ;  /* 0x000b981601007387 */ /* 0x0001e40000100a00 */
[----:B------:R1:W-:Y:S02]  /*684b0*/  STL.64 [R1+0xb80], R24 ;  /* 0x000b801801007387 */ /* 0x0003e40000100a00 */
[----:B------:R3:W-:Y:S02]  /*684c0*/  STL.64 [R1+0xb88], R26 ;  /* 0x000b881a01007387 */ /* 0x0007e40000100a00 */
[----:B0-----:R-:W-:Y:S01]  /*684d0*/  IMAD.MOV.U32 R23, RZ, RZ, R11 ;  /* 0x000000ffff177224 */ /* 0x001fe200078e000b */
[----:B-1----:R-:W-:Y:S02]  /*684e0*/  MOV R25, R10 ;  /* 0x0000000a00197202 */ /* 0x002fe40000000f00 */
[----:B------:R-:W2:Y:S02]  /*684f0*/  LDL.LU.64 R10, [R1+0x29c0] ;  /* 0x0029c000010a7983 */ /* 0x000ea40000300a00 */
[----:B--2---:R-:W-:Y:S01]  /*68500*/  HMMA.16816.F32 R4, R16, R10, R4 ;  /* 0x0000000a1004723c */ /* 0x004fe20000001804 */
[----:B---3--:R-:W-:-:S02]  /*68510*/  MOV R27, R10 ;  /* 0x0000000a001b7202 */ /* 0x008fc40000000f00 */
[----:B------:R-:W-:Y:S11]  /*68520*/  MOV R26, R11 ;  /* 0x0000000b001a7202 */ /* 0x000ff60000000f00 */
[----:B------:R-:W-:Y:S09]  /*68530*/  @!UPT UIADD3 URZ, URZ, URZ, URZ ;  /* 0x0000003f3f3ff290 */ /* 0x000ff2000fffe03f */
[----:B------:R-:W-:Y:S01]  /*68540*/  STL.64 [R1+0xb70], R4 ;  /* 0x000b700401007387 */ /* 0x000fe20000100a00 */
[----:B------:R0:W-:Y:S03]  /*68550*/  STL.64 [R1+0xb78], R6 ;  /* 0x000b780601007387 */ /* 0x0001e60000100a00 */
[----:B0-----:R-:W2:Y:S01]  /*68560*/  LDL.LU.64 R6, [R1+0x29b8] ;  /* 0x0029b80001067983 */ /* 0x001ea20000300a00 */
[----:B------:R-:W2:Y:S02]  /*68570*/  LDL.LU.64 R4, [R1+0x29b0] ;  /* 0x0029b00001047983 */ /* 0x000ea40000300a00 */
[----:B------:R-:W2:Y:S01]  /*68580*/  LDL.LU.64 R10, [R1+0x29a8] ;  /* 0x0029a800010a7983 */ /* 0x000ea20000300a00 */
[----:B------:R-:W0:Y:S04]  /*68590*/  S2R R2, SR_TID.X ;  /* 0x0000000000027919 */ /* 0x000e280000002100 */
[----:B------:R-:W1:Y:S01]  /*685a0*/  S2R R0, SR_TID.X ;  /* 0x0000000000007919 */ /* 0x000e620000002100 */
[----:B------:R-:W-:-:S02]  /*685b0*/  MOV R22, R14 ;  /* 0x0000000e00167202 */ /* 0x000fc40000000f00 */
[----:B------:R-:W3:Y:S01]  /*685c0*/  S2R R14, SR_TID.X ;  /* 0x00000000000e7919 */ /* 0x000ee20000002100 */
[----:B0-----:R-:W-:Y:S02]  /*685d0*/  LOP3.LUT R3, R2, 0x7, RZ, 0xc0, !PT ;  /* 0x0000000702037812 */ /* 0x001fe400078ec0ff */
[----:B-1----:R-:W-:Y:S02]  /*685e0*/  SHF.L.U32 R0, R0, 0x7, RZ ;  /* 0x0000000700007819 */ /* 0x002fe400000006ff */
[----:B------:R-:W-:Y:S01]  /*685f0*/  SHF.L.U32 R3, R3, 0x4, RZ ;  /* 0x0000000403037819 */ /* 0x000fe200000006ff */
[----:B------:R-:W-:-:S03]  /*68600*/  IMAD.MOV.U32 R2, RZ, RZ, R15 ;  /* 0x000000ffff027224 */ /* 0x000fc600078e000f */
[----:B------:R-:W-:-:S04]  /*68610*/  LOP3.LUT R15, R3, 0x780, R0, 0xf8, !PT ;  /* 0x00000780030f7812 */ /* 0x000fc800078ef800 */
[----:B---3--:R-:W-:-:S04]  /*68620*/  LOP3.LUT R15, R15, 0x10, R14, 0x78, !PT ;  /* 0x000000100f0f7812 */ /* 0x008fc800078e780e */
[----:B------:R-:W-:Y:S01]  /*68630*/  LOP3.LUT R15, R15, 0x20, RZ, 0x3c, !PT ;  /* 0x000000200f0f7812 */ /* 0x000fe200078e3cff */
[----:B--2---:R-:W-:Y:S01]  /*68640*/  HMMA.16816.F32 R8, R16, R10, R4 ;  /* 0x0000000a1008723c */ /* 0x004fe20000001804 */
[----:B------:R-:W2:Y:S01]  /*68650*/  LDL.LU.64 R6, [R1+0x29a0] ;  /* 0x0029a00001067983 */ /* 0x000ea20000300a00 */
[----:B------:R-:W2:Y:S11]  /*68660*/  LDL.LU.64 R4, [R1+0x2998] ;  /* 0x0029980001047983 */ /* 0x000eb60000300a00 */
[----:B------:R-:W-:Y:S10]  /*68670*/  @!UPT UIADD3 URZ, URZ, URZ, URZ ;  /* 0x0000003f3f3ff290 */ /* 0x000ff4000fffe03f */
[----:B------:R-:W-:Y:S01]  /*68680*/  STL.64 [R1+0xb60], R8 ;  /* 0x000b600801007387 */ /* 0x000fe20000100a00 */
[----:B------:R-:W-:Y:S02]  /*68690*/  STL.64 [R1+0xb68], R10 ;  /* 0x000b680a01007387 */ /* 0x000fe40000100a00 */
[----:B------:R-:W0:Y:S02]  /*686a0*/  LDSM.16.M88.4 R8, [R15+0x56800] ;  /* 0x056800000f08783b */ /* 0x000e240000000200 */
[----:B0-----:R-:W-:Y:S02]  /*686b0*/  MOV R3, R10 ;  /* 0x0000000a00037202 */ /* 0x001fe40000000f00 */
[----:B------:R-:W-:Y:S02]  /*686c0*/  MOV R0, R11 ;  /* 0x0000000b00007202 */ /* 0x000fe40000000f00 */
[----:B------:R-:W2:Y:S01]  /*686d0*/  LDL.LU.64 R10, [R1+0x2990] ;  /* 0x00299000010a7983 */ /* 0x000ea20000300a00 */
[----:B------:R-:W-:Y:S01]  /*686e0*/  MOV R28, R8 ;  /* 0x00000008001c7202 */ /* 0x000fe20000000f00 */
[----:B------:R-:W-:-:S02]  /*686f0*/  IMAD.MOV.U32 R29, RZ, RZ, R9 ;  /* 0x000000ffff1d7224 */ /* 0x000fc400078e0009 */
[----:B--2---:R-:W-:Y:S01]  /*68700*/  HMMA.16816.F32 R8, R16, R10, R4 ;  /* 0x0000000a1008723c */ /* 0x004fe20000001804 */
[----:B------:R-:W2:Y:S11]  /*68710*/  LDL.LU.64 R6, [R1+0x2988] ;  /* 0x0029880001067983 */ /* 0x000eb60000300a00 */
[----:B------:R-:W-:Y:S11]  /*68720*/  @!UPT UIADD3 URZ, URZ, URZ, URZ ;  /* 0x0000003f3f3ff290 */ /* 0x000ff6000fffe03f */
[----:B------:R-:W-:Y:S01]  /*68730*/  STL.64 [R1+0xb50], R8 ;  /* 0x000b500801007387 */ /* 0x000fe20000100a00 */
[----:B------:R-:W-:Y:S02]  /*68740*/  STL.64 [R1+0xb58], R10 ;  /* 0x000b580a01007387 */ /* 0x000fe40000100a00 */
[----:B------:R-:W0:Y:S02]  /*68750*/  LDSM.16.M88.4 R8, [R15+0x57000] ;  /* 0x057000000f08783b */ /* 0x000e240000000200 */
[----:B0-----:R-:W-:Y:S02]  /*68760*/  STL.64 [R1+0x28d0], R10 ;  /* 0x0028d00a01007387 */ /* 0x001fe40000100a00 */
[----:B------:R0:W-:Y:S02]  /*68770*/  STL.64 [R1+0x28c8], R8 ;  /* 0x0028c80801007387 */ /* 0x0001e40000100a00 */
[----:B0-----:R-:W2:Y:S01]  /*68780*/  LDL.LU R8, [R1+0xb0] ;  /* 0x0000b00001087983 */ /* 0x001ea20000300800 */
[----:B------:R-:W2:Y:S02]  /*68790*/  LDL.LU R9, [R1+0xb4] ;  /* 0x0000b40001097983 */ /* 0x000ea40000300800 */
[----:B------:R-:W2:Y:S02]  /*687a0*/  LDL.LU R10, [R1+0xb8] ;  /* 0x0000b800010a7983 */ /* 0x000ea40000300800 */
[----:B------:R-:W2:Y:S01]  /*687b0*/  LDL.LU R11, [R1+0xbc] ;  /* 0x0000bc00010b7983 */ /* 0x000ea20000300800 */
[----:B------:R-:W-:-:S02]  /*687c0*/  LOP3.LUT R21, R14, 0x7, RZ, 0xc0, !PT ;  /* 0x000000070e157812 */ /* 0x000fc400078ec0ff */
[----:B------:R-:W0:Y:S01]  /*687d0*/  LDSM.16.M88.4 R12, [R15+0x57800] ;  /* 0x057800000f0c783b */ /* 0x000e220000000200 */
[----:B--2---:R-:W-:Y:S11]  /*687e0*/  HMMA.16816.F32 R8, R16, R6, R8 ;  /* 0x000000061008723c */ /* 0x004ff60000001808 */
[----:B------:R-:W-:Y:S11]  /*687f0*/  @!UPT UIADD3 URZ, URZ, URZ, URZ ;  /* 0x0000003f3f3ff290 */ /* 0x000ff6000fffe03f */
[----:B------:R-:W-:Y:S01]  /*68800*/  @!UPT UIADD3 URZ, URZ, URZ, URZ ;  /* 0x0000003f3f3ff290 */ /* 0x000fe2000fffe03f */
[----:B------:R1:W-:Y:S01]  /*68810*/  STL.64 [R1+0xb40], R8 ;  /* 0x000b400801007387 */ /* 0x0003e20000100a00 */
[----:B------:R-:W-:Y:S01]  /*68820*/  STL.64 [R1+0xb48], R10 ;  /* 0x000b480a01007387 */ /* 0x000fe20000100a00 */
[----:B-1----:R-:W-:Y:S01]  /*68830*/  MOV R9, R6 ;  /* 0x0000000600097202 */ /* 0x002fe20000000f00 */
[----:B------:R-:W-:Y:S02]  /*68840*/  IMAD.MOV.U32 R8, RZ, RZ, R7 ;  /* 0x000000ffff087224 */ /* 0x000fe400078e0007 */
[----:B------:R-:W2:Y:S01]  /*68850*/  LDL.LU.64 R6, [R1+0x2980] ;  /* 0x0029800001067983 */ /* 0x000ea20000300a00 */
[----:B------:R-:W2:Y:S02]  /*68860*/  LDL.LU.64 R4, [R1+0x2978] ;  /* 0x0029780001047983 */ /* 0x000ea40000300a00 */
[----:B0-----:R0:W-:Y:S02]  /*68870*/  STL.64 [R1+0x2860], R14 ;  /* 0x0028600e01007387 */ /* 0x0011e40000100a00 */
[----:B------:R1:W-:Y:S01]  /*68880*/  STL.64 [R1+0x2858], R12 ;  /* 0x0028580c01007387 */ /* 0x0003e20000100a00 */
[----:B0-----:R-:W4:Y:S04]  /*68890*/  LDL.LU.64 R14, [R1+0x78] ;  /* 0x00007800010e7983 */ /* 0x001f280000300a00 */
[----:B------:R-:W0:Y:S04]  /*688a0*/  S2R R20, SR_TID.X ;  /* 0x0000000000147919 */ /* 0x000e280000002100 */
[----:B------:R-:W0:Y:S01]  /*688b0*/  S2R R11, SR_TID.X ;  /* 0x00000000000b7919 */ /* 0x000e220000002100 */
[----:B------:R-:W-:-:S03]  /*688c0*/  SHF.L.U32 R21, R21, 0x4, RZ ;  /* 0x0000000415157819 */ /* 0x000fc600000006ff */
[----:B----4-:R4:W-:Y:S01]  /*688d0*/  STL.64 [R1+0x2970], R14 ;  /* 0x0029700e01007387 */ /* 0x0109e20000100a00 */
[----:B-1----:R-:W3:Y:S02]  /*688e0*/  LDL.LU R12, [R1+0xa0] ;  /* 0x0000a000010c7983 */ /* 0x002ee40000300800 */
[----:B------:R-:W3:Y:S01]  /*688f0*/  LDL.LU R13, [R1+0xa4] ;  /* 0x0000a400010d7983 */ /* 0x000ee20000300800 */
[----:B----4-:R-:W3:Y:S01]  /*68900*/  LDL.LU R14, [R1+0xa8] ;  /* 0x0000a800010e7983 */ /* 0x010ee20000300800 */
[----:B------:R-:W3:Y:S01]  /*68910*/  LDL.LU R15, [R1+0xac] ;  /* 0x0000ac00010f7983 */ /* 0x000ee20000300800 */
[----:B0-----:R-:W-:-:S04]  /*68920*/  SHF.L.U32 R20, R20, 0x7, RZ ;  /* 0x0000000714147819 */ /* 0x001fc800000006ff */
[----:B------:R-:W-:-:S04]  /*68930*/  LOP3.LUT R24, R21, 0x780, R20, 0xf8, !PT ;  /* 0x0000078015187812 */ /* 0x000fc800078ef814 */
[----:B------:R-:W-:-:S04]  /*68940*/  LOP3.LUT R24, R24, 0x10, R11, 0x78, !PT ;  /* 0x0000001018187812 */ /* 0x000fc800078e780b */
[----:B------:R-:W-:Y:S01]  /*68950*/  LOP3.LUT R24, R24, 0x40, RZ, 0x3c, !PT ;  /* 0x0000004018187812 */ /* 0x000fe200078e3cff */
[C---:B------:R-:W-:Y:S01]  /*68960*/  LOP3.LUT R20, R11.reuse, 0x7, RZ, 0xc0, !PT ;  /* 0x000000070b147812 */ /* 0x040fe200078ec0ff */
[C---:B------:R-:W-:Y:S01]  /*68970*/  SHF.L.U32 R10, R11.reuse, 0x1, RZ ;  /* 0x000000010b0a7819 */ /* 0x040fe200000006ff */
[----:B------:R-:W-:-:S03]  /*68980*/  LOP3.LUT R11, R11, 0xe0, RZ, 0xc0, !PT ;  /* 0x000000e00b0b7812 */ /* 0x000fc600078ec0ff */
[----:B------:R-:W-:Y:S02]  /*68990*/  LOP3.LUT R21, R21, 0x30, R10, 0x78, !PT ;  /* 0x0000003015157812 */ /* 0x000fe400078e780a */
[----:B------:R-:W-:-:S05]  /*689a0*/  IMAD R20, R20, 0x4, R11 ;  /* 0x0000000414147824 */ /* 0x000fca00078e020b */
[----:B------:R-:W-:Y:S01]  /*689b0*/  LEA R20, R20, R21, 0x5 ;  /* 0x0000001514147211 */ /* 0x000fe200078e28ff */
[----:B--2---:R-:W-:Y:S01]  /*689c0*/  STL.64 [R1+0x28e0], R6 ;  /* 0x0028e00601007387 */ /* 0x004fe20000100a00 */
[----:B------:R-:W-:Y:S02]  /*689d0*/  STL.64 [R1+0x28d8], R4 ;  /* 0x0028d80401007387 */ /* 0x000fe40000100a00 */
[----:B------:R-:W-:Y:S01]  /*689e0*/  LOP3.LUT R20, R20, 0x40, RZ, 0x3c, !PT ;  /* 0x0000004014147812 */ /* 0x000fe200078e3cff */
[----:B---3--:R-:W-:Y:S01]  /*689f0*/  HMMA.16816.F32 R12, R16, R6, R12 ;  /* 0x00000006100c723c */ /* 0x008fe2000000180c */
[----:B------:R-:W0:Y:S04]  /*68a00*/  LDSM.16.M88.4 R16, [R24+0x50000] ;  /* 0x050000001810783b */ /* 0x000e280000000200 */
[----:B------:R-:W-:Y:S11]  /*68a10*/  LDSM.16.M88.4 R4, [R20+0x44000] ;  /* 0x044000001404783b */ /* 0x000ff60000000200 */
[----:B------:R-:W-:Y:S07]  /*68a20*/  @!UPT UIADD3 URZ, URZ, URZ, URZ ;  /* 0x0000003f3f3ff290 */ /* 0x000fee000fffe03f */
[----:B------:R-:W-:Y:S01]  /*68a30*/  STL.64 [R1+0xaf0], R12 ;  /* 0x000af00c01007387 */ /* 0x000fe20000100a00 */
[----:B------:R-:W-:Y:S02]  /*68a40*/  STL.64 [R1+0xaf8], R14 ;  /* 0x000af80e01007387 */ /* 0x000fe40000100a00 */
[----:B------:R-:W1:Y:S01]  /*68a50*/  LDSM.16.M88.4 R12, [R20+0x40000] ;  /* 0x04000000140c783b */ /* 0x000e620000000200 */
[----:B0-----:R0:W-:Y:S02]  /*68a60*/  STL.64 [R1+0x27b0], R18 ;  /* 0x0027b01201007387 */ /* 0x0011e40000100a00 */
[----:B0-----:R-:W-:Y:S02]  /*68a70*/  MOV R18, R9 ;  /* 0x0000000900127202 */ /* 0x001fe40000000f00 */
[----:B------:R-:W-:Y:S02]  /*68a80*/  MOV R19, R8 ;  /* 0x0000000800137202 */ /* 0x000fe40000000f00 */
[----:B------:R-:W0:Y:S04]  /*68a90*/  LDSM.16.M88.4 R8, [R20+0x42000] ;  /* 0x042000001408783b */ /* 0x000e280000000200 */
[----:B------:R-:W-:Y:S01]  /*68aa0*/  STL.64 [R1+0x27a8], R16 ;  /* 0x0027a81001007387 */ /* 0x000fe20000100a00 */
[----:B------:R-:W-:Y:S03]  /*68ab0*/  STL.64 [R1+0x28f8], R18 ;  /* 0x0028f81201007387 */ /* 0x000fe60000100a00 */
[----:B-1----:R-:W-:Y:S01]  /*68ac0*/  STL.64 [R1+0xe0], R12 ;  /* 0x0000e00c01007387 */ /* 0x002fe20000100a00 */
[----:B------:R-:W-:Y:S02]  /*68ad0*/  STL.64 [R1+0xe8], R14 ;  /* 0x0000e80e01007387 */ /* 0x000fe40000100a00 */
[----:B------:R-:W1:Y:S01]  /*68ae0*/  LDSM.16.M88.4 R12, [R20+0x46000] ;  /* 0x04600000140c783b */ /* 0x000e620000000200 */
[----:B0-----:R-:W-:Y:S03]  /*68af0*/  STL.64 [R1+0xd0], R8 ;  /* 0x0000d00801007387 */ /* 0x001fe60000100a00 */
[----:B------:R-:W-:Y:S02]  /*68b00*/  STL.64 [R1+0xd8], R10 ;  /* 0x0000d80a01007387 */ /* 0x000fe40000100a00 */
[----:B------:R-:W0:Y:S04]  /*68b10*/  LDSM.16.M88.4 R8, [R20+0x48000] ;  /* 0x048000001408783b */ /* 0x000e280000000200 */
[----:B------:R2:W-:Y:S01]  /*68b20*/  STL.64 [R1+0xc0], R4 ;  /* 0x0000c00401007387 */ /* 0x0005e20000100a00 */
[----:B------:R3:W-:Y:S04]  /*68b30*/  STL.64 [R1+0xc8], R6 ;  /* 0x0000c80601007387 */ /* 0x0007e80000100a00 */
[----:B--2---:R-:W2:Y:S01]  /*68b40*/  LDL.LU R4, [R1+0x600] ;  /* 0x0006000001047983 */ /* 0x004ea20000300800 */
[----:B-1----:R-:W-:Y:S02]  /*68b50*/  STL.64 [R1+0xb0], R12 ;  /* 0x0000b00c01007387 */ /* 0x002fe40000100a00 */
[----:B------:R-:W-:Y:S02]  /*68b60*/  STL.64 [R1+0xb8], R14 ;  /* 0x0000b80e01007387 */ /* 0x000fe40000100a00 */
[----:B------:R-:W1:Y:S04]  /*68b70*/  LDSM.16.M88.4 R12, [R20+0x4a000] ;  /* 0x04a00000140c783b */ /* 0x000e680000000200 */
[----:B0-----:R-:W-:Y:S01]  /*68b80*/  STL.64 [R1+0xa0], R8 ;  /* 0x0000a00801007387 */ /* 0x001fe20000100a00 */
[----:B------:R-:W-:Y:S02]  /*68b90*/  STL.64 [R1+0xa8], R10 ;  /* 0x0000a80a01007387 */ /* 0x000fe40000100a00 */
[----:B------:R-:W2:Y:S02]  /*68ba0*/  LDL.LU R5, [R1+0x604] ;  /* 0x0006040001057983 */ /* 0x000ea40000300800 */
[----:B---3--:R-:W3:Y:S01]  /*68bb0*/  LDL.LU R6, [R1+0x608] ;  /* 0x0006080001067983 */ /* 0x008ee20000300800 */
[----:B------:R-:W3:Y:S01]  /*68bc0*/  LDL.LU R7, [R1+0x60c] ;  /* 0x00060c0001077983 */ /* 0x000ee20000300800 */
[----:B------:R-:W4:Y:S02]  /*68bd0*/  LDL.LU R16, [R1+0x690] ;  /* 0x0006900001107983 */ /* 0x000f240000300800 */
[----:B------:R-:W4:Y:S02]  /*68be0*/  LDL.LU R17, [R1+0x694] ;  /* 0x0006940001117983 */ /* 0x000f240000300800 */
[----:B------:R-:W2:Y:S01]  /*68bf0*/  LDL.LU R18, [R1+0x698] ;  /* 0x0006980001127983 */ /* 0x000ea20000300800 */
[----:B------:R-:W2:Y:S04]  /*68c00*/  LDL.LU R19, [R1+0x69c] ;  /* 0x00069c0001137983 */ /* 0x000ea80000300800 */
[----:B--2---:R0:W-:Y:S01]  /*68c10*/  STL.64 [R1+0x2908], R18 ;  /* 0x0029081201007387 */ /* 0x0041e20000100a00 */
[----:B----4-:R-:W-:Y:S03]  /*68c20*/  STL.64 [R1+0x2900], R16 ;  /* 0x0029001001007387 */ /* 0x010fe60000100a00 */
[----:B0-----:R-:W2:Y:S04]  /*68c30*/  LDL.LU.64 R18, [R1+0x38] ;  /* 0x0000380001127983 */ /* 0x001ea80000300a00 */
[----:B--2---:R0:W-:Y:S02]  /*68c40*/  STL.64 [R1+0x2918], R18 ;  /* 0x0029181201007387 */ /* 0x0041e40000100a00 */
[----:B0-----:R-:W-:Y:S01]  /*68c50*/  IMAD.MOV.U32 R18, RZ, RZ, R27 ;  /* 0x000000ffff127224 */ /* 0x001fe200078e001b */
[----:B------:R-:W-:-:S05]  /*68c60*/  MOV R19, R26 ;  /* 0x0000001a00137202 */ /* 0x000fca0000000f00 */
[----:B------:R-:W-:Y:S01]  /*68c70*/  STL.64 [R1+0x2930], R18 ;  /* 0x0029301201007387 */ /* 0x000fe20000100a00 */
[----:B---3--:R0:W-:Y:S02]  /*68c80*/  STL.64 [R1+0x28f0], R6 ;  /* 0x0028f00601007387 */ /* 0x0081e40000100a00 */
[----:B------:R2:W-:Y:S01]  /*68c90*/  STL.64 [R1+0x28e8], R4 ;  /* 0x0028e80401007387 */ /* 0x0005e20000100a00 */
[----:B0-----:R-:W3:Y:S01]  /*68ca0*/  LDL.LU.64 R6, [R1+0x28] ;  /* 0x0000280001067983 */ /* 0x001ee20000300a00 */
[----:B------:R-:W-:Y:S02]  /*68cb0*/  MOV R18, R25 ;  /* 0x0000001900127202 */ /* 0x000fe40000000f00 */
[----:B------:R-:W-:Y:S01]  /*68cc0*/  MOV R19, R23 ;  /* 0x0000001700137202 */ /* 0x000fe20000000f00 */
[----:B------:R-:W-:Y:S01]  /*68cd0*/  LDSM.16.M88.4 R24, [R24+0x50800] ;  /* 0x050800001818783b */ /* 0x000fe20000000200 */
[----:B---3--:R0:W-:Y:S03]  /*68ce0*/  STL.64 [R1+0x2910], R6 ;  /* 0x0029100601007387 */ /* 0x0081e60000100a00 */
[----:B--2---:R-:W2:Y:S02]  /*68cf0*/  LDL.LU R4, [R1+0x6d0] ;  /* 0x0006d00001047983 */ /* 0x004ea40000300800 */
[----:B------:R-:W2:Y:S01]  /*68d00*/  LDL.LU R5, [R1+0x6d4] ;  /* 0x0006d40001057983 */ /* 0x000ea20000300800 */
[----:B0-----:R-:W3:Y:S01]  /*68d10*/  LDL.LU R6, [R1+0x6d8] ;  /* 0x0006d80001067983 */ /* 0x001ee20000300800 */
[----:B------:R-:W3:Y:S02]  /*68d20*/  LDL.LU R7, [R1+0x6dc] ;  /* 0x0006dc0001077983 */ /* 0x000ee40000300800 */
[----:B------:R-:W-:Y:S01]  /*68d30*/  STL.64 [R1+0x2948], R18 ;  /* 0x0029481201007387 */ /* 0x000fe20000100a00 */
[----:B---3--:R-:W-:Y:S01]  /*68d40*/  STL.64 [R1+0x2928], R6 ;  /* 0x0029280601007387 */ /* 0x008fe20000100a00 */
[----:B--2---:R0:W-:Y:S03]  /*68d50*/  STL.64 [R1+0x2920], R4 ;  /* 0x0029200401007387 */ /* 0x0041e60000100a00 */
[----:B0-----:R-:W2:Y:S01]  /*68d60*/  LDL.LU R4, [R1+0x6e0] ;  /* 0x0006e00001047983 */ /* 0x001ea20000300800 */
[----:B------:R-:W2:Y:S02]  /*68d70*/  LDL.LU R5, [R1+0x6e4] ;  /* 0x0006e40001057983 */ /* 0x000ea40000300800 */
[----:B------:R-:W3:Y:S02]  /*68d80*/  LDL.LU R6, [R1+0x6e8] ;  /* 0x0006e80001067983 */ /* 0x000ee40000300800 */
[----:B------:R-:W3:Y:S02]  /*68d90*/  LDL.LU R7, [R1+0x6ec] ;  /* 0x0006ec0001077983 */ /* 0x000ee40000300800 */
[----:B------:R-:W-:Y:S01]  /*68da0*/  IMAD.MOV.U32 R18, RZ, RZ, R22 ;  /* 0x000000ffff127224 */ /* 0x000fe200078e0016 */
[----:B------:R-:W-:-:S05]  /*68db0*/  MOV R19, R2 ;  /* 0x0000000200137202 */ /* 0x000fca0000000f00 */
[----:B------:R0:W-:Y:S01]  /*68dc0*/  STL.64 [R1+0x2960], R18 ;  /* 0x0029601201007387 */ /* 0x0001e20000100a00 */
[----:B------:R-:W4:Y:S02]  /*68dd0*/  LDL.LU R16, [R1+0xbc0] ;  /* 0x000bc00001107983 */ /* 0x000f240000300800 */
[----:B------:R-:W4:Y:S01]  /*68de0*/  LDL.LU R17, [R1+0xbc4] ;  /* 0x000bc40001117983 */ /* 0x000f220000300800 */
[----:B0-----:R-:W4:Y:S01]  /*68df0*/  LDL.LU R18, [R1+0xbc8] ;  /* 0x000bc80001127983 */ /* 0x001f220000300800 */
[----:B------:R-:W4:Y:S03]  /*68e00*/  LDL.LU R19, [R1+0xbcc] ;  /* 0x000bcc0001137983 */ /* 0x000f260000300800 */
[----:B---3--:R-:W-:Y:S01]  /*68e10*/  STL.64 [R1+0x2940], R6 ;  /* 0x0029400601007387 */ /* 0x008fe20000100a00 */
[----:B--2---:R0:W-:Y:S03]  /*68e20*/  STL.64 [R1+0x2938], R4 ;  /* 0x0029380401007387 */ /* 0x0041e60000100a00 */
[----:B0-----:R-:W2:Y:S01]  /*68e30*/  LDL.LU R4, [R1+0x6f0] ;  /* 0x0006f00001047983 */ /* 0x001ea20000300800 */
[----:B------:R-:W2:Y:S02]  /*68e40*/  LDL.LU R5, [R1+0x6f4] ;  /* 0x0006f40001057983 */ /* 0x000ea40000300800 */
[----:B------:R-:W3:Y:S02]  /*68e50*/  LDL.LU R6, [R1+0x6f8] ;  /* 0x0006f80001067983 */ /* 0x000ee40000300800 */
[----:B------:R-:W3:Y:S01]  /*68e60*/  LDL.LU R7, [R1+0x6fc] ;  /* 0x0006fc0001077983 */ /* 0x000ee20000300800 */
[----:B-1----:R-:W-:Y:S01]  /*68e70*/  MOV R2, R15 ;  /* 0x0000000f00027202 */ /* 0x002fe20000000f00 */
        /* <DEDUP_REMOVED lines=11> */
[----:B------:R-:W-:Y:S02]  /*68f30*/  STL.64 [R1+0x98], R14 ;  /* 0x0000980e01007387 */ /* 0x000fe40000100a00 */
[----:B------:R-:W0:Y:S04]  /*68f40*/  LDSM.16.M88.4 R12, [R20+0x4c000] ;  /* 0x04c00000140c783b */ /* 0x000e280000000200 */
[----:B------:R-:W-:Y:S01]  /*68f50*/  STL [R1+0x2018], R2 ;  /* 0x0020180201007387 */ /* 0x000fe20000100800 */
[----:B------:R-:W1:Y:S04]  /*68f60*/  LDSM.16.M88.4 R20, [R20+0x4e000] ;  /* 0x04e000001414783b */ /* 0x000e680000000200 */
[----:B0-----:R-:W-:Y:S01]  /*68f70*/  STL.64 [R1+0x80], R12 ;  /* 0x0000800c01007387 */ /* 0x001fe20000100a00 */
[----:B------:R0:W-:Y:S03]  /*68f80*/  STL.64 [R1+0x88], R14 ;  /* 0x0000880e01007387 */ /* 0x0001e60000100a00 */
[----:B0-----:R-:W4:Y:S01]  /*68f90*/  LDL.LU.64 R14, [R1+0x2970] ;  /* 0x00297000010e7983 */ /* 0x001f220000300a00 */
[----:B-1----:R-:W-:Y:S02]  /*68fa0*/  STL [R1+0x1f34], R22 ;  /* 0x001f341601007387 */ /* 0x002fe40000100800 */
[----:B------:R-:W-:Y:S02]  /*68fb0*/  STL [R1+0x1f30], R23 ;  /* 0x001f301701007387 */ /* 0x000fe40000100800 */
[----:B------:R0:W-:Y:S02]  /*68fc0*/  STL.64 [R1+0x2770], R20 ;  /* 0x0027701401007387 */ /* 0x0001e40000100a00 */
[----:B0-----:R-:W2:Y:S01]  /*68fd0*/  LDL.LU R20, [R1+0x560] ;  /* 0x0005600001147983 */ /* 0x001ea20000300800 */
[----:B------:R-:W2:Y:S02]  /*68fe0*/  LDL.LU R21, [R1+0x564] ;  /* 0x0005640001157983 */ /* 0x000ea40000300800 */
[----:B------:R-:W2:Y:S02]  /*68ff0*/  LDL.LU R22, [R1+0x568] ;  /* 0x0005680001167983 */ /* 0x000ea40000300800 */
[----:B------:R-:W2:Y:S01]  /*69000*/  LDL.LU R23, [R1+0x56c] ;  /* 0x00056c0001177983 */ /* 0x000ea20000300800 */
[----:B------:R0:W-:Y:S01]  /*69010*/  STL.64 [R1+0x2748], R26 ;  /* 0x0027481a01007387 */ /* 0x0001e20000100a00 */
[----:B------:R1:W-:Y:S01]  /*69020*/  STL.64 [R1+0x2740], R24 ;  /* 0x0027401801007387 */ /* 0x0003e20000100a00 */
[----:B0-----:R-:W-:-:S02]  /*69030*/  MOV R26, R3 ;  /* 0x00000003001a7202 */ /* 0x001fc40000000f00 */
[----:B-1----:R-:W-:Y:S01]  /*69040*/  MOV R24, R28 ;  /* 0x0000001c00187202 */ /* 0x002fe20000000f00 */
[----:B------:R-:W-:Y:S01]  /*69050*/  IMAD.MOV.U32 R25, RZ, RZ, R29 ;  /* 0x000000ffff197224 */ /* 0x000fe200078e001d */
[----:B------:R-:W-:Y:S01]  /*69060*/  MOV R27, R0 ;  /* 0x00000000001b7202 */ /* 0x000fe20000000f00 */
[----:B------:R-:W2:Y:S01]  /*69070*/  LDL.LU R28, [R1+0x296c] ;  /* 0x00296c00011c7983 */ /* 0x000ea20000300800 */
[----:B------:R-:W2:Y:S05]  /*69080*/  LDL.LU R29, [R1+0x2968] ;  /* 0x00296800011d7983 */ /* 0x000eaa0000300800 */
[C---:B----4-:R-:W-:Y:S11]  /*69090*/  HMMA.16816.F32 R16, R24.reuse, R14, R16 ;  /* 0x0000000e1810723c */ /* 0x050ff60000001810 */
[----:B------:R-:W-:Y:S11]  /*690a0*/  @!UPT UIADD3 URZ, URZ, URZ, URZ ;  /* 0x0000003f3f3ff290 */ /* 0x000ff6000fffe03f */
[----:B------:R-:W-:Y:S01]  /*690b0*/  @!UPT UIADD3 URZ, URZ, URZ, URZ ;  /* 0x0000003f3f3ff290 */ /* 0x000fe2000fffe03f */
        /* <DEDUP_REMOVED lines=36> */
[----:B------:R0:W-:Y:S01]  /*69300*/  STL.64 [R1+0xc50], R16 ;  /* 0x000c501001007387 */ /* 0x0001e20000100a00 */
[----:B------:R1:W-:Y:S01]  /*69310*/  STL.64 [R1+0xc58], R18 ;  /* 0x000c581201007387 */ /* 0x0003e20000100a00 */
[----:B0-----:R-:W-:Y:S02]  /*69320*/  MOV R17, R6 ;  /* 0x0000000600117202 */ /* 0x001fe40000000f00 */
[----:B-1----:R-:W2:Y:S01]  /*69330*/  LDL.LU.64 R18, [R1+0x28f8] ;  /* 0x0028f80001127983 */ /* 0x002ea20000300a00 */
[----:B------:R-:W-:Y:S02]  /*69340*/  MOV R16, R7 ;  /* 0x0000000700107202 */ /* 0x000fe40000000f00 */
[----:B------:R-:W2:Y:S02]  /*69350*/  LDL.LU.64 R6, [R1+0x28f0] ;  /* 0x0028f00001067983 */ /* 0x000ea40000300a00 */
[----:B------:R-:W2:Y:S02]  /*69360*/  LDL.LU.64 R4, [R1+0x28e8] ;  /* 0x0028e80001047983 */ /* 0x000ea40000300a00 */
[C---:B--2---:R-:W-:Y:S11]  /*69370*/  HMMA.16816.F32 R4, R24.reuse, R18, R4 ;  /* 0x000000121804723c */ /* 0x044ff60000001804 */
[----:B------:R-:W-:Y:S11]  /*69380*/  @!UPT UIADD3 URZ, URZ, URZ, URZ ;  /* 0x0000003f3f3ff290 */ /* 0x000ff6000fffe03f */
[----:B------:R-:W-:Y:S01]  /*69390*/  @!UPT UIADD3 URZ, URZ, URZ, URZ ;  /* 0x0000003f3f3ff290 */ /* 0x000fe2000fffe03f */
[----:B------:R-:W-:Y:S01]  /*693a0*/  STL.64 [R1+0xc40], R4 ;  /* 0x000c400401007387 */ /* 0x000fe20000100a00 */
[----:B------:R0:W-:Y:S03]  /*693b0*/  STL.64 [R1+0xc48], R6 ;  /* 0x000c480601007387 */ /* 0x0001e60000100a00 */
[----:B0-----:R-:W3:Y:S01]  /*693c0*/  LDL.LU.64 R6, [R1+0x28e0] ;  /* 0x0028e00001067983 */ /* 0x001ee20000300a00 */
[----:B------:R-:W2:Y:S02]  /*693d0*/  LDL.LU.64 R4, [R1+0x28d8] ;  /* 0x0028d80001047983 */ /* 0x000ea40000300a00 */
[----:B------:R-:W-:Y:S01]  /*693e0*/  STL.64 [R1+0x28b8], R18 ;  /* 0x0028b81201007387 */ /* 0x000fe20000100a00 */
[----:B---3--:R-:W-:Y:S01]  /*693f0*/  HMMA.16816.F32 R24, R24, R6, R8 ;  /* 0x000000061818723c */ /* 0x008fe20000001808 */
[----:B------:R-:W3:Y:S01]  /*69400*/  LDL.LU.64 R10, [R1+0x28d0] ;  /* 0x0028d000010a7983 */ /* 0x000ee20000300a00 */
[----:B------:R-:W3:Y:S02]  /*69410*/  LDL.LU.64 R8, [R1+0x28c8] ;  /* 0x0028c80001087983 */ /* 0x000ee40000300a00 */
[----:B------:R-:W-:Y:S02]  /*69420*/  STL.64 [R1+0x2870], R6 ;  /* 0x0028700601007387 */ /* 0x000fe40000100a00 */
[----:B--2---:R0:W-:Y:S02]  /*69430*/  STL.64 [R1+0x2868], R4 ;  /* 0x0028680401007387 */ /* 0x0041e40000100a00 */
[----:B0-----:R-:W-:Y:S11]  /*69440*/  MOV R4, R14 ;  /* 0x0000000e00047202 */ /* 0x001ff60000000f00 */
[----:B------:R-:W-:Y:S04]  /*69450*/  @!UPT UIADD3 URZ, URZ, URZ, URZ ;  /* 0x0000003f3f3ff290 */ /* 0x000fe8000fffe03f */
[----:B------:R0:W-:Y:S01]  /*69460*/  STL.64 [R1+0xc30], R24 ;  /* 0x000c301801007387 */ /* 0x0001e20000100a00 */
[----:B------:R1:W-:Y:S01]  /*69470*/  STL.64 [R1+0xc38], R26 ;  /* 0x000c381a01007387 */ /* 0x0003e20000100a00 */
[----:B---3--:R-:W-:Y:S11]  /*69480*/  HMMA.16816.F32 R20, R8, R14, R20 ;  /* 0x0000000e0814723c */ /* 0x008ff60000001814 */
[----:B------:R-:W-:Y:S11]  /*69490*/  @!UPT UIADD3 URZ, URZ, URZ, URZ ;  /* 0x0000003f3f3ff290 */ /* 0x000ff6000fffe03f */
[----:B------:R-:W-:Y:S01]  /*694a0*/  @!UPT UIADD3 URZ, URZ, URZ, URZ ;  /* 0x0000003f3f3ff290 */ /* 0x000fe2000fffe03f */
[----:B------:R-:W-:Y:S01]  /*694b0*/  STL.64 [R1+0xc20], R20 ;  /* 0x000c201401007387 */ /* 0x000fe20000100a00 */
[----:B------:R-:W-:Y:S02]  /*694c0*/  STL.64 [R1+0xc28], R22 ;  /* 0x000c281601007387 */ /* 0x000fe40000100a00 */
[----:B------:R-:W-:Y:S02]  /*694d0*/  STL [R1+0x28c0], R4 ;  /* 0x0028c00401007387 */ /* 0x000fe40000100800 */
[----:B0-----:R-:W2:Y:S01]  /*694e0*/  LDL.LU R24, [R1+0x290] ;  /* 0x0002900001187983 */ /* 0x001ea20000300800 */
[----:B------:R-:W2:Y:S01]  /*694f0*/  LDL.LU R25, [R1+0x294] ;  /* 0x0002940001197983 */ /* 0x000ea20000300800 */
[----:B-1----:R-:W3:Y:S02]  /*69500*/  LDL.LU R26, [R1+0x298] ;  /* 0x00029800011a7983 */ /* 0x002ee40000300800 */
[----:B------:R-:W3:Y:S02]  /*69510*/  LDL.LU R27, [R1+0x29c] ;  /* 0x00029c00011b7983 */ /* 0x000ee40000300800 */
[----:B------:R-:W-:Y:S01]  /*69520*/  IMAD.MOV.U32 R2, RZ, RZ, R15 ;  /* 0x000000ffff027224 */ /* 0x000fe200078e000f */
        /* <DEDUP_REMOVED lines=16> */
[----:B------:R-:W2:Y:S01]  /*69630*/  LDL.LU R4, [R1+0x550] ;  /* 0x0005500001047983 */ /* 0x000ea20000300800 */
[----:B------:R-:W3:Y:S02]  /*69640*/  LDL.LU R5, [R1+0x554] ;  /* 0x0005540001057983 */ /* 0x000ee40000300800 */
[----:B------:R-:W3:Y:S02]  /*69650*/  LDL.LU R6, [R1+0x558] ;  /* 0x0005580001067983 */ /* 0x000ee40000300800 */
[----:B------:R-:W3:Y:S01]  /*69660*/  LDL.LU R7, [R1+0x55c] ;  /* 0x00055c0001077983 */ /* 0x000ee20000300800 */
[----:B------:R-:W3:Y:S04]  /*69670*/  LDL.LU.64 R18, [R1+0x68] ;  /* 0x0000680001127983 */ /* 0x000ee80000300a00 */
[----:B----4-:R0:W-:Y:S01]  /*69680*/  STL.64 [R1+0x2890], R14 ;  /* 0x0028900e01007387 */ /* 0x0101e20000100a00 */
[----:B--2---:R1:W-:Y:S03]  /*69690*/  STL.64 [R1+0x2888], R12 ;  /* 0x0028880c01007387 */ /* 0x0043e60000100a00 */
[----:B0-----:R-:W2:Y:S04]  /*696a0*/  LDL.LU.64 R14, [R1+0x48] ;  /* 0x00004800010e7983 */ /* 0x001ea80000300a00 */
[----:B--2---:R0:W-:Y:S01]  /*696b0*/  STL.64 [R1+0x28a0], R14 ;  /* 0x0028a00e01007387 */ /* 0x0041e20000100a00 */
[----:B-1----:R-:W2:Y:S02]  /*696c0*/  LDL.LU R12, [R1+0x540] ;  /* 0x00054000010c7983 */ /* 0x002ea40000300800 */
[----:B------:R-:W2:Y:S01]  /*696d0*/  LDL.LU R13, [R1+0x544] ;  /* 0x00054400010d7983 */ /* 0x000ea20000300800 */
[----:B0-----:R-:W2:Y:S01]  /*696e0*/  LDL.LU R14, [R1+0x548] ;  /* 0x00054800010e7983 */ /* 0x001ea20000300800 */
[----:B------:R-:W2:Y:S02]  /*696f0*/  LDL.LU R15, [R1+0x54c] ;  /* 0x00054c00010f7983 */ /* 0x000ea40000300800 */
[----:B---3--:R0:W-:Y:S02]  /*69700*/  STL.64 [R1+0x27d0], R26 ;  /* 0x0027d01a01007387 */ /* 0x0081e40000100a00 */
[----:B------:R1:W-:Y:S01]  /*69710*/  STL.64 [R1+0x27c8], R24 ;  /* 0x0027c81801007387 */ /* 0x0003e20000100a00 */
[----:B0-----:R-:W-:-:S02]  /*69720*/  MOV R26, R17 ;  /* 0x00000011001a7202 */ /* 0x001fc40000000f00 */
[----:B------:R-:W-:-:S05]  /*69730*/  MOV R27, R16 ;  /* 0x00000010001b7202 */ /* 0x000fca0000000f00 */
[----:B------:R0:W-:Y:S01]  /*69740*/  STL.64 [R1+0x2898], R26 ;  /* 0x0028981a01007387 */ /* 0x0001e20000100a00 */
[----:B-1----:R-:W3:Y:S02]  /*69750*/  LDL.LU R24, [R1+0x530] ;  /* 0x0005300001187983 */ /* 0x002ee40000300800 */
[----:B------:R-:W3:Y:S01]  /*69760*/  LDL.LU R25, [R1+0x534] ;  /* 0x0005340001197983 */ /* 0x000ee20000300800 */
[----:B0-----:R-:W4:Y:S01]  /*69770*/  LDL.LU R26, [R1+0x538] ;  /* 0x00053800011a7983 */ /* 0x001f220000300800 */
[----:B------:R-:W4:Y:S03]  /*69780*/  LDL.LU R27, [R1+0x53c] ;  /* 0x00053c00011b7983 */ /* 0x000f260000300800 */
[----:B----4-:R0:W-:Y:S01]  /*69790*/  STL.64 [R1+0x28b0], R26 ;  /* 0x0028b01a01007387 */ /* 0x0101e20000100a00 */
[----:B---3--:R-:W-:Y:S03]  /*697a0*/  STL.64 [R1+0x28a8], R24 ;  /* 0x0028a81801007387 */ /* 0x008fe60000100a00 */
[----:B0-----:R-:W2:Y:S01]  /*697b0*/  LDL.LU.64 R26, [R1+0x58] ;  /* 0x00005800011a7983 */ /* 0x001ea20000300a00 */
[----:B------:R-:W3:Y:S01]  /*697c0*/  LDL.64 R20, [R1+0xe0] ;  /* 0x0000e00001147983 */ /* 0x000ee20000100a00 */
[C---:B------:R-:W-:Y:S02]  /*697d0*/  HMMA.16816.F32 R4, R8.reuse, R18, R4 ;  /* 0x000000120804723c */ /* 0x040fe40000001804 */
[----:B---3--:R0:W-:Y:S04]  /*697e0*/  STL.64 [R1+0x27d8], R20 ;  /* 0x0027d81401007387 */ /* 0x0081e80000100a00 */
[----:B0-----:R-:W3:Y:S01]  /*697f0*/  LDL.LU R20, [R1+0x480] ;  /* 0x0004800001147983 */ /* 0x001ee20000300800 */
[----:B------:R-:W3:Y:S02]  /*69800*/  LDL.LU R21, [R1+0x484] ;  /* 0x0004840001157983 */ /* 0x000ee40000300800 */
[----:B------:R-:W4:Y:S02]  /*69810*/  LDL.LU R22, [R1+0x488] ;  /* 0x0004880001167983 */ /* 0x000f240000300800 */
[----:B------:R-:W4:Y:S01]  /*69820*/  LDL.LU R23, [R1+0x48c] ;  /* 0x00048c0001177983 */ /* 0x000f220000300800 */
[----:B--2---:R-:W-:Y:S01]  /*69830*/  HMMA.16816.F32 R12, R8, R26, R12 ;  /* 0x0000001a080c723c */ /* 0x004fe2000000180c */
[----:B------:R-:W-:Y:S01]  /*69840*/  MOV R16, R26 ;  /* 0x0000001a00107202 */ /* 0x000fe20000000f00 */
[----:B----4-:R-:W-:Y:S01]  /*69850*/  STL.64 [R1+0x27e8], R22 ;  /* 0x0027e81601007387 */ /* 0x010fe20000100a00 */
[----:B---3--:R-:W-:Y:S08]  /*69860*/  STL.64 [R1+0x27e0], R20 ;  /* 0x0027e01401007387 */ /* 0x008ff00000100a00 */
[----:B------:R0:W-:Y:S02]  /*69870*/  STL.64 [R1+0xc10], R4 ;  /* 0x000c100401007387 */ /* 0x0001e40000100a00 */
[----:B------:R1:W-:Y:S01]  /*69880*/  STL.64 [R1+0xc18], R6 ;  /* 0x000c180601007387 */ /* 0x0003e20000100a00 */
[----:B0-----:R-:W2:Y:S01]  /*69890*/  LDL.LU R4, [R1+0x28c0] ;  /* 0x0028c00001047983 */ /* 0x001ea20000300800 */
[----:B-1----:R-:W-:-:S02]  /*698a0*/  MOV R6, R18 ;  /* 0x0000001200067202 */ /* 0x002fc40000000f00 */
[----:B------:R-:W-:Y:S01]  /*698b0*/  MOV R5, R19 ;  /* 0x0000001300057202 */ /* 0x000fe20000000f00 */
[----:B------:R-:W-:Y:S01]  /*698c0*/  IMAD.MOV.U32 R7, RZ, RZ, R27 ;  /* 0x000000ffff077224 */ /* 0x000fe200078e001b */
[----:B------:R-:W3:Y:S01]  /*698d0*/  LDL.LU.64 R18, [R1+0x28b8] ;  /* 0x0028b80001127983 */ /* 0x000ee20000300a00 */
[----:B------:R-:W4:Y:S01]  /*698e0*/  LDL.LU.64 R26, [R1+0x28b0] ;  /* 0x0028b000011a7983 */ /* 0x000f220000300a00 */
[----:B------:R-:W-:Y:S01]  /*698f0*/  MOV R22, R3 ;  /* 0x0000000300167202 */ /* 0x000fe20000000f00 */
[----:B------:R-:W-:Y:S01]  /*69900*/  IMAD.MOV.U32 R23, RZ, RZ, R0 ;  /* 0x000000ffff177224 */ /* 0x000fe200078e0000 */
[----:B------:R-:W4:Y:S01]  /*69910*/  LDL.LU.64 R24, [R1+0x28a8] ;  /* 0x0028a80001187983 */ /* 0x000f220000300a00 */
[----:B------:R-:W-:Y:S01]  /*69920*/  MOV R3, R14 ;  /* 0x0000000e00037202 */ /* 0x000fe20000000f00 */
[----:B------:R-:W-:Y:S01]  /*69930*/  STL.64 [R1+0xc00], R12 ;  /* 0x000c000c01007387 */ /* 0x000fe20000100a00 */
[----:B------:R-:W-:Y:S02]  /*69940*/  MOV R0, R15 ;  /* 0x0000000f00007202 */ /* 0x000fe40000000f00 */
[----:B------:R-:W4:Y:S03]  /*69950*/  LDL.LU.64 R14, [R1+0x28a0] ;  /* 0x0028a000010e7983 */ /* 0x000f260000300a00 */
[----:B------:R-:W-:Y:S02]  /*69960*/  STL [R1+0x21e8], R0 ;  /* 0x0021e80001007387 */ /* 0x000fe40000100800 */
[----:B------:R0:W-:Y:S01]  /*69970*/  STL [R1+0x2148], R3 ;  /* 0x0021480301007387 */ /* 0x0001e20000100800 */
[C---:B----4-:R-:W-:Y:S01]  /*69980*/  HMMA.16816.F32 R24, R8.reuse, R14, R24 ;  /* 0x0000000e0818723c */ /* 0x050fe20000001818 */
[----:B0-----:R-:W-:Y:S01]  /*69990*/  MOV R3, R14 ;  /* 0x0000000e00037202 */ /* 0x001fe20000000f00 */
[----:B------:R-:W-:Y:S11]  /*699a0*/  IMAD.MOV.U32 R0, RZ, RZ, R15 ;  /* 0x000000ffff007224 */ /* 0x000ff600078e000f */
[----:B------:R-:W-:Y:S10]  /*699b0*/  @!UPT UIADD3 URZ, URZ, URZ, URZ ;  /* 0x0000003f3f3ff290 */ /* 0x000ff4000fffe03f */
[----:B------:R-:W-:Y:S01]  /*699c0*/  STL.64 [R1+0xbf0], R24 ;  /* 0x000bf01801007387 */ /* 0x000fe20000100a00 */
[----:B------:R0:W-:Y:S03]  /*699d0*/  STL.64 [R1+0xbf8], R26 ;  /* 0x000bf81a01007387 */ /* 0x0001e60000100a00 */
[----:B0-----:R-:W4:Y:S01]  /*699e0*/  LDL.LU.64 R26, [R1+0x2898] ;  /* 0x00289800011a7983 */ /* 0x001f220000300a00 */
[----:B------:R-:W2:Y:S02]  /*699f0*/  LDL.LU.64 R14, [R1+0x2890] ;  /* 0x00289000010e7983 */ /* 0x000ea40000300a00 */
[----:B------:R-:W2:Y:S02]  /*69a00*/  LDL.LU.64 R12, [R1+0x2888] ;  /* 0x00288800010c7983 */ /* 0x000ea40000300a00 */
[----:B--2---:R-:W-:Y:S11]  /*69a10*/  HMMA.16816.F32 R12, R8, R22, R12 ;  /* 0x00000016080c723c */ /* 0x004ff6000000180c */
[----:B------:R-:W-:Y:S11]  /*69a20*/  @!UPT UIADD3 URZ, URZ, URZ, URZ ;  /* 0x0000003f3f3ff290 */ /* 0x000ff6000fffe03f */
[----:B------:R-:W-:Y:S01]  /*69a30*/  @!UPT UIADD3 URZ, URZ, URZ, URZ ;  /* 0x0000003f3f3ff290 */ /* 0x000fe2000fffe03f */
[----:B------:R-:W-:Y:S01]  /*69a40*/  STL.64 [R1+0xbe0], R12 ;  /* 0x000be00c01007387 */ /* 0x000fe20000100a00 */
[----:B------:R0:W-:Y:S03]  /*69a50*/  STL.64 [R1+0xbe8], R14 ;  /* 0x000be80e01007387 */ /* 0x0001e60000100a00 */
[----:B0-----:R-:W4:Y:S01]  /*69a60*/  LDL.LU.64 R14, [R1+0x2880] ;  /* 0x00288000010e7983 */ /* 0x001f220000300a00 */
[----:B------:R-:W4:Y:S02]  /*69a70*/  LDL.LU.64 R12, [R1+0x2878] ;  /* 0x00287800010c7983 */ /* 0x000f240000300a00 */
[----:B------:R0:W-:Y:S02]  /*69a80*/  STL.64 [R1+0x27f8], R22 ;  /* 0x0027f81601007387 */ /* 0x0001e40000100a00 */
[----:B0-----:R-:W-:Y:S02]  /*69a90*/  MOV R22, R3 ;  /* 0x0000000300167202 */ /* 0x001fe40000000f00 */
[----:B------:R-:W-:-:S05]  /*69aa0*/  MOV R23, R0 ;  /* 0x0000000000177202 */ /* 0x000fca0000000f00 */
[----:B------:R0:W-:Y:S02]  /*69ab0*/  STL.64 [R1+0x2810], R22 ;  /* 0x0028101601007387 */ /* 0x0001e40000100a00 */
[----:B0-----:R-:W-:Y:S01]  /*69ac0*/  MOV R22, R16 ;  /* 0x0000001000167202 */ /* 0x001fe20000000f00 */
[----:B------:R-:W-:-:S05]  /*69ad0*/  IMAD.MOV.U32 R23, RZ, RZ, R7 ;  /* 0x000000ffff177224 */ /* 0x000fca00078e0007 */
[----:B------:R0:W-:Y:S02]  /*69ae0*/  STL.64 [R1+0x2828], R22 ;  /* 0x0028281601007387 */ /* 0x0001e40000100a00 */
[----:B0-----:R-:W-:Y:S02]  /*69af0*/  MOV R22, R6 ;  /* 0x0000000600167202 */ /* 0x001fe40000000f00 */
[----:B------:R-:W-:-:S05]  /*69b00*/  MOV R23, R5 ;  /* 0x0000000500177202 */ /* 0x000fca0000000f00 */
[----:B------:R0:W-:Y:S02]  /*69b10*/  STL.64 [R1+0x2840], R22 ;  /* 0x0028401601007387 */ /* 0x0001e40000100a00 */
[----:B0-----:R-:W-:Y:S01]  /*69b20*/  MOV R22, R4 ;  /* 0x0000000400167202 */ /* 0x001fe20000000f00 */
[C---:B----4-:R-:W-:Y:S11]  /*69b30*/  HMMA.16816.F32 R12, R8.reuse, R26, R12 ;  /* 0x0000001a080c723c */ /* 0x050ff6000000180c */
[----:B------:R-:W-:Y:S11]  /*69b40*/  @!UPT UIADD3 URZ, URZ, URZ, URZ ;  /* 0x0000003f3f3ff290 */ /* 0x000ff6000fffe03f */
[----:B------:R-:W-:Y:S01]  /*69b50*/  @!UPT UIADD3 URZ, URZ, URZ, URZ ;  /* 0x0000003f3f3ff290 */ /* 0x000fe2000fffe03f */
[----:B------:R0:W-:Y:S01]  /*69b60*/  STL.64 [R1+0xbd0], R12 ;  /* 0x000bd00c01007387 */ /* 0x0001e20000100a00 */
[----:B------:R1:W-:Y:S02]  /*69b70*/  STL.64 [R1+0xbd8], R14 ;  /* 0x000bd80e01007387 */ /* 0x0003e40000100a00 */
[----:B------:R-:W3:Y:S02]  /*69b80*/  LDL.LU R4, [R1+0x4f0] ;  /* 0x0004f00001047983 */ /* 0x000ee40000300800 */
[----:B------:R-:W3:Y:S01]  /*69b90*/  LDL.LU R5, [R1+0x4f4] ;  /* 0x0004f40001057983 */ /* 0x000ee20000300800 */
[----:B------:R-:W3:Y:S01]  /*69ba0*/  LDL.LU R6, [R1+0x4f8] ;  /* 0x0004f80001067983 */ /* 0x000ee20000300800 */
[----:B------:R-:W3:Y:S03]  /*69bb0*/  LDL.LU R7, [R1+0x4fc] ;  /* 0x0004fc0001077983 */ /* 0x000ee60000300800 */
[----:B0-----:R-:W2:Y:S01]  /*69bc0*/  LDL.LU R12, [R1+0x4e0] ;  /* 0x0004e000010c7983 */ /* 0x001ea20000300800 */
[----:B------:R-:W2:Y:S02]  /*69bd0*/  LDL.LU R13, [R1+0x4e4] ;  /* 0x0004e400010d7983 */ /* 0x000ea40000300800 */
[----:B-1----:R-:W2:Y:S02]  /*69be0*/  LDL.LU R14, [R1+0x4e8] ;  /* 0x0004e800010e7983 */ /* 0x002ea40000300800 */
[----:B------:R-:W2:Y:S01]  /*69bf0*/  LDL.LU R15, [R1+0x4ec] ;  /* 0x0004ec00010f7983 */ /* 0x000ea20000300800 */
[----:B------:R0:W-:Y:S01]  /*69c00*/  STL.64 [R1+0x27f0], R26 ;  /* 0x0027f01a01007387 */ /* 0x0001e20000100a00 */
[----:B------:R-:W4:Y:S02]  /*69c10*/  LDL.LU R24, [R1+0x490] ;  /* 0x0004900001187983 */ /* 0x000f240000300800 */
[----:B------:R-:W4:Y:S01]  /*69c20*/  LDL.LU R25, [R1+0x494] ;  /* 0x0004940001197983 */ /* 0x000f220000300800 */
[----:B0-----:R-:W2:Y:S01]  /*69c30*/  LDL.LU R26, [R1+0x498] ;  /* 0x00049800011a7983 */ /* 0x001ea20000300800 */
[----:B------:R-:W2:Y:S03]  /*69c40*/  LDL.LU R27, [R1+0x49c] ;  /* 0x00049c00011b7983 */ /* 0x000ea60000300800 */
[----:B--2---:R-:W-:Y:S01]  /*69c50*/  STL.64 [R1+0x2808], R26 ;  /* 0x0028081a01007387 */ /* 0x004fe20000100a00 */
        /* <DEDUP_REMOVED lines=11> */
[C---:B---3--:R-:W-:Y:S01]  /*69d10*/  HMMA.16816.F32 R4, R8.reuse, R18, R4 ;  /* 0x000000120804723c */ /* 0x048fe20000001804 */
[----:B----4-:R-:W-:Y:S01]  /*69d20*/  STL.64 [R1+0x2838], R26 ;  /* 0x0028381a01007387 */ /* 0x010fe20000100a00 */
        /* <DEDUP_REMOVED lines=10> */
[----:B------:R-:W2:Y:S02]  /*69dd0*/  LDL.LU R27, [R1+0x4dc] ;  /* 0x0004dc00011b7983 */ /* 0x000ea40000300800 */
[----:B------:R-:W-:Y:S01]  /*69de0*/  STL.64 [R1+0xbc0], R4 ;  /* 0x000bc00401007387 */ /* 0x000fe20000100a00 */
[----:B------:R0:W-:Y:S03]  /*69df0*/  STL.64 [R1+0xbc8], R6 ;  /* 0x000bc80601007387 */ /* 0x0001e60000100a00 */
[----:B0-----:R-:W3:Y:S01]  /*69e00*/  LDL.LU.64 R6, [R1+0x2870] ;  /* 0x0028700001067983 */ /* 0x001ee20000300a00 */
[----:B------:R-:W4:Y:S01]  /*69e10*/  LDL.LU.64 R4, [R1+0x2868] ;  /* 0x0028680001047983 */ /* 0x000f220000300a00 */
[----:B---3--:R-:W-:Y:S02]  /*69e20*/  HMMA.16816.F32 R8, R8, R6, R12 ;  /* 0x000000060808723c */ /* 0x008fe4000000180c */
[----:B------:R-:W2:Y:S01]  /*69e30*/  LDL.LU.64 R14, [R1+0x2860] ;  /* 0x00286000010e7983 */ /* 0x000ea20000300a00 */
[----:B------:R-:W2:Y:S11]  /*69e40*/  LDL.LU.64 R12, [R1+0x2858] ;  /* 0x00285800010c7983 */ /* 0x000eb60000300a00 */
[----:B------:R-:W-:Y:S09]  /*69e50*/  @!UPT UIADD3 URZ, URZ, URZ, URZ ;  /* 0x0000003f3f3ff290 */ /* 0x000ff2000fffe03f */
[----:B------:R0:W-:Y:S01]  /*69e60*/  STL.64 [R1+0xbb0], R8 ;  /* 0x000bb00801007387 */ /* 0x0001e20000100a00 */
[----:B------:R-:W-:Y:S03]  /*69e70*/  STL.64 [R1+0xbb8], R10 ;  /* 0x000bb80a01007387 */ /* 0x000fe60000100a00 */
[----:B0-----:R-:W3:Y:S01]  /*69e80*/  LDL.64 R8, [R1+0x90] ;  /* 0x0000900001087983 */ /* 0x001ee20000100a00 */
[----:B------:R-:W-:-:S07]  /*69e90*/  IMAD.MOV.U32 R23, RZ, RZ, R2 ;  /* 0x000000ffff177224 */ /* 0x000fce00078e0002 */
[C---:B--2---:R-:W-:Y:S01]  /*69ea0*/  HMMA.16816.F32 R20, R12.reuse, R22, R24 ;  /* 0x000000160c14723c */ /* 0x044fe20000001818 */
[----:B---3--:R0:W-:Y:S04]  /*69eb0*/  STL.64 [R1+0x2778], R8 ;  /* 0x0027780801007387 */ /* 0x0081e80000100a00 */
[----:B0-----:R-:W2:Y:S01]  /*69ec0*/  LDL.LU R8, [R1+0x2a0] ;  /* 0x0002a00001087983 */ /* 0x001ea20000300800 */
[----:B------:R-:W2:Y:S02]  /*69ed0*/  LDL.LU R9, [R1+0x2a4] ;  /* 0x0002a40001097983 */ /* 0x000ea40000300800 */
[----:B------:R-:W3:Y:S02]  /*69ee0*/  LDL.LU.64 R26, [R1+0x2850] ;  /* 0x00285000011a7983 */ /* 0x000ee40000300a00 */
[----:B------:R-:W3:Y:S11]  /*69ef0*/  LDL.LU.64 R24, [R1+0x2848] ;  /* 0x0028480001187983 */ /* 0x000ef60000300a00 */
[----:B------:R-:W-:Y:S02]  /*69f00*/  @!UPT UIADD3 URZ, URZ, URZ, URZ ;  /* 0x0000003f3f3ff290 */ /* 0x000fe4000fffe03f */
[----:B------:R-:W-:Y:S01]  /*69f10*/  STL.64 [R1+0x70], R20 ;  /* 0x0000701401007387 */ /* 0x000fe20000100a00 */
[----:B------:R0:W-:Y:S03]  /*69f20*/  STL.64 [R1+0x78], R22 ;  /* 0x0000781601007387 */ /* 0x0001e60000100a00 */
[----:B0-----:R-:W3:Y:S02]  /*69f30*/  LDL.LU.64 R22, [R1+0x2840] ;  /* 0x0028400001167983 */ /* 0x001ee40000300a00 */
[C---:B---3--:R-:W-:Y:S02]  /*69f40*/  HMMA.16816.F32 R20, R12.reuse, R22, R24 ;  /* 0x000000160c14723c */ /* 0x048fe40000001818 */
[----:B------:R-:W3:Y:S01]  /*69f50*/  LDL.LU.64 R26, [R1+0x2838] ;  /* 0x00283800011a7983 */ /* 0x000ee20000300a00 */
[----:B------:R-:W3:Y:S11]  /*69f60*/  LDL.LU.64 R24, [R1+0x2830] ;  /* 0x0028300001187983 */ /* 0x000ef60000300a00 */
[----:B------:R-:W-:Y:S09]  /*69f70*/  @!UPT UIADD3 URZ, URZ, URZ, URZ ;  /* 0x0000003f3f3ff290 */ /* 0x000ff2000fffe03f */
        /* <DEDUP_REMOVED lines=14> */
[----:B------:R-:W-:Y:S01]  /*6a060*/  STL [R1+0x44], R21 ;  /* 0x0000441501007387 */ /* 0x000fe20000100800 */
[----:B------:R0:W-:Y:S03]  /*6a070*/  STL.64 [R1+0x48], R22 ;  /* 0x0000481601007387 */ /* 0x0001e60000100a00 */
[----:B0-----:R-:W3:Y:S01]  /*6a080*/  LDL.LU.64 R22, [R1+0x27f8] ;  /* 0x0027f80001167983 */ /* 0x001ee20000300a00 */
[----:B------:R-:W-:Y:S02]  /*6a090*/  MOV R2, R20 ;  /* 0x0000001400027202 */ /* 0x000fe40000000f00 */
[----:B------:R-:W-:Y:S02]  /*6a0a0*/  MOV R10, R29 ;  /* 0x0000001d000a7202 */ /* 0x000fe40000000f00 */
[----:B------:R-:W-:Y:S01]  /*6a0b0*/  MOV R11, R28 ;  /* 0x0000001c000b7202 */ /* 0x000fe20000000f00 */
[----:B------:R-:W-:Y:S01]  /*6a0c0*/  STL [R1+0x2070], R2 ;  /* 0x0020700201007387 */ /* 0x000fe20000100800 */
[C---:B---3--:R-:W-:Y:S03]  /*6a0d0*/  HMMA.16816.F32 R20, R12.reuse, R22, R24 ;  /* 0x000000160c14723c */ /* 0x048fe60000001818 */
[----:B------:R-:W3:Y:S11]  /*6a0e0*/  LDL.LU.64 R26, [R1+0x27f0] ;  /* 0x0027f000011a7983 */ /* 0x000ef60000300a00 */
[----:B------:R-:W-:Y:S09]  /*6a0f0*/  @!UPT UIADD3 URZ, URZ, URZ, URZ ;  /* 0x0000003f3f3ff290 */ /* 0x000ff2000fffe03f */
[----:B------:R0:W-:Y:S01]  /*6a100*/  STL.64 [R1+0x30], R20 ;  /* 0x0000301401007387 */ /* 0x0001e20000100a00 */
[----:B------:R-:W-:Y:S01]  /*6a110*/  IMAD.MOV.U32 R29, RZ, RZ, R22 ;  /* 0x000000ffff1d7224 */ /* 0x000fe200078e0016 */
[----:B------:R-:W-:Y:S02]  /*6a120*/  MOV R28, R23 ;  /* 0x00000017001c7202 */ /* 0x000fe40000000f00 */
[----:B------:R-:W3:Y:S04]  /*6a130*/  LDL.LU.64 R22, [R1+0x27e8] ;  /* 0x0027e80001167983 */ /* 0x000ee80000300a00 */
[----:B0-----:R-:W3:Y:S01]  /*6a140*/  LDL.LU.64 R20, [R1+0x27e0] ;  /* 0x0027e00001147983 */ /* 0x001ee20000300a00 */
[----:B------:R-:W-:Y:S02]  /*6a150*/  STL [R1+0x235c], R28 ;  /* 0x00235c1c01007387 */ /* 0x000fe40000100800 */
[----:B------:R-:W-:Y:S01]  /*6a160*/  STL [R1+0x2358], R29 ;  /* 0x0023581d01007387 */ /* 0x000fe20000100800 */
[C---:B---3--:R-:W-:Y:S01]  /*6a170*/  HMMA.16816.F32 R24, R12.reuse, R26, R20 ;  /* 0x0000001a0c18723c */ /* 0x048fe20000001814 */
[----:B------:R-:W3:Y:S11]  /*6a180*/  LDL.LU.64 R20, [R1+0x27d8] ;  /* 0x0027d80001147983 */ /* 0x000ef60000300a00 */
[----:B------:R-:W-:Y:S11]  /*6a190*/  @!UPT UIADD3 URZ, URZ, URZ, URZ ;  /* 0x0000003f3f3ff290 */ /* 0x000ff6000fffe03f */
[----:B------:R-:W-:Y:S01]  /*6a1a0*/  STL.64 [R1+0x20], R24 ;  /* 0x0000201801007387 */ /* 0x000fe20000100a00 */
[----:B------:R0:W-:Y:S03]  /*6a1b0*/  STL.64 [R1+0x28], R26 ;  /* 0x0000281a01007387 */ /* 0x0001e60000100a00 */
[----:B0-----:R-:W3:Y:S01]  /*6a1c0*/  LDL.LU.64 R26, [R1+0x27d0] ;  /* 0x0027d000011a7983 */ /* 0x001ee20000300a00 */
[----:B------:R-:W3:Y:S01]  /*6a1d0*/  LDL.LU.64 R24, [R1+0x27c8] ;  /* 0x0027c80001187983 */ /* 0x000ee20000300a00 */
[C---:B--2---:R-:W-:Y:S08]  /*6a1e0*/  HMMA.16816.F32 R8, R12.reuse, R6, R8 ;  /* 0x000000060c08723c */ /* 0x044ff00000001808 */
[----:B---3--:R-:W-:Y:S01]  /*6a1f0*/  HMMA.16816.F32 R16, R12, R18, R24 ;  /* 0x000000120c10723c */ /* 0x008fe20000001818 */
[----:B------:R-:W2:Y:S01]  /*6a200*/  LDL.LU.64 R26, [R1+0x27c0] ;  /* 0x0027c000011a7983 */ /* 0x000ea20000300a00 */
[----:B------:R-:W2:Y:S11]  /*6a210*/  LDL.LU.64 R24, [R1+0x27b8] ;  /* 0x0027b80001187983 */ /* 0x000eb60000300a00 */
[----:B------:R-:W-:Y:S10]  /*6a220*/  @!UPT UIADD3 URZ, URZ, URZ, URZ ;  /* 0x0000003f3f3ff290 */ /* 0x000ff4000fffe03f */
[----:B------:R-:W-:Y:S01]  /*6a230*/  STL.64 [R1+0x10], R16 ;  /* 0x0000101001007387 */ /* 0x000fe20000100a00 */
[----:B------:R0:W-:Y:S03]  /*6a240*/  STL.64 [R1+0x18], R18 ;  /* 0x0000181201007387 */ /* 0x0001e60000100a00 */
[----:B0-----:R-:W2:Y:S01]  /*6a250*/  LDL.LU.64 R18, [R1+0x27b0] ;  /* 0x0027b00001127983 */ /* 0x001ea20000300a00 */
[----:B------:R-:W2:Y:S02]  /*6a260*/  LDL.LU.64 R16, [R1+0x27a8] ;  /* 0x0027a80001107983 */ /* 0x000ea40000300a00 */
[----:B------:R-:W3:Y:S02]  /*6a270*/  LDL.64 R12, [R1+0xa0] ;  /* 0x0000a000010c7983 */ /* 0x000ee40000100a00 */
[----:B---3--:R-:W-:Y:S01]  /*6a280*/  STL.64 [R1+0x2780], R12 ;  /* 0x0027800c01007387 */ /* 0x008fe20000100a00 */
[----:B------:R-:W-:Y:S02]  /*6a290*/  STL.64 [R1], R8 ;  /* 0x0000000801007387 */ /* 0x000fe40000100a00 */
[----:B------:R-:W-:Y:S02]  /*6a2a0*/  STL.64 [R1+0x8], R10 ;  /* 0x0000080a01007387 */ /* 0x000fe40000100a00 */
[----:B----4-:R2:W-:Y:S02]  /*6a2b0*/  STL.64 [R1+0x26e0], R4 ;  /* 0x0026e00401007387 */ /* 0x0105e40000100a00 */
[----:B--2---:R-:W-:Y:S11]  /*6a2c0*/  HMMA.16816.F32 R4, R16, R20, R24 ;  /* 0x000000141004723c */ /* 0x004ff60000001818 */
[----:B------:R-:W-:Y:S11]  /*6a2d0*/  @!UPT UIADD3 URZ, URZ, URZ, URZ ;  /* 0x0000003f3f3ff290 */ /* 0x000ff6000fffe03f */
[----:B------:R-:W-:Y:S01]  /*6a2e0*/  @!UPT UIADD3 URZ, URZ, URZ, URZ ;  /* 0x0000003f3f3ff290 */ /* 0x000fe2000fffe03f */
[----:B------:R0:W-:Y:S01]  /*6a2f0*/  STL.64 [R1+0x940], R4 ;  /* 0x0009400401007387 */ /* 0x0001e20000100a00 */
[----:B------:R1:W-:Y:S03]  /*6a300*/  STL.64 [R1+0x948], R6 ;  /* 0x0009480601007387 */ /* 0x0003e60000100a00 */
[----:B0-----:R-:W2:Y:S01]  /*6a310*/  LDL.LU R4, [R1+0x340] ;  /* 0x0003400001047983 */ /* 0x001ea20000300800 */
[----:B------:R-:W2:Y:S02]  /*6a320*/  LDL.LU R5, [R1+0x344] ;  /* 0x0003440001057983 */ /* 0x000ea40000300800 */
[----:B-1----:R-:W3:Y:S02]  /*6a330*/  LDL.LU R6, [R1+0x348] ;  /* 0x0003480001067983 */ /* 0x002ee40000300800 */
[----:B------:R-:W3:Y:S02]  /*6a340*/  LDL.LU R7, [R1+0x34c] ;  /* 0x00034c0001077983 */ /* 0x000ee40000300800 */
        /* <DEDUP_REMOVED lines=10> */
[----:B------:R-:W2:Y:S01]  /*6a3f0*/  LDL.LU R12, [R1+0x260] ;  /* 0x00026000010c7983 */ /* 0x000ea20000300800 */
[----:B------:R-:W2:Y:S02]  /*6a400*/  LDL.LU R13, [R1+0x264] ;  /* 0x00026400010d7983 */ /* 0x000ea40000300800 */
[----:B------:R-:W2:Y:S02]  /*6a410*/  LDL.LU R14, [R1+0x268] ;  /* 0x00026800010e7983 */ /* 0x000ea40000300800 */
[----:B------:R-:W2:Y:S02]  /*6a420*/  LDL.LU R15, [R1+0x26c] ;  /* 0x00026c00010f7983 */ /* 0x000ea40000300800 */
[----:B--2---:R-:W-:Y:S01]  /*6a430*/  STL.64 [R1+0x2790], R14 ;  /* 0x0027900e01007387 */ /* 0x004fe20000100a00 */
[----:B------:R0:W-:Y:S03]  /*6a440*/  STL.64 [R1+0x2788], R12 ;  /* 0x0027880c01007387 */ /* 0x0001e60000100a00 */
[----:B0-----:R-:W2:Y:S04]  /*6a450*/  LDL R12, [R1+0xc0] ;  /* 0x0000c000010c7983 */ /* 0x001ea80000100800 */
[----:B------:R-:W2:Y:S04]  /*6a460*/  LDL R13, [R1+0xc4] ;  /* 0x0000c400010d7983 */ /* 0x000ea80000100800 */
[----:B--2---:R0:W-:Y:S04]  /*6a470*/  STL.64 [R1+0x27a0], R12 ;  /* 0x0027a00c01007387 */ /* 0x0041e80000100a00 */
[----:B0-----:R-:W2:Y:S01]  /*6a480*/  LDL.LU R12, [R1+0x280] ;  /* 0x00028000010c7983 */ /* 0x001ea20000300800 */
[----:B------:R-:W2:Y:S02]  /*6a490*/  LDL.LU R13, [R1+0x284] ;  /* 0x00028400010d7983 */ /* 0x000ea40000300800 */
[----:B------:R-:W2:Y:S02]  /*6a4a0*/  LDL.LU R14, [R1+0x288] ;  /* 0x00028800010e7983 */ /* 0x000ea40000300800 */
[----:B------:R-:W2:Y:S01]  /*6a4b0*/  LDL.LU R15, [R1+0x28c] ;  /* 0x00028c00010f7983 */ /* 0x000ea20000300800 */
[----:B------:R-:W2:Y:S01]  /*6a4c0*/  LDL.64 R8, [R1+0xb0] ;  /* 0x0000b00001087983 */ /* 0x000ea20000100a00 */
[----:B------:R-:W-:-:S02]  /*6a4d0*/  MOV R2, R20 ;  /* 0x0000001400027202 */ /* 0x000fc40000000f00 */
[----:B------:R-:W-:Y:S01]  /*6a4e0*/  MOV R0, R21 ;  /* 0x0000001500007202 */ /* 0x000fe20000000f00 */
[----:B--2---:R0:W-:Y:S04]  /*6a4f0*/  STL.64 [R1+0x2798], R8 ;  /* 0x0027980801007387 */ /* 0x0041e80000100a00 */
        /* <DEDUP_REMOVED lines=8> */
[----:B------:R-:W-:Y:S01]  /*6a580*/  STL.64 [R1+0x2758], R26 ;  /* 0x0027581a01007387 */ /* 0x000fe20000100a00 */
[----:B----4-:R0:W-:Y:S03]  /*6a590*/  STL.64 [R1+0x2750], R24 ;  /* 0x0027501801007387 */ /* 0x0101e60000100a00 */
[----:B0-----:R-:W4:Y:S04]  /*6a5a0*/  LDL R24, [R1+0x80] ;  /* 0x0000800001187983 */ /* 0x001f280000100800 */
[----:B------:R-:W4:Y:S04]  /*6a5b0*/  LDL R25, [R1+0x84] ;  /* 0x0000840001197983 */ /* 0x000f280000100800 */
[----:B----4-:R-:W-:Y:S01]  /*6a5c0*/  STL.64 [R1+0x2768], R24 ;  /* 0x0027681801007387 */ /* 0x010fe20000100a00 */
[----:B---3--:R-:W-:Y:S02]  /*6a5d0*/  STL.64 [R1+0x2700], R6 ;  /* 0x0027000601007387 */ /* 0x008fe40000100a00 */
[----:B------:R0:W-:Y:S02]  /*6a5e0*/  STL.64 [R1+0x26f8], R4 ;  /* 0x0026f80401007387 */ /* 0x0001e40000100a00 */
[----:B0-----:R-:W3:Y:S01]  /*6a5f0*/  LDL.LU R4, [R1+0x150] ;  /* 0x0001500001047983 */ /* 0x001ee20000300800 */
[----:B------:R-:W3:Y:S02]  /*6a600*/  LDL.LU R5, [R1+0x154] ;  /* 0x0001540001057983 */ /* 0x000ee40000300800 */
[----:B------:R-:W4:Y:S02]  /*6a610*/  LDL.LU R6, [R1+0x158] ;  /* 0x0001580001067983 */ /* 0x000f240000300800 */
[----:B------:R-:W4:Y:S01]  /*6a620*/  LDL.LU R7, [R1+0x15c] ;  /* 0x00015c0001077983 */ /* 0x000f220000300800 */
[----:B------:R-:W2:Y:S01]  /*6a630*/  LDL.LU R24, [R1+0x240] ;  /* 0x0002400001187983 */ /* 0x000ea20000300800 */
[----:B------:R-:W2:Y:S02]  /*6a640*/  LDL.LU R25, [R1+0x244] ;  /* 0x0002440001197983 */ /* 0x000ea40000300800 */
[----:B------:R-:W2:Y:S02]  /*6a650*/  LDL.LU R26, [R1+0x248] ;  /* 0x00024800011a7983 */ /* 0x000ea40000300800 */
[----:B------:R-:W2:Y:S01]  /*6a660*/  LDL.LU R27, [R1+0x24c] ;  /* 0x00024c00011b7983 */ /* 0x000ea20000300800 */
[----:B----4-:R-:W-:Y:S01]  /*6a670*/  STL.64 [R1+0x2718], R6 ;  /* 0x0027180601007387 */ /* 0x010fe20000100a00 */
[----:B---3--:R0:W-:Y:S03]  /*6a680*/  STL.64 [R1+0x2710], R4 ;  /* 0x0027100401007387 */ /* 0x0081e60000100a00 */
[----:B0-----:R-:W3:Y:S04]  /*6a690*/  LDL R4, [R1+0xd0] ;  /* 0x0000d00001047983 */ /* 0x001ee80000100800 */
[----:B------:R-:W3:Y:S02]  /*6a6a0*/  LDL R5, [R1+0xd4] ;  /* 0x0000d40001057983 */ /* 0x000ee40000100800 */
[----:B---3--:R-:W-:Y:S11]  /*6a6b0*/  HMMA.16816.F32 R12, R16, R4, R12 ;  /* 0x00000004100c723c */ /* 0x008ff6000000180c */
[----:B------:R-:W-:Y:S11]  /*6a6c0*/  @!UPT UIADD3 URZ, URZ, URZ, URZ ;  /* 0x0000003f3f3ff290 */ /* 0x000ff6000fffe03f */
[----:B------:R-:W-:Y:S01]  /*6a6d0*/  @!UPT UIADD3 URZ, URZ, URZ, URZ ;  /* 0x0000003f3f3ff290 */ /* 0x000fe2000fffe03f */
[----:B------:R0:W-:Y:S01]  /*6a6e0*/  STL.64 [R1+0x920], R12 ;  /* 0x0009200c01007387 */ /* 0x0001e20000100a00 */
[----:B------:R-:W-:Y:S03]  /*6a6f0*/  STL.64 [R1+0x928], R14 ;  /* 0x0009280e01007387 */ /* 0x000fe60000100a00 */
[----:B0-----:R-:W2:Y:S01]  /*6a700*/  LDL.LU.64 R12, [R1+0x27a0] ;  /* 0x0027a000010c7983 */ /* 0x001ea20000300a00 */
[----:B------:R0:W-:Y:S02]  /*6a710*/  STL.64 [R1+0x2728], R4 ;  /* 0x0027280401007387 */ /* 0x0001e40000100a00 */
[----:B0-----:R-:W-:Y:S01]  /*6a720*/  IMAD.MOV.U32 R4, RZ, RZ, R2 ;  /* 0x000000ffff047224 */ /* 0x001fe200078e0002 */
[----:B------:R-:W-:-:S05]  /*6a730*/  MOV R5, R0 ;  /* 0x0000000000057202 */ /* 0x000fca0000000f00 */
[----:B------:R0:W-:Y:S04]  /*6a740*/  STL.64 [R1+0x2760], R4 ;  /* 0x0027600401007387 */ /* 0x0001e80000100a00 */
[----:B0-----:R-:W3:Y:S01]  /*6a750*/  LDL.LU R4, [R1+0x230] ;  /* 0x0002300001047983 */ /* 0x001ee20000300800 */
[----:B------:R-:W3:Y:S02]  /*6a760*/  LDL.LU R5, [R1+0x234] ;  /* 0x0002340001057983 */ /* 0x000ee40000300800 */
[----:B------:R-:W3:Y:S02]  /*6a770*/  LDL.LU R6, [R1+0x238] ;  /* 0x0002380001067983 */ /* 0x000ee40000300800 */
[----:B------:R-:W3:Y:S01]  /*6a780*/  LDL.LU R7, [R1+0x23c] ;  /* 0x00023c0001077983 */ /* 0x000ee20000300800 */
[C---:B--2---:R-:W-:Y:S01]  /*6a790*/  HMMA.16816.F32 R12, R16.reuse, R12, R8 ;  /* 0x0000000c100c723c */ /* 0x044fe20000001808 */
[----:B------:R-:W2:Y:S11]  /*6a7a0*/  LDL.LU.64 R8, [R1+0x2798] ;  /* 0x0027980001087983 */ /* 0x000eb60000300a00 */
[----:B------:R-:W-:Y:S11]  /*6a7b0*/  @!UPT UIADD3 URZ, URZ, URZ, URZ ;  /* 0x0000003f3f3ff290 */ /* 0x000ff6000fffe03f */
[----:B------:R-:W-:Y:S01]  /*6a7c0*/  STL.64 [R1+0x900], R12 ;  /* 0x0009000c01007387 */ /* 0x000fe20000100a00 */
[----:B------:R0:W-:Y:S03]  /*6a7d0*/  STL.64 [R1+0x908], R14 ;  /* 0x0009080e01007387 */ /* 0x0001e60000100a00 */
[----:B0-----:R-:W2:Y:S01]  /*6a7e0*/  LDL.LU.64 R14, [R1+0x2790] ;  /* 0x00279000010e7983 */ /* 0x001ea20000300a00 */
[----:B------:R-:W2:Y:S02]  /*6a7f0*/  LDL.LU.64 R12, [R1+0x2788] ;  /* 0x00278800010c7983 */ /* 0x000ea40000300a00 */
[C---:B--2---:R-:W-:Y:S11]  /*6a800*/  HMMA.16816.F32 R12, R16.reuse, R8, R12 ;  /* 0x00000008100c723c */ /* 0x044ff6000000180c */
[----:B------:R-:W-:Y:S11]  /*6a810*/  @!UPT UIADD3 URZ, URZ, URZ, URZ ;  /* 0x0000003f3f3ff290 */ /* 0x000ff6000fffe03f */
[----:B------:R-:W-:Y:S01]  /*6a820*/  @!UPT UIADD3 URZ, URZ, URZ, URZ ;  /* 0x0000003f3f3ff290 */ /* 0x000fe2000fffe03f */
[----:B------:R0:W-:Y:S01]  /*6a830*/  STL.64 [R1+0x8e0], R12 ;  /* 0x0008e00c01007387 */ /* 0x0001e20000100a00 */
[----:B------:R-:W-:Y:S03]  /*6a840*/  STL.64 [R1+0x8e8], R14 ;  /* 0x0008e80e01007387 */ /* 0x000fe60000100a00 */
[----:B0-----:R-:W2:Y:S01]  /*6a850*/  LDL.LU.64 R12, [R1+0x2780] ;  /* 0x00278000010c7983 */ /* 0x001ea20000300a00 */
[----:B------:R-:W-:Y:S02]  /*6a860*/  MOV R2, R8 ;  /* 0x0000000800027202 */ /* 0x000fe40000000f00 */
[----:B------:R-:W-:Y:S02]  /*6a870*/  MOV R0, R9 ;  /* 0x0000000900007202 */ /* 0x000fe40000000f00 */
[----:B------:R-:W4:Y:S01]  /*6a880*/  LDL.LU.64 R8, [R1+0x2778] ;  /* 0x0027780001087983 */ /* 0x000f220000300a00 */
[C---:B--2---:R-:W-:Y:S11]  /*6a890*/  HMMA.16816.F32 R20, R16.reuse, R12, R20 ;  /* 0x0000000c1014723c */ /* 0x044ff60000001814 */
[----:B------:R-:W-:Y:S11]  /*6a8a0*/  @!UPT UIADD3 URZ, URZ, URZ, URZ ;  /* 0x0000003f3f3ff290 */ /* 0x000ff6000fffe03f */
[----:B------:R-:W-:Y:S01]  /*6a8b0*/  @!UPT UIADD3 URZ, URZ, URZ, URZ ;  /* 0x0000003f3f3ff290 */ /* 0x000fe2000fffe03f */
[----:B------:R0:W-:Y:S01]  /*6a8c0*/  STL.64 [R1+0x8d0], R20 ;  /* 0x0008d01401007387 */ /* 0x0001e20000100a00 */
[----:B------:R-:W-:Y:S03]  /*6a8d0*/  STL.64 [R1+0x8d8], R22 ;  /* 0x0008d81601007387 */ /* 0x000fe60000100a00 */
[----:B0-----:R-:W2:Y:S01]  /*6a8e0*/  LDL.LU.64 R20, [R1+0x2770] ;  /* 0x0027700001147983 */ /* 0x001ea20000300a00 */
[----:B------:R0:W-:Y:S03]  /*6a8f0*/  STL.64 [R1+0x2708], R12 ;  /* 0x0027080c01007387 */ /* 0x0001e60000100a00 */
[----:B0-----:R-:W2:Y:S01]  /*6a900*/  LDL.64 R12, [R1+0xc0] ;  /* 0x0000c000010c7983 */ /* 0x001ea20000100a00 */
[C---:B----4-:R-:W-:Y:S03]  /*6a910*/  HMMA.16816.F32 R24, R16.reuse, R8, R24 ;  /* 0x000000081018723c */ /* 0x050fe60000001818 */
[----:B--2---:R0:W-:Y:S04]  /*6a920*/  STL.64 [R1+0x2720], R12 ;  /* 0x0027200c01007387 */ /* 0x0041e80000100a00 */
        /* <DEDUP_REMOVED lines=10> */
[----:B------:R0:W-:Y:S01]  /*6a9d0*/  STL.64 [R1+0x8c0], R24 ;  /* 0x0008c01801007387 */ /* 0x0001e20000100a00 */
[----:B------:R3:W-:Y:S03]  /*6a9e0*/  STL.64 [R1+0x8c8], R26 ;  /* 0x0008c81a01007387 */ /* 0x0007e60000100a00 */
[----:B0-----:R-:W3:Y:S02]  /*6a9f0*/  LDL.LU.64 R24, [R1+0x2768] ;  /* 0x0027680001187983 */ /* 0x001ee40000300a00 */
[C---:B---3--:R-:W-:Y:S02]  /*6aa00*/  HMMA.16816.F32 R24, R16.reuse, R24, R4 ;  /* 0x000000181018723c */ /* 0x048fe40000001804 */
[----:B------:R-:W2:Y:S11]  /*6aa10*/  LDL.LU.64 R4, [R1+0x2760] ;  /* 0x0027600001047983 */ /* 0x000eb60000300a00 */
[----:B------:R-:W-:Y:S10]  /*6aa20*/  @!UPT UIADD3 URZ, URZ, URZ, URZ ;  /* 0x0000003f3f3ff290 */ /* 0x000ff4000fffe03f */
[----:B------:R-:W-:Y:S01]  /*6aa30*/  STL.64 [R1+0x8b0], R24 ;  /* 0x0008b01801007387 */ /* 0x000fe20000100a00 */
[----:B------:R0:W-:Y:S03]  /*6aa40*/  STL.64 [R1+0x8b8], R26 ;  /* 0x0008b81a01007387 */ /* 0x0001e60000100a00 */
[----:B0-----:R-:W3:Y:S01]  /*6aa50*/  LDL.LU.64 R26, [R1+0x2758] ;  /* 0x00275800011a7983 */ /* 0x001ee20000300a00 */
[----:B------:R-:W3:Y:S02]  /*6aa60*/  LDL.LU.64 R24, [R1+0x2750] ;  /* 0x0027500001187983 */ /* 0x000ee40000300a00 */
[----:B---3--:R-:W-:Y:S01]  /*6aa70*/  HMMA.16816.F32 R16, R16, R20, R24 ;  /* 0x000000141010723c */ /* 0x008fe20000001818 */
[----:B------:R-:W2:Y:S01]  /*6aa80*/  LDL.LU.64 R26, [R1+0x2748] ;  /* 0x00274800011a7983 */ /* 0x000ea20000300a00 */
[----:B------:R-:W2:Y:S11]  /*6aa90*/  LDL.LU.64 R24, [R1+0x2740] ;  /* 0x0027400001187983 */ /* 0x000eb60000300a00 */
[----:B------:R-:W-:Y:S10]  /*6aaa0*/  @!UPT UIADD3 URZ, URZ, URZ, URZ ;  /* 0x0000003f3f3ff290 */ /* 0x000ff4000fffe03f */
[----:B------:R-:W-:Y:S01]  /*6aab0*/  STL.64 [R1+0x880], R16 ;  /* 0x0008801001007387 */ /* 0x000fe20000100a00 */
[----:B------:R-:W-:Y:S01]  /*6aac0*/  STL.64 [R1+0x888], R18 ;  /* 0x0008881201007387 */ /* 0x000fe20000100a00 */
[C---:B--2---:R-:W-:Y:S02]  /*6aad0*/  HMMA.16816.F32 R4, R24.reuse, R4, R12 ;  /* 0x000000041804723c */ /* 0x044fe4000000180c */
[----:B------:R-:W2:Y:S01]  /*6aae0*/  LDL.LU.64 R14, [R1+0x2738] ;  /* 0x00273800010e7983 */ /* 0x000ea20000300a00 */
[----:B------:R-:W2:Y:S11]  /*6aaf0*/  LDL.LU.64 R12, [R1+0x2730] ;  /* 0x00273000010c7983 */ /* 0x000eb60000300a00 */
[----:B------:R-:W-:Y:S09]  /*6ab00*/  @!UPT UIADD3 URZ, URZ, URZ, URZ ;  /* 0x0000003f3f3ff290 */ /* 0x000ff2000fffe03f */
[----:B------:R0:W-:Y:S01]  /*6ab10*/  STL.64 [R1+0x870], R4 ;  /* 0x0008700401007387 */ /* 0x0001e20000100a00 */
[----:B------:R2:W-:Y:S03]  /*6ab20*/  STL.64 [R1+0x878], R6 ;  /* 0x0008780601007387 */ /* 0x0005e60000100a00 */
[----:B0-----:R-:W2:Y:S02]  /*6ab30*/  LDL.LU.64 R4, [R1+0x2728] ;  /* 0x0027280001047983 */ /* 0x001ea40000300a00 */
[----:B--2---:R-:W-:Y:S02]  /*6ab40*/  HMMA.16816.F32 R4, R24, R4, R12 ;  /* 0x000000041804723c */ /* 0x004fe4000000180c */
[----:B------:R-:W2:Y:S11]  /*6ab50*/  LDL.LU.64 R12, [R1+0x2720] ;  /* 0x00272000010c7983 */ /* 0x000eb60000300a00 */
[----:B------:R-:W-:Y:S10]  /*6ab60*/  @!UPT UIADD3 URZ, URZ, URZ, URZ ;  /* 0x0000003f3f3ff290 */ /* 0x000ff4000fffe03f */
[----:B------:R-:W-:Y:S01]  /*6ab70*/  STL.64 [R1+0x850], R4 ;  /* 0x0008500401007387 */ /* 0x000fe20000100a00 */
[----:B------:R0:W-:Y:S03]  /*6ab80*/  STL.64 [R1+0x858], R6 ;  /* 0x0008580601007387 */ /* 0x0001e60000100a00 */
[----:B0-----:R-:W3:Y:S01]  /*6ab90*/  LDL.LU.64 R6, [R1+0x2718] ;  /* 0x0027180001067983 */ /* 0x001ee20000300a00 */
[----:B------:R-:W3:Y:S03]  /*6aba0*/  LDL.LU.64 R4, [R1+0x2710] ;  /* 0x0027100001047983 */ /* 0x000ee60000300a00 */
[----:B------:R-:W0:Y:S01]  /*6abb0*/  S2R R22, SR_TID.X ;  /* 0x0000000000167919 */ /* 0x000e220000002100 */
[----:B------:R-:W-:Y:S01]  /*6abc0*/  MOV R17, R0 ;  /* 0x0000000000117202 */ /* 0x000fe20000000f00 */
[----:B------:R-:W-:Y:S01]  /*6abd0*/  IMAD.MOV.U32 R16, RZ, RZ, R2 ;  /* 0x000000ffff107224 */ /* 0x000fe200078e0002 */
[----:B0-----:R-:W-:-:S02]  /*6abe0*/  LOP3.LUT R23, R22, 0x7, RZ, 0xc0, !PT ;  /* 0x0000000716177812 */ /* 0x001fc400078ec0ff */
[----:B------:R-:W-:Y:S02]  /*6abf0*/  SHF.L.U32 R0, R22, 0x7, RZ ;  /* 0x0000000716007819 */ /* 0x000fe400000006ff */
[----:B------:R-:W-:-:S04]  /*6ac00*/  SHF.L.U32 R23, R23, 0x4, RZ ;  /* 0x0000000417177819 */ /* 0x000fc800000006ff */
[----:B------:R-:W-:-:S04]  /*6ac10*/  LOP3.LUT R2, R23, 0x780, R0, 0xf8, !PT ;  /* 0x0000078017027812 */ /* 0x000fc800078ef800 */
[----:B------:R-:W-:Y:S01]  /*6ac20*/  LOP3.LUT R2, R2, 0x10, R22, 0x78, !PT ;  /* 0x0000001002027812 */ /* 0x000fe200078e7816 */
[----:B--2---:R-:W-:Y:S01]  /*6ac30*/  IMAD.MOV.U32 R3, RZ, RZ, R12 ;  /* 0x000000ffff037224 */ /* 0x004fe200078e000c */
[----:B------:R-:W-:Y:S01]  /*6ac40*/  MOV R0, R13 ;  /* 0x0000000d00007202 */ /* 0x000fe20000000f00 */
[C---:B---3--:R-:W-:Y:S01]  /*6ac50*/  HMMA.16816.F32 R4, R24.reuse, R12, R4 ;  /* 0x0000000c1804723c */ /* 0x048fe20000001804 */
[----:B------:R-:W2:Y:S11]  /*6ac60*/  LDL.LU.64 R12, [R1+0x2708] ;  /* 0x00270800010c7983 */ /* 0x000eb60000300a00 */
[----:B------:R-:W-:Y:S11]  /*6ac70*/  @!UPT UIADD3 URZ, URZ, URZ, URZ ;  /* 0x0000003f3f3ff290 */ /* 0x000ff6000fffe03f */
[----:B------:R0:W-:Y:S01]  /*6ac80*/  STL.64 [R1+0x830], R4 ;  /* 0x0008300401007387 */ /* 0x0001e20000100a00 */
[----:B------:R-:W-:Y:S02]  /*6ac90*/  MOV R22, R6 ;  /* 0x0000000600167202 */ /* 0x000fe40000000f00 */
[----:B------:R-:W-:Y:S02]  /*6aca0*/  MOV R23, R7 ;  /* 0x0000000700177202 */ /* 0x000fe40000000f00 */
[----:B------:R-:W3:Y:S04]  /*6acb0*/  LDL.LU.64 R6, [R1+0x2700] ;  /* 0x0027000001067983 */ /* 0x000ee80000300a00 */
[----:B0-----:R-:W3:Y:S01]  /*6acc0*/  LDL.LU.64 R4, [R1+0x26f8] ;  /* 0x0026f80001047983 */ /* 0x001ee20000300a00 */
[----:B------:R-:W-:Y:S01]  /*6acd0*/  STL [R1+0x2374], R23 ;  /* 0x0023741701007387 */ /* 0x000fe20000100800 */
[----:B------:R-:W-:Y:S01]  /*6ace0*/  LOP3.LUT R2, R2, 0x40, RZ, 0x3c, !PT ;  /* 0x0000004002027812 */ /* 0x000fe200078e3cff */
[----:B------:R-:W-:Y:S01]  /*6acf0*/  STL [R1+0x2370], R22 ;  /* 0x0023701601007387 */ /* 0x000fe20000100800 */
[C---:B---3--:R-:W-:Y:S01]  /*6ad00*/  HMMA.16816.F32 R16, R24.reuse, R16, R4 ;  /* 0x000000101810723c */ /* 0x048fe20000001804 */
[----:B------:R-:W3:Y:S01]  /*6ad10*/  LDL.LU.64 R6, [R1+0x26f0] ;  /* 0x0026f00001067983 */ /* 0x000ee20000300a00 */
[----:B------:R-:W3:Y:S11]  /*6ad20*/  LDL.LU.64 R4, [R1+0x26e8] ;  /* 0x0026e80001047983 */ /* 0x000ef60000300a00 */
[----:B------:R-:W-:Y:S10]  /*6ad30*/  @!UPT UIADD3 URZ, URZ, URZ, URZ ;  /* 0x0000003f3f3ff290 */ /* 0x000ff4000fffe03f */
        /* <DEDUP_REMOVED lines=9> */
[C---:B---3--:R-:W-:Y:S08]  /*6add0*/  HMMA.16816.F32 R4, R24.reuse, R8, R4 ;  /* 0x000000081804723c */ /* 0x048ff00000001804 */
[----:B--2---:R-:W-:Y:S11]  /*6ade0*/  HMMA.16816.F32 R16, R24, R12, R16 ;  /* 0x0000000c1810723c */ /* 0x004ff60000001810 */
[----:B------:R-:W-:Y:S11]  /*6adf0*/  @!UPT UIADD3 URZ, URZ, URZ, URZ ;  /* 0x0000003f3f3ff290 */ /* 0x000ff6000fffe03f */
[----:B------:R-:W-:Y:S01]  /*6ae00*/  @!UPT UIADD3 URZ, URZ, URZ, URZ ;  /* 0x0000003f3f3ff290 */ /* 0x000fe2000fffe03f */
[----:B------:R0:W-:Y:S02]  /*6ae10*/  STL.64 [R1+0x800], R16 ;  /* 0x0008001001007387 */ /* 0x0001e40000100a00 */
[----:B0-----:R-:W-:Y:S01]  /*6ae20*/  IMAD.MOV.U32 R17, RZ, RZ, R12 ;  /* 0x000000ffff117224 */ /* 0x001fe200078e000c */
[----:B------:R-:W-:Y:S02]  /*6ae30*/  MOV R16, R13 ;  /* 0x0000000d00107202 */ /* 0x000fe40000000f00 */
[----:B------:R-:W0:Y:S04]  /*6ae40*/  LDSM.16.M88.4 R12, [R2+0x51800] ;  /* 0x05180000020c783b */ /* 0x000e280000000200 */
[----:B------:R-:W-:Y:S04]  /*6ae50*/  STL.64 [R1+0x808], R18 ;  /* 0x0008081201007387 */ /* 0x000fe80000100a00 */
[----:B0-----:R-:W-:Y:S01]  /*6ae60*/  STL.64 [R1+0x2638], R14 ;  /* 0x0026380e01007387 */ /* 0x001fe20000100a00 */
[----:B------:R0:W-:Y:S03]  /*6ae70*/  STL.64 [R1+0x2630], R12 ;  /* 0x0026300c01007387 */ /* 0x0001e60000100a00 */
[----:B0-----:R-:W2:Y:S01]  /*6ae80*/  LDL.64 R12, [R1+0x80] ;  /* 0x00008000010c7983 */ /* 0x001ea20000100a00 */
[----:B------:R0:W-:Y:S02]  /*6ae90*/  STL.64 [R1+0x7f0], R4 ;  /* 0x0007f00401007387 */ /* 0x0001e40000100a00 */
[----:B------:R1:W-:Y:S01]  /*6aea0*/  STL.64 [R1+0x7f8], R6 ;  /* 0x0007f80601007387 */ /* 0x0003e20000100a00 */
[----:B0-----:R-:W3:Y:S01]  /*6aeb0*/  LDL.LU.64 R4, [R1+0x26e0] ;  /* 0x0026e00001047983 */ /* 0x001ee20000300a00 */
[----:B-1----:R-:W-:-:S02]  /*6aec0*/  MOV R7, R8 ;  /* 0x0000000800077202 */ /* 0x002fc40000000f00 */
[----:B------:R-:W-:Y:S02]  /*6aed0*/  MOV R6, R9 ;  /* 0x0000000900067202 */ /* 0x000fe40000000f00 */
[----:B------:R-:W0:Y:S04]  /*6aee0*/  LDSM.16.M88.4 R8, [R2+0x52000] ;  /* 0x052000000208783b */ /* 0x000e280000000200 */
[----:B0-----:R-:W-:Y:S01]  /*6aef0*/  STL.64 [R1+0x25a8], R10 ;  /* 0x0025a80a01007387 */ /* 0x001fe20000100a00 */
[----:B------:R0:W-:Y:S03]  /*6af00*/  STL.64 [R1+0x25a0], R8 ;  /* 0x0025a00801007387 */ /* 0x0001e60000100a00 */
[----:B0-----:R-:W4:Y:S01]  /*6af10*/  LDL.LU R8, [R1+0x3f0] ;  /* 0x0003f00001087983 */ /* 0x001f220000300800 */
[----:B------:R-:W4:Y:S02]  /*6af20*/  LDL.LU R9, [R1+0x3f4] ;  /* 0x0003f40001097983 */ /* 0x000f240000300800 */
[----:B------:R-:W4:Y:S02]  /*6af30*/  LDL.LU R10, [R1+0x3f8] ;  /* 0x0003f800010a7983 */ /* 0x000f240000300800 */
[----:B------:R-:W4:Y:S02]  /*6af40*/  LDL.LU R11, [R1+0x3fc] ;  /* 0x0003fc00010b7983 */ /* 0x000f240000300800 */
[----:B--2---:R-:W-:Y:S01]  /*6af50*/  IMAD.MOV.U32 R29, RZ, RZ, R12 ;  /* 0x000000ffff1d7224 */ /* 0x004fe200078e000c */
[----:B------:R-:W-:-:S02]  /*6af60*/  MOV R28, R13 ;  /* 0x0000000d001c7202 */ /* 0x000fc40000000f00 */
[----:B---3--:R-:W-:Y:S02]  /*6af70*/  MOV R14, R4 ;  /* 0x00000004000e7202 */ /* 0x008fe40000000f00 */
[----:B------:R-:W-:Y:S01]  /*6af80*/  MOV R15, R5 ;  /* 0x00000005000f7202 */ /* 0x000fe20000000f00 */
[----:B----4-:R-:W-:Y:S11]  /*6af90*/  HMMA.16816.F32 R8, R24, R12, R8 ;  /* 0x0000000c1808723c */ /* 0x010ff60000001808 */
[----:B------:R-:W-:Y:S11]  /*6afa0*/  @!UPT UIADD3 URZ, URZ, URZ, URZ ;  /* 0x0000003f3f3ff290 */ /* 0x000ff6000fffe03f */
[----:B------:R-:W-:Y:S01]  /*6afb0*/  @!UPT UIADD3 URZ, URZ, URZ, URZ ;  /* 0x0000003f3f3ff290 */ /* 0x000fe2000fffe03f */
[----:B------:R0:W-:Y:S01]  /*6afc0*/  STL.64 [R1+0x7e0], R8 ;  /* 0x0007e00801007387 */ /* 0x0001e20000100a00 */
[----:B------:R-:W-:Y:S02]  /*6afd0*/  STL.64 [R1+0x7e8], R10 ;  /* 0x0007e80a01007387 */ /* 0x000fe40000100a00 */
[----:B------:R-:W2:Y:S02]  /*6afe0*/  LDL.LU R12, [R1+0x410] ;  /* 0x00041000010c7983 */ /* 0x000ea40000300800 */
[----:B------:R-:W2:Y:S01]  /*6aff0*/  LDL.LU R13, [R1+0x414] ;  /* 0x00041400010d7983 */ /* 0x000ea20000300800 */
[----:B------:R-:W3:Y:S01]  /*6b000*/  LDL.LU R4, [R1+0x26dc] ;  /* 0x0026dc0001047983 */ /* 0x000ee20000300800 */
[----:B------:R-:W4:Y:S02]  /*6b010*/  LDL.LU R5, [R1+0x26d8] ;  /* 0x0026d80001057983 */ /* 0x000f240000300800 */
[----:B0-----:R-:W-:Y:S01]  /*6b020*/  IMAD.MOV.U32 R8, RZ, RZ, R17 ;  /* 0x000000ffff087224 */ /* 0x001fe200078e0011 */
[----:B------:R-:W-:-:S05]  /*6b030*/  MOV R9, R16 ;  /* 0x0000001000097202 */ /* 0x000fca0000000f00 */
[----:B------:R0:W-:Y:S04]  /*6b040*/  STL.64 [R1+0x2660], R8 ;  /* 0x0026600801007387 */ /* 0x0001e80000100a00 */
[----:B0-----:R-:W2:Y:S04]  /*6b050*/  LDL.64 R8, [R1+0xb0] ;  /* 0x0000b00001087983 */ /* 0x001ea80000100a00 */
[----:B--2---:R0:W-:Y:S01]  /*6b060*/  STL.64 [R1+0x2678], R8 ;  /* 0x0026780801007387 */ /* 0x0041e20000100a00 */
[----:B------:R-:W-:Y:S02]  /*6b070*/  STL.64 [R1+0x2648], R14 ;  /* 0x0026480e01007387 */ /* 0x000fe40000100a00 */
        /* <DEDUP_REMOVED lines=9> */
[----:B------:R-:W-:Y:S04]  /*6b110*/  STL.64 [R1+0x2690], R8 ;  /* 0x0026900801007387 */ /* 0x000fe80000100a00 */
[----:B------:R0:W-:Y:S01]  /*6b120*/  STL.64 [R1+0x2658], R12 ;  /* 0x0026580c01007387 */ /* 0x0001e20000100a00 */
[----:B----4-:R-:W-:Y:S02]  /*6b130*/  MOV R14, R5 ;  /* 0x00000005000e7202 */ /* 0x010fe40000000f00 */
[----:B---3--:R-:W-:Y:S01]  /*6b140*/  MOV R15, R4 ;  /* 0x00000004000f7202 */ /* 0x008fe20000000f00 */
[----:B0-----:R-:W3:Y:S01]  /*6b150*/  LDL.LU R12, [R1+0x430] ;  /* 0x00043000010c7983 */ /* 0x001ee20000300800 */
[----:B------:R-:W3:Y:S02]  /*6b160*/  LDL.LU R13, [R1+0x434] ;  /* 0x00043400010d7983 */ /* 0x000ee40000300800 */
[----:B------:R-:W4:Y:S02]  /*6b170*/  LDL.LU R5, [R1+0x26d4] ;  /* 0x0026d40001057983 */ /* 0x000f240000300800 */
[----:B------:R-:W2:Y:S01]  /*6b180*/  LDL.LU R4, [R1+0x26d0] ;  /* 0x0026d00001047983 */ /* 0x000ea20000300800 */
[----:B------:R-:W2:Y:S01]  /*6b190*/  LDL.LU R8, [R1+0x460] ;  /* 0x0004600001087983 */ /* 0x000ea20000300800 */
[----:B------:R-:W2:Y:S02]  /*6b1a0*/  LDL.LU R9, [R1+0x464] ;  /* 0x0004640001097983 */ /* 0x000ea40000300800 */
[----:B------:R-:W2:Y:S02]  /*6b1b0*/  LDL.LU R10, [R1+0x468] ;  /* 0x00046800010a7983 */ /* 0x000ea40000300800 */
[----:B------:R-:W2:Y:S02]  /*6b1c0*/  LDL.LU R11, [R1+0x46c] ;  /* 0x00046c00010b7983 */ /* 0x000ea40000300800 */
[----:B--2---:R-:W-:Y:S01]  /*6b1d0*/  STL.64 [R1+0x26a0], R10 ;  /* 0x0026a00a01007387 */ /* 0x004fe20000100a00 */
[----:B------:R0:W-:Y:S03]  /*6b1e0*/  STL.64 [R1+0x2698], R8 ;  /* 0x0026980801007387 */ /* 0x0001e60000100a00 */
[----:B0-----:R-:W2:Y:S01]  /*6b1f0*/  LDL.64 R8, [R1+0xe0] ;  /* 0x0000e00001087983 */ /* 0x001ea20000100a00 */
[----:B------:R-:W-:Y:S02]  /*6b200*/  STL.64 [R1+0x2670], R14 ;  /* 0x0026700e01007387 */ /* 0x000fe40000100a00 */
[----:B---3--:R0:W-:Y:S02]  /*6b210*/  STL.64 [R1+0x2668], R12 ;  /* 0x0026680c01007387 */ /* 0x0081e40000100a00 */
[----:B0-----:R-:W3:Y:S01]  /*6b220*/  LDL.LU R12, [R1+0x440] ;  /* 0x00044000010c7983 */ /* 0x001ee20000300800 */
[----:B------:R-:W3:Y:S02]  /*6b230*/  LDL.LU R13, [R1+0x444] ;  /* 0x00044400010d7983 */ /* 0x000ee40000300800 */
[----:B------:R-:W2:Y:S02]  /*6b240*/  LDL.LU R14, [R1+0x448] ;  /* 0x00044800010e7983 */ /* 0x000ea40000300800 */
[----:B------:R-:W2:Y:S02]  /*6b250*/  LDL.LU R15, [R1+0x44c] ;  /* 0x00044c00010f7983 */ /* 0x000ea40000300800 */
[----:B--2---:R-:W-:Y:S01]  /*6b260*/  STL.64 [R1+0x2688], R14 ;  /* 0x0026880e01007387 */ /* 0x004fe20000100a00 */
[----:B---3--:R0:W-:Y:S02]  /*6b270*/  STL.64 [R1+0x2680], R12 ;  /* 0x0026800c01007387 */ /* 0x0081e40000100a00 */
[----:B0-----:R-:W-:Y:S01]  /*6b280*/  IMAD.MOV.U32 R12, RZ, RZ, R4 ;  /* 0x000000ffff0c7224 */ /* 0x001fe200078e0004 */
[----:B----4-:R-:W-:Y:S01]  /*6b290*/  MOV R13, R5 ;  /* 0x00000005000d7202 */ /* 0x010fe20000000f00 */
[----:B------:R-:W2:Y:S01]  /*6b2a0*/  LDL.LU R4, [R1+0x26cc] ;  /* 0x0026cc0001047983 */ /* 0x000ea20000300800 */
[----:B------:R-:W3:Y:S02]  /*6b2b0*/  LDL.LU R5, [R1+0x26c8] ;  /* 0x0026c80001057983 */ /* 0x000ee40000300800 */
[----:B------:R-:W4:Y:S02]  /*6b2c0*/  LDL.LU R14, [R1+0x458] ;  /* 0x00045800010e7983 */ /* 0x000f240000300800 */
[----:B------:R-:W4:Y:S01]  /*6b2d0*/  LDL.LU R15, [R1+0x45c] ;  /* 0x00045c00010f7983 */ /* 0x000f220000300800 */
[----:B------:R-:W-:Y:S01]  /*6b2e0*/  HMMA.16816.F32 R24, R24, R20, R16 ;  /* 0x000000141818723c */ /* 0x000fe20000001810 */
[----:B----4-:R3:W-:Y:S02]  /*6b2f0*/  STL.64 [R1+0x26b0], R14 ;  /* 0x0026b00e01007387 */ /* 0x0107e40000100a00 */
[----:B---3--:R-:W-:-:S02]  /*6b300*/  MOV R14, R5 ;  /* 0x00000005000e7202 */ /* 0x008fc40000000f00 */
[----:B--2---:R-:W-:Y:S02]  /*6b310*/  MOV R15, R4 ;  /* 0x00000004000f7202 */ /* 0x004fe40000000f00 */
[----:B------:R-:W0:Y:S04]  /*6b320*/  LDSM.16.M88.4 R4, [R2+0x52800] ;  /* 0x052800000204783b */ /* 0x000e280000000200 */
[----:B------:R1:W-:Y:S04]  /*6b330*/  STL.64 [R1+0x26a8], R12 ;  /* 0x0026a80c01007387 */ /* 0x0003e80000100a00 */
[----:B-1----:R-:W2:Y:S01]  /*6b340*/  LDL.LU R12, [R1+0x470] ;  /* 0x00047000010c7983 */ /* 0x002ea20000300800 */
[----:B------:R-:W2:Y:S03]  /*6b350*/  LDL.LU R13, [R1+0x474] ;  /* 0x00047400010d7983 */ /* 0x000ea60000300800 */
[----:B0-----:R-:W-:Y:S01]  /*6b360*/  STL.64 [R1+0x2538], R6 ;  /* 0x0025380601007387 */ /* 0x001fe20000100a00 */
[----:B------:R0:W-:Y:S03]  /*6b370*/  STL.64 [R1+0x2530], R4 ;  /* 0x0025300401007387 */ /* 0x0001e60000100a00 */
[----:B0-----:R-:W3:Y:S01]  /*6b380*/  LDL.64 R4, [R1+0xd0] ;  /* 0x0000d00001047983 */ /* 0x001ee20000100a00 */
[----:B------:R-:W2:Y:S02]  /*6b390*/  LDL.LU.64 R18, [R1+0x26c0] ;  /* 0x0026c00001127983 */ /* 0x000ea40000300a00 */
[----:B------:R-:W2:Y:S02]  /*6b3a0*/  LDL.LU.64 R16, [R1+0x26b8] ;  /* 0x0026b80001107983 */ /* 0x000ea40000300a00 */
[----:B------:R0:W-:Y:S02]  /*6b3b0*/  STL.64 [R1+0x2650], R20 ;  /* 0x0026501401007387 */ /* 0x0001e40000100a00 */
[----:B0-----:R-:W4:Y:S01]  /*6b3c0*/  LDL.LU R20, [R1+0x420] ;  /* 0x0004200001147983 */ /* 0x001f220000300800 */
[----:B------:R-:W-:Y:S02]  /*6b3d0*/  STL.64 [R1+0x7d0], R24 ;  /* 0x0007d01801007387 */ /* 0x000fe40000100a00 */
[----:B------:R-:W-:Y:S02]  /*6b3e0*/  STL.64 [R1+0x7d8], R26 ;  /* 0x0007d81a01007387 */ /* 0x000fe40000100a00 */
[----:B------:R-:W0:Y:S04]  /*6b3f0*/  LDSM.16.M88.4 R24, [R2+0x53000] ;  /* 0x053000000218783b */ /* 0x000e280000000200 */
[----:B------:R-:W4:Y:S01]  /*6b400*/  LDL.LU R21, [R1+0x424] ;  /* 0x0004240001157983 */ /* 0x000f220000300800 */
[----:B------:R-:W4:Y:S02]  /*6b410*/  LDL.LU R22, [R1+0x428] ;  /* 0x0004280001167983 */ /* 0x000f240000300800 */
[----:B------:R-:W4:Y:S02]  /*6b420*/  LDL.LU R23, [R1+0x42c] ;  /* 0x00042c0001177983 */ /* 0x000f240000300800 */
[----:B------:R-:W-:Y:S01]  /*6b430*/  IMAD.MOV.U32 R7, RZ, RZ, R8 ;  /* 0x000000ffff077224 */ /* 0x000fe200078e0008 */
[----:B------:R-:W-:Y:S01]  /*6b440*/  MOV R6, R9 ;  /* 0x0000000900067202 */ /* 0x000fe20000000f00 */
[----:B0-----:R-:W-:Y:S01]  /*6b450*/  STL.64 [R1+0x24c0], R26 ;  /* 0x0024c01a01007387 */ /* 0x001fe20000100a00 */
        /* <DEDUP_REMOVED lines=8> */
[----:B------:R-:W-:Y:S01]  /*6b4e0*/  STL.64 [R1+0x7c0], R12 ;  /* 0x0007c00c01007387 */ /* 0x000fe20000100a00 */
[----:B------:R0:W-:Y:S03]  /*6b4f0*/  STL.64 [R1+0x7c8], R14 ;  /* 0x0007c80e01007387 */ /* 0x0001e60000100a00 */
[----:B0-----:R-:W2:Y:S01]  /*6b500*/  LDL.LU.64 R14, [R1+0x26b0] ;  /* 0x0026b000010e7983 */ /* 0x001ea20000300a00 */
[----:B------:R-:W2:Y:S02]  /*6b510*/  LDL.LU.64 R12, [R1+0x26a8] ;  /* 0x0026a800010c7983 */ /* 0x000ea40000300a00 */
[----:B------:R-:W3:Y:S02]  /*6b520*/  LDL.LU.64 R10, [R1+0x26a0] ;  /* 0x0026a000010a7983 */ /* 0x000ee40000300a00 */
[----:B------:R-:W3:Y:S02]  /*6b530*/  LDL.LU.64 R8, [R1+0x2698] ;  /* 0x0026980001087983 */ /* 0x000ee40000300a00 */
[C---:B---3--:R-:W-:Y:S11]  /*6b540*/  HMMA.16816.F32 R8, R16.reuse, R4, R8 ;  /* 0x000000041008723c */ /* 0x048ff60000001808 */
[----:B------:R-:W-:Y:S11]  /*6b550*/  @!UPT UIADD3 URZ, URZ, URZ, URZ ;  /* 0x0000003f3f3ff290 */ /* 0x000ff6000fffe03f */
[----:B------:R-:W-:Y:S01]  /*6b560*/  @!UPT UIADD3 URZ, URZ, URZ, URZ ;  /* 0x0000003f3f3ff290 */ /* 0x000fe2000fffe03f */
[----:B------:R0:W-:Y:S01]  /*6b570*/  STL.64 [R1+0x7b0], R8 ;  /* 0x0007b00801007387 */ /* 0x0001e20000100a00 */
[----:B------:R2:W-:Y:S03]  /*6b580*/  STL.64 [R1+0x7b8], R10 ;  /* 0x0007b80a01007387 */ /* 0x0005e60000100a00 */
[----:B0-----:R-:W2:Y:S01]  /*6b590*/  LDL.LU.64 R8, [R1+0x2690] ;  /* 0x0026900001087983 */ /* 0x001ea20000300a00 */
[----:B------:R-:W-:Y:S01]  /*6b5a0*/  STL.64 [R1+0x2618], R4 ;  /* 0x0026180401007387 */ /* 0x000fe20000100a00 */
[C---:B--2---:R-:W-:Y:S02]  /*6b5b0*/  HMMA.16816.F32 R8, R16.reuse, R8, R12 ;  /* 0x000000081008723c */ /* 0x044fe4000000180c */
[----:B------:R-:W2:Y:S01]  /*6b5c0*/  LDL.LU.64 R14, [R1+0x2688] ;  /* 0x00268800010e7983 */ /* 0x000ea20000300a00 */
[----:B------:R-:W2:Y:S11]  /*6b5d0*/  LDL.LU.64 R12, [R1+0x2680] ;  /* 0x00268000010c7983 */ /* 0x000eb60000300a00 */
[----:B------:R-:W-:Y:S09]  /*6b5e0*/  @!UPT UIADD3 URZ, URZ, URZ, URZ ;  /* 0x0000003f3f3ff290 */ /* 0x000ff2000fffe03f */
        /* <DEDUP_REMOVED lines=13> */
[----:B------:R-:W4:Y:S11]  /*6b6c0*/  LDL.LU.64 R12, [R1+0x2658] ;  /* 0x00265800010c7983 */ /* 0x000f360000300a00 */
[----:B------:R-:W-:Y:S11]  /*6b6d0*/  @!UPT UIADD3 URZ, URZ, URZ, URZ ;  /* 0x0000003f3f3ff290 */ /* 0x000ff6000fffe03f */
[----:B------:R0:W-:Y:S01]  /*6b6e0*/  STL.64 [R1+0x770], R8 ;  /* 0x0007700801007387 */ /* 0x0001e20000100a00 */
[----:B------:R1:W-:Y:S03]  /*6b6f0*/  STL.64 [R1+0x778], R10 ;  /* 0x0007780a01007387 */ /* 0x0003e60000100a00 */
[----:B0-----:R-:W2:Y:S01]  /*6b700*/  LDL.LU R8, [R1+0x330] ;  /* 0x0003300001087983 */ /* 0x001ea20000300800 */
[----:B------:R-:W2:Y:S02]  /*6b710*/  LDL.LU R9, [R1+0x334] ;  /* 0x0003340001097983 */ /* 0x000ea40000300800 */
[----:B-1----:R-:W3:Y:S02]  /*6b720*/  LDL.LU R10, [R1+0x338] ;  /* 0x00033800010a7983 */ /* 0x002ee40000300800 */
[----:B------:R-:W3:Y:S01]  /*6b730*/  LDL.LU R11, [R1+0x33c] ;  /* 0x00033c00010b7983 */ /* 0x000ee20000300800 */
[----:B----4-:R-:W-:Y:S01]  /*6b740*/  HMMA.16816.F32 R12, R16, R12, R20 ;  /* 0x0000000c100c723c */ /* 0x010fe20000001814 */
[----:B---3--:R-:W-:Y:S01]  /*6b750*/  STL.64 [R1+0x25b8], R10 ;  /* 0x0025b80a01007387 */ /* 0x008fe20000100a00 */
[----:B--2---:R-:W-:Y:S02]  /*6b760*/  STL.64 [R1+0x25b0], R8 ;  /* 0x0025b00801007387 */ /* 0x004fe40000100a00 */
[----:B------:R-:W2:Y:S11]  /*6b770*/  LDL.LU.64 R20, [R1+0x2650] ;  /* 0x0026500001147983 */ /* 0x000eb60000300a00 */
[----:B------:R-:W-:Y:S08]  /*6b780*/  @!UPT UIADD3 URZ, URZ, URZ, URZ ;  /* 0x0000003f3f3ff290 */ /* 0x000ff0000fffe03f */
[----:B------:R-:W-:Y:S01]  /*6b790*/  STL.64 [R1+0x760], R12 ;  /* 0x0007600c01007387 */ /* 0x000fe20000100a00 */
[----:B------:R0:W-:Y:S04]  /*6b7a0*/  STL.64 [R1+0x768], R14 ;  /* 0x0007680e01007387 */ /* 0x0001e80000100a00 */
[----:B0-----:R-:W3:Y:S01]  /*6b7b0*/  LDL.LU.64 R14, [R1+0x2648] ;  /* 0x00264800010e7983 */ /* 0x001ee20000300a00 */
[----:B------:R-:W3:Y:S02]  /*6b7c0*/  LDL.LU.64 R12, [R1+0x2640] ;  /* 0x00264000010c7983 */ /* 0x000ee40000300a00 */
[----:B------:R-:W-:Y:S01]  /*6b7d0*/  IMAD.MOV.U32 R8, RZ, RZ, R29 ;  /* 0x000000ffff087224 */ /* 0x000fe200078e001d */
[----:B------:R-:W-:-:S07]  /*6b7e0*/  MOV R9, R28 ;  /* 0x0000001c00097202 */ /* 0x000fce0000000f00 */
[C---:B---3--:R-:W-:Y:S11]  /*6b7f0*/  HMMA.16816.F32 R12, R16.reuse, R8, R12 ;  /* 0x00000008100c723c */ /* 0x048ff6000000180c */
[----:B------:R-:W-:Y:S11]  /*6b800*/  @!UPT UIADD3 URZ, URZ, URZ, URZ ;  /* 0x0000003f3f3ff290 */ /* 0x000ff6000fffe03f */
[----:B------:R-:W-:Y:S01]  /*6b810*/  @!UPT UIADD3 URZ, URZ, URZ, URZ ;  /* 0x0000003f3f3ff290 */ /* 0x000fe2000fffe03f */
[----:B------:R-:W-:Y:S01]  /*6b820*/  STL.64 [R1+0x750], R12 ;  /* 0x0007500c01007387 */ /* 0x000fe20000100a00 */
[----:B------:R0:W-:Y:S03]  /*6b830*/  STL.64 [R1+0x758], R14 ;  /* 0x0007580e01007387 */ /* 0x0001e60000100a00 */
[----:B0-----:R-:W3:Y:S01]  /*6b840*/  LDL.LU.64 R14, [R1+0x2638] ;  /* 0x00263800010e7983 */ /* 0x001ee20000300a00 */
[----:B------:R-:W3:Y:S02]  /*6b850*/  LDL.LU.64 R12, [R1+0x2630] ;  /* 0x00263000010c7983 */ /* 0x000ee40000300a00 */
[----:B------:R0:W-:Y:S02]  /*6b860*/  STL.64 [R1+0x25c8], R8 ;  /* 0x0025c80801007387 */ /* 0x0001e40000100a00 */
[----:B0-----:R-:W4:Y:S01]  /*6b870*/  LDL.64 R8, [R1+0x90] ;  /* 0x0000900001087983 */ /* 0x001f220000100a00 */
[----:B--2---:R-:W-:Y:S03]  /*6b880*/  HMMA.16816.F32 R16, R16, R20, R24 ;  /* 0x000000141010723c */ /* 0x004fe60000001818 */
[----:B----4-:R0:W-:Y:S04]  /*6b890*/  STL.64 [R1+0x25d8], R8 ;  /* 0x0025d80801007387 */ /* 0x0101e80000100a00 */
[----:B0-----:R-:W2:Y:S04]  /*6b8a0*/  LDL.64 R8, [R1+0xa0] ;  /* 0x0000a00001087983 */ /* 0x001ea80000100a00 */
[----:B--2---:R-:W-:Y:S11]  /*6b8b0*/  STL.64 [R1+0x25f0], R8 ;  /* 0x0025f00801007387 */ /* 0x004ff60000100a00 */
[----:B------:R-:W-:Y:S01]  /*6b8c0*/  @!UPT UIADD3 URZ, URZ, URZ, URZ ;  /* 0x0000003f3f3ff290 */ /* 0x000fe2000fffe03f */
[----:B------:R-:W-:Y:S02]  /*6b8d0*/  STL.64 [R1+0x740], R16 ;  /* 0x0007401001007387 */ /* 0x000fe40000100a00 */
[----:B------:R-:W-:Y:S02]  /*6b8e0*/  STL.64 [R1+0x748], R18 ;  /* 0x0007481201007387 */ /* 0x000fe40000100a00 */
[----:B------:R0:W-:Y:S02]  /*6b8f0*/  STL.64 [R1+0x25d0], R20 ;  /* 0x0025d01401007387 */ /* 0x0001e40000100a00 */
[----:B0-----:R-:W2:Y:S01]  /*6b900*/  LDL.LU R20, [R1+0x360] ;  /* 0x0003600001147983 */ /* 0x001ea20000300800 */
[----:B------:R-:W2:Y:S02]  /*6b910*/  LDL.LU R21, [R1+0x364] ;  /* 0x0003640001157983 */ /* 0x000ea40000300800 */
[----:B------:R-:W4:Y:S02]  /*6b920*/  LDL.LU R22, [R1+0x368] ;  /* 0x0003680001167983 */ /* 0x000f240000300800 */
        /* <DEDUP_REMOVED lines=17> */
[----:B------:R-:W-:-:S02]  /*6ba40*/  MOV R4, R7 ;  /* 0x0000000700047202 */ /* 0x000fc40000000f00 */
[----:B------:R-:W-:Y:S01]  /*6ba50*/  MOV R5, R6 ;  /* 0x0000000600057202 */ /* 0x000fe20000000f00 */
        /* <DEDUP_REMOVED lines=19> */
[----:B0-----:R-:W2:Y:S01]  /*6bb90*/  LDL.64 R24, [R1+0xc0] ;  /* 0x0000c00001187983 */ /* 0x001ea20000100a00 */
[----:B------:R-:W3:Y:S02]  /*6bba0*/  LDL.LU.64 R10, [R1+0x2628] ;  /* 0x00262800010a7983 */ /* 0x000ee40000300a00 */
[----:B------:R-:W3:Y:S11]  /*6bbb0*/  LDL.LU.64 R8, [R1+0x2620] ;  /* 0x0026200001087983 */ /* 0x000ef60000300a00 */
[----:B------:R-:W-:Y:S04]  /*6bbc0*/  @!UPT UIADD3 URZ, URZ, URZ, URZ ;  /* 0x0000003f3f3ff290 */ /* 0x000fe8000fffe03f */
[----:B------:R0:W-:Y:S01]  /*6bbd0*/  STL.64 [R1+0x730], R4 ;  /* 0x0007300401007387 */ /* 0x0001e20000100a00 */
[----:B------:R-:W-:Y:S04]  /*6bbe0*/  STL.64 [R1+0x738], R6 ;  /* 0x0007380601007387 */ /* 0x000fe80000100a00 */
[----:B0-----:R-:W3:Y:S02]  /*6bbf0*/  LDL.LU.64 R4, [R1+0x2618] ;  /* 0x0026180001047983 */ /* 0x001ee40000300a00 */
[C---:B---3--:R-:W-:Y:S11]  /*6bc00*/  HMMA.16816.F32 R8, R12.reuse, R4, R8 ;  /* 0x000000040c08723c */ /* 0x048ff60000001808 */
        /* <DEDUP_REMOVED lines=8> */
[C---:B--2---:R-:W-:Y:S03]  /*6bc90*/  HMMA.16816.F32 R8, R12.reuse, R24, R8 ;  /* 0x000000180c08723c */ /* 0x044fe60000001808 */
[----:B---3--:R0:W-:Y:S04]  /*6bca0*/  STL.64 [R1+0x25c0], R4 ;  /* 0x0025c00401007387 */ /* 0x0081e80000100a00 */
[----:B0-----:R-:W2:Y:S01]  /*6bcb0*/  LDL.LU R4, [R1+0x350] ;  /* 0x0003500001047983 */ /* 0x001ea20000300800 */
[----:B------:R-:W2:Y:S02]  /*6bcc0*/  LDL.LU R5, [R1+0x354] ;  /* 0x0003540001057983 */ /* 0x000ea40000300800 */
[----:B------:R-:W2:Y:S02]  /*6bcd0*/  LDL.LU R6, [R1+0x358] ;  /* 0x0003580001067983 */ /* 0x000ea40000300800 */
[----:B------:R-:W2:Y:S11]  /*6bce0*/  LDL.LU R7, [R1+0x35c] ;  /* 0x00035c0001077983 */ /* 0x000eb60000300800 */
[----:B------:R-:W-:Y:S01]  /*6bcf0*/  STL.64 [R1+0x710], R8 ;  /* 0x0007100801007387 */ /* 0x000fe20000100a00 */
[----:B------:R0:W-:Y:S03]  /*6bd00*/  STL.64 [R1+0x718], R10 ;  /* 0x0007180a01007387 */ /* 0x0001e60000100a00 */
[----:B0-----:R-:W3:Y:S01]  /*6bd10*/  LDL.LU.64 R10, [R1+0x2600] ;  /* 0x00260000010a7983 */ /* 0x001ee20000300a00 */
[----:B------:R-:W3:Y:S02]  /*6bd20*/  LDL.LU.64 R8, [R1+0x25f8] ;  /* 0x0025f80001087983 */ /* 0x000ee40000300a00 */
[----:B------:R-:W-:Y:S01]  /*6bd30*/  IMAD.MOV.U32 R16, RZ, RZ, R3 ;  /* 0x000000ffff107224 */ /* 0x000fe200078e0003 */
[----:B------:R-:W-:Y:S01]  /*6bd40*/  MOV R17, R0 ;  /* 0x0000000000117202 */ /* 0x000fe20000000f00 */
        /* <DEDUP_REMOVED lines=9> */
[----:B------:R-:W-:Y:S03]  /*6bde0*/  STL.64 [R1+0x6f8], R10 ;  /* 0x0006f80a01007387 */ /* 0x000fe60000100a00 */
[----:B0-----:R-:W3:Y:S02]  /*6bdf0*/  LDL.LU.64 R8, [R1+0x25f0] ;  /* 0x0025f00001087983 */ /* 0x001ee40000300a00 */
        /* <DEDUP_REMOVED lines=13> */
[----:B------:R1:W-:Y:S03]  /*6bed0*/  STL.64 [R1+0x6d8], R22 ;  /* 0x0006d81601007387 */ /* 0x0003e60000100a00 */
[----:B0-----:R-:W3:Y:S01]  /*6bee0*/  LDL.LU.64 R20, [R1+0x25d0] ;  /* 0x0025d00001147983 */ /* 0x001ee20000300a00 */
[----:B-1----:R-:W-:Y:S01]  /*6bef0*/  IMAD.MOV.U32 R23, RZ, RZ, R8 ;  /* 0x000000ffff177224 */ /* 0x002fe200078e0008 */
[----:B------:R-:W-:Y:S02]  /*6bf00*/  MOV R22, R9 ;  /* 0x0000000900167202 */ /* 0x000fe40000000f00 */
[----:B------:R-:W2:Y:S02]  /*6bf10*/  LDL.LU.64 R8, [R1+0x25c8] ;  /* 0x0025c80001087983 */ /* 0x000ea40000300a00 */
[C---:B--2---:R-:W-:Y:S02]  /*6bf20*/  HMMA.16816.F32 R8, R12.reuse, R8, R4 ;  /* 0x000000080c08723c */ /* 0x044fe40000001804 */
[----:B------:R-:W2:Y:S11]  /*6bf30*/  LDL.LU.64 R4, [R1+0x25c0] ;  /* 0x0025c00001047983 */ /* 0x000eb60000300a00 */
[----:B------:R-:W-:Y:S10]  /*6bf40*/  @!UPT UIADD3 URZ, URZ, URZ, URZ ;  /* 0x0000003f3f3ff290 */ /* 0x000ff4000fffe03f */
[----:B------:R-:W-:Y:S01]  /*6bf50*/  STL.64 [R1+0x6c0], R8 ;  /* 0x0006c00801007387 */ /* 0x000fe20000100a00 */
[----:B------:R0:W-:Y:S03]  /*6bf60*/  STL.64 [R1+0x6c8], R10 ;  /* 0x0006c80a01007387 */ /* 0x0001e60000100a00 */
[----:B0-----:R-:W3:Y:S01]  /*6bf70*/  LDL.LU.64 R10, [R1+0x25b8] ;  /* 0x0025b800010a7983 */ /* 0x001ee20000300a00 */
[----:B------:R-:W3:Y:S02]  /*6bf80*/  LDL.LU.64 R8, [R1+0x25b0] ;  /* 0x0025b00001087983 */ /* 0x000ee40000300a00 */
[----:B---3--:R-:W-:Y:S01]  /*6bf90*/  HMMA.16816.F32 R12, R12, R20, R8 ;  /* 0x000000140c0c723c */ /* 0x008fe20000001808 */
[----:B------:R-:W4:Y:S01]  /*6bfa0*/  LDL.LU.64 R10, [R1+0x25a8] ;  /* 0x0025a800010a7983 */ /* 0x000f220000300a00 */
[----:B------:R-:W4:Y:S02]  /*6bfb0*/  LDL.LU.64 R8, [R1+0x25a0] ;  /* 0x0025a00001087983 */ /* 0x000f240000300a00 */
[----:B------:R-:W-:Y:S11]  /*6bfc0*/  STL.64 [R1+0x2540], R20 ;  /* 0x0025401401007387 */ /* 0x000ff60000100a00 */
[----:B------:R-:W-:Y:S08]  /*6bfd0*/  @!UPT UIADD3 URZ, URZ, URZ, URZ ;  /* 0x0000003f3f3ff290 */ /* 0x000ff0000fffe03f */
[----:B------:R0:W-:Y:S01]  /*6bfe0*/  STL.64 [R1+0x6b0], R12 ;  /* 0x0006b00c01007387 */ /* 0x0001e20000100a00 */
[----:B------:R-:W-:Y:S01]  /*6bff0*/  STL.64 [R1+0x6b8], R14 ;  /* 0x0006b80e01007387 */ /* 0x000fe20000100a00 */
[----:B0-----:R-:W-:Y:S02]  /*6c000*/  MOV R12, R3 ;  /* 0x00000003000c7202 */ /* 0x001fe40000000f00 */
[----:B------:R-:W-:-:S05]  /*6c010*/  MOV R13, R0 ;  /* 0x00000000000d7202 */ /* 0x000fca0000000f00 */
[----:B------:R0:W-:Y:S01]  /*6c020*/  STL.64 [R1+0x2578], R12 ;  /* 0x0025780c01007387 */ /* 0x0001e20000100a00 */
[----:B--2---:R-:W-:Y:S01]  /*6c030*/  IMAD.MOV.U32 R3, RZ, RZ, R4 ;  /* 0x000000ffff037224 */ /* 0x004fe200078e0004 */
[----:B------:R-:W-:Y:S02]  /*6c040*/  MOV R0, R5 ;  /* 0x0000000500007202 */ /* 0x000fe40000000f00 */
[----:B0-----:R-:W2:Y:S01]  /*6c050*/  LDL.LU R12, [R1+0x310] ;  /* 0x00031000010c7983 */ /* 0x001ea20000300800 */
[----:B------:R-:W2:Y:S02]  /*6c060*/  LDL.LU R13, [R1+0x314] ;  /* 0x00031400010d7983 */ /* 0x000ea40000300800 */
[----:B------:R-:W2:Y:S02]  /*6c070*/  LDL.LU R14, [R1+0x318] ;  /* 0x00031800010e7983 */ /* 0x000ea40000300800 */
[----:B------:R-:W2:Y:S01]  /*6c080*/  LDL.LU R15, [R1+0x31c] ;  /* 0x00031c00010f7983 */ /* 0x000ea20000300800 */
[C---:B----4-:R-:W-:Y:S11]  /*6c090*/  HMMA.16816.F32 R24, R8.reuse, R4, R24 ;  /* 0x000000040818723c */ /* 0x050ff60000001818 */
[----:B------:R-:W-:Y:S11]  /*6c0a0*/  @!UPT UIADD3 URZ, URZ, URZ, URZ ;  /* 0x0000003f3f3ff290 */ /* 0x000ff6000fffe03f */
[----:B------:R-:W-:Y:S01]  /*6c0b0*/  @!UPT UIADD3 URZ, URZ, URZ, URZ ;  /* 0x0000003f3f3ff290 */ /* 0x000fe2000fffe03f */
[----:B------:R0:W-:Y:S01]  /*6c0c0*/  STL.64 [R1+0x6a0], R24 ;  /* 0x0006a01801007387 */ /* 0x0001e20000100a00 */
[----:B------:R-:W-:Y:S03]  /*6c0d0*/  STL.64 [R1+0x6a8], R26 ;  /* 0x0006a81a01007387 */ /* 0x000fe60000100a00 */
[----:B0-----:R-:W3:Y:S01]  /*6c0e0*/  LDL.LU.64 R24, [R1+0x2598] ;  /* 0x0025980001187983 */ /* 0x001ee20000300a00 */
[----:B------:R-:W2:Y:S02]  /*6c0f0*/  LDL.LU.64 R4, [R1+0x2590] ;  /* 0x0025900001047983 */ /* 0x000ea40000300a00 */
[----:B--2---:R-:W-:Y:S01]  /*6c100*/  HMMA.16816.F32 R12, R8, R4, R12 ;  /* 0x00000004080c723c */ /* 0x004fe2000000180c */
[----:B------:R-:W-:Y:S02]  /*6c110*/  MOV R19, R4 ;  /* 0x0000000400137202 */ /* 0x000fe40000000f00 */
[----:B------:R-:W-:Y:S11]  /*6c120*/  MOV R18, R5 ;  /* 0x0000000500127202 */ /* 0x000ff60000000f00 */
[----:B------:R-:W-:Y:S09]  /*6c130*/  @!UPT UIADD3 URZ, URZ, URZ, URZ ;  /* 0x0000003f3f3ff290 */ /* 0x000ff2000fffe03f */
[----:B------:R-:W-:Y:S01]  /*6c140*/  STL.64 [R1+0x690], R12 ;  /* 0x0006900c01007387 */ /* 0x000fe20000100a00 */
[----:B------:R-:W-:Y:S02]  /*6c150*/  STL.64 [R1+0x698], R14 ;  /* 0x0006980e01007387 */ /* 0x000fe40000100a00 */
[----:B------:R-:W-:Y:S02]  /*6c160*/  STL.64 [R1+0x2588], R18 ;  /* 0x0025881201007387 */ /* 0x000fe40000100a00 */
[----:B------:R0:W-:Y:S02]  /*6c170*/  STL.64 [R1+0x2580], R16 ;  /* 0x0025801001007387 */ /* 0x0001e40000100a00 */
[----:B0-----:R-:W3:Y:S01]  /*6c180*/  LDL.LU R16, [R1+0x300] ;  /* 0x0003000001107983 */ /* 0x001ee20000300800 */
[----:B------:R-:W3:Y:S02]  /*6c190*/  LDL.LU R17, [R1+0x304] ;  /* 0x0003040001117983 */ /* 0x000ee40000300800 */
[----:B------:R-:W3:Y:S02]  /*6c1a0*/  LDL.LU R18, [R1+0x308] ;  /* 0x0003080001127983 */ /* 0x000ee40000300800 */
[----:B------:R-:W3:Y:S01]  /*6c1b0*/  LDL.LU R19, [R1+0x30c] ;  /* 0x00030c0001137983 */ /* 0x000ee20000300800 */
[----:B------:R-:W2:Y:S01]  /*6c1c0*/  LDL.LU R12, [R1+0x2f0] ;  /* 0x0002f000010c7983 */ /* 0x000ea20000300800 */
[----:B------:R-:W2:Y:S02]  /*6c1d0*/  LDL.LU R13, [R1+0x2f4] ;  /* 0x0002f400010d7983 */ /* 0x000ea40000300800 */
[----:B------:R-:W2:Y:S02]  /*6c1e0*/  LDL.LU R14, [R1+0x2f8] ;  /* 0x0002f800010e7983 */ /* 0x000ea40000300800 */
[----:B------:R-:W2:Y:S01]  /*6c1f0*/  LDL.LU R15, [R1+0x2fc] ;  /* 0x0002fc00010f7983 */ /* 0x000ea20000300800 */
[----:B------:R-:W4:Y:S04]  /*6c200*/  LDL.64 R20, [R1+0x80] ;  /* 0x0000800001147983 */ /* 0x000f280000100a00 */
[----:B----4-:R0:W-:Y:S01]  /*6c210*/  STL.64 [R1+0x2558], R20 ;  /* 0x0025581401007387 */ /* 0x0101e20000100a00 */
[----:B------:R-:W4:Y:S02]  /*6c220*/  LDL.LU R4, [R1+0x210] ;  /* 0x0002100001047983 */ /* 0x000f240000300800 */
[----:B------:R-:W4:Y:S02]  /*6c230*/  LDL.LU R5, [R1+0x214] ;  /* 0x0002140001057983 */ /* 0x000f240000300800 */
[----:B------:R-:W2:Y:S01]  /*6c240*/  LDL.LU R6, [R1+0x218] ;  /* 0x0002180001067983 */ /* 0x000ea20000300800 */
[----:B------:R-:W2:Y:S01]  /*6c250*/  LDL.LU R7, [R1+0x21c] ;  /* 0x00021c0001077983 */ /* 0x000ea20000300800 */
[----:B0-----:R-:W-:Y:S01]  /*6c260*/  IMAD.MOV.U32 R20, RZ, RZ, R23 ;  /* 0x000000ffff147224 */ /* 0x001fe200078e0017 */
[----:B------:R-:W-:-:S05]  /*6c270*/  MOV R21, R22 ;  /* 0x0000001600157202 */ /* 0x000fca0000000f00 */
[----:B------:R-:W-:Y:S04]  /*6c280*/  STL.64 [R1+0x2570], R20 ;  /* 0x0025701401007387 */ /* 0x000fe80000100a00 */
[----:B--2---:R-:W-:Y:S01]  /*6c290*/  STL.64 [R1+0x2550], R6 ;  /* 0x0025500601007387 */ /* 0x004fe20000100a00 */
[----:B----4-:R0:W-:Y:S03]  /*6c2a0*/  STL.64 [R1+0x2548], R4 ;  /* 0x0025480401007387 */ /* 0x0101e60000100a00 */
[----:B0-----:R-:W2:Y:S01]  /*6c2b0*/  LDL.LU R4, [R1+0x2c0] ;  /* 0x0002c00001047983 */ /* 0x001ea20000300800 */
[----:B------:R-:W2:Y:S02]  /*6c2c0*/  LDL.LU R5, [R1+0x2c4] ;  /* 0x0002c40001057983 */ /* 0x000ea40000300800 */
[----:B------:R-:W4:Y:S02]  /*6c2d0*/  LDL.LU R6, [R1+0x2c8] ;  /* 0x0002c80001067983 */ /* 0x000f240000300800 */
[----:B------:R-:W4:Y:S01]  /*6c2e0*/  LDL.LU R7, [R1+0x2cc] ;  /* 0x0002cc0001077983 */ /* 0x000f220000300800 */
[C---:B---3--:R-:W-:Y:S01]  /*6c2f0*/  HMMA.16816.F32 R16, R8.reuse, R24, R16 ;  /* 0x000000180810723c */ /* 0x048fe20000001810 */
[----:B------:R-:W3:Y:S01]  /*6c300*/  LDL.LU R20, [R1+0x2e0] ;  /* 0x0002e00001147983 */ /* 0x000ee20000300800 */
[----:B------:R-:W3:Y:S02]  /*6c310*/  LDL.LU R21, [R1+0x2e4] ;  /* 0x0002e40001157983 */ /* 0x000ee40000300800 */
[----:B------:R-:W3:Y:S02]  /*6c320*/  LDL.LU R22, [R1+0x2e8] ;  /* 0x0002e80001167983 */ /* 0x000ee40000300800 */
[----:B------:R-:W3:Y:S01]  /*6c330*/  LDL.LU R23, [R1+0x2ec] ;  /* 0x0002ec0001177983 */ /* 0x000ee20000300800 */
[----:B----4-:R-:W-:Y:S01]  /*6c340*/  STL.64 [R1+0x2568], R6 ;  /* 0x0025680601007387 */ /* 0x010fe20000100a00 */
[----:B--2---:R0:W-:Y:S03]  /*6c350*/  STL.64 [R1+0x2560], R4 ;  /* 0x0025600401007387 */ /* 0x0041e60000100a00 */
[----:B0-----:R-:W2:Y:S01]  /*6c360*/  LDL.LU R4, [R1+0x2d0] ;  /* 0x0002d00001047983 */ /* 0x001ea20000300800 */
[----:B------:R-:W2:Y:S02]  /*6c370*/  LDL.LU R5, [R1+0x2d4] ;  /* 0x0002d40001057983 */ /* 0x000ea40000300800 */
[----:B------:R-:W2:Y:S02]  /*6c380*/  LDL.LU R6, [R1+0x2d8] ;  /* 0x0002d80001067983 */ /* 0x000ea40000300800 */
[----:B------:R-:W2:Y:S07]  /*6c390*/  LDL.LU R7, [R1+0x2dc] ;  /* 0x0002dc0001077983 */ /* 0x000eae0000300800 */
[----:B------:R-:W-:Y:S01]  /*6c3a0*/  STL.64 [R1+0x680], R16 ;  /* 0x0006801001007387 */ /* 0x000fe20000100a00 */
[----:B------:R0:W-:Y:S03]  /*6c3b0*/  STL.64 [R1+0x688], R18 ;  /* 0x0006881201007387 */ /* 0x0001e60000100a00 */
[----:B0-----:R-:W4:Y:S01]  /*6c3c0*/  LDL.LU.64 R18, [R1+0x2588] ;  /* 0x0025880001127983 */ /* 0x001f220000300a00 */
[----:B------:R-:W2:Y:S02]  /*6c3d0*/  LDL.LU.64 R16, [R1+0x2580] ;  /* 0x0025800001107983 */ /* 0x000ea40000300a00 */
[----:B------:R4:W-:Y:S01]  /*6c3e0*/  STL.64 [R1+0x2500], R24 ;  /* 0x0025001801007387 */ /* 0x0009e20000100a00 */
[----:B--2---:R-:W-:Y:S01]  /*6c3f0*/  HMMA.16816.F32 R12, R8, R16, R12 ;  /* 0x00000010080c723c */ /* 0x004fe2000000180c */
[----:B----4-:R-:W-:-:S02]  /*6c400*/  MOV R24, R19 ;  /* 0x0000001300187202 */ /* 0x010fc40000000f00 */
[----:B------:R-:W-:-:S05]  /*6c410*/  MOV R25, R18 ;  /* 0x0000001200197202 */ /* 0x000fca0000000f00 */
[----:B------:R-:W-:Y:S11]  /*6c420*/  STL.64 [R1+0x2518], R24 ;  /* 0x0025181801007387 */ /* 0x000ff60000100a00 */
[----:B------:R-:W-:Y:S04]  /*6c430*/  @!UPT UIADD3 URZ, URZ, URZ, URZ ;  /* 0x0000003f3f3ff290 */ /* 0x000fe8000fffe03f */
[----:B------:R0:W-:Y:S01]  /*6c440*/  STL.64 [R1+0x660], R12 ;  /* 0x0006600c01007387 */ /* 0x0001e20000100a00 */
[----:B------:R-:W-:Y:S03]  /*6c450*/  STL.64 [R1+0x668], R14 ;  /* 0x0006680e01007387 */ /* 0x000fe60000100a00 */
[----:B0-----:R-:W3:Y:S01]  /*6c460*/  LDL.LU.64 R12, [R1+0x2578] ;  /* 0x00257800010c7983 */ /* 0x001ee20000300a00 */
        /* <DEDUP_REMOVED lines=28> */
[----:B0-----:R-:W3:Y:S01]  /*6c630*/  LDL.LU.64 R20, [R1+0x2558] ;  /* 0x0025580001147983 */ /* 0x001ee20000300a00 */
[----:B------:R-:W-:Y:S01]  /*6c640*/  IMAD.MOV.U32 R24, RZ, RZ, R3 ;  /* 0x000000ffff187224 */ /* 0x000fe200078e0003 */
[----:B------:R-:W-:Y:S01]  /*6c650*/  MOV R25, R0 ;  /* 0x0000000000197202 */ /* 0x000fe20000000f00 */
        /* <DEDUP_REMOVED lines=9> */
[----:B---3--:R-:W-:Y:S01]  /*6c6f0*/  HMMA.16816.F32 R8, R8, R20, R4 ;  /* 0x000000140808723c */ /* 0x008fe20000001804 */
[----:B------:R-:W2:Y:S01]  /*6c700*/  LDL.LU.64 R6, [R1+0x2538] ;  /* 0x0025380001067983 */ /* 0x000ea20000300a00 */
[----:B------:R-:W2:Y:S02]  /*6c710*/  LDL.LU.64 R4, [R1+0x2530] ;  /* 0x0025300001047983 */ /* 0x000ea40000300a00 */
[----:B------:R0:W-:Y:S02]  /*6c720*/  STL.64 [R1+0x24c8], R20 ;  /* 0x0024c81401007387 */ /* 0x0001e40000100a00 */
[----:B0-----:R-:W3:Y:S11]  /*6c730*/  LDL.LU R20, [R1+0x1d0] ;  /* 0x0001d00001147983 */ /* 0x001ef60000300800 */
[----:B------:R-:W-:Y:S06]  /*6c740*/  @!UPT UIADD3 URZ, URZ, URZ, URZ ;  /* 0x0000003f3f3ff290 */ /* 0x000fec000fffe03f */
[----:B------:R0:W-:Y:S01]  /*6c750*/  STL.64 [R1+0x600], R8 ;  /* 0x0006000801007387 */ /* 0x0001e20000100a00 */
[----:B------:R-:W-:Y:S02]  /*6c760*/  STL.64 [R1+0x608], R10 ;  /* 0x0006080a01007387 */ /* 0x000fe40000100a00 */
[----:B------:R-:W3:Y:S02]  /*6c770*/  LDL.LU R21, [R1+0x1d4] ;  /* 0x0001d40001157983 */ /* 0x000ee40000300800 */
[----:B------:R-:W3:Y:S01]  /*6c780*/  LDL.LU R22, [R1+0x1d8] ;  /* 0x0001d80001167983 */ /* 0x000ee20000300800 */
[----:B------:R-:W3:Y:S04]  /*6c790*/  LDL.LU R23, [R1+0x1dc] ;  /* 0x0001dc0001177983 */ /* 0x000ee80000300800 */
[----:B0-----:R-:W4:Y:S01]  /*6c7a0*/  LDL.64 R8, [R1+0x90] ;  /* 0x0000900001087983 */ /* 0x001f220000100a00 */
        /* <DEDUP_REMOVED lines=19> */
[----:B0-----:R-:W3:Y:S01]  /*6c8e0*/  LDL.LU.64 R16, [R1+0x24f8] ;  /* 0x0024f80001107983 */ /* 0x001ee20000300a00 */
[----:B------:R-:W-:Y:S01]  /*6c8f0*/  IMAD.MOV.U32 R11, RZ, RZ, R24 ;  /* 0x000000ffff0b7224 */ /* 0x000fe200078e0018 */
[----:B------:R-:W-:Y:S01]  /*6c900*/  MOV R10, R25 ;  /* 0x00000019000a7202 */ /* 0x000fe20000000f00 */
[----:B------:R-:W2:Y:S01]  /*6c910*/  LDL.LU.64 R26, [R1+0x24f0] ;  /* 0x0024f000011a7983 */ /* 0x000ea20000300a00 */
[----:B------:R-:W2:Y:S01]  /*6c920*/  LDL.LU.64 R24, [R1+0x24e8] ;  /* 0x0024e80001187983 */ /* 0x000ea20000300a00 */
[----:B---3--:R-:W-:Y:S03]  /*6c930*/  HMMA.16816.F32 R20, R4, R16, R20 ;  /* 0x000000100414723c */ /* 0x008fe60000001814 */
[----:B------:R0:W-:Y:S04]  /*6c940*/  STL.64 [R1+0x2470], R16 ;  /* 0x0024701001007387 */ /* 0x0001e80000100a00 */
[----:B0-----:R-:W-:-:S02]  /*6c950*/  MOV R16, R11 ;  /* 0x0000000b00107202 */ /* 0x001fc40000000f00 */
[----:B------:R-:W-:Y:S11]  /*6c960*/  MOV R17, R10 ;  /* 0x0000000a00117202 */ /* 0x000ff60000000f00 */
[----:B------:R-:W-:Y:S03]  /*6c970*/  @!UPT UIADD3 URZ, URZ, URZ, URZ ;  /* 0x0000003f3f3ff290 */ /* 0x000fe6000fffe03f */
[----:B------:R-:W-:Y:S01]  /*6c980*/  STL.64 [R1+0x5c0], R20 ;  /* 0x0005c01401007387 */ /* 0x000fe20000100a00 */
[----:B------:R-:W-:Y:S02]  /*6c990*/  STL.64 [R1+0x5c8], R22 ;  /* 0x0005c81601007387 */ /* 0x000fe40000100a00 */
[----:B------:R2:W-:Y:S02]  /*6c9a0*/  STL.64 [R1+0x2488], R16 ;  /* 0x0024881001007387 */ /* 0x0005e40000100a00 */
[C---:B--2---:R-:W-:Y:S01]  /*6c9b0*/  HMMA.16816.F32 R16, R4.reuse, R12, R24 ;  /* 0x0000000c0410723c */ /* 0x044fe20000001818 */
[----:B------:R-:W2:Y:S11]  /*6c9c0*/  LDL.LU R24, [R1+0x130] ;  /* 0x0001300001187983 */ /* 0x000eb60000300800 */
[----:B------:R-:W-:Y:S11]  /*6c9d0*/  @!UPT UIADD3 URZ, URZ, URZ, URZ ;  /* 0x0000003f3f3ff290 */ /* 0x000ff6000fffe03f */
[----:B------:R-:W-:Y:S01]  /*6c9e0*/  STL.64 [R1+0x5b0], R16 ;  /* 0x0005b01001007387 */ /* 0x000fe20000100a00 */
[----:B------:R-:W-:Y:S02]  /*6c9f0*/  STL.64 [R1+0x5b8], R18 ;  /* 0x0005b81201007387 */ /* 0x000fe40000100a00 */
[----:B------:R-:W2:Y:S02]  /*6ca00*/  LDL.LU R25, [R1+0x134] ;  /* 0x0001340001197983 */ /* 0x000ea40000300800 */
[----:B------:R-:W3:Y:S01]  /*6ca10*/  LDL.LU R26, [R1+0x138] ;  /* 0x00013800011a7983 */ /* 0x000ee20000300800 */
[----:B------:R-:W3:Y:S01]  /*6ca20*/  LDL.LU R27, [R1+0x13c] ;  /* 0x00013c00011b7983 */ /* 0x000ee20000300800 */
[----:B------:R-:W-:Y:S01]  /*6ca30*/  IMAD.MOV.U32 R20, RZ, RZ, R3 ;  /* 0x000000ffff147224 */ /* 0x000fe200078e0003 */
[----:B------:R-:W-:Y:S02]  /*6ca40*/  MOV R21, R0 ;  /* 0x0000000000157202 */ /* 0x000fe40000000f00 */
[----:B---3--:R-:W-:Y:S01]  /*6ca50*/  STL.64 [R1+0x24d8], R26 ;  /* 0x0024d81a01007387 */ /* 0x008fe20000100a00 */
[----:B--2---:R-:W-:Y:S02]  /*6ca60*/  STL.64 [R1+0x24d0], R24 ;  /* 0x0024d01801007387 */ /* 0x004fe40000100a00 */
        /* <DEDUP_REMOVED lines=9> */
[----:B------:R-:W3:Y:S04]  /*6cb00*/  LDL.64 R16, [R1+0xd0] ;  /* 0x0000d00001107983 */ /* 0x000ee80000100a00 */
[----:B---3--:R0:W-:Y:S04]  /*6cb10*/  STL.64 [R1+0x24a0], R16 ;  /* 0x0024a01001007387 */ /* 0x0081e80000100a00 */
[----:B0-----:R-:W3:Y:S01]  /*6cb20*/  LDL.64 R16, [R1+0xe0] ;  /* 0x0000e00001107983 */ /* 0x001ee20000100a00 */
        /* <DEDUP_REMOVED lines=23> */
[----:B------:R-:W2:Y:S02]  /*6cca0*/  LDL.LU R15, [R1+0x12c] ;  /* 0x00012c00010f7983 */ /* 0x000ea40000300800 */
        /* <DEDUP_REMOVED lines=9> */
[----:B------:R-:W4:Y:S01]  /*6cd40*/  LDL.LU.64 R26, [R1+0x24d8] ;  /* 0x0024d800011a7983 */ /* 0x000f220000300a00 */
[----:B------:R-:W4:Y:S11]  /*6cd50*/  LDL.LU.64 R24, [R1+0x24d0] ;  /* 0x0024d00001187983 */ /* 0x000f360000300a00 */
[----:B------:R-:W-:Y:S10]  /*6cd60*/  @!UPT UIADD3 URZ, URZ, URZ, URZ ;  /* 0x0000003f3f3ff290 */ /* 0x000ff4000fffe03f */
[----:B------:R0:W-:Y:S01]  /*6cd70*/  STL.64 [R1+0x590], R20 ;  /* 0x0005901401007387 */ /* 0x0001e20000100a00 */
[----:B------:R-:W-:Y:S03]  /*6cd80*/  STL.64 [R1+0x598], R22 ;  /* 0x0005981601007387 */ /* 0x000fe60000100a00 */
[----:B0-----:R-:W4:Y:S02]  /*6cd90*/  LDL.LU.64 R20, [R1+0x24c8] ;  /* 0x0024c80001147983 */ /* 0x001f240000300a00 */
[----:B----4-:R-:W-:Y:S02]  /*6cda0*/  HMMA.16816.F32 R4, R4, R20, R24 ;  /* 0x000000140404723c */ /* 0x010fe40000001818 */
[----:B------:R-:W2:Y:S01]  /*6cdb0*/  LDL.LU.64 R26, [R1+0x24c0] ;  /* 0x0024c000011a7983 */ /* 0x000ea20000300a00 */
[----:B------:R-:W2:Y:S11]  /*6cdc0*/  LDL.LU.64 R24, [R1+0x24b8] ;  /* 0x0024b80001187983 */ /* 0x000eb60000300a00 */
[----:B------:R-:W-:Y:S09]  /*6cdd0*/  @!UPT UIADD3 URZ, URZ, URZ, URZ ;  /* 0x0000003f3f3ff290 */ /* 0x000ff2000fffe03f */
[----:B------:R0:W-:Y:S01]  /*6cde0*/  STL.64 [R1+0x580], R4 ;  /* 0x0005800401007387 */ /* 0x0001e20000100a00 */
[----:B------:R-:W-:Y:S03]  /*6cdf0*/  STL.64 [R1+0x588], R6 ;  /* 0x0005880601007387 */ /* 0x000fe60000100a00 */
[----:B0-----:R-:W4:Y:S01]  /*6ce00*/  LDL.64 R4, [R1+0x80] ;  /* 0x0000800001047983 */ /* 0x001f220000100a00 */
[----:B---3--:R-:W-:Y:S02]  /*6ce10*/  MOV R23, R16 ;  /* 0x0000001000177202 */ /* 0x008fe40000000f00 */
[----:B------:R-:W-:Y:S01]  /*6ce20*/  MOV R22, R17 ;  /* 0x0000001100167202 */ /* 0x000fe20000000f00 */
[C---:B--2---:R-:W-:Y:S01]  /*6ce30*/  HMMA.16816.F32 R12, R24.reuse, R16, R12 ;  /* 0x00000010180c723c */ /* 0x044fe2000000180c */
[----:B----4-:R0:W-:Y:S04]  /*6ce40*/  STL.64 [R1+0x2458], R4 ;  /* 0x0024580401007387 */ /* 0x0101e80000100a00 */
[----:B0-----:R-:W2:Y:S01]  /*6ce50*/  LDL.LU R4, [R1+0x2b0] ;  /* 0x0002b00001047983 */ /* 0x001ea20000300800 */
[----:B------:R-:W2:Y:S02]  /*6ce60*/  LDL.LU R5, [R1+0x2b4] ;  /* 0x0002b40001057983 */ /* 0x000ea40000300800 */
[----:B------:R-:W2:Y:S02]  /*6ce70*/  LDL.LU R6, [R1+0x2b8] ;  /* 0x0002b80001067983 */ /* 0x000ea40000300800 */
[----:B------:R-:W2:Y:S11]  /*6ce80*/  LDL.LU R7, [R1+0x2bc] ;  /* 0x0002bc0001077983 */ /* 0x000eb60000300800 */
[----:B------:R-:W-:Y:S02]  /*6ce90*/  @!UPT UIADD3 URZ, URZ, URZ, URZ ;  /* 0x0000003f3f3ff290 */ /* 0x000fe4000fffe03f */
[----:B------:R-:W-:Y:S01]  /*6cea0*/  STL.64 [R1+0x570], R12 ;  /* 0x0005700c01007387 */ /* 0x000fe20000100a00 */
[----:B------:R0:W-:Y:S03]  /*6ceb0*/  STL.64 [R1+0x578], R14 ;  /* 0x0005780e01007387 */ /* 0x0001e60000100a00 */
[----:B0-----:R-:W3:Y:S01]  /*6cec0*/  LDL.LU.64 R14, [R1+0x24b0] ;  /* 0x0024b000010e7983 */ /* 0x001ee20000300a00 */
[----:B------:R-:W3:Y:S02]  /*6ced0*/  LDL.LU.64 R12, [R1+0x24a8] ;  /* 0x0024a800010c7983 */ /* 0x000ee40000300a00 */
[----:B------:R-:W3:Y:S02]  /*6cee0*/  LDL.LU.64 R16, [R1+0x24a0] ;  /* 0x0024a00001107983 */ /* 0x000ee40000300a00 */
[----:B------:R-:W-:Y:S01]  /*6cef0*/  STL [R1+0x2454], R22 ;  /* 0x0024541601007387 */ /* 0x000fe20000100800 */
[----:B------:R-:W-:Y:S01]  /*6cf00*/  STL [R1+0x2450], R23 ;  /* 0x0024501701007387 */ /* 0x000fe20000100800 */
[C---:B---3--:R-:W-:Y:S01]  /*6cf10*/  HMMA.16816.F32 R12, R24.reuse, R16, R12 ;  /* 0x00000010180c723c */ /* 0x048fe2000000180c */
[----:B------:R-:W-:Y:S01]  /*6cf20*/  IMAD.MOV.U32 R29, RZ, RZ, R16 ;  /* 0x000000ffff1d7224 */ /* 0x000fe200078e0010 */
[----:B------:R-:W-:Y:S11]  /*6cf30*/  MOV R28, R17 ;  /* 0x00000011001c7202 */ /* 0x000ff60000000f00 */
[----:B------:R-:W-:Y:S10]  /*6cf40*/  @!UPT UIADD3 URZ, URZ, URZ, URZ ;  /* 0x0000003f3f3ff290 */ /* 0x000ff4000fffe03f */
[----:B------:R-:W-:Y:S01]  /*6cf50*/  STL.64 [R1+0x560], R12 ;  /* 0x0005600c01007387 */ /* 0x000fe20000100a00 */
[----:B------:R0:W-:Y:S03]  /*6cf60*/  STL.64 [R1+0x568], R14 ;  /* 0x0005680e01007387 */ /* 0x0001e60000100a00 */
        /* <DEDUP_REMOVED lines=14> */
[----:B------:R-:W-:Y:S02]  /*6d050*/  STL.64 [R1+0x548], R18 ;  /* 0x0005481201007387 */ /* 0x000fe40000100a00 */
[----:B------:R-:W-:Y:S01]  /*6d060*/  LDSM.16.M88.4 R16, [R2+0x53800] ;  /* 0x053800000210783b */ /* 0x000fe20000000200 */
[C---:B---3--:R-:W-:Y:S01]  /*6d070*/  HMMA.16816.F32 R12, R24.reuse, R12, R8 ;  /* 0x0000000c180c723c */ /* 0x048fe20000001808 */
[----:B------:R-:W2:Y:S11]  /*6d080*/  LDL.LU.64 R8, [R1+0x2460] ;  /* 0x0024600001087983 */ /* 0x000eb60000300a00 */
[----:B------:R-:W-:Y:S11]  /*6d090*/  @!UPT UIADD3 URZ, URZ, URZ, URZ ;  /* 0x0000003f3f3ff290 */ /* 0x000ff6000fffe03f */
[----:B------:R-:W-:Y:S01]  /*6d0a0*/  STL.64 [R1+0x530], R12 ;  /* 0x0005300c01007387 */ /* 0x000fe20000100a00 */
[----:B------:R-:W-:Y:S02]  /*6d0b0*/  STL.64 [R1+0x538], R14 ;  /* 0x0005380e01007387 */ /* 0x000fe40000100a00 */
[----:B------:R-:W0:Y:S02]  /*6d0c0*/  LDSM.16.M88.4 R12, [R2+0x54000] ;  /* 0x05400000020c783b */ /* 0x000e240000000200 */
[----:B0-----:R-:W-:Y:S02]  /*6d0d0*/  STL.64 [R1+0x23e0], R14 ;  /* 0x0023e00e01007387 */ /* 0x001fe40000100a00 */
[----:B------:R0:W-:Y:S02]  /*6d0e0*/  STL.64 [R1+0x23d8], R12 ;  /* 0x0023d80c01007387 */ /* 0x0001e40000100a00 */
[----:B0-----:R-:W3:Y:S01]  /*6d0f0*/  LDL.LU R12, [R1+0x640] ;  /* 0x00064000010c7983 */ /* 0x001ee20000300800 */
[----:B------:R-:W3:Y:S02]  /*6d100*/  LDL.LU R13, [R1+0x644] ;  /* 0x00064400010d7983 */ /* 0x000ee40000300800 */
[----:B------:R-:W3:Y:S02]  /*6d110*/  LDL.LU R14, [R1+0x648] ;  /* 0x00064800010e7983 */ /* 0x000ee40000300800 */
[----:B------:R-:W3:Y:S01]  /*6d120*/  LDL.LU R15, [R1+0x64c] ;  /* 0x00064c00010f7983 */ /* 0x000ee20000300800 */
[----:B--2---:R-:W-:Y:S01]  /*6d130*/  HMMA.16816.F32 R4, R24, R8, R4 ;  /* 0x000000081804723c */ /* 0x004fe20000001804 */
[----:B------:R-:W-:-:S02]  /*6d140*/  MOV R22, R8 ;  /* 0x0000000800167202 */ /* 0x000fc40000000f00 */
[----:B------:R-:W-:Y:S02]  /*6d150*/  MOV R23, R9 ;  /* 0x0000000900177202 */ /* 0x000fe40000000f00 */
[----:B------:R-:W0:Y:S11]  /*6d160*/  LDSM.16.M88.4 R8, [R2+0x54800] ;  /* 0x054800000208783b */ /* 0x000e360000000200 */
[----:B------:R-:W-:Y:S07]  /*6d170*/  @!UPT UIADD3 URZ, URZ, URZ, URZ ;  /* 0x0000003f3f3ff290 */ /* 0x000fee000fffe03f */
[----:B------:R1:W-:Y:S01]  /*6d180*/  STL.64 [R1+0x520], R4 ;  /* 0x0005200401007387 */ /* 0x0003e20000100a00 */
[----:B------:R-:W-:Y:S03]  /*6d190*/  STL.64 [R1+0x528], R6 ;  /* 0x0005280601007387 */ /* 0x000fe60000100a00 */
[----:B-1----:R-:W2:Y:S04]  /*6d1a0*/  LDL.LU.64 R4, [R1+0x2458] ;  /* 0x0024580001047983 */ /* 0x002ea80000300a00 */
[----:B0-----:R-:W-:Y:S01]  /*6d1b0*/  STL.64 [R1+0x2368], R10 ;  /* 0x0023680a01007387 */ /* 0x001fe20000100a00 */
[----:B------:R0:W-:Y:S03]  /*6d1c0*/  STL.64 [R1+0x2360], R8 ;  /* 0x0023600801007387 */ /* 0x0001e60000100a00 */
[----:B0-----:R-:W4:Y:S01]  /*6d1d0*/  LDL.LU R8, [R1+0x620] ;  /* 0x0006200001087983 */ /* 0x001f220000300800 */
[----:B------:R-:W4:Y:S02]  /*6d1e0*/  LDL.LU R9, [R1+0x624] ;  /* 0x0006240001097983 */ /* 0x000f240000300800 */
[----:B------:R-:W4:Y:S02]  /*6d1f0*/  LDL.LU R10, [R1+0x628] ;  /* 0x00062800010a7983 */ /* 0x000f240000300800 */
[----:B------:R-:W4:Y:S02]  /*6d200*/  LDL.LU R11, [R1+0x62c] ;  /* 0x00062c00010b7983 */ /* 0x000f240000300800 */
[----:B--2---:R-:W-:Y:S01]  /*6d210*/  IMAD.MOV.U32 R3, RZ, RZ, R4 ;  /* 0x000000ffff037224 */ /* 0x004fe200078e0004 */
[----:B------:R-:W-:Y:S01]  /*6d220*/  MOV R0, R5 ;  /* 0x0000000500007202 */ /* 0x000fe20000000f00 */
[C---:B----4-:R-:W-:Y:S01]  /*6d230*/  HMMA.16816.F32 R8, R24.reuse, R4, R8 ;  /* 0x000000041808723c */ /* 0x050fe20000001808 */
[----:B------:R-:W0:Y:S11]  /*6d240*/  LDSM.16.M88.4 R4, [R2+0x55000] ;  /* 0x055000000204783b */ /* 0x000e360000000200 */
[----:B------:R-:W-:Y:S11]  /*6d250*/  @!UPT UIADD3 URZ, URZ, URZ, URZ ;  /* 0x0000003f3f3ff290 */ /* 0x000ff6000fffe03f */
[----:B------:R-:W-:Y:S01]  /*6d260*/  STL.64 [R1+0x510], R8 ;  /* 0x0005100801007387 */ /* 0x000fe20000100a00 */
[----:B------:R-:W-:Y:S03]  /*6d270*/  STL.64 [R1+0x518], R10 ;  /* 0x0005180a01007387 */ /* 0x000fe60000100a00 */
[----:B0-----:R-:W-:Y:S01]  /*6d280*/  STL.64 [R1+0x22c8], R6 ;  /* 0x0022c80601007387 */ /* 0x001fe20000100a00 */
[----:B------:R0:W-:Y:S02]  /*6d290*/  STL.64 [R1+0x22c0], R4 ;  /* 0x0022c00401007387 */ /* 0x0001e40000100a00 */
[----:B0-----:R-:W-:Y:S02]  /*6d2a0*/  MOV R4, R22 ;  /* 0x0000001600047202 */ /* 0x001fe40000000f00 */
[----:B------:R-:W-:Y:S01]  /*6d2b0*/  MOV R5, R23 ;  /* 0x0000001700057202 */ /* 0x000fe20000000f00 */
[----:B------:R-:W2:Y:S01]  /*6d2c0*/  LDL.LU R22, [R1+0x2454] ;  /* 0x0024540001167983 */ /* 0x000ea20000300800 */
[----:B------:R-:W4:Y:S03]  /*6d2d0*/  LDL.LU R23, [R1+0x2450] ;  /* 0x0024500001177983 */ /* 0x000f260000300800 */
[----:B------:R3:W-:Y:S02]  /*6d2e0*/  STL.64 [R1+0x2408], R4 ;  /* 0x0024080401007387 */ /* 0x0007e40000100a00 */
[----:B---3--:R-:W-:Y:S02]  /*6d2f0*/  HMMA.16816.F32 R4, R24, R20, R12 ;  /* 0x000000141804723c */ /* 0x008fe4000000180c */
[----:B------:R-:W3:Y:S04]  /*6d300*/  LDL.LU R12, [R1+0x790] ;  /* 0x00079000010c7983 */ /* 0x000ee80000300800 */
[----:B------:R-:W0:Y:S11]  /*6d310*/  LDSM.16.M88.4 R24, [R2+0x55800] ;  /* 0x055800000218783b */ /* 0x000e360000000200 */
[----:B------:R-:W-:Y:S06]  /*6d320*/  @!UPT UIADD3 URZ, URZ, URZ, URZ ;  /* 0x0000003f3f3ff290 */ /* 0x000fec000fffe03f */
[----:B------:R-:W-:Y:S01]  /*6d330*/  STL.64 [R1+0x480], R4 ;  /* 0x0004800401007387 */ /* 0x000fe20000100a00 */
[----:B------:R-:W-:Y:S02]  /*6d340*/  STL.64 [R1+0x488], R6 ;  /* 0x0004880601007387 */ /* 0x000fe40000100a00 */
[----:B------:R-:W3:Y:S02]  /*6d350*/  LDL.LU R13, [R1+0x794] ;  /* 0x00079400010d7983 */ /* 0x000ee40000300800 */
[----:B------:R-:W2:Y:S01]  /*6d360*/  LDL.LU R14, [R1+0x798] ;  /* 0x00079800010e7983 */ /* 0x000ea20000300800 */
[----:B------:R-:W2:Y:S04]  /*6d370*/  LDL.LU R15, [R1+0x79c] ;  /* 0x00079c00010f7983 */ /* 0x000ea80000300800 */
[----:B--2---:R-:W-:Y:S01]  /*6d380*/  STL.64 [R1+0x2430], R14 ;  /* 0x0024300e01007387 */ /* 0x004fe20000100a00 */
[----:B---3--:R-:W-:Y:S02]  /*6d390*/  STL.64 [R1+0x2428], R12 ;  /* 0x0024280c01007387 */ /* 0x008fe40000100a00 */
[----:B------:R1:W-:Y:S02]  /*6d3a0*/  STL.64 [R1+0x23e8], R20 ;  /* 0x0023e81401007387 */ /* 0x0003e40000100a00 */
[----:B-1----:R-:W-:Y:S01]  /*6d3b0*/  IMAD.MOV.U32 R20, RZ, RZ, R29 ;  /* 0x000000ffff147224 */ /* 0x002fe200078e001d */
[----:B------:R-:W-:-:S05]  /*6d3c0*/  MOV R21, R28 ;  /* 0x0000001c00157202 */ /* 0x000fca0000000f00 */
[----:B------:R-:W-:Y:S01]  /*6d3d0*/  STL.64 [R1+0x2438], R20 ;  /* 0x0024381401007387 */ /* 0x000fe20000100a00 */
[----:B------:R-:W2:Y:S02]  /*6d3e0*/  LDL.LU R12, [R1+0x700] ;  /* 0x00070000010c7983 */ /* 0x000ea40000300800 */
[----:B------:R-:W2:Y:S02]  /*6d3f0*/  LDL.LU R13, [R1+0x704] ;  /* 0x00070400010d7983 */ /* 0x000ea40000300800 */
[----:B------:R-:W3:Y:S01]  /*6d400*/  LDL.LU R14, [R1+0x708] ;  /* 0x00070800010e7983 */ /* 0x000ee20000300800 */
[----:B------:R-:W3:Y:S04]  /*6d410*/  LDL.LU R15, [R1+0x70c] ;  /* 0x00070c00010f7983 */ /* 0x000ee80000300800 */
[----:B---3--:R-:W-:Y:S01]  /*6d420*/  STL.64 [R1+0x2448], R14 ;  /* 0x0024480e01007387 */ /* 0x008fe20000100a00 */
[----:B--2---:R1:W-:Y:S03]  /*6d430*/  STL.64 [R1+0x2440], R12 ;  /* 0x0024400c01007387 */ /* 0x0043e60000100a00 */
[----:B-1----:R-:W2:Y:S01]  /*6d440*/  LDL.LU R12, [R1+0x670] ;  /* 0x00067000010c7983 */ /* 0x002ea20000300800 */
[----:B------:R-:W2:Y:S02]  /*6d450*/  LDL.LU R13, [R1+0x674] ;  /* 0x00067400010d7983 */ /* 0x000ea40000300800 */
[----:B------:R-:W2:Y:S02]  /*6d460*/  LDL.LU R14, [R1+0x678] ;  /* 0x00067800010e7983 */ /* 0x000ea40000300800 */
[----:B------:R-:W2:Y:S01]  /*6d470*/  LDL.LU R15, [R1+0x67c] ;  /* 0x00067c00010f7983 */ /* 0x000ea20000300800 */
[----:B------:R-:W3:Y:S01]  /*6d480*/  LDL.LU R8, [R1+0x9a0] ;  /* 0x0009a00001087983 */ /* 0x000ee20000300800 */
[----:B------:R-:W3:Y:S02]  /*6d490*/  LDL.LU R9, [R1+0x9a4] ;  /* 0x0009a40001097983 */ /* 0x000ee40000300800 */
[----:B------:R-:W2:Y:S02]  /*6d4a0*/  LDL.LU R10, [R1+0x9a8] ;  /* 0x0009a800010a7983 */ /* 0x000ea40000300800 */
[----:B------:R-:W2:Y:S02]  /*6d4b0*/  LDL.LU R11, [R1+0x9ac] ;  /* 0x0009ac00010b7983 */ /* 0x000ea40000300800 */
[----:B--2---:R-:W-:Y:S01]  /*6d4c0*/  STL.64 [R1+0x2398], R10 ;  /* 0x0023980a01007387 */ /* 0x004fe20000100a00 */
[----:B---3--:R1:W-:Y:S03]  /*6d4d0*/  STL.64 [R1+0x2390], R8 ;  /* 0x0023900801007387 */ /* 0x0083e60000100a00 */
[----:B-1----:R-:W2:Y:S01]  /*6d4e0*/  LDL.64 R8, [R1+0xc0] ;  /* 0x0000c00001087983 */ /* 0x002ea20000100a00 */
[----:B0-----:R-:W-:Y:S02]  /*6d4f0*/  STL.64 [R1+0x2248], R26 ;  /* 0x0022481a01007387 */ /* 0x001fe40000100a00 */
[----:B------:R0:W-:Y:S02]  /*6d500*/  STL.64 [R1+0x2240], R24 ;  /* 0x0022401801007387 */ /* 0x0001e40000100a00 */
[----:B0-----:R-:W3:Y:S01]  /*6d510*/  LDL.LU R24, [R1+0xae0] ;  /* 0x000ae00001187983 */ /* 0x001ee20000300800 */
[----:B------:R-:W3:Y:S02]  /*6d520*/  LDL.LU R25, [R1+0xae4] ;  /* 0x000ae40001197983 */ /* 0x000ee40000300800 */
[----:B------:R-:W2:Y:S02]  /*6d530*/  LDL.LU R26, [R1+0xae8] ;  /* 0x000ae800011a7983 */ /* 0x000ea40000300800 */
[----:B------:R-:W2:Y:S01]  /*6d540*/  LDL.LU R27, [R1+0xaec] ;  /* 0x000aec00011b7983 */ /* 0x000ea20000300800 */
[----:B------:R-:W2:Y:S01]  /*6d550*/  LDL.LU R4, [R1+0x840] ;  /* 0x0008400001047983 */ /* 0x000ea20000300800 */
[----:B------:R-:W2:Y:S02]  /*6d560*/  LDL.LU R5, [R1+0x844] ;  /* 0x0008440001057983 */ /* 0x000ea40000300800 */
[----:B------:R-:W2:Y:S02]  /*6d570*/  LDL.LU R6, [R1+0x848] ;  /* 0x0008480001067983 */ /* 0x000ea40000300800 */
[----:B------:R-:W2:Y:S01]  /*6d580*/  LDL.LU R7, [R1+0x84c] ;  /* 0x00084c0001077983 */ /* 0x000ea20000300800 */
[----:B----4-:R-:W-:-:S02]  /*6d590*/  MOV R20, R23 ;  /* 0x0000001700147202 */ /* 0x010fc40000000f00 */
[----:B------:R-:W-:-:S07]  /*6d5a0*/  MOV R21, R22 ;  /* 0x0000001600157202 */ /* 0x000fce0000000f00 */
[C---:B------:R-:W-:Y:S01]  /*6d5b0*/  HMMA.16816.F32 R20, R16.reuse, R20, R12 ;  /* 0x000000141014723c */ /* 0x040fe2000000180c */
[----:B--2---:R-:W-:Y:S01]  /*6d5c0*/  STL.64 [R1+0x2418], R6 ;  /* 0x0024180601007387 */ /* 0x004fe20000100a00 */
[----:B------:R0:W-:Y:S03]  /*6d5d0*/  STL.64 [R1+0x2410], R4 ;  /* 0x0024100401007387 */ /* 0x0001e60000100a00 */
[----:B0-----:R-:W2:Y:S01]  /*6d5e0*/  LDL.64 R4, [R1+0xb0] ;  /* 0x0000b00001047983 */ /* 0x001ea20000100a00 */
[----:B------:R-:W-:Y:S02]  /*6d5f0*/  STL.64 [R1+0x2380], R26 ;  /* 0x0023801a01007387 */ /* 0x000fe40000100a00 */
[----:B---3--:R0:W-:Y:S02]  /*6d600*/  STL.64 [R1+0x2378], R24 ;  /* 0x0023781801007387 */ /* 0x0081e40000100a00 */
[----:B0-----:R-:W3:Y:S04]  /*6d610*/  LDL.64 R24, [R1+0xa0] ;  /* 0x0000a00001187983 */ /* 0x001ee80000100a00 */
[----:B---3--:R0:W-:Y:S04]  /*6d620*/  STL.64 [R1+0x2420], R24 ;  /* 0x0024201801007387 */ /* 0x0081e80000100a00 */
        /* <DEDUP_REMOVED lines=10> */
[----:B------:R-:W3:Y:S01]  /*6d6d0*/  LDL.LU.64 R14, [R1+0x2430] ;  /* 0x00243000010e7983 */ /* 0x000ee20000300a00 */
[----:B------:R-:W3:Y:S11]  /*6d6e0*/  LDL.LU.64 R12, [R1+0x2428] ;  /* 0x00242800010c7983 */ /* 0x000ef60000300a00 */
[----:B------:R-:W-:Y:S09]  /*6d6f0*/  @!UPT UIADD3 URZ, URZ, URZ, URZ ;  /* 0x0000003f3f3ff290 */ /* 0x000ff2000fffe03f */
[----:B------:R-:W-:Y:S01]  /*6d700*/  STL.64 [R1+0x460], R20 ;  /* 0x0004601401007387 */ /* 0x000fe20000100a00 */
[----:B------:R3:W-:Y:S02]  /*6d710*/  STL.64 [R1+0x468], R22 ;  /* 0x0004681601007387 */ /* 0x0007e40000100a00 */
[C---:B---3--:R-:W-:Y:S01]  /*6d720*/  HMMA.16816.F32 R20, R16.reuse, R8, R12 ;  /* 0x000000081014723c */ /* 0x048fe2000000180c */
[----:B------:R-:W3:Y:S11]  /*6d730*/  LDL.LU R12, [R1+0x890] ;  /* 0x00089000010c7983 */ /* 0x000ef60000300800 */
[----:B------:R-:W-:Y:S11]  /*6d740*/  @!UPT UIADD3 URZ, URZ, URZ, URZ ;  /* 0x0000003f3f3ff290 */ /* 0x000ff6000fffe03f */
[----:B------:R0:W-:Y:S01]  /*6d750*/  STL.64 [R1+0x450], R20 ;  /* 0x0004501401007387 */ /* 0x0001e20000100a00 */
[----:B------:R-:W-:Y:S02]  /*6d760*/  STL.64 [R1+0x458], R22 ;  /* 0x0004581601007387 */ /* 0x000fe40000100a00 */
[----:B------:R-:W3:Y:S02]  /*6d770*/  LDL.LU R13, [R1+0x894] ;  /* 0x00089400010d7983 */ /* 0x000ee40000300800 */
[----:B------:R-:W4:Y:S01]  /*6d780*/  LDL.LU R14, [R1+0x898] ;  /* 0x00089800010e7983 */ /* 0x000f220000300800 */
[----:B------:R-:W4:Y:S01]  /*6d790*/  LDL.LU R15, [R1+0x89c] ;  /* 0x00089c00010f7983 */ /* 0x000f220000300800 */
[----:B0-----:R-:W-:Y:S01]  /*6d7a0*/  IMAD.MOV.U32 R20, RZ, RZ, R3 ;  /* 0x000000ffff147224 */ /* 0x001fe200078e0003 */
[----:B------:R-:W-:Y:S02]  /*6d7b0*/  MOV R21, R0 ;  /* 0x0000000000157202 */ /* 0x000fe40000000f00 */
[----:B----4-:R-:W-:Y:S01]  /*6d7c0*/  STL.64 [R1+0x23f8], R14 ;  /* 0x0023f80e01007387 */ /* 0x010fe20000100a00 */
[----:B---3--:R-:W-:Y:S02]  /*6d7d0*/  STL.64 [R1+0x23f0], R12 ;  /* 0x0023f00c01007387 */ /* 0x008fe40000100a00 */
        /* <DEDUP_REMOVED lines=9> */
[----:B------:R0:W-:Y:S04]  /*6d870*/  STL.64 [R1+0x23a8], R8 ;  /* 0x0023a80801007387 */ /* 0x0001e80000100a00 */
[----:B0-----:R-:W3:Y:S01]  /*6d880*/  LDL.64 R8, [R1+0xd0] ;  /* 0x0000d00001087983 */ /* 0x001ee20000100a00 */
[----:B--2---:R-:W-:Y:S01]  /*6d890*/  HMMA.16816.F32 R24, R16, R4, R24 ;  /* 0x000000041018723c */ /* 0x004fe20000001818 */
[----:B------:R-:W-:-:S02]  /*6d8a0*/  MOV R3, R4 ;  /* 0x0000000400037202 */ /* 0x000fc40000000f00 */
[----:B------:R-:W-:Y:S01]  /*6d8b0*/  MOV R0, R5 ;  /* 0x0000000500007202 */ /* 0x000fe20000000f00 */
[----:B---3--:R0:W-:Y:S04]  /*6d8c0*/  STL.64 [R1+0x23c0], R8 ;  /* 0x0023c00801007387 */ /* 0x0081e80000100a00 */
[----:B0-----:R-:W2:Y:S11]  /*6d8d0*/  LDL.64 R8, [R1+0xe0] ;  /* 0x0000e00001087983 */ /* 0x001eb60000100a00 */
[----:B------:R-:W-:Y:S04]  /*6d8e0*/  @!UPT UIADD3 URZ, URZ, URZ, URZ ;  /* 0x0000003f3f3ff290 */ /* 0x000fe8000fffe03f */
[----:B------:R0:W-:Y:S02]  /*6d8f0*/  STL.64 [R1+0x440], R24 ;  /* 0x0004401801007387 */ /* 0x0001e40000100a00 */
[----:B------:R-:W-:Y:S01]  /*6d900*/  STL.64 [R1+0x448], R26 ;  /* 0x0004481a01007387 */ /* 0x000fe20000100a00 */
        /* <DEDUP_REMOVED lines=29> */
[----:B------:R-:W-:Y:S03]  /*6dae0*/  STL.64 [R1+0x428], R22 ;  /* 0x0004281601007387 */ /* 0x000fe60000100a00 */
[----:B0-----:R-:W4:Y:S01]  /*6daf0*/  LDL.LU.64 R20, [R1+0x2400] ;  /* 0x0024000001147983 */ /* 0x001f220000300a00 */
[----:B------:R0:W-:Y:S03]  /*6db00*/  STL.64 [R1+0x2388], R4 ;  /* 0x0023880401007387 */ /* 0x0001e60000100a00 */
[----:B0-----:R-:W3:Y:S01]  /*6db10*/  LDL.LU R4, [R1+0xa40] ;  /* 0x000a400001047983 */ /* 0x001ee20000300800 */
[----:B------:R-:W3:Y:S02]  /*6db20*/  LDL.LU R5, [R1+0xa44] ;  /* 0x000a440001057983 */ /* 0x000ee40000300800 */
[----:B------:R-:W3:Y:S02]  /*6db30*/  LDL.LU R6, [R1+0xa48] ;  /* 0x000a480001067983 */ /* 0x000ee40000300800 */
[----:B------:R-:W3:Y:S01]  /*6db40*/  LDL.LU R7, [R1+0xa4c] ;  /* 0x000a4c0001077983 */ /* 0x000ee20000300800 */
        /* <DEDUP_REMOVED lines=9> */
[----:B------:R-:W2:Y:S01]  /*6dbe0*/  LDL.LU.64 R12, [R1+0x23d8] ;  /* 0x0023d800010c7983 */ /* 0x000ea20000300a00 */
[----:B------:R-:W-:-:S02]  /*6dbf0*/  MOV R28, R8 ;  /* 0x00000008001c7202 */ /* 0x000fc40000000f00 */
[----:B------:R-:W-:Y:S11]  /*6dc00*/  MOV R29, R9 ;  /* 0x00000009001d7202 */ /* 0x000ff60000000f00 */
[----:B------:R-:W-:Y:S06]  /*6dc10*/  @!UPT UIADD3 URZ, URZ, URZ, URZ ;  /* 0x0000003f3f3ff290 */ /* 0x000fec000fffe03f */
[----:B------:R-:W-:Y:S01]  /*6dc20*/  STL.64 [R1+0x350], R16 ;  /* 0x0003501001007387 */ /* 0x000fe20000100a00 */
[----:B------:R-:W-:Y:S01]  /*6dc30*/  STL.64 [R1+0x358], R18 ;  /* 0x0003581201007387 */ /* 0x000fe20000100a00 */
        /* <DEDUP_REMOVED lines=9> */
[----:B------:R-:W-:Y:S01]  /*6dcd0*/  IMAD.MOV.U32 R23, RZ, RZ, R8 ;  /* 0x000000ffff177224 */ /* 0x000fe200078e0008 */
[----:B------:R-:W-:Y:S11]  /*6dce0*/  MOV R22, R9 ;  /* 0x0000000900167202 */ /* 0x000ff60000000f00 */
        /* <DEDUP_REMOVED lines=10> */
[----:B------:R0:W-:Y:S01]  /*6dd90*/  STL.64 [R1+0x320], R24 ;  /* 0x0003201801007387 */ /* 0x0001e20000100a00 */
[----:B------:R-:W-:Y:S03]  /*6dda0*/  STL.64 [R1+0x328], R26 ;  /* 0x0003281a01007387 */ /* 0x000fe60000100a00 */
[----:B0-----:R-:W3:Y:S01]  /*6ddb0*/  LDL.LU.64 R24, [R1+0x23a0] ;  /* 0x0023a00001187983 */ /* 0x001ee20000300a00 */
[----:B------:R-:W2:Y:S02]  /*6ddc0*/  LDL.LU.64 R10, [R1+0x2398] ;  /* 0x00239800010a7983 */ /* 0x000ea40000300a00 */
[----:B------:R-:W2:Y:S02]  /*6ddd0*/  LDL.LU.64 R8, [R1+0x2390] ;  /* 0x0023900001087983 */ /* 0x000ea40000300a00 */
[----:B------:R-:W-:Y:S01]  /*6dde0*/  IMAD.MOV.U32 R16, RZ, RZ, R3 ;  /* 0x000000ffff107224 */ /* 0x000fe200078e0003 */
[----:B------:R-:W-:-:S07]  /*6ddf0*/  MOV R17, R0 ;  /* 0x0000000000117202 */ /* 0x000fce0000000f00 */
[C---:B--2---:R-:W-:Y:S08]  /*6de00*/  HMMA.16816.F32 R8, R12.reuse, R16, R8 ;  /* 0x000000100c08723c */ /* 0x044ff00000001808 */
[C---:B---3--:R-:W-:Y:S01]  /*6de10*/  HMMA.16816.F32 R4, R12.reuse, R24, R4 ;  /* 0x000000180c04723c */ /* 0x048fe20000001804 */
[----:B------:R-:W-:Y:S01]  /*6de20*/  IMAD.MOV.U32 R3, RZ, RZ, R24 ;  /* 0x000000ffff037224 */ /* 0x000fe200078e0018 */
[----:B------:R-:W-:Y:S11]  /*6de30*/  MOV R0, R25 ;  /* 0x0000001900007202 */ /* 0x000ff60000000f00 */
[----:B------:R-:W-:Y:S02]  /*6de40*/  @!UPT UIADD3 URZ, URZ, URZ, URZ ;  /* 0x0000003f3f3ff290 */ /* 0x000fe4000fffe03f */
[----:B------:R0:W-:Y:S01]  /*6de50*/  STL.64 [R1+0x310], R8 ;  /* 0x0003100801007387 */ /* 0x0001e20000100a00 */
[----:B------:R1:W-:Y:S03]  /*6de60*/  STL.64 [R1+0x318], R10 ;  /* 0x0003180a01007387 */ /* 0x0003e60000100a00 */
[----:B0-----:R-:W2:Y:S01]  /*6de70*/  LDL.LU R8, [R1+0xb20] ;  /* 0x000b200001087983 */ /* 0x001ea20000300800 */
[----:B------:R-:W2:Y:S02]  /*6de80*/  LDL.LU R9, [R1+0xb24] ;  /* 0x000b240001097983 */ /* 0x000ea40000300800 */
[----:B-1----:R-:W2:Y:S02]  /*6de90*/  LDL.LU R10, [R1+0xb28] ;  /* 0x000b2800010a7983 */ /* 0x002ea40000300800 */
[----:B------:R-:W2:Y:S01]  /*6dea0*/  LDL.LU R11, [R1+0xb2c] ;  /* 0x000b2c00010b7983 */ /* 0x000ea20000300800 */
[----:B------:R-:W-:Y:S01]  /*6deb0*/  STL.64 [R1+0x2320], R16 ;  /* 0x0023201001007387 */ /* 0x000fe20000100a00 */
[----:B------:R0:W-:Y:S02]  /*6dec0*/  STL.64 [R1+0x300], R4 ;  /* 0x0003000401007387 */ /* 0x0001e40000100a00 */
[----:B------:R1:W-:Y:S01]  /*6ded0*/  STL.64 [R1+0x308], R6 ;  /* 0x0003080601007387 */ /* 0x0003e20000100a00 */
[----:B0-----:R-:W1:Y:S01]  /*6dee0*/  LDL.LU.64 R4, [R1+0x2388] ;  /* 0x0023880001047983 */ /* 0x001e620000300a00 */
[----:B------:R-:W1:Y:S02]  /*6def0*/  LDL.LU.64 R26, [R1+0x2380] ;  /* 0x00238000011a7983 */ /* 0x000e640000300a00 */
[----:B------:R-:W1:Y:S02]  /*6df00*/  LDL.LU.64 R24, [R1+0x2378] ;  /* 0x0023780001187983 */ /* 0x000e640000300a00 */
[----:B-1----:R-:W-:Y:S01]  /*6df10*/  HMMA.16816.F32 R4, R12, R4, R24 ;  /* 0x000000040c04723c */ /* 0x002fe20000001818 */
[----:B------:R-:W3:Y:S11]  /*6df20*/  LDL.LU R24, [R1+0x9f0] ;  /* 0x0009f00001187983 */ /* 0x000ef60000300800 */
[----:B------:R-:W-:Y:S11]  /*6df30*/  @!UPT UIADD3 URZ, URZ, URZ, URZ ;  /* 0x0000003f3f3ff290 */ /* 0x000ff6000fffe03f */
[----:B------:R-:W-:Y:S01]  /*6df40*/  STL.64 [R1+0x2f0], R4 ;  /* 0x0002f00401007387 */ /* 0x000fe20000100a00 */
[----:B------:R-:W-:Y:S02]  /*6df50*/  STL.64 [R1+0x2f8], R6 ;  /* 0x0002f80601007387 */ /* 0x000fe40000100a00 */
[----:B------:R-:W3:Y:S02]  /*6df60*/  LDL.LU R25, [R1+0x9f4] ;  /* 0x0009f40001197983 */ /* 0x000ee40000300800 */
[----:B------:R-:W4:Y:S01]  /*6df70*/  LDL.LU R26, [R1+0x9f8] ;  /* 0x0009f800011a7983 */ /* 0x000f220000300800 */
[----:B------:R-:W4:Y:S04]  /*6df80*/  LDL.LU R27, [R1+0x9fc] ;  /* 0x0009fc00011b7983 */ /* 0x000f280000300800 */
        /* <DEDUP_REMOVED lines=12> */
[----:B0-----:R-:W2:Y:S01]  /*6e050*/  LDL.64 R4, [R1+0x80] ;  /* 0x0000800001047983 */ /* 0x001ea20000100a00 */
[----:B----4-:R-:W-:Y:S02]  /*6e060*/  STL.64 [R1+0x2298], R26 ;  /* 0x0022981a01007387 */ /* 0x010fe40000100a00 */
[----:B---3--:R0:W-:Y:S02]  /*6e070*/  STL.64 [R1+0x2290], R24 ;  /* 0x0022901801007387 */ /* 0x0081e40000100a00 */
[----:B------:R-:W-:Y:S01]  /*6e080*/  IMAD.MOV.U32 R16, RZ, RZ, R19 ;  /* 0x000000ffff107224 */ /* 0x000fe200078e0013 */
[----:B------:R-:W-:-:S02]  /*6e090*/  MOV R17, R18 ;  /* 0x0000001200117202 */ /* 0x000fc40000000f00 */
[----:B0-----:R-:W-:Y:S02]  /*6e0a0*/  MOV R24, R23 ;  /* 0x0000001700187202 */ /* 0x001fe40000000f00 */
[----:B------:R-:W-:Y:S01]  /*6e0b0*/  MOV R25, R22 ;  /* 0x0000001600197202 */ /* 0x000fe20000000f00 */
[----:B------:R-:W3:Y:S01]  /*6e0c0*/  LDL.LU R23, [R1+0x2374] ;  /* 0x0023740001177983 */ /* 0x000ee20000300800 */
[----:B------:R-:W3:Y:S03]  /*6e0d0*/  LDL.LU R22, [R1+0x2370] ;  /* 0x0023700001167983 */ /* 0x000ee60000300800 */
        /* <DEDUP_REMOVED lines=12> */
[----:B------:R-:W-:Y:S02]  /*6e1a0*/  STL.64 [R1+0x2338], R16 ;  /* 0x0023381001007387 */ /* 0x000fe40000100a00 */
[----:B------:R0:W-:Y:S02]  /*6e1b0*/  STL.64 [R1+0x22f0], R4 ;  /* 0x0022f00401007387 */ /* 0x0001e40000100a00 */
[----:B0-----:R-:W2:Y:S04]  /*6e1c0*/  LDL.64 R4, [R1+0x90] ;  /* 0x0000900001047983 */ /* 0x001ea80000100a00 */
[----:B--2---:R4:W-:Y:S01]  /*6e1d0*/  STL.64 [R1+0x2308], R4 ;  /* 0x0023080401007387 */ /* 0x0049e20000100a00 */
[----:B------:R-:W2:Y:S01]  /*6e1e0*/  LDL.LU R16, [R1+0xab0] ;  /* 0x000ab00001107983 */ /* 0x000ea20000300800 */
[----:B----4-:R-:W-:Y:S11]  /*6e1f0*/  HMMA.16816.F32 R4, R12, R20, R24 ;  /* 0x000000140c04723c */ /* 0x010ff60000001818 */
[----:B------:R-:W-:Y:S11]  /*6e200*/  @!UPT UIADD3 URZ, URZ, URZ, URZ ;  /* 0x0000003f3f3ff290 */ /* 0x000ff6000fffe03f */
[----:B------:R-:W-:Y:S01]  /*6e210*/  @!UPT UIADD3 URZ, URZ, URZ, URZ ;  /* 0x0000003f3f3ff290 */ /* 0x000fe2000fffe03f */
[----:B------:R-:W-:Y:S01]  /*6e220*/  STL.64 [R1+0x240], R4 ;  /* 0x0002400401007387 */ /* 0x000fe20000100a00 */
[----:B------:R-:W-:Y:S02]  /*6e230*/  STL.64 [R1+0x248], R6 ;  /* 0x0002480601007387 */ /* 0x000fe40000100a00 */
[----:B------:R-:W2:Y:S02]  /*6e240*/  LDL.LU R17, [R1+0xab4] ;  /* 0x000ab40001117983 */ /* 0x000ea40000300800 */
[----:B------:R-:W4:Y:S01]  /*6e250*/  LDL.LU R18, [R1+0xab8] ;  /* 0x000ab80001127983 */ /* 0x000f220000300800 */
[----:B------:R-:W4:Y:S01]  /*6e260*/  LDL.LU R19, [R1+0xabc] ;  /* 0x000abc0001137983 */ /* 0x000f220000300800 */
[----:B------:R-:W-:Y:S02]  /*6e270*/  MOV R24, R28 ;  /* 0x0000001c00187202 */ /* 0x000fe40000000f00 */
[----:B------:R-:W-:Y:S01]  /*6e280*/  MOV R25, R29 ;  /* 0x0000001d00197202 */ /* 0x000fe20000000f00 */
[----:B----4-:R-:W-:Y:S01]  /*6e290*/  STL.64 [R1+0x2350], R18 ;  /* 0x0023501201007387 */ /* 0x010fe20000100a00 */
[----:B--2---:R0:W-:Y:S02]  /*6e2a0*/  STL.64 [R1+0x2348], R16 ;  /* 0x0023481001007387 */ /* 0x0041e40000100a00 */
[----:B------:R-:W2:Y:S02]  /*6e2b0*/  LDL.LU R28, [R1+0x235c] ;  /* 0x00235c00011c7983 */ /* 0x000ea40000300800 */
[----:B------:R-:W4:Y:S01]  /*6e2c0*/  LDL.LU R29, [R1+0x2358] ;  /* 0x00235800011d7983 */ /* 0x000f220000300800 */
[----:B0-----:R-:W2:Y:S01]  /*6e2d0*/  LDL.LU R16, [R1+0xac0] ;  /* 0x000ac00001107983 */ /* 0x001ea20000300800 */
[----:B------:R-:W2:Y:S02]  /*6e2e0*/  LDL.LU R17, [R1+0xac4] ;  /* 0x000ac40001117983 */ /* 0x000ea40000300800 */
        /* <DEDUP_REMOVED lines=29> */
[----:B------:R-:W2:Y:S02]  /*6e4c0*/  LDL.LU R22, [R1+0xa78] ;  /* 0x000a780001167983 */ /* 0x000ea40000300800 */
[----:B------:R-:W2:Y:S01]  /*6e4d0*/  LDL.LU R23, [R1+0xa7c] ;  /* 0x000a7c0001177983 */ /* 0x000ea20000300800 */
[----:B------:R-:W3:Y:S01]  /*6e4e0*/  LDL.LU.64 R18, [R1+0x2350] ;  /* 0x0023500001127983 */ /* 0x000ee20000300a00 */
[----:B------:R-:W3:Y:S02]  /*6e4f0*/  LDL.LU.64 R16, [R1+0x2348] ;  /* 0x0023480001107983 */ /* 0x000ee40000300a00 */
        /* <DEDUP_REMOVED lines=10> */
[----:B0-----:R-:W2:Y:S01]  /*6e5a0*/  LDL.64 R24, [R1+0xe0] ;  /* 0x0000e00001187983 */ /* 0x001ea20000100a00 */
[C---:B---3--:R-:W-:Y:S03]  /*6e5b0*/  HMMA.16816.F32 R16, R8.reuse, R16, R4 ;  /* 0x000000100810723c */ /* 0x048fe60000001804 */
[----:B------:R-:W3:Y:S01]  /*6e5c0*/  LDL.LU.64 R6, [R1+0x2330] ;  /* 0x0023300001067983 */ /* 0x000ee20000300a00 */
[----:B------:R-:W3:Y:S11]  /*6e5d0*/  LDL.LU.64 R4, [R1+0x2328] ;  /* 0x0023280001047983 */ /* 0x000ef60000300a00 */
[----:B------:R-:W-:Y:S08]  /*6e5e0*/  @!UPT UIADD3 URZ, URZ, URZ, URZ ;  /* 0x0000003f3f3ff290 */ /* 0x000ff0000fffe03f */
[----:B------:R0:W-:Y:S01]  /*6e5f0*/  STL.64 [R1+0x210], R16 ;  /* 0x0002101001007387 */ /* 0x0001e20000100a00 */
[----:B------:R-:W-:Y:S03]  /*6e600*/  STL.64 [R1+0x218], R18 ;  /* 0x0002181201007387 */ /* 0x000fe60000100a00 */
[----:B0-----:R-:W3:Y:S02]  /*6e610*/  LDL.LU.64 R16, [R1+0x2320] ;  /* 0x0023200001107983 */ /* 0x001ee40000300a00 */
[----:B---3--:R-:W-:Y:S11]  /*6e620*/  HMMA.16816.F32 R4, R8, R16, R4 ;  /* 0x000000100804723c */ /* 0x008ff60000001804 */
[----:B------:R-:W-:Y:S11]  /*6e630*/  @!UPT UIADD3 URZ, URZ, URZ, URZ ;  /* 0x0000003f3f3ff290 */ /* 0x000ff6000fffe03f */
[----:B------:R-:W-:Y:S01]  /*6e640*/  @!UPT UIADD3 URZ, URZ, URZ, URZ ;  /* 0x0000003f3f3ff290 */ /* 0x000fe2000fffe03f */
[----:B------:R-:W-:Y:S01]  /*6e650*/  STL.64 [R1+0x200], R4 ;  /* 0x0002000401007387 */ /* 0x000fe20000100a00 */
[----:B------:R0:W-:Y:S03]  /*6e660*/  STL.64 [R1+0x208], R6 ;  /* 0x0002080601007387 */ /* 0x0001e60000100a00 */
[----:B0-----:R-:W3:Y:S01]  /*6e670*/  LDL.LU.64 R6, [R1+0x2318] ;  /* 0x0023180001067983 */ /* 0x001ee20000300a00 */
[----:B------:R-:W3:Y:S02]  /*6e680*/  LDL.LU.64 R4, [R1+0x2310] ;  /* 0x0023100001047983 */ /* 0x000ee40000300a00 */
[----:B------:R0:W-:Y:S02]  /*6e690*/  STL.64 [R1+0x22a0], R16 ;  /* 0x0022a01001007387 */ /* 0x0001e40000100a00 */
[----:B0-----:R-:W2:Y:S01]  /*6e6a0*/  LDL.LU R16, [R1+0xa10] ;  /* 0x000a100001107983 */ /* 0x001ea20000300800 */
[----:B------:R-:W2:Y:S02]  /*6e6b0*/  LDL.LU R17, [R1+0xa14] ;  /* 0x000a140001117983 */ /* 0x000ea40000300800 */
[----:B------:R-:W2:Y:S02]  /*6e6c0*/  LDL.LU R18, [R1+0xa18] ;  /* 0x000a180001127983 */ /* 0x000ea40000300800 */
[----:B------:R-:W2:Y:S02]  /*6e6d0*/  LDL.LU R19, [R1+0xa1c] ;  /* 0x000a1c0001137983 */ /* 0x000ea40000300800 */
[----:B------:R-:W-:Y:S01]  /*6e6e0*/  IMAD.MOV.U32 R12, RZ, RZ, R3 ;  /* 0x000000ffff0c7224 */ /* 0x000fe200078e0003 */
[----:B------:R-:W-:-:S07]  /*6e6f0*/  MOV R13, R0 ;  /* 0x00000000000d7202 */ /* 0x000fce0000000f00 */
        /* <DEDUP_REMOVED lines=21> */
[----:B------:R-:W-:Y:S01]  /*6e850*/  IMAD.MOV.U32 R15, RZ, RZ, R4 ;  /* 0x000000ffff0f7224 */ /* 0x000fe200078e0004 */
[----:B------:R-:W-:Y:S11]  /*6e860*/  MOV R14, R5 ;  /* 0x00000005000e7202 */ /* 0x000ff60000000f00 */
[----:B------:R-:W-:Y:S10]  /*6e870*/  @!UPT UIADD3 URZ, URZ, URZ, URZ ;  /* 0x0000003f3f3ff290 */ /* 0x000ff4000fffe03f */
[----:B------:R-:W-:Y:S01]  /*6e880*/  STL.64 [R1+0x1d0], R20 ;  /* 0x0001d01401007387 */ /* 0x000fe20000100a00 */
[----:B------:R0:W-:Y:S03]  /*6e890*/  STL.64 [R1+0x1d8], R22 ;  /* 0x0001d81601007387 */ /* 0x0001e60000100a00 */
[----:B0-----:R-:W3:Y:S01]  /*6e8a0*/  LDL.LU.64 R22, [R1+0x22e8] ;  /* 0x0022e80001167983 */ /* 0x001ee20000300a00 */
[----:B------:R-:W2:Y:S02]  /*6e8b0*/  LDL.LU.64 R20, [R1+0x22e0] ;  /* 0x0022e00001147983 */ /* 0x000ea40000300a00 */
[----:B------:R-:W2:Y:S02]  /*6e8c0*/  LDL.LU.64 R6, [R1+0x22d8] ;  /* 0x0022d80001067983 */ /* 0x000ea40000300a00 */
[----:B------:R-:W2:Y:S02]  /*6e8d0*/  LDL.LU.64 R4, [R1+0x22d0] ;  /* 0x0022d00001047983 */ /* 0x000ea40000300a00 */
[----:B--2---:R-:W-:Y:S01]  /*6e8e0*/  HMMA.16816.F32 R8, R8, R20, R4 ;  /* 0x000000140808723c */ /* 0x004fe20000001804 */
[----:B------:R-:W2:Y:S01]  /*6e8f0*/  LDL.LU.64 R6, [R1+0x22c8] ;  /* 0x0022c80001067983 */ /* 0x000ea20000300a00 */
[----:B------:R-:W2:Y:S02]  /*6e900*/  LDL.LU.64 R4, [R1+0x22c0] ;  /* 0x0022c00001047983 */ /* 0x000ea40000300a00 */
[----:B---3--:R-:W-:Y:S02]  /*6e910*/  STL.64 [R1+0x2258], R22 ;  /* 0x0022581601007387 */ /* 0x008fe40000100a00 */
[----:B------:R0:W-:Y:S11]  /*6e920*/  STL.64 [R1+0x2250], R20 ;  /* 0x0022501401007387 */ /* 0x0001f60000100a00 */
[----:B------:R-:W-:Y:S06]  /*6e930*/  @!UPT UIADD3 URZ, URZ, URZ, URZ ;  /* 0x0000003f3f3ff290 */ /* 0x000fec000fffe03f */
[----:B------:R1:W-:Y:S01]  /*6e940*/  STL.64 [R1+0x130], R8 ;  /* 0x0001300801007387 */ /* 0x0003e20000100a00 */
[----:B------:R-:W-:Y:S02]  /*6e950*/  STL.64 [R1+0x138], R10 ;  /* 0x0001380a01007387 */ /* 0x000fe40000100a00 */
[----:B0-----:R-:W3:Y:S01]  /*6e960*/  LDL.64 R20, [R1+0xc0] ;  /* 0x0000c00001147983 */ /* 0x001ee20000100a00 */
[----:B-1----:R-:W-:Y:S02]  /*6e970*/  MOV R8, R3 ;  /* 0x0000000300087202 */ /* 0x002fe40000000f00 */
[----:B------:R-:W-:-:S05]  /*6e980*/  MOV R9, R0 ;  /* 0x0000000000097202 */ /* 0x000fca0000000f00 */
[----:B------:R0:W-:Y:S01]  /*6e990*/  STL.64 [R1+0x2278], R8 ;  /* 0x0022780801007387 */ /* 0x0001e20000100a00 */
[----:B------:R-:W-:Y:S01]  /*6e9a0*/  IMAD.MOV.U32 R3, RZ, RZ, R24 ;  /* 0x000000ffff037224 */ /* 0x000fe200078e0018 */
[----:B------:R-:W-:Y:S02]  /*6e9b0*/  MOV R0, R25 ;  /* 0x0000001900007202 */ /* 0x000fe40000000f00 */
        /* <DEDUP_REMOVED lines=25> */
[----:B------:R-:W3:Y:S01]  /*6eb50*/  LDL.LU.64 R24, [R1+0x2280] ;  /* 0x0022800001187983 */ /* 0x000ee20000300a00 */
[----:B------:R-:W-:Y:S02]  /*6eb60*/  MOV R19, R20 ;  /* 0x0000001400137202 */ /* 0x000fe40000000f00 */
[----:B------:R-:W-:Y:S01]  /*6eb70*/  MOV R18, R21 ;  /* 0x0000001500127202 */ /* 0x000fe20000000f00 */
[----:B--2---:R-:W-:Y:S01]  /*6eb80*/  STL.64 [R1+0x21f8], R16 ;  /* 0x0021f81001007387 */ /* 0x004fe20000100a00 */
[C---:B---3--:R-:W-:Y:S11]  /*6eb90*/  HMMA.16816.F32 R20, R4.reuse, R16, R24 ;  /* 0x000000100414723c */ /* 0x048ff60000001818 */
[----:B------:R-:W-:Y:S11]  /*6eba0*/  @!UPT UIADD3 URZ, URZ, URZ, URZ ;  /* 0x0000003f3f3ff290 */ /* 0x000ff6000fffe03f */
[----:B------:R-:W-:Y:S01]  /*6ebb0*/  @!UPT UIADD3 URZ, URZ, URZ, URZ ;  /* 0x0000003f3f3ff290 */ /* 0x000fe2000fffe03f */
[----:B------:R0:W-:Y:S01]  /*6ebc0*/  STL.64 [R1+0x1c0], R20 ;  /* 0x0001c01401007387 */ /* 0x0001e20000100a00 */
[----:B------:R-:W-:Y:S02]  /*6ebd0*/  STL.64 [R1+0x1c8], R22 ;  /* 0x0001c81601007387 */ /* 0x000fe40000100a00 */
[----:B------:R-:W2:Y:S02]  /*6ebe0*/  LDL.LU R24, [R1+0x990] ;  /* 0x0009900001187983 */ /* 0x000ea40000300800 */
[----:B------:R-:W2:Y:S01]  /*6ebf0*/  LDL.LU R25, [R1+0x994] ;  /* 0x0009940001197983 */ /* 0x000ea20000300800 */
[----:B------:R-:W3:Y:S01]  /*6ec00*/  LDL.LU R26, [R1+0x998] ;  /* 0x00099800011a7983 */ /* 0x000ee20000300800 */
[----:B------:R-:W3:Y:S01]  /*6ec10*/  LDL.LU R27, [R1+0x99c] ;  /* 0x00099c00011b7983 */ /* 0x000ee20000300800 */
[----:B0-----:R-:W-:Y:S02]  /*6ec20*/  MOV R20, R15 ;  /* 0x0000000f00147202 */ /* 0x001fe40000000f00 */
[----:B------:R-:W-:Y:S01]  /*6ec30*/  MOV R21, R14 ;  /* 0x0000000e00157202 */ /* 0x000fe20000000f00 */
[----:B------:R-:W-:Y:S01]  /*6ec40*/  IMAD.MOV.U32 R16, RZ, RZ, R19 ;  /* 0x000000ffff107224 */ /* 0x000fe200078e0013 */
[----:B------:R-:W-:Y:S01]  /*6ec50*/  MOV R17, R18 ;  /* 0x0000001200117202 */ /* 0x000fe20000000f00 */
[----:B---3--:R-:W-:Y:S01]  /*6ec60*/  STL.64 [R1+0x2268], R26 ;  /* 0x0022681a01007387 */ /* 0x008fe20000100a00 */
[----:B--2---:R-:W-:Y:S02]  /*6ec70*/  STL.64 [R1+0x2260], R24 ;  /* 0x0022601801007387 */ /* 0x004fe40000100a00 */
[----:B------:R0:W-:Y:S02]  /*6ec80*/  STL.64 [R1+0x2270], R20 ;  /* 0x0022701401007387 */ /* 0x0001e40000100a00 */
        /* <DEDUP_REMOVED lines=8> */
[----:B------:R0:W-:Y:S04]  /*6ed10*/  STL.64 [R1+0x2210], R16 ;  /* 0x0022101001007387 */ /* 0x0001e80000100a00 */
[----:B0-----:R-:W2:Y:S01]  /*6ed20*/  LDL.64 R16, [R1+0xd0] ;  /* 0x0000d00001107983 */ /* 0x001ea20000100a00 */
[C---:B------:R-:W-:Y:S03]  /*6ed30*/  HMMA.16816.F32 R8, R4.reuse, R12, R8 ;  /* 0x0000000c0408723c */ /* 0x040fe60000001808 */
[----:B--2---:R-:W-:Y:S11]  /*6ed40*/  STL.64 [R1+0x2228], R16 ;  /* 0x0022281001007387 */ /* 0x004ff60000100a00 */
[----:B------:R-:W-:Y:S09]  /*6ed50*/  @!UPT UIADD3 URZ, URZ, URZ, URZ ;  /* 0x0000003f3f3ff290 */ /* 0x000ff2000fffe03f */
[----:B------:R0:W-:Y:S02]  /*6ed60*/  STL.64 [R1+0x2d0], R8 ;  /* 0x0002d00801007387 */ /* 0x0001e40000100a00 */
[----:B------:R-:W-:Y:S01]  /*6ed70*/  STL.64 [R1+0x2d8], R10 ;  /* 0x0002d80a01007387 */ /* 0x000fe20000100a00 */
[----:B0-----:R-:W2:Y:S01]  /*6ed80*/  LDL.LU.64 R8, [R1+0x2278] ;  /* 0x0022780001087983 */ /* 0x001ea20000300a00 */
        /* <DEDUP_REMOVED lines=24> */
[----:B------:R0:W-:Y:S01]  /*6ef10*/  STL.64 [R1+0x400], R20 ;  /* 0x0004001401007387 */ /* 0x0001e20000100a00 */
        /* <DEDUP_REMOVED lines=8> */
[----:B0-----:R-:W2:Y:S01]  /*6efa0*/  LDL.LU.64 R22, [R1+0x2258] ;  /* 0x0022580001167983 */ /* 0x001ea20000300a00 */
[----:B------:R-:W3:Y:S02]  /*6efb0*/  LDL.LU.64 R20, [R1+0x2250] ;  /* 0x0022500001147983 */ /* 0x000ee40000300a00 */
[----:B------:R-:W-:Y:S01]  /*6efc0*/  IMAD.MOV.U32 R16, RZ, RZ, R3 ;  /* 0x000000ffff107224 */ /* 0x000fe200078e0003 */
        /* <DEDUP_REMOVED lines=35> */
[----:B------:R-:W2:Y:S11]  /*6f200*/  LDL.LU.64 R12, [R1+0x21f0] ;  /* 0x0021f000010c7983 */ /* 0x000eb60000300a00 */
        /* <DEDUP_REMOVED lines=11> */
[C---:B--2---:R-:W-:Y:S01]  /*6f2c0*/  HMMA.16816.F32 R16, R24.reuse, R12, R16 ;  /* 0x0000000c1810723c */ /* 0x044fe20000001810 */
[----:B------:R-:W0:Y:S04]  /*6f2d0*/  LDSM.16.M88.4 R12, [R2+0x56800] ;  /* 0x05680000020c783b */ /* 0x000e280000000200 */
[----:B0-----:R-:W-:Y:S11]  /*6f2e0*/  STL.64 [R1+0x2158], R14 ;  /* 0x0021580e01007387 */ /* 0x001ff60000100a00 */
[----:B------:R-:W-:Y:S07]  /*6f2f0*/  @!UPT UIADD3 URZ, URZ, URZ, URZ ;  /* 0x0000003f3f3ff290 */ /* 0x000fee000fffe03f */
[----:B------:R-:W-:Y:S02]  /*6f300*/  STL.64 [R1+0x4b0], R16 ;  /* 0x0004b01001007387 */ /* 0x000fe40000100a00 */
[----:B------:R-:W-:Y:S02]  /*6f310*/  STL.64 [R1+0x4b8], R18 ;  /* 0x0004b81201007387 */ /* 0x000fe40000100a00 */
[----:B------:R0:W-:Y:S02]  /*6f320*/  STL.64 [R1+0x2150], R12 ;  /* 0x0021500c01007387 */ /* 0x0001e40000100a00 */
[----:B0-----:R-:W2:Y:S01]  /*6f330*/  LDL.64 R12, [R1+0x80] ;  /* 0x00008000010c7983 */ /* 0x001ea20000100a00 */
[----:B------:R-:W2:Y:S02]  /*6f340*/  LDL.LU R4, [R1+0xb10] ;  /* 0x000b100001047983 */ /* 0x000ea40000300800 */
[----:B------:R-:W-:Y:S02]  /*6f350*/  STL.64 [R1+0x4a0], R8 ;  /* 0x0004a00801007387 */ /* 0x000fe40000100a00 */
[----:B------:R-:W-:Y:S02]  /*6f360*/  STL.64 [R1+0x4a8], R10 ;  /* 0x0004a80a01007387 */ /* 0x000fe40000100a00 */
[----:B------:R-:W0:Y:S04]  /*6f370*/  LDSM.16.M88.4 R8, [R2+0x57000] ;  /* 0x057000000208783b */ /* 0x000e280000000200 */
[----:B------:R-:W2:Y:S01]  /*6f380*/  LDL.LU R5, [R1+0xb14] ;  /* 0x000b140001057983 */ /* 0x000ea20000300800 */
        /* <DEDUP_REMOVED lines=16> */
[----:B0-----:R-:W2:Y:S04]  /*6f490*/  LDL.64 R8, [R1+0x90] ;  /* 0x0000900001087983 */ /* 0x001ea80000100a00 */
[----:B--2---:R0:W-:Y:S04]  /*6f4a0*/  STL.64 [R1+0x2180], R8 ;  /* 0x0021800801007387 */ /* 0x0041e80000100a00 */
[----:B0-----:R-:W2:Y:S04]  /*6f4b0*/  LDL.64 R8, [R1+0xa0] ;  /* 0x0000a00001087983 */ /* 0x001ea80000100a00 */
[----:B--2---:R0:W-:Y:S04]  /*6f4c0*/  STL.64 [R1+0x2190], R8 ;  /* 0x0021900801007387 */ /* 0x0041e80000100a00 */
[----:B0-----:R-:W2:Y:S01]  /*6f4d0*/  LDL.LU.64 R8, [R1+0xb0] ;  /* 0x0000b00001087983 */ /* 0x001ea20000300a00 */
[C---:B------:R-:W-:Y:S03]  /*6f4e0*/  HMMA.16816.F32 R4, R24.reuse, R12, R4 ;  /* 0x0000000c1804723c */ /* 0x040fe60000001804 */
[----:B--2---:R0:W-:Y:S04]  /*6f4f0*/  STL.64 [R1+0x21a8], R8 ;  /* 0x0021a80801007387 */ /* 0x0041e80000100a00 */
[----:B0-----:R-:W2:Y:S01]  /*6f500*/  LDL.LU R8, [R1+0xb80] ;  /* 0x000b800001087983 */ /* 0x001ea20000300800 */
[----:B------:R-:W2:Y:S02]  /*6f510*/  LDL.LU R9, [R1+0xb84] ;  /* 0x000b840001097983 */ /* 0x000ea40000300800 */
[----:B------:R-:W3:Y:S02]  /*6f520*/  LDL.LU R10, [R1+0xb88] ;  /* 0x000b8800010a7983 */ /* 0x000ee40000300800 */
[----:B------:R-:W3:Y:S02]  /*6f530*/  LDL.LU R11, [R1+0xb8c] ;  /* 0x000b8c00010b7983 */ /* 0x000ee40000300800 */
[----:B---3--:R-:W-:Y:S01]  /*6f540*/  STL.64 [R1+0x21b8], R10 ;  /* 0x0021b80a01007387 */ /* 0x008fe20000100a00 */
[----:B--2---:R0:W-:Y:S02]  /*6f550*/  STL.64 [R1+0x21b0], R8 ;  /* 0x0021b00801007387 */ /* 0x0041e40000100a00 */
[----:B0-----:R-:W-:Y:S01]  /*6f560*/  IMAD.MOV.U32 R8, RZ, RZ, R0 ;  /* 0x000000ffff087224 */ /* 0x001fe200078e0000 */
[----:B------:R-:W-:Y:S01]  /*6f570*/  MOV R9, R3 ;  /* 0x0000000300097202 */ /* 0x000fe20000000f00 */
[----:B------:R-:W2:Y:S01]  /*6f580*/  LDL.LU R0, [R1+0x21e8] ;  /* 0x0021e80001007983 */ /* 0x000ea20000300800 */
[----:B------:R-:W3:Y:S02]  /*6f590*/  LDL.LU R16, [R1+0xb00] ;  /* 0x000b000001107983 */ /* 0x000ee40000300800 */
[----:B------:R-:W3:Y:S02]  /*6f5a0*/  LDL.LU R17, [R1+0xb04] ;  /* 0x000b040001117983 */ /* 0x000ee40000300800 */
[----:B------:R-:W3:Y:S01]  /*6f5b0*/  LDL.LU R18, [R1+0xb08] ;  /* 0x000b080001127983 */ /* 0x000ee20000300800 */
[----:B------:R-:W3:Y:S01]  /*6f5c0*/  LDL.LU R19, [R1+0xb0c] ;  /* 0x000b0c0001137983 */ /* 0x000ee20000300800 */
[----:B------:R0:W-:Y:S03]  /*6f5d0*/  STL.64 [R1+0x21d0], R8 ;  /* 0x0021d00801007387 */ /* 0x0001e60000100a00 */
[----:B0-----:R-:W2:Y:S01]  /*6f5e0*/  LDL.64 R8, [R1+0xe0] ;  /* 0x0000e00001087983 */ /* 0x001ea20000100a00 */
[----:B------:R0:W-:Y:S03]  /*6f5f0*/  STL.64 [R1+0x2188], R12 ;  /* 0x0021880c01007387 */ /* 0x0001e60000100a00 */
[----:B0-----:R-:W2:Y:S01]  /*6f600*/  LDL.LU R12, [R1+0xb60] ;  /* 0x000b6000010c7983 */ /* 0x001ea20000300800 */
[----:B------:R-:W-:Y:S02]  /*6f610*/  STL.64 [R1+0x490], R4 ;  /* 0x0004900401007387 */ /* 0x000fe40000100a00 */
[----:B------:R-:W-:Y:S02]  /*6f620*/  STL.64 [R1+0x498], R6 ;  /* 0x0004980601007387 */ /* 0x000fe40000100a00 */
[----:B------:R-:W2:Y:S01]  /*6f630*/  LDL.LU R13, [R1+0xb64] ;  /* 0x000b6400010d7983 */ /* 0x000ea20000300800 */
[----:B------:R-:W2:Y:S01]  /*6f640*/  LDL.LU R14, [R1+0xb68] ;  /* 0x000b6800010e7983 */ /* 0x000ea20000300800 */
[----:B------:R-:W2:Y:S03]  /*6f650*/  LDL.LU R15, [R1+0xb6c] ;  /* 0x000b6c00010f7983 */ /* 0x000ea60000300800 */
[----:B------:R-:W0:Y:S04]  /*6f660*/  LDSM.16.M88.4 R4, [R2+0x57800] ;  /* 0x057800000204783b */ /* 0x000e280000000200 */
[----:B--2---:R-:W-:Y:S01]  /*6f670*/  STL.64 [R1+0x21a0], R14 ;  /* 0x0021a00e01007387 */ /* 0x004fe20000100a00 */
[----:B------:R1:W-:Y:S03]  /*6f680*/  STL.64 [R1+0x2198], R12 ;  /* 0x0021980c01007387 */ /* 0x0003e60000100a00 */
[----:B-1----:R-:W2:Y:S01]  /*6f690*/  LDL.LU R12, [R1+0xb70] ;  /* 0x000b7000010c7983 */ /* 0x002ea20000300800 */
[----:B------:R-:W2:Y:S02]  /*6f6a0*/  LDL.LU R13, [R1+0xb74] ;  /* 0x000b7400010d7983 */ /* 0x000ea40000300800 */
[----:B------:R-:W2:Y:S02]  /*6f6b0*/  LDL.LU R14, [R1+0xb78] ;  /* 0x000b7800010e7983 */ /* 0x000ea40000300800 */
[----:B------:R-:W2:Y:S01]  /*6f6c0*/  LDL.LU R15, [R1+0xb7c] ;  /* 0x000b7c00010f7983 */ /* 0x000ea20000300800 */
[----:B---3--:R-:W-:Y:S01]  /*6f6d0*/  HMMA.16816.F32 R24, R24, R20, R16 ;  /* 0x000000141818723c */ /* 0x008fe20000001810 */
[----:B------:R-:W1:Y:S02]  /*6f6e0*/  S2R R3, SR_TID.X ;  /* 0x0000000000037919 */ /* 0x000e640000002100 */
[----:B-1----:R-:W-:-:S02]  /*6f6f0*/  LOP3.LUT R2, R3, 0x7, RZ, 0xc0, !PT ;  /* 0x0000000703027812 */ /* 0x002fc400078ec0ff */
[----:B--2---:R-:W-:Y:S01]  /*6f700*/  STL.64 [R1+0x21c8], R14 ;  /* 0x0021c80e01007387 */ /* 0x004fe20000100a00 */
        /* <DEDUP_REMOVED lines=11> */
[----:B------:R-:W3:Y:S01]  /*6f7c0*/  LDL.LU.64 R18, [R1+0x21e0] ;  /* 0x0021e00001127983 */ /* 0x000ee20000300a00 */
[----:B------:R-:W3:Y:S01]  /*6f7d0*/  LDL.LU.64 R16, [R1+0x21d8] ;  /* 0x0021d80001107983 */ /* 0x000ee20000300a00 */
[----:B------:R-:W-:-:S02]  /*6f7e0*/  SHF.L.U32 R2, R2, 0x4, RZ ;  /* 0x0000000402027819 */ /* 0x000fc400000006ff */
[----:B------:R-:W-:-:S04]  /*6f7f0*/  SHF.L.U32 R11, R3, 0x7, RZ ;  /* 0x00000007030b7819 */ /* 0x000fc800000006ff */
[----:B------:R-:W-:-:S04]  /*6f800*/  LOP3.LUT R2, R2, 0x780, R11, 0xf8, !PT ;  /* 0x0000078002027812 */ /* 0x000fc800078ef80b */
[----:B------:R-:W-:Y:S01]  /*6f810*/  LOP3.LUT R2, R2, 0x10, R3, 0x78, !PT ;  /* 0x0000001002027812 */ /* 0x000fe200078e7803 */
[----:B------:R-:W-:Y:S03]  /*6f820*/  STL.64 [R1+0x3e0], R24 ;  /* 0x0003e01801007387 */ /* 0x000fe60000100a00 */
[----:B------:R-:W-:Y:S01]  /*6f830*/  LOP3.LUT R2, R2, 0x60, RZ, 0x3c, !PT ;  /* 0x0000006002027812 */ /* 0x000fe200078e3cff */
[----:B------:R-:W-:Y:S04]  /*6f840*/  STL.64 [R1+0x3e8], R26 ;  /* 0x0003e81a01007387 */ /* 0x000fe80000100a00 */
[----:B------:R-:W0:Y:S04]  /*6f850*/  LDSM.16.M88.4 R24, [R2+0x50000] ;  /* 0x050000000218783b */ /* 0x000e280000000200 */
[----:B0-----:R-:W-:Y:S01]  /*6f860*/  STL.64 [R1+0x1f98], R26 ;  /* 0x001f981a01007387 */ /* 0x001fe20000100a00 */
[----:B------:R0:W-:Y:S03]  /*6f870*/  STL.64 [R1+0x1f90], R24 ;  /* 0x001f901801007387 */ /* 0x0001e60000100a00 */
[----:B0-----:R-:W2:Y:S01]  /*6f880*/  LDL.LU.64 R24, [R1+0xc0] ;  /* 0x0000c00001187983 */ /* 0x001ea20000300a00 */
[C---:B---3--:R-:W-:Y:S11]  /*6f890*/  HMMA.16816.F32 R4, R16.reuse, R8, R4 ;  /* 0x000000081004723c */ /* 0x048ff60000001804 */
[----:B------:R-:W-:Y:S11]  /*6f8a0*/  @!UPT UIADD3 URZ, URZ, URZ, URZ ;  /* 0x0000003f3f3ff290 */ /* 0x000ff6000fffe03f */
[----:B------:R-:W-:Y:S01]  /*6f8b0*/  @!UPT UIADD3 URZ, URZ, URZ, URZ ;  /* 0x0000003f3f3ff290 */ /* 0x000fe2000fffe03f */
[----:B------:R0:W-:Y:S01]  /*6f8c0*/  STL.64 [R1+0x3d0], R4 ;  /* 0x0003d00401007387 */ /* 0x0001e20000100a00 */
[----:B------:R-:W-:Y:S02]  /*6f8d0*/  STL.64 [R1+0x3d8], R6 ;  /* 0x0003d80601007387 */ /* 0x000fe40000100a00 */
[----:B0-----:R-:W-:Y:S01]  /*6f8e0*/  IMAD.MOV.U32 R5, RZ, RZ, R8 ;  /* 0x000000ffff057224 */ /* 0x001fe200078e0008 */
[----:B------:R-:W-:Y:S02]  /*6f8f0*/  MOV R4, R9 ;  /* 0x0000000900047202 */ /* 0x000fe40000000f00 */
[----:B------:R-:W2:Y:S02]  /*6f900*/  LDL.LU.64 R8, [R1+0x21d0] ;  /* 0x0021d00001087983 */ /* 0x000ea40000300a00 */
[C---:B--2---:R-:W-:Y:S02]  /*6f910*/  HMMA.16816.F32 R8, R16.reuse, R8, R12 ;  /* 0x000000081008723c */ /* 0x044fe4000000180c */
[----:B------:R-:W2:Y:S01]  /*6f920*/  LDL.LU.64 R14, [R1+0x21c8] ;  /* 0x0021c800010e7983 */ /* 0x000ea20000300a00 */
[----:B------:R-:W2:Y:S11]  /*6f930*/  LDL.LU.64 R12, [R1+0x21c0] ;  /* 0x0021c000010c7983 */ /* 0x000eb60000300a00 */
        /* <DEDUP_REMOVED lines=29> */
[----:B------:R0:W-:Y:S01]  /*6fb10*/  STL.64 [R1+0x380], R12 ;  /* 0x0003800c01007387 */ /* 0x0001e20000100a00 */
[----:B------:R-:W-:Y:S03]  /*6fb20*/  STL.64 [R1+0x388], R14 ;  /* 0x0003880e01007387 */ /* 0x000fe60000100a00 */
[----:B0-----:R-:W2:Y:S01]  /*6fb30*/  LDL.LU.64 R12, [R1+0x2188] ;  /* 0x00218800010c7983 */ /* 0x001ea20000300a00 */
[----:B------:R-:W3:Y:S02]  /*6fb40*/  LDL.LU.64 R8, [R1+0x2180] ;  /* 0x0021800001087983 */ /* 0x000ee40000300a00 */
[C---:B---3--:R-:W-:Y:S11]  /*6fb50*/  HMMA.16816.F32 R24, R16.reuse, R8, R24 ;  /* 0x000000081018723c */ /* 0x048ff60000001818 */
[----:B------:R-:W-:Y:S11]  /*6fb60*/  @!UPT UIADD3 URZ, URZ, URZ, URZ ;  /* 0x0000003f3f3ff290 */ /* 0x000ff6000fffe03f */
[----:B------:R-:W-:Y:S01]  /*6fb70*/  @!UPT UIADD3 URZ, URZ, URZ, URZ ;  /* 0x0000003f3f3ff290 */ /* 0x000fe2000fffe03f */
[----:B------:R0:W-:Y:S01]  /*6fb80*/  STL.64 [R1+0x370], R24 ;  /* 0x0003701801007387 */ /* 0x0001e20000100a00 */
[----:B------:R-:W-:Y:S02]  /*6fb90*/  STL.64 [R1+0x378], R26 ;  /* 0x0003781a01007387 */ /* 0x000fe40000100a00 */
[----:B------:R-:W2:Y:S01]  /*6fba0*/  LDL.LU.64 R10, [R1+0x2178] ;  /* 0x00217800010a7983 */ /* 0x000ea20000300a00 */
[----:B0-----:R-:W-:Y:S02]  /*6fbb0*/  MOV R25, R8 ;  /* 0x0000000800197202 */ /* 0x001fe40000000f00 */
[----:B------:R-:W-:Y:S02]  /*6fbc0*/  MOV R24, R9 ;  /* 0x0000000900187202 */ /* 0x000fe40000000f00 */
[----:B------:R-:W2:Y:S02]  /*6fbd0*/  LDL.LU.64 R8, [R1+0x2170] ;  /* 0x0021700001087983 */ /* 0x000ea40000300a00 */
[C---:B--2---:R-:W-:Y:S11]  /*6fbe0*/  HMMA.16816.F32 R8, R16.reuse, R12, R8 ;  /* 0x0000000c1008723c */ /* 0x044ff60000001808 */
[----:B------:R-:W-:Y:S11]  /*6fbf0*/  @!UPT UIADD3 URZ, URZ, URZ, URZ ;  /* 0x0000003f3f3ff290 */ /* 0x000ff6000fffe03f */
[----:B------:R-:W-:Y:S01]  /*6fc00*/  @!UPT UIADD3 URZ, URZ, URZ, URZ ;  /* 0x0000003f3f3ff290 */ /* 0x000fe2000fffe03f */
[----:B------:R-:W-:Y:S01]  /*6fc10*/  STL.64 [R1+0x360], R8 ;  /* 0x0003600801007387 */ /* 0x000fe20000100a00 */
[----:B------:R0:W-:Y:S03]  /*6fc20*/  STL.64 [R1+0x368], R10 ;  /* 0x0003680a01007387 */ /* 0x0001e60000100a00 */
[----:B0-----:R-:W2:Y:S01]  /*6fc30*/  LDL.LU.64 R10, [R1+0x2168] ;  /* 0x00216800010a7983 */ /* 0x001ea20000300a00 */
[----:B------:R-:W2:Y:S02]  /*6fc40*/  LDL.LU.64 R8, [R1+0x2160] ;  /* 0x0021600001087983 */ /* 0x000ea40000300a00 */
[----:B------:R-:W-:Y:S01]  /*6fc50*/  IMAD.MOV.U32 R27, RZ, RZ, R12 ;  /* 0x000000ffff1b7224 */ /* 0x000fe200078e000c */
[----:B------:R-:W-:Y:S01]  /*6fc60*/  MOV R26, R13 ;  /* 0x0000000d001a7202 */ /* 0x000fe20000000f00 */
[----:B------:R-:W3:Y:S01]  /*6fc70*/  LDL.LU.64 R14, [R1+0x2158] ;  /* 0x00215800010e7983 */ /* 0x000ee20000300a00 */
[----:B------:R-:W3:Y:S02]  /*6fc80*/  LDL.LU.64 R12, [R1+0x2150] ;  /* 0x00215000010c7983 */ /* 0x000ee40000300a00 */
[----:B------:R-:W-:Y:S02]  /*6fc90*/  STL.64 [R1+0x20c0], R22 ;  /* 0x0020c01601007387 */ /* 0x000fe40000100a00 */
[----:B------:R-:W-:Y:S01]  /*6fca0*/  STL.64 [R1+0x20b8], R20 ;  /* 0x0020b81401007387 */ /* 0x000fe20000100a00 */
[----:B--2---:R-:W-:Y:S11]  /*6fcb0*/  HMMA.16816.F32 R8, R16, R20, R8 ;  /* 0x000000141008723c */ /* 0x004ff60000001808 */
[----:B------:R-:W-:Y:S11]  /*6fcc0*/  @!UPT UIADD3 URZ, URZ, URZ, URZ ;  /* 0x0000003f3f3ff290 */ /* 0x000ff6000fffe03f */
[----:B------:R-:W-:Y:S01]  /*6fcd0*/  @!UPT UIADD3 URZ, URZ, URZ, URZ ;  /* 0x0000003f3f3ff290 */ /* 0x000fe2000fffe03f */
[----:B------:R0:W-:Y:S01]  /*6fce0*/  STL.64 [R1+0x2c0], R8 ;  /* 0x0002c00801007387 */ /* 0x0001e20000100a00 */
[----:B------:R1:W-:Y:S03]  /*6fcf0*/  STL.64 [R1+0x2c8], R10 ;  /* 0x0002c80a01007387 */ /* 0x0003e60000100a00 */
[----:B0-----:R-:W2:Y:S01]  /*6fd00*/  LDL.LU R8, [R1+0xc30] ;  /* 0x000c300001087983 */ /* 0x001ea20000300800 */
[----:B------:R-:W2:Y:S02]  /*6fd10*/  LDL.LU R9, [R1+0xc34] ;  /* 0x000c340001097983 */ /* 0x000ea40000300800 */
[----:B-1----:R-:W2:Y:S02]  /*6fd20*/  LDL.LU R10, [R1+0xc38] ;  /* 0x000c3800010a7983 */ /* 0x002ea40000300800 */
[----:B------:R-:W2:Y:S01]  /*6fd30*/  LDL.LU R11, [R1+0xc3c] ;  /* 0x000c3c00010b7983 */ /* 0x000ea20000300800 */
[----:B------:R-:W-:-:S02]  /*6fd40*/  MOV R20, R27 ;  /* 0x0000001b00147202 */ /* 0x000fc40000000f00 */
[----:B------:R-:W-:Y:S01]  /*6fd50*/  MOV R21, R26 ;  /* 0x0000001a00157202 */ /* 0x000fe20000000f00 */
[----:B--2---:R-:W-:Y:S01]  /*6fd60*/  STL.64 [R1+0x20d0], R10 ;  /* 0x0020d00a01007387 */ /* 0x004fe20000100a00 */
[----:B------:R-:W-:Y:S03]  /*6fd70*/  STL.64 [R1+0x20c8], R8 ;  /* 0x0020c80801007387 */ /* 0x000fe60000100a00 */
[----:B------:R0:W-:Y:S02]  /*6fd80*/  STL.64 [R1+0x20d8], R20 ;  /* 0x0020d81401007387 */ /* 0x0001e40000100a00 */
[----:B0-----:R-:W-:Y:S01]  /*6fd90*/  IMAD.MOV.U32 R20, RZ, RZ, R25 ;  /* 0x000000ffff147224 */ /* 0x001fe200078e0019 */
[----:B------:R-:W-:-:S05]  /*6fda0*/  MOV R21, R24 ;  /* 0x0000001800157202 */ /* 0x000fca0000000f00 */
[----:B------:R0:W-:Y:S01]  /*6fdb0*/  STL.64 [R1+0x20f0], R20 ;  /* 0x0020f01401007387 */ /* 0x0001e20000100a00 */
        /* <DEDUP_REMOVED lines=8> */
[----:B0-----:R-:W-:-:S02]  /*6fe40*/  MOV R20, R7 ;  /* 0x0000000700147202 */ /* 0x001fc40000000f00 */
[----:B------:R-:W-:Y:S01]  /*6fe50*/  MOV R21, R6 ;  /* 0x0000000600157202 */ /* 0x000fe20000000f00 */
[----:B--2---:R-:W-:Y:S01]  /*6fe60*/  STL.64 [R1+0x2130], R26 ;  /* 0x0021301a01007387 */ /* 0x004fe20000100a00 */
[----:B------:R-:W-:Y:S03]  /*6fe70*/  STL.64 [R1+0x2128], R24 ;  /* 0x0021281801007387 */ /* 0x000fe60000100a00 */
[----:B------:R-:W-:Y:S02]  /*6fe80*/  STL.64 [R1+0x2108], R20 ;  /* 0x0021081401007387 */ /* 0x000fe40000100a00 */
[----:B------:R-:W-:Y:S01]  /*6fe90*/  STL.64 [R1+0x20e8], R10 ;  /* 0x0020e80a01007387 */ /* 0x000fe20000100a00 */
[----:B------:R0:W-:Y:S04]  /*6fea0*/  STL.64 [R1+0x20e0], R8 ;  /* 0x0020e00801007387 */ /* 0x0001e80000100a00 */
        /* <DEDUP_REMOVED lines=16> */
[----:B--2---:R-:W-:Y:S01]  /*6ffb0*/  STL.64 [R1+0x2140], R22 ;  /* 0x0021401601007387 */ /* 0x004fe20000100a00 */
[----:B------:R0:W-:Y:S03]  /*6ffc0*/  STL.64 [R1+0x2138], R20 ;  /* 0x0021381401007387 */ /* 0x0001e60000100a00 */
[----:B0-----:R-:W3:Y:S01]  /*6ffd0*/  LDL.LU R20, [R1+0xb30] ;  /* 0x000b300001147983 */ /* 0x001ee20000300800 */
[----:B------:R-:W3:Y:S02]  /*6ffe0*/  LDL.LU R21, [R1+0xb34] ;  /* 0x000b340001157983 */ /* 0x000ee40000300800 */
[----:B------:R-:W3:Y:S02]  /*6fff0*/  LDL.LU R22, [R1+0xb38] ;  /* 0x000b380001167983 */ /* 0x000ee40000300800 */
[----:B------:R-:W3:Y:S01]  /*70000*/  LDL.LU R23, [R1+0xb3c] ;  /* 0x000b3c0001177983 */ /* 0x000ee20000300800 */
[----:B------:R-:W-:Y:S01]  /*70010*/  STL.64 [R1+0x2100], R10 ;  /* 0x0021000a01007387 */ /* 0x000fe20000100a00 */
        /* <DEDUP_REMOVED lines=9> */
[----:B------:R-:W-:Y:S01]  /*700b0*/  MOV R16, R3 ;  /* 0x0000000300107202 */ /* 0x000fe20000000f00 */
[C---:B---3--:R-:W-:Y:S01]  /*700c0*/  HMMA.16816.F32 R24, R12.reuse, R24, R20 ;  /* 0x000000180c18723c */ /* 0x048fe20000001814 */
[----:B--2---:R-:W-:Y:S01]  /*700d0*/  STL.64 [R1+0x2080], R6 ;  /* 0x0020800601007387 */ /* 0x004fe20000100a00 */
[----:B------:R0:W-:Y:S03]  /*700e0*/  STL.64 [R1+0x2078], R4 ;  /* 0x0020780401007387 */ /* 0x0001e60000100a00 */
[----:B0-----:R-:W2:Y:S01]  /*700f0*/  LDL.LU.64 R4, [R1+0xd0] ;  /* 0x0000d00001047983 */ /* 0x001ea20000300a00 */
[----:B------:R-:W3:Y:S02]  /*70100*/  LDL.LU R3, [R1+0x2148] ;  /* 0x0021480001037983 */ /* 0x000ee40000300800 */
[----:B------:R-:W2:Y:S02]  /*70110*/  LDL R18, [R1+0xb8] ;  /* 0x0000b80001127983 */ /* 0x000ea40000100800 */
[----:B------:R-:W2:Y:S01]  /*70120*/  LDL R19, [R1+0xbc] ;  /* 0x0000bc0001137983 */ /* 0x000ea20000100800 */
[----:B------:R-:W2:Y:S01]  /*70130*/  LDL.LU.64 R22, [R1+0x2140] ;  /* 0x0021400001167983 */ /* 0x000ea20000300a00 */
[----:B------:R-:W2:Y:S11]  /*70140*/  LDL.LU.64 R20, [R1+0x2138] ;  /* 0x0021380001147983 */ /* 0x000eb60000300a00 */
[----:B------:R-:W-:Y:S02]  /*70150*/  STL.64 [R1+0x2b0], R24 ;  /* 0x0002b01801007387 */ /* 0x000fe40000100a00 */
[----:B------:R0:W-:Y:S02]  /*70160*/  STL.64 [R1+0x2b8], R26 ;  /* 0x0002b81a01007387 */ /* 0x0001e40000100a00 */
        /* <DEDUP_REMOVED lines=8> */
[----:B------:R0:W-:Y:S03]  /*701f0*/  STL.64 [R1+0x2090], R4 ;  /* 0x0020900401007387 */ /* 0x0001e60000100a00 */
[----:B0-----:R-:W3:Y:S01]  /*70200*/  LDL.64 R4, [R1+0xe0] ;  /* 0x0000e00001047983 */ /* 0x001ee20000100a00 */
        /* <DEDUP_REMOVED lines=11> */
[----:B------:R-:W3:Y:S01]  /*702c0*/  LDL.LU R27, [R1+0xc1c] ;  /* 0x000c1c00011b7983 */ /* 0x000ee20000300800 */
[----:B------:R-:W-:-:S07]  /*702d0*/  MOV R17, R2 ;  /* 0x0000000200117202 */ /* 0x000fce0000000f00 */
[C---:B--2---:R-:W-:Y:S01]  /*702e0*/  HMMA.16816.F32 R20, R12.reuse, R16, R20 ;  /* 0x000000100c14723c */ /* 0x044fe20000001814 */
[----:B---3--:R-:W-:Y:S01]  /*702f0*/  STL.64 [R1+0x20a0], R26 ;  /* 0x0020a01a01007387 */ /* 0x008fe20000100a00 */
        /* <DEDUP_REMOVED lines=14> */
[----:B------:R3:W-:Y:S03]  /*703e0*/  STL.64 [R1+0x278], R22 ;  /* 0x0002781601007387 */ /* 0x0007e60000100a00 */
[----:B0-----:R-:W3:Y:S02]  /*703f0*/  LDL.LU.64 R20, [R1+0x20f0] ;  /* 0x0020f00001147983 */ /* 0x001ee40000300a00 */
[C---:B---3--:R-:W-:Y:S02]  /*70400*/  HMMA.16816.F32 R20, R12.reuse, R20, R8 ;  /* 0x000000140c14723c */ /* 0x048fe40000001808 */
        /* <DEDUP_REMOVED lines=14> */
[----:B---3--:R-:W-:Y:S01]  /*704f0*/  HMMA.16816.F32 R12, R12, R20, R8 ;  /* 0x000000140c0c723c */ /* 0x008fe20000001808 */
[----:B------:R-:W3:Y:S01]  /*70500*/  LDL.LU.64 R10, [R1+0x20b0] ;  /* 0x0020b000010a7983 */ /* 0x000ee20000300a00 */
[----:B------:R-:W3:Y:S02]  /*70510*/  LDL.LU.64 R8, [R1+0x20a8] ;  /* 0x0020a80001087983 */ /* 0x000ee40000300a00 */
[----:B--2---:R-:W-:Y:S02]  /*70520*/  STL.64 [R1+0x2038], R22 ;  /* 0x0020381601007387 */ /* 0x004fe40000100a00 */
[----:B------:R0:W-:Y:S01]  /*70530*/  STL.64 [R1+0x2030], R20 ;  /* 0x0020301401007387 */ /* 0x0001e20000100a00 */
[----:B------:R-:W-:Y:S11]  /*70540*/  MOV R2, R5 ;  /* 0x0000000500027202 */ /* 0x000ff60000000f00 */
[----:B------:R-:W-:Y:S05]  /*70550*/  @!UPT UIADD3 URZ, URZ, URZ, URZ ;  /* 0x0000003f3f3ff290 */ /* 0x000fea000fffe03f */
[----:B------:R1:W-:Y:S01]  /*70560*/  STL.64 [R1+0x1b0], R12 ;  /* 0x0001b00c01007387 */ /* 0x0003e20000100a00 */
[----:B------:R2:W-:Y:S02]  /*70570*/  STL.64 [R1+0x1b8], R14 ;  /* 0x0001b80e01007387 */ /* 0x0005e40000100a00 */
[----:B0-----:R-:W4:Y:S02]  /*70580*/  LDL.LU R20, [R1+0xc00] ;  /* 0x000c000001147983 */ /* 0x001f240000300800 */
[----:B------:R-:W4:Y:S01]  /*70590*/  LDL.LU R21, [R1+0xc04] ;  /* 0x000c040001157983 */ /* 0x000f220000300800 */
[----:B-1----:R-:W4:Y:S01]  /*705a0*/  LDL.LU.64 R12, [R1+0xa0] ;  /* 0x0000a000010c7983 */ /* 0x002f220000300a00 */
[----:B--2---:R-:W2:Y:S01]  /*705b0*/  LDL.64 R14, [R1+0xa8] ;  /* 0x0000a800010e7983 */ /* 0x004ea20000100a00 */
        /* <DEDUP_REMOVED lines=13> */
[----:B0-----:R-:W4:Y:S01]  /*70690*/  LDL.LU.64 R24, [R1+0x2088] ;  /* 0x0020880001187983 */ /* 0x001f220000300a00 */
[----:B------:R-:W-:Y:S01]  /*706a0*/  IMAD.MOV.U32 R22, RZ, RZ, R3 ;  /* 0x000000ffff167224 */ /* 0x000fe200078e0003 */
[----:B------:R-:W-:Y:S02]  /*706b0*/  MOV R23, R0 ;  /* 0x0000000000177202 */ /* 0x000fe40000000f00 */
[----:B------:R-:W-:Y:S01]  /*706c0*/  MOV R3, R4 ;  /* 0x0000000400037202 */ /* 0x000fe20000000f00 */
[----:B------:R-:W-:Y:S01]  /*706d0*/  IMAD.MOV.U32 R0, RZ, RZ, R5 ;  /* 0x000000ffff007224 */ /* 0x000fe200078e0005 */
[----:B------:R-:W3:Y:S01]  /*706e0*/  LDL.LU.64 R6, [R1+0x2080] ;  /* 0x0020800001067983 */ /* 0x000ee20000300a00 */
[----:B------:R-:W3:Y:S02]  /*706f0*/  LDL.LU.64 R4, [R1+0x2078] ;  /* 0x0020780001047983 */ /* 0x000ee40000300a00 */
[----:B----4-:R-:W-:Y:S11]  /*70700*/  HMMA.16816.F32 R20, R8, R24, R20 ;  /* 0x000000180814723c */ /* 0x010ff60000001814 */
[----:B------:R-:W-:Y:S11]  /*70710*/  @!UPT UIADD3 URZ, URZ, URZ, URZ ;  /* 0x0000003f3f3ff290 */ /* 0x000ff6000fffe03f */
[----:B------:R-:W-:Y:S01]  /*70720*/  @!UPT UIADD3 URZ, URZ, URZ, URZ ;  /* 0x0000003f3f3ff290 */ /* 0x000fe2000fffe03f */
[----:B------:R0:W-:Y:S01]  /*70730*/  STL.64 [R1+0x180], R20 ;  /* 0x0001801401007387 */ /* 0x0001e20000100a00 */
[----:B------:R-:W-:Y:S01]  /*70740*/  STL.64 [R1+0x188], R22 ;  /* 0x0001881601007387 */ /* 0x000fe20000100a00 */
[----:B0-----:R-:W-:Y:S02]  /*70750*/  MOV R21, R24 ;  /* 0x0000001800157202 */ /* 0x001fe40000000f00 */
[----:B------:R-:W-:Y:S01]  /*70760*/  MOV R20, R25 ;  /* 0x0000001900147202 */ /* 0x000fe20000000f00 */
[----:B------:R-:W4:Y:S01]  /*70770*/  LDL.LU R24, [R1+0x30] ;  /* 0x0000300001187983 */ /* 0x000f220000300800 */
[----:B------:R-:W4:Y:S01]  /*70780*/  LDL.LU R25, [R1+0x34] ;  /* 0x0000340001197983 */ /* 0x000f220000300800 */
[----:B------:R-:W-:Y:S01]  /*70790*/  MOV R26, R29 ;  /* 0x0000001d001a7202 */ /* 0x000fe20000000f00 */
[----:B------:R-:W-:-:S05]  /*707a0*/  IMAD.MOV.U32 R27, RZ, RZ, R28 ;  /* 0x000000ffff1b7224 */ /* 0x000fca00078e001c */
[----:B------:R-:W-:Y:S01]  /*707b0*/  STL.64 [R1+0x1fd0], R26 ;  /* 0x001fd01a01007387 */ /* 0x000fe20000100a00 */
[----:B---3--:R-:W-:Y:S03]  /*707c0*/  HMMA.16816.F32 R4, R8, R16, R4 ;  /* 0x000000100804723c */ /* 0x008fe60000001804 */
[----:B----4-:R0:W-:Y:S02]  /*707d0*/  STL.64 [R1+0x1fc8], R24 ;  /* 0x001fc81801007387 */ /* 0x0101e40000100a00 */
[----:B0-----:R-:W-:Y:S02]  /*707e0*/  MOV R24, R21 ;  /* 0x0000001500187202 */ /* 0x001fe40000000f00 */
[----:B------:R-:W-:-:S05]  /*707f0*/  MOV R25, R20 ;  /* 0x0000001400197202 */ /* 0x000fca0000000f00 */
[----:B------:R0:W-:Y:S02]  /*70800*/  STL.64 [R1+0x1fe8], R24 ;  /* 0x001fe81801007387 */ /* 0x0001e40000100a00 */
[----:B0-----:R-:W-:Y:S01]  /*70810*/  MOV R24, R3 ;  /* 0x0000000300187202 */ /* 0x001fe20000000f00 */
[----:B------:R-:W-:-:S05]  /*70820*/  IMAD.MOV.U32 R25, RZ, RZ, R0 ;  /* 0x000000ffff197224 */ /* 0x000fca00078e0000 */
[----:B------:R-:W-:Y:S01]  /*70830*/  STL.64 [R1+0x2000], R24 ;  /* 0x0020001801007387 */ /* 0x000fe20000100a00 */
[----:B------:R-:W3:Y:S03]  /*70840*/  LDL.LU.64 R20, [R1+0x80] ;  /* 0x0000800001147983 */ /* 0x000ee60000300a00 */
[----:B------:R-:W-:Y:S02]  /*70850*/  MOV R0, R4 ;  /* 0x0000000400007202 */ /* 0x000fe40000000f00 */
[----:B------:R-:W-:Y:S02]  /*70860*/  MOV R3, R5 ;  /* 0x0000000500037202 */ /* 0x000fe40000000f00 */
[----:B------:R-:W-:Y:S01]  /*70870*/  MOV R28, R6 ;  /* 0x00000006001c7202 */ /* 0x000fe20000000f00 */
[----:B------:R-:W-:Y:S01]  /*70880*/  IMAD.MOV.U32 R29, RZ, RZ, R7 ;  /* 0x000000ffff1d7224 */ /* 0x000fe200078e0007 */
[----:B---3--:R0:W-:Y:S01]  /*70890*/  STL.64 [R1+0x2050], R20 ;  /* 0x0020501401007387 */ /* 0x0081e20000100a00 */
[----:B------:R-:W3:Y:S02]  /*708a0*/  LDL.LU R4, [R1+0xbb0] ;  /* 0x000bb00001047983 */ /* 0x000ee40000300800 */
[----:B------:R-:W3:Y:S02]  /*708b0*/  LDL.LU R5, [R1+0xbb4] ;  /* 0x000bb40001057983 */ /* 0x000ee40000300800 */
[----:B------:R-:W4:Y:S01]  /*708c0*/  LDL.LU R6, [R1+0xbb8] ;  /* 0x000bb80001067983 */ /* 0x000f220000300800 */
[----:B------:R-:W4:Y:S04]  /*708d0*/  LDL.LU R7, [R1+0xbbc] ;  /* 0x000bbc0001077983 */ /* 0x000f280000300800 */
[----:B0-----:R-:W2:Y:S04]  /*708e0*/  LDL.LU.64 R20, [R1+0x90] ;  /* 0x0000900001147983 */ /* 0x001ea80000300a00 */
[----:B--2---:R-:W-:Y:S01]  /*708f0*/  STL.64 [R1+0x2068], R20 ;  /* 0x0020681401007387 */ /* 0x004fe20000100a00 */
[----:B----4-:R-:W-:Y:S02]  /*70900*/  STL.64 [R1+0x2048], R6 ;  /* 0x0020480601007387 */ /* 0x010fe40000100a00 */
[----:B---3--:R0:W-:Y:S02]  /*70910*/  STL.64 [R1+0x2040], R4 ;  /* 0x0020400401007387 */ /* 0x0081e40000100a00 */
        /* <DEDUP_REMOVED lines=17> */
[----:B------:R-:W-:Y:S02]  /*70a30*/  STL.64 [R1+0x1fe0], R18 ;  /* 0x001fe01201007387 */ /* 0x000fe40000100a00 */
[----:B------:R0:W-:Y:S02]  /*70a40*/  STL.64 [R1+0x1fd8], R16 ;  /* 0x001fd81001007387 */ /* 0x0001e40000100a00 */
        /* <DEDUP_REMOVED lines=13> */
[----:B0-----:R-:W3:Y:S01]  /*70b20*/  LDL.LU R16, [R1+0x70] ;  /* 0x0000700001107983 */ /* 0x001ee20000300800 */
[----:B------:R-:W3:Y:S02]  /*70b30*/  LDL.LU R17, [R1+0x74] ;  /* 0x0000740001117983 */ /* 0x000ee40000300800 */
[----:B------:R-:W3:Y:S02]  /*70b40*/  LDL.LU R18, [R1+0x78] ;  /* 0x0000780001127983 */ /* 0x000ee40000300800 */
[----:B------:R-:W3:Y:S01]  /*70b50*/  LDL.LU R19, [R1+0x7c] ;  /* 0x00007c0001137983 */ /* 0x000ee20000300800 */
[----:B------:R-:W-:Y:S01]  /*70b60*/  STL [R1+0x1a1c], R29 ;  /* 0x001a1c1d01007387 */ /* 0x000fe20000100800 */
[----:B------:R-:W-:Y:S02]  /*70b70*/  STL [R1+0x1a18], R28 ;  /* 0x001a181c01007387 */ /* 0x000fe40000100800 */
[----:B------:R-:W-:Y:S02]  /*70b80*/  STL [R1+0x1a14], R3 ;  /* 0x001a140301007387 */ /* 0x000fe40000100800 */
[----:B------:R-:W-:Y:S01]  /*70b90*/  STL [R1+0x1a10], R0 ;  /* 0x001a100001007387 */ /* 0x000fe20000100800 */
[----:B------:R0:W-:Y:S01]  /*70ba0*/  STL.64 [R1+0x160], R20 ;  /* 0x0001601401007387 */ /* 0x0001e20000100a00 */
[----:B------:R-:W-:Y:S03]  /*70bb0*/  STL.64 [R1+0x168], R22 ;  /* 0x0001681601007387 */ /* 0x000fe60000100a00 */
[----:B0-----:R-:W2:Y:S02]  /*70bc0*/  LDL.LU.64 R20, [R1+0x2068] ;  /* 0x0020680001147983 */ /* 0x001ea40000300a00 */
        /* <DEDUP_REMOVED lines=17> */
[----:B------:R-:W4:Y:S02]  /*70ce0*/  LDL.LU.64 R22, [R1+0x2038] ;  /* 0x0020380001167983 */ /* 0x000f240000300a00 */
[----:B------:R-:W2:Y:S02]  /*70cf0*/  LDL.LU.64 R20, [R1+0x2030] ;  /* 0x0020300001147983 */ /* 0x000ea40000300a00 */
[----:B--2---:R-:W-:Y:S01]  /*70d00*/  HMMA.16816.F32 R8, R8, R20, R4 ;  /* 0x000000140808723c */ /* 0x004fe20000001804 */
[----:B------:R-:W3:Y:S01]  /*70d10*/  LDL.LU.64 R6, [R1+0x2028] ;  /* 0x0020280001067983 */ /* 0x000ee20000300a00 */
[----:B------:R-:W3:Y:S02]  /*70d20*/  LDL.LU.64 R4, [R1+0x2020] ;  /* 0x0020200001047983 */ /* 0x000ee40000300a00 */
[----:B----4-:R-:W-:Y:S02]  /*70d30*/  STL.64 [R1+0x1fa8], R22 ;  /* 0x001fa81601007387 */ /* 0x010fe40000100a00 */
[----:B------:R-:W-:Y:S11]  /*70d40*/  STL.64 [R1+0x1fa0], R20 ;  /* 0x001fa01401007387 */ /* 0x000ff60000100a00 */
[----:B------:R-:W-:Y:S06]  /*70d50*/  @!UPT UIADD3 URZ, URZ, URZ, URZ ;  /* 0x0000003f3f3ff290 */ /* 0x000fec000fffe03f */
[----:B------:R0:W-:Y:S02]  /*70d60*/  STL.64 [R1+0xf0], R8 ;  /* 0x0000f00801007387 */ /* 0x0001e40000100a00 */
[----:B0-----:R-:W-:Y:S01]  /*70d70*/  MOV R8, R27 ;  /* 0x0000001b00087202 */ /* 0x001fe20000000f00 */
[----:B------:R-:W-:Y:S01]  /*70d80*/  IMAD.MOV.U32 R9, RZ, RZ, R26 ;  /* 0x000000ffff097224 */ /* 0x000fe200078e001a */
[----:B------:R0:W-:Y:S01]  /*70d90*/  STL.64 [R1+0xf8], R10 ;  /* 0x0000f80a01007387 */ /* 0x0001e20000100a00 */
[----:B------:R-:W-:Y:S02]  /*70da0*/  MOV R20, R2 ;  /* 0x0000000200147202 */ /* 0x000fe40000000f00 */
[----:B------:R-:W2:Y:S02]  /*70db0*/  LDL.LU R2, [R1+0x2018] ;  /* 0x0020180001027983 */ /* 0x000ea40000300800 */
[----:B------:R-:W4:Y:S01]  /*70dc0*/  LDL.LU R21, [R1+0x44] ;  /* 0x0000440001157983 */ /* 0x000f220000300800 */
[----:B------:R-:W4:Y:S01]  /*70dd0*/  LDL.LU R22, [R1+0x48] ;  /* 0x0000480001167983 */ /* 0x000f220000300800 */
[----:B------:R-:W4:Y:S03]  /*70de0*/  LDL.LU R23, [R1+0x4c] ;  /* 0x00004c0001177983 */ /* 0x000f260000300800 */
[----:B0-----:R-:W4:Y:S01]  /*70df0*/  LDL R10, [R1+0x98] ;  /* 0x00009800010a7983 */ /* 0x001f220000100800 */
[C---:B---3--:R-:W-:Y:S03]  /*70e00*/  HMMA.16816.F32 R24, R4.reuse, R24, R16 ;  /* 0x000000180418723c */ /* 0x048fe60000001810 */
[----:B------:R-:W3:Y:S01]  /*70e10*/  LDL.LU.64 R18, [R1+0x2010] ;  /* 0x0020100001127983 */ /* 0x000ee20000300a00 */
[----:B------:R-:W3:Y:S11]  /*70e20*/  LDL.LU.64 R16, [R1+0x2008] ;  /* 0x0020080001107983 */ /* 0x000ef60000300a00 */
[----:B------:R-:W-:Y:S08]  /*70e30*/  @!UPT UIADD3 URZ, URZ, URZ, URZ ;  /* 0x0000003f3f3ff290 */ /* 0x000ff0000fffe03f */
[----:B------:R0:W-:Y:S01]  /*70e40*/  STL.64 [R1+0x70], R24 ;  /* 0x0000701801007387 */ /* 0x0001e20000100a00 */
[----:B------:R3:W-:Y:S03]  /*70e50*/  STL.64 [R1+0x78], R26 ;  /* 0x0000781a01007387 */ /* 0x0007e60000100a00 */
[----:B0-----:R-:W3:Y:S01]  /*70e60*/  LDL.LU.64 R24, [R1+0x2000] ;  /* 0x0020000001187983 */ /* 0x001ee20000300a00 */
[----:B--2---:R-:W-:Y:S01]  /*70e70*/  MOV R11, R2 ;  /* 0x00000002000b7202 */ /* 0x004fe20000000f00 */
[----:B------:R-:W-:Y:S02]  /*70e80*/  MOV R2, R27 ;  /* 0x0000001b00027202 */ /* 0x000fe40000000f00 */
[C---:B---3--:R-:W-:Y:S01]  /*70e90*/  HMMA.16816.F32 R24, R4.reuse, R24, R16 ;  /* 0x000000180418723c */ /* 0x048fe20000001810 */
[----:B------:R-:W2:Y:S01]  /*70ea0*/  LDL.LU.64 R18, [R1+0x1ff8] ;  /* 0x001ff80001127983 */ /* 0x000ea20000300a00 */
[----:B------:R-:W2:Y:S11]  /*70eb0*/  LDL.LU.64 R16, [R1+0x1ff0] ;  /* 0x001ff00001107983 */ /* 0x000eb60000300a00 */
[----:B------:R-:W-:Y:S10]  /*70ec0*/  @!UPT UIADD3 URZ, URZ, URZ, URZ ;  /* 0x0000003f3f3ff290 */ /* 0x000ff4000fffe03f */
[----:B------:R0:W-:Y:S01]  /*70ed0*/  STL.64 [R1+0x60], R24 ;  /* 0x0000601801007387 */ /* 0x0001e20000100a00 */
[----:B------:R2:W-:Y:S03]  /*70ee0*/  STL.64 [R1+0x68], R26 ;  /* 0x0000681a01007387 */ /* 0x0005e60000100a00 */
[----:B0-----:R-:W2:Y:S02]  /*70ef0*/  LDL.LU.64 R24, [R1+0x1fe8] ;  /* 0x001fe80001187983 */ /* 0x001ea40000300a00 */
[C---:B--2---:R-:W-:Y:S02]  /*70f00*/  HMMA.16816.F32 R24, R4.reuse, R24, R16 ;  /* 0x000000180418723c */ /* 0x044fe40000001810 */
[----:B------:R-:W2:Y:S01]  /*70f10*/  LDL.LU.64 R18, [R1+0x1fe0] ;  /* 0x001fe00001127983 */ /* 0x000ea20000300a00 */
[----:B------:R-:W4:Y:S11]  /*70f20*/  LDL.LU.64 R16, [R1+0x1fd8] ;  /* 0x001fd80001107983 */ /* 0x000f360000300a00 */
[----:B------:R-:W-:Y:S09]  /*70f30*/  @!UPT UIADD3 URZ, URZ, URZ, URZ ;  /* 0x0000003f3f3ff290 */ /* 0x000ff2000fffe03f */
[----:B------:R-:W-:Y:S01]  /*70f40*/  STL.64 [R1+0x50], R24 ;  /* 0x0000501801007387 */ /* 0x000fe20000100a00 */
[----:B------:R0:W-:Y:S03]  /*70f50*/  STL.64 [R1+0x58], R26 ;  /* 0x0000581a01007387 */ /* 0x0001e60000100a00 */
[----:B0-----:R-:W3:Y:S01]  /*70f60*/  LDL.LU.64 R26, [R1+0x1fd0] ;  /* 0x001fd000011a7983 */ /* 0x001ee20000300a00 */
[----:B------:R-:W3:Y:S01]  /*70f70*/  LDL.LU.64 R24, [R1+0x1fc8] ;  /* 0x001fc80001187983 */ /* 0x000ee20000300a00 */
[C---:B----4-:R-:W-:Y:S02]  /*70f80*/  HMMA.16816.F32 R20, R4.reuse, R16, R20 ;  /* 0x000000100414723c */ /* 0x050fe40000001814 */
[----:B--2---:R0:W-:Y:S04]  /*70f90*/  STL.64 [R1+0x1f48], R18 ;  /* 0x001f481201007387 */ /* 0x0041e80000100a00 */
[----:B0-----:R-:W2:Y:S11]  /*70fa0*/  LDL R18, [R1+0xc8] ;  /* 0x0000c80001127983 */ /* 0x001eb60000100800 */
[----:B------:R-:W-:Y:S06]  /*70fb0*/  @!UPT UIADD3 URZ, URZ, URZ, URZ ;  /* 0x0000003f3f3ff290 */ /* 0x000fec000fffe03f */
[----:B------:R-:W-:Y:S01]  /*70fc0*/  STL.64 [R1+0x40], R20 ;  /* 0x0000401401007387 */ /* 0x000fe20000100a00 */
[----:B------:R3:W-:Y:S02]  /*70fd0*/  STL.64 [R1+0x48], R22 ;  /* 0x0000481601007387 */ /* 0x0007e40000100a00 */
[----:B------:R-:W2:Y:S01]  /*70fe0*/  LDL R19, [R1+0xcc] ;  /* 0x0000cc0001137983 */ /* 0x000ea20000100800 */
[C---:B---3--:R-:W-:Y:S01]  /*70ff0*/  HMMA.16816.F32 R20, R4.reuse, R12, R24 ;  /* 0x0000000c0414723c */ /* 0x048fe20000001818 */
[----:B--2---:R0:W-:Y:S04]  /*71000*/  STL.64 [R1+0x1f60], R18 ;  /* 0x001f601201007387 */ /* 0x0041e80000100a00 */
[----:B0-----:R-:W2:Y:S04]  /*71010*/  LDL.64 R18, [R1+0xd8] ;  /* 0x0000d80001127983 */ /* 0x001ea80000100a00 */
[----:B--2---:R0:W-:Y:S04]  /*71020*/  STL.64 [R1+0x1f78], R18 ;  /* 0x001f781201007387 */ /* 0x0041e80000100a00 */
[----:B0-----:R-:W2:Y:S10]  /*71030*/  LDL R18, [R1+0xe8] ;  /* 0x0000e80001127983 */ /* 0x001eb40000100800 */
[----:B------:R-:W-:Y:S02]  /*71040*/  STL.64 [R1+0x30], R20 ;  /* 0x0000301401007387 */ /* 0x000fe40000100a00 */
[----:B------:R-:W-:Y:S02]  /*71050*/  STL.64 [R1+0x38], R22 ;  /* 0x0000381601007387 */ /* 0x000fe40000100a00 */
[----:B------:R-:W2:Y:S02]  /*71060*/  LDL R19, [R1+0xec] ;  /* 0x0000ec0001137983 */ /* 0x000ea40000100800 */
[----:B--2---:R-:W-:Y:S01]  /*71070*/  STL.64 [R1+0x1fb0], R18 ;  /* 0x001fb01201007387 */ /* 0x004fe20000100a00 */
[----:B------:R-:W2:Y:S02]  /*71080*/  LDL.LU R24, [R1] ;  /* 0x0000000001187983 */ /* 0x000ea40000300800 */
[----:B------:R-:W2:Y:S02]  /*71090*/  LDL.LU R25, [R1+0x4] ;  /* 0x0000040001197983 */ /* 0x000ea40000300800 */
[----:B------:R-:W3:Y:S01]  /*710a0*/  LDL.LU R26, [R1+0x8] ;  /* 0x00000800011a7983 */ /* 0x000ee20000300800 */
[----:B------:R-:W3:Y:S04]  /*710b0*/  LDL.LU R27, [R1+0xc] ;  /* 0x00000c00011b7983 */ /* 0x000ee80000300800 */
        /* <DEDUP_REMOVED lines=20> */
[----:B------:R-:W4:Y:S01]  /*71200*/  LDL.LU R15, [R1+0x90c] ;  /* 0x00090c00010f7983 */ /* 0x000f220000300800 */
[C---:B------:R-:W-:Y:S01]  /*71210*/  HMMA.16816.F32 R24, R4.reuse, R8, R24 ;  /* 0x000000080418723c */ /* 0x040fe20000001818 */
[----:B------:R-:W-:Y:S01]  /*71220*/  MOV R20, R3 ;  /* 0x0000000300147202 */ /* 0x000fe20000000f00 */
[----:B------:R-:W-:Y:S01]  /*71230*/  IMAD.MOV.U32 R21, RZ, RZ, R0 ;  /* 0x000000ffff157224 */ /* 0x000fe200078e0000 */
        /* <DEDUP_REMOVED lines=15> */
[----:B0-----:R-:W3:Y:S01]  /*71330*/  LDL.LU.64 R26, [R1+0x1fc0] ;  /* 0x001fc000011a7983 */ /* 0x001ee20000300a00 */
[----:B------:R-:W3:Y:S02]  /*71340*/  LDL.LU.64 R24, [R1+0x1fb8] ;  /* 0x001fb80001187983 */ /* 0x000ee40000300a00 */
[----:B------:R0:W-:Y:S02]  /*71350*/  STL.64 [R1+0x1f38], R10 ;  /* 0x001f380a01007387 */ /* 0x0001e40000100a00 */
[----:B------:R-:W4:Y:S01]  /*71360*/  LDL.LU R8, [R1+0x8d0] ;  /* 0x0008d00001087983 */ /* 0x000f220000300800 */
[----:B------:R-:W4:Y:S04]  /*71370*/  LDL.LU R9, [R1+0x8d4] ;  /* 0x0008d40001097983 */ /* 0x000f280000300800 */
[----:B0-----:R-:W4:Y:S01]  /*71380*/  LDL.LU R10, [R1+0x8d8] ;  /* 0x0008d800010a7983 */ /* 0x001f220000300800 */
[----:B------:R-:W4:Y:S02]  /*71390*/  LDL.LU R11, [R1+0x8dc] ;  /* 0x0008dc00010b7983 */ /* 0x000f240000300800 */
[----:B------:R-:W2:Y:S02]  /*713a0*/  LDL.LU.64 R18, [R1+0x1fb0] ;  /* 0x001fb00001127983 */ /* 0x000ea40000300a00 */
[----:B------:R-:W-:Y:S01]  /*713b0*/  STL.64 [R1+0x10], R20 ;  /* 0x0000101401007387 */ /* 0x000fe20000100a00 */
[----:B------:R0:W-:Y:S04]  /*713c0*/  STL.64 [R1+0x18], R22 ;  /* 0x0000181601007387 */ /* 0x0001e80000100a00 */
[----:B0-----:R-:W2:Y:S01]  /*713d0*/  LDL.LU.64 R22, [R1+0x1fa8] ;  /* 0x001fa80001167983 */ /* 0x001ea20000300a00 */
[----:B------:R-:W3:Y:S02]  /*713e0*/  LDL.LU.64 R20, [R1+0x1fa0] ;  /* 0x001fa00001147983 */ /* 0x000ee40000300a00 */
[----:B---3--:R-:W-:Y:S01]  /*713f0*/  HMMA.16816.F32 R4, R4, R20, R24 ;  /* 0x000000140404723c */ /* 0x008fe20000001818 */
[----:B------:R-:W2:Y:S01]  /*71400*/  LDL.LU.64 R26, [R1+0x1f98] ;  /* 0x001f9800011a7983 */ /* 0x000ea20000300a00 */
[----:B------:R-:W2:Y:S11]  /*71410*/  LDL.LU.64 R24, [R1+0x1f90] ;  /* 0x001f900001187983 */ /* 0x000eb60000300a00 */
[----:B------:R-:W-:Y:S10]  /*71420*/  @!UPT UIADD3 URZ, URZ, URZ, URZ ;  /* 0x0000003f3f3ff290 */ /* 0x000ff4000fffe03f */
[----:B------:R0:W-:Y:S01]  /*71430*/  STL.64 [R1], R4 ;  /* 0x0000000401007387 */ /* 0x0001e20000100a00 */
[----:B------:R1:W-:Y:S03]  /*71440*/  STL.64 [R1+0x8], R6 ;  /* 0x0000080601007387 */ /* 0x0003e60000100a00 */
[----:B0-----:R-:W3:Y:S01]  /*71450*/  LDL.LU R4, [R1+0x8b0] ;  /* 0x0008b00001047983 */ /* 0x001ee20000300800 */
[----:B------:R-:W3:Y:S02]  /*71460*/  LDL.LU R5, [R1+0x8b4] ;  /* 0x0008b40001057983 */ /* 0x000ee40000300800 */
[----:B-1----:R-:W3:Y:S02]  /*71470*/  LDL.LU R6, [R1+0x8b8] ;  /* 0x0008b80001067983 */ /* 0x002ee40000300800 */
[----:B------:R-:W3:Y:S01]  /*71480*/  LDL.LU R7, [R1+0x8bc] ;  /* 0x0008bc0001077983 */ /* 0x000ee20000300800 */
[----:B--2---:R-:W-:Y:S01]  /*71490*/  HMMA.16816.F32 R16, R24, R18, R12 ;  /* 0x000000121810723c */ /* 0x004fe2000000180c */
[----:B------:R-:W2:Y:S01]  /*714a0*/  LDL.LU.64 R14, [R1+0x1f88] ;  /* 0x001f8800010e7983 */ /* 0x000ea20000300a00 */
[----:B------:R-:W2:Y:S11]  /*714b0*/  LDL.LU.64 R12, [R1+0x1f80] ;  /* 0x001f8000010c7983 */ /* 0x000eb60000300a00 */
[----:B------:R-:W-:Y:S10]  /*714c0*/  @!UPT UIADD3 URZ, URZ, URZ, URZ ;  /* 0x0000003f3f3ff290 */ /* 0x000ff4000fffe03f */
[----:B------:R-:W-:Y:S01]  /*714d0*/  STL.64 [R1+0x860], R16 ;  /* 0x0008601001007387 */ /* 0x000fe20000100a00 */
[----:B------:R0:W-:Y:S03]  /*714e0*/  STL.64 [R1+0x868], R18 ;  /* 0x0008681201007387 */ /* 0x0001e60000100a00 */
[----:B0-----:R-:W2:Y:S04]  /*714f0*/  LDL.LU.64 R18, [R1+0x1f78] ;  /* 0x001f780001127983 */ /* 0x001ea80000300a00 */
[----:B------:R-:W0:Y:S02]  /*71500*/  S2R R29, SR_TID.X ;  /* 0x00000000001d7919 */ /* 0x000e240000002100 */
[----:B0-----:R-:W-:-:S02]  /*71510*/  LOP3.LUT R28, R29, 0x7, RZ, 0xc0, !PT ;  /* 0x000000071d1c7812 */ /* 0x001fc400078ec0ff */
[----:B------:R-:W-:Y:S02]  /*71520*/  SHF.L.U32 R3, R29, 0x7, RZ ;  /* 0x000000071d037819 */ /* 0x000fe400000006ff */
[----:B------:R-:W-:-:S04]  /*71530*/  SHF.L.U32 R28, R28, 0x4, RZ ;  /* 0x000000041c1c7819 */ /* 0x000fc800000006ff */
[----:B------:R-:W-:Y:S01]  /*71540*/  LOP3.LUT R21, R28, 0x780, R3, 0xf8, !PT ;  /* 0x000007801c157812 */ /* 0x000fe200078ef803 */
        /* <DEDUP_REMOVED lines=16> */
[----:B------:R-:W-:-:S04]  /*71650*/  LOP3.LUT R21, R21, 0x10, R29, 0x78, !PT ;  /* 0x0000001015157812 */ /* 0x000fc800078e781d */
[----:B------:R-:W-:Y:S01]  /*71660*/  LOP3.LUT R21, R21, 0x60, RZ, 0x3c, !PT ;  /* 0x0000006015157812 */ /* 0x000fe200078e3cff */
[C---:B--2---:R-:W-:Y:S01]  /*71670*/  HMMA.16816.F32 R16, R24.reuse, R18, R12 ;  /* 0x000000121810723c */ /* 0x044fe2000000180c */
[----:B------:R-:W4:Y:S11]  /*71680*/  LDL.LU.64 R14, [R1+0x1f40] ;  /* 0x001f4000010e7983 */ /* 0x000f360000300a00 */
        /* <DEDUP_REMOVED lines=10> */
[C---:B----4-:R-:W-:Y:S11]  /*71730*/  HMMA.16816.F32 R8, R24.reuse, R14, R8 ;  /* 0x0000000e1808723c */ /* 0x050ff60000001808 */
        /* <DEDUP_REMOVED lines=9> */
[----:B------:R-:W-:Y:S01]  /*717d0*/  STL.64 [R1+0x1eb8], R12 ;  /* 0x001eb80c01007387 */ /* 0x000fe20000100a00 */
[C---:B--2---:R-:W-:Y:S02]  /*717e0*/  HMMA.16816.F32 R8, R24.reuse, R10, R16 ;  /* 0x0000000a1808723c */ /* 0x044fe40000001810 */
[----:B------:R-:W2:Y:S11]  /*717f0*/  LDL.LU R16, [R1+0x880] ;  /* 0x0008800001107983 */ /* 0x000eb60000300800 */
[----:B------:R-:W-:Y:S10]  /*71800*/  @!UPT UIADD3 URZ, URZ, URZ, URZ ;  /* 0x0000003f3f3ff290 */ /* 0x000ff4000fffe03f */
[----:B------:R-:W-:Y:S01]  /*71810*/  STL.64 [R1+0x670], R8 ;  /* 0x0006700801007387 */ /* 0x000fe20000100a00 */
[----:B------:R-:W-:Y:S02]  /*71820*/  STL.64 [R1+0x678], R10 ;  /* 0x0006780a01007387 */ /* 0x000fe40000100a00 */
[----:B------:R-:W0:Y:S04]  /*71830*/  LDSM.16.M88.4 R8, [R21+0x51800] ;  /* 0x051800001508783b */ /* 0x000e280000000200 */
[----:B------:R-:W2:Y:S01]  /*71840*/  LDL.LU R17, [R1+0x884] ;  /* 0x0008840001117983 */ /* 0x000ea20000300800 */
[----:B------:R-:W2:Y:S01]  /*71850*/  LDL.LU R18, [R1+0x888] ;  /* 0x0008880001127983 */ /* 0x000ea20000300800 */
[----:B------:R-:W2:Y:S03]  /*71860*/  LDL.LU R19, [R1+0x88c] ;  /* 0x00088c0001137983 */ /* 0x000ea60000300800 */
[----:B0-----:R0:W-:Y:S01]  /*71870*/  STL.64 [R1+0x1e38], R10 ;  /* 0x001e380a01007387 */ /* 0x0011e20000100a00 */
[----:B------:R-:W-:Y:S03]  /*71880*/  STL.64 [R1+0x1e30], R8 ;  /* 0x001e300801007387 */ /* 0x000fe60000100a00 */
[----:B0-----:R-:W3:Y:S01]  /*71890*/  LDL.64 R10, [R1+0x88] ;  /* 0x00008800010a7983 */ /* 0x001ee20000100a00 */
[----:B------:R-:W4:Y:S01]  /*718a0*/  LDL.LU R12, [R1+0x870] ;  /* 0x00087000010c7983 */ /* 0x000f220000300800 */
[----:B---3--:R-:W-:Y:S11]  /*718b0*/  HMMA.16816.F32 R4, R24, R10, R4 ;  /* 0x0000000a1804723c */ /* 0x008ff60000001804 */
[----:B------:R-:W-:Y:S11]  /*718c0*/  @!UPT UIADD3 URZ, URZ, URZ, URZ ;  /* 0x0000003f3f3ff290 */ /* 0x000ff6000fffe03f */
[----:B------:R-:W-:Y:S01]  /*718d0*/  @!UPT UIADD3 URZ, URZ, URZ, URZ ;  /* 0x0000003f3f3ff290 */ /* 0x000fe2000fffe03f */
[----:B------:R-:W-:Y:S01]  /*718e0*/  STL.64 [R1+0x640], R4 ;  /* 0x0006400401007387 */ /* 0x000fe20000100a00 */
[----:B------:R-:W-:Y:S02]  /*718f0*/  STL.64 [R1+0x648], R6 ;  /* 0x0006480601007387 */ /* 0x000fe40000100a00 */
[----:B------:R-:W4:Y:S02]  /*71900*/  LDL.LU R13, [R1+0x874] ;  /* 0x00087400010d7983 */ /* 0x000f240000300800 */
[----:B------:R-:W4:Y:S01]  /*71910*/  LDL.LU R14, [R1+0x878] ;  /* 0x00087800010e7983 */ /* 0x000f220000300800 */
[----:B------:R-:W4:Y:S01]  /*71920*/  LDL.LU R15, [R1+0x87c] ;  /* 0x00087c00010f7983 */ /* 0x000f220000300800 */
[----:B------:R0:W-:Y:S03]  /*71930*/  STL.64 [R1+0x1ed8], R10 ;  /* 0x001ed80a01007387 */ /* 0x0001e60000100a00 */
[----:B------:R-:W1:Y:S04]  /*71940*/  LDSM.16.M88.4 R4, [R21+0x52000] ;  /* 0x052000001504783b */ /* 0x000e680000000200 */
[----:B0-----:R-:W3:Y:S04]  /*71950*/  LDL.64 R10, [R1+0xb8] ;  /* 0x0000b800010a7983 */ /* 0x001ee80000100a00 */
[----:B---3--:R0:W-:Y:S04]  /*71960*/  STL.64 [R1+0x1ef8], R10 ;  /* 0x001ef80a01007387 */ /* 0x0081e80000100a00 */
[----:B0-----:R-:W3:Y:S04]  /*71970*/  LDL.64 R10, [R1+0xc8] ;  /* 0x0000c800010a7983 */ /* 0x001ee80000100a00 */
[----:B---3--:R0:W-:Y:S02]  /*71980*/  STL.64 [R1+0x1f00], R10 ;  /* 0x001f000a01007387 */ /* 0x0081e40000100a00 */
[----:B0-----:R-:W-:Y:S01]  /*71990*/  MOV R10, R3 ;  /* 0x00000003000a7202 */ /* 0x001fe20000000f00 */
[----:B------:R-:W-:-:S05]  /*719a0*/  IMAD.MOV.U32 R11, RZ, RZ, R0 ;  /* 0x000000ffff0b7224 */ /* 0x000fca00078e0000 */
[----:B------:R0:W-:Y:S04]  /*719b0*/  STL.64 [R1+0x1f18], R10 ;  /* 0x001f180a01007387 */ /* 0x0001e80000100a00 */
[----:B0-----:R-:W4:Y:S01]  /*719c0*/  LDL.64 R10, [R1+0xe8] ;  /* 0x0000e800010a7983 */ /* 0x001f220000100a00 */
[----:B-1----:R-:W-:Y:S02]  /*719d0*/  STL.64 [R1+0x1da0], R6 ;  /* 0x001da00601007387 */ /* 0x002fe40000100a00 */
[----:B------:R0:W-:Y:S02]  /*719e0*/  STL.64 [R1+0x1d98], R4 ;  /* 0x001d980401007387 */ /* 0x0001e40000100a00 */
[----:B0-----:R-:W3:Y:S01]  /*719f0*/  LDL.LU R4, [R1+0x830] ;  /* 0x0008300001047983 */ /* 0x001ee20000300800 */
[----:B------:R-:W3:Y:S01]  /*71a00*/  LDL.LU R5, [R1+0x834] ;  /* 0x0008340001057983 */ /* 0x000ee20000300800 */
[----:B------:R-:W-:-:S02]  /*71a10*/  MOV R6, R22 ;  /* 0x0000001600067202 */ /* 0x000fc40000000f00 */
[----:B------:R-:W-:Y:S01]  /*71a20*/  MOV R7, R23 ;  /* 0x0000001700077202 */ /* 0x000fe20000000f00 */
[----:B------:R-:W2:Y:S01]  /*71a30*/  LDL.LU R22, [R1+0x1f34] ;  /* 0x001f340001167983 */ /* 0x000ea20000300800 */
[----:B------:R-:W2:Y:S03]  /*71a40*/  LDL.LU R23, [R1+0x1f30] ;  /* 0x001f300001177983 */ /* 0x000ea60000300800 */
[----:B------:R-:W-:Y:S04]  /*71a50*/  STL.64 [R1+0x1f10], R6 ;  /* 0x001f100601007387 */ /* 0x000fe80000100a00 */
[----:B---3--:R0:W-:Y:S01]  /*71a60*/  STL.64 [R1+0x1f08], R4 ;  /* 0x001f080401007387 */ /* 0x0081e20000100a00 */
[----:B--2---:R-:W-:Y:S03]  /*71a70*/  HMMA.16816.F32 R24, R24, R22, R16 ;  /* 0x000000161818723c */ /* 0x004fe60000001810 */
[----:B0-----:R-:W2:Y:S01]  /*71a80*/  LDL.LU R4, [R1+0x850] ;  /* 0x0008500001047983 */ /* 0x001ea20000300800 */
[----:B------:R-:W2:Y:S02]  /*71a90*/  LDL.LU R5, [R1+0x854] ;  /* 0x0008540001057983 */ /* 0x000ea40000300800 */
[----:B------:R-:W2:Y:S02]  /*71aa0*/  LDL.LU R6, [R1+0x858] ;  /* 0x0008580001067983 */ /* 0x000ea40000300800 */
[----:B------:R-:W2:Y:S01]  /*71ab0*/  LDL.LU R7, [R1+0x85c] ;  /* 0x00085c0001077983 */ /* 0x000ea20000300800 */
[----:B------:R-:W4:Y:S01]  /*71ac0*/  LDL.LU.64 R18, [R1+0x1f28] ;  /* 0x001f280001127983 */ /* 0x000f220000300a00 */
[----:B------:R-:W4:Y:S11]  /*71ad0*/  LDL.LU.64 R16, [R1+0x1f20] ;  /* 0x001f200001107983 */ /* 0x000f360000300a00 */
[----:B------:R-:W-:Y:S02]  /*71ae0*/  @!UPT UIADD3 URZ, URZ, URZ, URZ ;  /* 0x0000003f3f3ff290 */ /* 0x000fe4000fffe03f */
[----:B------:R-:W-:Y:S01]  /*71af0*/  STL.64 [R1+0x620], R24 ;  /* 0x0006201801007387 */ /* 0x000fe20000100a00 */
[----:B------:R-:W-:Y:S02]  /*71b00*/  STL.64 [R1+0x628], R26 ;  /* 0x0006281a01007387 */ /* 0x000fe40000100a00 */
[----:B------:R-:W0:Y:S04]  /*71b10*/  LDSM.16.M88.4 R24, [R21+0x52800] ;  /* 0x052800001518783b */ /* 0x000e280000000200 */
[----:B------:R-:W-:Y:S01]  /*71b20*/  STL.64 [R1+0x1ed0], R22 ;  /* 0x001ed01601007387 */ /* 0x000fe20000100a00 */
[----:B------:R-:W-:Y:S04]  /*71b30*/  STL [R1+0x1ec8], R21 ;  /* 0x001ec81501007387 */ /* 0x000fe80000100800 */
[----:B0-----:R-:W-:Y:S01]  /*71b40*/  STL.64 [R1+0x1d20], R26 ;  /* 0x001d201a01007387 */ /* 0x001fe20000100a00 */
[----:B------:R0:W-:Y:S03]  /*71b50*/  STL.64 [R1+0x1d18], R24 ;  /* 0x001d181801007387 */ /* 0x0001e60000100a00 */
[----:B0-----:R-:W3:Y:S01]  /*71b60*/  LDL.LU R24, [R1+0x810] ;  /* 0x0008100001187983 */ /* 0x001ee20000300800 */
[----:B------:R-:W3:Y:S02]  /*71b70*/  LDL.LU R25, [R1+0x814] ;  /* 0x0008140001197983 */ /* 0x000ee40000300800 */
[----:B------:R-:W3:Y:S02]  /*71b80*/  LDL.LU R26, [R1+0x818] ;  /* 0x00081800011a7983 */ /* 0x000ee40000300800 */
[----:B------:R-:W3:Y:S01]  /*71b90*/  LDL.LU R27, [R1+0x81c] ;  /* 0x00081c00011b7983 */ /* 0x000ee20000300800 */
[C---:B----4-:R-:W-:Y:S11]  /*71ba0*/  HMMA.16816.F32 R12, R16.reuse, R10, R12 ;  /* 0x0000000a100c723c */ /* 0x050ff6000000180c */
[----:B------:R-:W-:Y:S11]  /*71bb0*/  @!UPT UIADD3 URZ, URZ, URZ, URZ ;  /* 0x0000003f3f3ff290 */ /* 0x000ff6000fffe03f */
[----:B------:R-:W-:Y:S01]  /*71bc0*/  @!UPT UIADD3 URZ, URZ, URZ, URZ ;  /* 0x0000003f3f3ff290 */ /* 0x000fe2000fffe03f */
[----:B------:R0:W-:Y:S01]  /*71bd0*/  STL.64 [R1+0x870], R12 ;  /* 0x0008700c01007387 */ /* 0x0001e20000100a00 */
[----:B------:R-:W-:Y:S01]  /*71be0*/  STL.64 [R1+0x878], R14 ;  /* 0x0008780e01007387 */ /* 0x000fe20000100a00 */
[----:B0-----:R-:W-:Y:S01]  /*71bf0*/  MOV R13, R10 ;  /* 0x0000000a000d7202 */ /* 0x001fe20000000f00 */
[----:B------:R-:W-:Y:S02]  /*71c00*/  IMAD.MOV.U32 R12, RZ, RZ, R11 ;  /* 0x000000ffff0c7224 */ /* 0x000fe400078e000b */
[----:B------:R-:W2:Y:S02]  /*71c10*/  LDL.LU.64 R10, [R1+0x1f18] ;  /* 0x001f1800010a7983 */ /* 0x000ea40000300a00 */
        /* <DEDUP_REMOVED lines=10> */
[----:B------:R0:W-:Y:S01]  /*71cc0*/  STL.64 [R1+0x830], R4 ;  /* 0x0008300401007387 */ /* 0x0001e20000100a00 */
[----:B------:R-:W-:Y:S01]  /*71cd0*/  STL.64 [R1+0x838], R6 ;  /* 0x0008380601007387 */ /* 0x000fe20000100a00 */
[----:B0-----:R-:W-:Y:S02]  /*71ce0*/  MOV R5, R10 ;  /* 0x0000000a00057202 */ /* 0x001fe40000000f00 */
[----:B------:R-:W-:Y:S02]  /*71cf0*/  MOV R4, R11 ;  /* 0x0000000b00047202 */ /* 0x000fe40000000f00 */
[----:B------:R-:W3:Y:S02]  /*71d00*/  LDL.LU.64 R10, [R1+0x1ef8] ;  /* 0x001ef800010a7983 */ /* 0x000ee40000300a00 */
[----:B---3--:R-:W-:Y:S01]  /*71d10*/  HMMA.16816.F32 R24, R16, R10, R24 ;  /* 0x0000000a1018723c */ /* 0x008fe20000001818 */
[----:B------:R-:W-:Y:S01]  /*71d20*/  MOV R3, R10 ;  /* 0x0000000a00037202 */ /* 0x000fe20000000f00 */
[----:B------:R-:W-:Y:S11]  /*71d30*/  IMAD.MOV.U32 R0, RZ, RZ, R11 ;  /* 0x000000ffff007224 */ /* 0x000ff600078e000b */
[----:B------:R-:W-:Y:S10]  /*71d40*/  @!UPT UIADD3 URZ, URZ, URZ, URZ ;  /* 0x0000003f3f3ff290 */ /* 0x000ff4000fffe03f */
[----:B------:R0:W-:Y:S01]  /*71d50*/  STL.64 [R1+0x810], R24 ;  /* 0x0008101801007387 */ /* 0x0001e20000100a00 */
[----:B------:R1:W-:Y:S03]  /*71d60*/  STL.64 [R1+0x818], R26 ;  /* 0x0008181a01007387 */ /* 0x0003e60000100a00 */
[----:B0-----:R-:W2:Y:S01]  /*71d70*/  LDL.LU R24, [R1+0x780] ;  /* 0x0007800001187983 */ /* 0x001ea20000300800 */
[----:B------:R-:W2:Y:S02]  /*71d80*/  LDL.LU R25, [R1+0x784] ;  /* 0x0007840001197983 */ /* 0x000ea40000300800 */
[----:B-1----:R-:W3:Y:S02]  /*71d90*/  LDL.LU R26, [R1+0x788] ;  /* 0x00078800011a7983 */ /* 0x002ee40000300800 */
[----:B------:R-:W3:Y:S01]  /*71da0*/  LDL.LU R27, [R1+0x78c] ;  /* 0x00078c00011b7983 */ /* 0x000ee20000300800 */
[----:B------:R-:W4:Y:S01]  /*71db0*/  LDL.LU R8, [R1+0x7f0] ;  /* 0x0007f00001087983 */ /* 0x000f220000300800 */
[----:B------:R-:W4:Y:S02]  /*71dc0*/  LDL.LU R9, [R1+0x7f4] ;  /* 0x0007f40001097983 */ /* 0x000f240000300800 */
[----:B------:R-:W2:Y:S02]  /*71dd0*/  LDL.LU R10, [R1+0x7f8] ;  /* 0x0007f800010a7983 */ /* 0x000ea40000300800 */
[----:B------:R-:W2:Y:S02]  /*71de0*/  LDL.LU R11, [R1+0x7fc] ;  /* 0x0007fc00010b7983 */ /* 0x000ea40000300800 */
[----:B--2---:R-:W-:Y:S01]  /*71df0*/  STL.64 [R1+0x1ee8], R10 ;  /* 0x001ee80a01007387 */ /* 0x004fe20000100a00 */
[----:B----4-:R-:W-:Y:S02]  /*71e00*/  STL.64 [R1+0x1ee0], R8 ;  /* 0x001ee00801007387 */ /* 0x010fe40000100a00 */
[----:B---3--:R0:W-:Y:S02]  /*71e10*/  STL.64 [R1+0x1e78], R26 ;  /* 0x001e781a01007387 */ /* 0x0081e40000100a00 */
[----:B------:R-:W-:Y:S01]  /*71e20*/  STL.64 [R1+0x1e70], R24 ;  /* 0x001e701801007387 */ /* 0x000fe20000100a00 */
[----:B0-----:R-:W-:Y:S01]  /*71e30*/  MOV R26, R5 ;  /* 0x00000005001a7202 */ /* 0x001fe20000000f00 */
[----:B------:R-:W-:-:S05]  /*71e40*/  IMAD.MOV.U32 R27, RZ, RZ, R4 ;  /* 0x000000ffff1b7224 */ /* 0x000fca00078e0004 */
[----:B------:R0:W-:Y:S04]  /*71e50*/  STL.64 [R1+0x1e88], R26 ;  /* 0x001e881a01007387 */ /* 0x0001e80000100a00 */
[----:B0-----:R-:W2:Y:S01]  /*71e60*/  LDL.64 R26, [R1+0xd8] ;  /* 0x0000d800011a7983 */ /* 0x001ea20000100a00 */
[----:B------:R-:W-:-:S03]  /*71e70*/  MOV R11, R20 ;  /* 0x00000014000b7202 */ /* 0x000fc60000000f00 */
[----:B--2---:R0:W-:Y:S01]  /*71e80*/  STL.64 [R1+0x1ea0], R26 ;  /* 0x001ea01a01007387 */ /* 0x0041e20000100a00 */
[----:B------:R-:W2:Y:S02]  /*71e90*/  LDL.LU R4, [R1+0x740] ;  /* 0x0007400001047983 */ /* 0x000ea40000300800 */
[----:B------:R-:W2:Y:S02]  /*71ea0*/  LDL.LU R5, [R1+0x744] ;  /* 0x0007440001057983 */ /* 0x000ea40000300800 */
[----:B------:R-:W3:Y:S01]  /*71eb0*/  LDL.LU R6, [R1+0x748] ;  /* 0x0007480001067983 */ /* 0x000ee20000300800 */
[----:B------:R-:W3:Y:S01]  /*71ec0*/  LDL.LU R7, [R1+0x74c] ;  /* 0x00074c0001077983 */ /* 0x000ee20000300800 */
[----:B0-----:R-:W-:Y:S02]  /*71ed0*/  MOV R26, R13 ;  /* 0x0000000d001a7202 */ /* 0x001fe40000000f00 */
[----:B------:R-:W-:-:S05]  /*71ee0*/  MOV R27, R12 ;  /* 0x0000000c001b7202 */ /* 0x000fca0000000f00 */
[----:B------:R0:W-:Y:S01]  /*71ef0*/  STL.64 [R1+0x1ef0], R26 ;  /* 0x001ef01a01007387 */ /* 0x0001e20000100a00 */
[----:B------:R-:W4:Y:S02]  /*71f00*/  LDL.LU R24, [R1+0x800] ;  /* 0x0008000001187983 */ /* 0x000f240000300800 */
[----:B------:R-:W4:Y:S01]  /*71f10*/  LDL.LU R25, [R1+0x804] ;  /* 0x0008040001197983 */ /* 0x000f220000300800 */
[----:B0-----:R-:W4:Y:S01]  /*71f20*/  LDL.LU R26, [R1+0x808] ;  /* 0x00080800011a7983 */ /* 0x001f220000300800 */
[----:B------:R-:W4:Y:S02]  /*71f30*/  LDL.LU R27, [R1+0x80c] ;  /* 0x00080c00011b7983 */ /* 0x000f240000300800 */
[----:B------:R-:W4:Y:S02]  /*71f40*/  LDL.LU R20, [R1+0x7e0] ;  /* 0x0007e00001147983 */ /* 0x000f240000300800 */
[----:B------:R-:W4:Y:S01]  /*71f50*/  LDL.LU R21, [R1+0x7e4] ;  /* 0x0007e40001157983 */ /* 0x000f220000300800 */
[----:B------:R-:W4:Y:S01]  /*71f60*/  LDL.LU R22, [R1+0x7e8] ;  /* 0x0007e80001167983 */ /* 0x000f220000300800 */
[----:B------:R-:W4:Y:S03]  /*71f70*/  LDL.LU R23, [R1+0x7ec] ;  /* 0x0007ec0001177983 */ /* 0x000f260000300800 */
[----:B---3--:R-:W-:Y:S01]  /*71f80*/  STL.64 [R1+0x1e48], R6 ;  /* 0x001e480601007387 */ /* 0x008fe20000100a00 */
[----:B--2---:R0:W-:Y:S03]  /*71f90*/  STL.64 [R1+0x1e40], R4 ;  /* 0x001e400401007387 */ /* 0x0041e60000100a00 */
[----:B0-----:R-:W2:Y:S01]  /*71fa0*/  LDL.LU R4, [R1+0x750] ;  /* 0x0007500001047983 */ /* 0x001ea20000300800 */
[----:B------:R-:W2:Y:S02]  /*71fb0*/  LDL.LU R5, [R1+0x754] ;  /* 0x0007540001057983 */ /* 0x000ea40000300800 */
[----:B------:R-:W3:Y:S02]  /*71fc0*/  LDL.LU R6, [R1+0x758] ;  /* 0x0007580001067983 */ /* 0x000ee40000300800 */
[----:B------:R-:W3:Y:S01]  /*71fd0*/  LDL.LU R7, [R1+0x75c] ;  /* 0x00075c0001077983 */ /* 0x000ee20000300800 */
[----:B------:R-:W-:Y:S01]  /*71fe0*/  MOV R10, R28 ;  /* 0x0000001c000a7202 */ /* 0x000fe20000000f00 */
[----:B------:R-:W2:Y:S01]  /*71ff0*/  LDL.LU R12, [R1+0x7d0] ;  /* 0x0007d000010c7983 */ /* 0x000ea20000300800 */
[----:B------:R-:W2:Y:S02]  /*72000*/  LDL.LU R13, [R1+0x7d4] ;  /* 0x0007d400010d7983 */ /* 0x000ea40000300800 */
[----:B------:R-:W2:Y:S02]  /*72010*/  LDL.LU R14, [R1+0x7d8] ;  /* 0x0007d800010e7983 */ /* 0x000ea40000300800 */
[----:B------:R-:W2:Y:S01]  /*72020*/  LDL.LU R15, [R1+0x7dc] ;  /* 0x0007dc00010f7983 */ /* 0x000ea20000300800 */
[C---:B----4-:R-:W-:Y:S01]  /*72030*/  HMMA.16816.F32 R8, R16.reuse, R10, R24 ;  /* 0x0000000a1008723c */ /* 0x050fe20000001818 */
[----:B---3--:R0:W-:Y:S01]  /*72040*/  STL.64 [R1+0x1e58], R6 ;  /* 0x001e580601007387 */ /* 0x0081e20000100a00 */
[----:B--2---:R-:W-:Y:S03]  /*72050*/  STL.64 [R1+0x1e50], R4 ;  /* 0x001e500401007387 */ /* 0x004fe60000100a00 */
[----:B0-----:R-:W2:Y:S01]  /*72060*/  LDL.64 R6, [R1+0x98] ;  /* 0x0000980001067983 */ /* 0x001ea20000100a00 */
[----:B------:R-:W3:Y:S11]  /*72070*/  LDL.LU.64 R26, [R1+0x1ef0] ;  /* 0x001ef000011a7983 */ /* 0x000ef60000300a00 */
[----:B------:R-:W-:Y:S06]  /*72080*/  @!UPT UIADD3 URZ, URZ, URZ, URZ ;  /* 0x0000003f3f3ff290 */ /* 0x000fec000fffe03f */
[----:B------:R-:W-:Y:S02]  /*72090*/  STL.64 [R1+0x800], R8 ;  /* 0x0008000801007387 */ /* 0x000fe40000100a00 */
[----:B------:R0:W-:Y:S02]  /*720a0*/  STL.64 [R1+0x808], R10 ;  /* 0x0008080a01007387 */ /* 0x0001e40000100a00 */
[----:B0-----:R-:W2:Y:S01]  /*720b0*/  LDL.LU.64 R10, [R1+0x1ee8] ;  /* 0x001ee800010a7983 */ /* 0x001ea20000300a00 */
[----:B------:R-:W2:Y:S02]  /*720c0*/  LDL.LU.64 R8, [R1+0x1ee0] ;  /* 0x001ee00001087983 */ /* 0x000ea40000300a00 */
[C---:B--2---:R-:W-:Y:S11]  /*720d0*/  HMMA.16816.F32 R8, R16.reuse, R6, R8 ;  /* 0x000000061008723c */ /* 0x044ff60000001808 */
[----:B------:R-:W-:Y:S11]  /*720e0*/  @!UPT UIADD3 URZ, URZ, URZ, URZ ;  /* 0x0000003f3f3ff290 */ /* 0x000ff6000fffe03f */
[----:B------:R-:W-:Y:S01]  /*720f0*/  @!UPT UIADD3 URZ, URZ, URZ, URZ ;  /* 0x0000003f3f3ff290 */ /* 0x000fe2000fffe03f */
[----:B------:R-:W-:Y:S01]  /*72100*/  STL.64 [R1+0x7f0], R8 ;  /* 0x0007f00801007387 */ /* 0x000fe20000100a00 */
[----:B------:R0:W-:Y:S03]  /*72110*/  STL.64 [R1+0x7f8], R10 ;  /* 0x0007f80a01007387 */ /* 0x0001e60000100a00 */
[----:B0-----:R-:W2:Y:S01]  /*72120*/  LDL.LU.64 R10, [R1+0x1ed8] ;  /* 0x001ed800010a7983 */ /* 0x001ea20000300a00 */
[----:B------:R0:W-:Y:S03]  /*72130*/  STL.64 [R1+0x1e60], R6 ;  /* 0x001e600601007387 */ /* 0x0001e60000100a00 */
[----:B0-----:R-:W4:Y:S04]  /*72140*/  LDL.64 R6, [R1+0xa8] ;  /* 0x0000a80001067983 */ /* 0x001f280000100a00 */
[----:B----4-:R0:W-:Y:S01]  /*72150*/  STL.64 [R1+0x1e80], R6 ;  /* 0x001e800601007387 */ /* 0x0101e20000100a00 */
[----:B------:R-:W4:Y:S02]  /*72160*/  LDL.LU R4, [R1+0x7a0] ;  /* 0x0007a00001047983 */ /* 0x000f240000300800 */
[----:B------:R-:W4:Y:S01]  /*72170*/  LDL.LU R5, [R1+0x7a4] ;  /* 0x0007a40001057983 */ /* 0x000f220000300800 */
[----:B0-----:R-:W3:Y:S01]  /*72180*/  LDL.LU R6, [R1+0x7a8] ;  /* 0x0007a80001067983 */ /* 0x001ee20000300800 */
[----:B------:R-:W3:Y:S01]  /*72190*/  LDL.LU R7, [R1+0x7ac] ;  /* 0x0007ac0001077983 */ /* 0x000ee20000300800 */
[C---:B--2---:R-:W-:Y:S02]  /*721a0*/  HMMA.16816.F32 R20, R16.reuse, R10, R20 ;  /* 0x0000000a1014723c */ /* 0x044fe40000001814 */
[----:B---3--:R-:W-:Y:S01]  /*721b0*/  STL.64 [R1+0x1e98], R6 ;  /* 0x001e980601007387 */ /* 0x008fe20000100a00 */
        /* <DEDUP_REMOVED lines=14> */
[----:B------:R-:W4:Y:S02]  /*722a0*/  LDL.LU R21, [R1+0x1ec8] ;  /* 0x001ec80001157983 */ /* 0x000f240000300800 */
[----:B------:R0:W-:Y:S02]  /*722b0*/  STL.64 [R1+0x1e68], R10 ;  /* 0x001e680a01007387 */ /* 0x0001e40000100a00 */
[----:B------:R-:W2:Y:S01]  /*722c0*/  LDL.LU R8, [R1+0x770] ;  /* 0x0007700001087983 */ /* 0x000ea20000300800 */
[----:B------:R-:W2:Y:S04]  /*722d0*/  LDL.LU R9, [R1+0x774] ;  /* 0x0007740001097983 */ /* 0x000ea80000300800 */
[----:B0-----:R-:W2:Y:S01]  /*722e0*/  LDL.LU R10, [R1+0x778] ;  /* 0x00077800010a7983 */ /* 0x001ea20000300800 */
[----:B------:R-:W2:Y:S01]  /*722f0*/  LDL.LU R11, [R1+0x77c] ;  /* 0x00077c00010b7983 */ /* 0x000ea20000300800 */
[----:B---3--:R-:W-:Y:S02]  /*72300*/  HMMA.16816.F32 R16, R16, R22, R12 ;  /* 0x000000161010723c */ /* 0x008fe4000000180c */
[----:B------:R-:W2:Y:S01]  /*72310*/  LDL.LU.64 R14, [R1+0x1ec0] ;  /* 0x001ec000010e7983 */ /* 0x000ea20000300a00 */
[----:B------:R-:W2:Y:S11]  /*72320*/  LDL.LU.64 R12, [R1+0x1eb8] ;  /* 0x001eb800010c7983 */ /* 0x000eb60000300a00 */
[----:B------:R-:W-:Y:S09]  /*72330*/  @!UPT UIADD3 URZ, URZ, URZ, URZ ;  /* 0x0000003f3f3ff290 */ /* 0x000ff2000fffe03f */
[----:B------:R-:W-:Y:S01]  /*72340*/  STL.64 [R1+0x7d0], R16 ;  /* 0x0007d01001007387 */ /* 0x000fe20000100a00 */
[----:B------:R-:W-:Y:S01]  /*72350*/  STL.64 [R1+0x7d8], R18 ;  /* 0x0007d81201007387 */ /* 0x000fe20000100a00 */
        /* <DEDUP_REMOVED lines=16> */
[----:B--2---:R-:W-:Y:S01]  /*72460*/  HMMA.16816.F32 R24, R12, R26, R4 ;  /* 0x0000001a0c18723c */ /* 0x004fe20000001804 */
[----:B------:R-:W2:Y:S11]  /*72470*/  LDL.LU.64 R6, [R1+0x1e80] ;  /* 0x001e800001067983 */ /* 0x000eb60000300a00 */
[----:B------:R-:W-:Y:S11]  /*72480*/  @!UPT UIADD3 URZ, URZ, URZ, URZ ;  /* 0x0000003f3f3ff290 */ /* 0x000ff6000fffe03f */
[----:B------:R-:W-:Y:S01]  /*72490*/  STL.64 [R1+0x7c0], R24 ;  /* 0x0007c01801007387 */ /* 0x000fe20000100a00 */
[----:B------:R0:W-:Y:S03]  /*724a0*/  STL.64 [R1+0x7c8], R26 ;  /* 0x0007c81a01007387 */ /* 0x0001e60000100a00 */
[----:B0-----:R-:W3:Y:S01]  /*724b0*/  LDL.LU.64 R26, [R1+0x1e78] ;  /* 0x001e7800011a7983 */ /* 0x001ee20000300a00 */
[----:B------:R-:W3:Y:S01]  /*724c0*/  LDL.LU.64 R24, [R1+0x1e70] ;  /* 0x001e700001187983 */ /* 0x000ee20000300a00 */
[----:B------:R-:W-:Y:S01]  /*724d0*/  MOV R18, R3 ;  /* 0x0000000300127202 */ /* 0x000fe20000000f00 */
[----:B------:R-:W-:-:S05]  /*724e0*/  IMAD.MOV.U32 R19, RZ, RZ, R0 ;  /* 0x000000ffff137224 */ /* 0x000fca00078e0000 */
[----:B------:R-:W-:Y:S02]  /*724f0*/  STL.64 [R1+0x1df8], R18 ;  /* 0x001df81201007387 */ /* 0x000fe40000100a00 */
[C---:B---3--:R-:W-:Y:S11]  /*72500*/  HMMA.16816.F32 R24, R12.reuse, R18, R24 ;  /* 0x000000120c18723c */ /* 0x048ff60000001818 */
[----:B------:R-:W-:Y:S11]  /*72510*/  @!UPT UIADD3 URZ, URZ, URZ, URZ ;  /* 0x0000003f3f3ff290 */ /* 0x000ff6000fffe03f */
[----:B------:R-:W-:Y:S01]  /*72520*/  @!UPT UIADD3 URZ, URZ, URZ, URZ ;  /* 0x0000003f3f3ff290 */ /* 0x000fe2000fffe03f */
[----:B------:R0:W-:Y:S01]  /*72530*/  STL.64 [R1+0x7b0], R24 ;  /* 0x0007b01801007387 */ /* 0x0001e20000100a00 */
[----:B------:R1:W-:Y:S03]  /*72540*/  STL.64 [R1+0x7b8], R26 ;  /* 0x0007b81a01007387 */ /* 0x0003e60000100a00 */
[----:B0-----:R-:W3:Y:S01]  /*72550*/  LDL.LU R24, [R1+0x650] ;  /* 0x0006500001187983 */ /* 0x001ee20000300800 */
[----:B------:R-:W3:Y:S02]  /*72560*/  LDL.LU R25, [R1+0x654] ;  /* 0x0006540001197983 */ /* 0x000ee40000300800 */
[----:B-1----:R-:W3:Y:S02]  /*72570*/  LDL.LU R26, [R1+0x658] ;  /* 0x00065800011a7983 */ /* 0x002ee40000300800 */
[----:B------:R-:W3:Y:S01]  /*72580*/  LDL.LU R27, [R1+0x65c] ;  /* 0x00065c00011b7983 */ /* 0x000ee20000300800 */
[----:B--2---:R-:W-:Y:S01]  /*72590*/  HMMA.16816.F32 R8, R12, R6, R8 ;  /* 0x000000060c08723c */ /* 0x004fe20000001808 */
[----:B---3--:R0:W-:Y:S01]  /*725a0*/  STL.64 [R1+0x1d58], R26 ;  /* 0x001d581a01007387 */ /* 0x0081e20000100a00 */
[----:B------:R1:W-:Y:S03]  /*725b0*/  STL.64 [R1+0x1d50], R24 ;  /* 0x001d501801007387 */ /* 0x0003e60000100a00 */
[----:B0-----:R-:W2:Y:S01]  /*725c0*/  LDL.64 R26, [R1+0xc8] ;  /* 0x0000c800011a7983 */ /* 0x001ea20000100a00 */
[----:B------:R-:W-:Y:S01]  /*725d0*/  MOV R3, R6 ;  /* 0x0000000600037202 */ /* 0x000fe20000000f00 */
[----:B------:R-:W-:-:S02]  /*725e0*/  IMAD.MOV.U32 R0, RZ, RZ, R7 ;  /* 0x000000ffff007224 */ /* 0x000fc400078e0007 */
[----:B--2---:R0:W-:Y:S01]  /*725f0*/  STL.64 [R1+0x1e00], R26 ;  /* 0x001e001a01007387 */ /* 0x0041e20000100a00 */
[----:B-1----:R-:W2:Y:S02]  /*72600*/  LDL.LU R24, [R1+0x760] ;  /* 0x0007600001187983 */ /* 0x002ea40000300800 */
[----:B------:R-:W2:Y:S01]  /*72610*/  LDL.LU R25, [R1+0x764] ;  /* 0x0007640001197983 */ /* 0x000ea20000300800 */
[----:B0-----:R-:W2:Y:S01]  /*72620*/  LDL.LU R26, [R1+0x768] ;  /* 0x00076800011a7983 */ /* 0x001ea20000300800 */
[----:B------:R-:W2:Y:S09]  /*72630*/  LDL.LU R27, [R1+0x76c] ;  /* 0x00076c00011b7983 */ /* 0x000eb20000300800 */
[----:B------:R-:W-:Y:S02]  /*72640*/  STL.64 [R1+0x7a0], R8 ;  /* 0x0007a00801007387 */ /* 0x000fe40000100a00 */
[----:B------:R0:W-:Y:S02]  /*72650*/  STL.64 [R1+0x7a8], R10 ;  /* 0x0007a80a01007387 */ /* 0x0001e40000100a00 */
[----:B0-----:R-:W3:Y:S01]  /*72660*/  LDL.LU.64 R10, [R1+0x1e68] ;  /* 0x001e6800010a7983 */ /* 0x001ee20000300a00 */
[----:B------:R-:W2:Y:S02]  /*72670*/  LDL.LU.64 R6, [R1+0x1e60] ;  /* 0x001e600001067983 */ /* 0x000ea40000300a00 */
[C---:B--2---:R-:W-:Y:S01]  /*72680*/  HMMA.16816.F32 R24, R12.reuse, R6, R24 ;  /* 0x000000060c18723c */ /* 0x044fe20000001818 */
[----:B------:R-:W-:Y:S11]  /*72690*/  MOV R20, R7 ;  /* 0x0000000700147202 */ /* 0x000ff60000000f00 */
[----:B------:R-:W-:Y:S11]  /*726a0*/  @!UPT UIADD3 URZ, URZ, URZ, URZ ;  /* 0x0000003f3f3ff290 */ /* 0x000ff6000fffe03f */
[----:B------:R0:W-:Y:S01]  /*726b0*/  STL.64 [R1+0x780], R24 ;  /* 0x0007801801007387 */ /* 0x0001e20000100a00 */
[----:B------:R-:W-:Y:S01]  /*726c0*/  STL.64 [R1+0x788], R26 ;  /* 0x0007881a01007387 */ /* 0x000fe20000100a00 */
[----:B0-----:R-:W-:Y:S02]  /*726d0*/  MOV R24, R6 ;  /* 0x0000000600187202 */ /* 0x001fe40000000f00 */
[----:B------:R-:W3:Y:S01]  /*726e0*/  LDL.LU.64 R6, [R1+0x1e58] ;  /* 0x001e580001067983 */ /* 0x000ee20000300a00 */
[----:B------:R-:W3:Y:S02]  /*726f0*/  LDL.LU.64 R4, [R1+0x1e50] ;  /* 0x001e500001047983 */ /* 0x000ee40000300a00 */
[C---:B---3--:R-:W-:Y:S11]  /*72700*/  HMMA.16816.F32 R4, R12.reuse, R10, R4 ;  /* 0x0000000a0c04723c */ /* 0x048ff60000001804 */
        /* <DEDUP_REMOVED lines=8> */
[----:B------:R-:W3:Y:S01]  /*72790*/  LDL.LU.64 R10, [R1+0x1e38] ;  /* 0x001e3800010a7983 */ /* 0x000ee20000300a00 */
[----:B------:R-:W3:Y:S02]  /*727a0*/  LDL.LU.64 R8, [R1+0x1e30] ;  /* 0x001e300001087983 */ /* 0x000ee40000300a00 */
[----:B------:R-:W-:Y:S02]  /*727b0*/  STL.64 [R1+0x1db0], R22 ;  /* 0x001db01601007387 */ /* 0x000fe40000100a00 */
[----:B----4-:R-:W-:Y:S01]  /*727c0*/  STL [R1+0x1da8], R21 ;  /* 0x001da81501007387 */ /* 0x010fe20000100800 */
[----:B--2---:R-:W-:Y:S11]  /*727d0*/  HMMA.16816.F32 R4, R12, R22, R4 ;  /* 0x000000160c04723c */ /* 0x004ff60000001804 */
[----:B------:R-:W-:Y:S11]  /*727e0*/  @!UPT UIADD3 URZ, URZ, URZ, URZ ;  /* 0x0000003f3f3ff290 */ /* 0x000ff6000fffe03f */
[----:B------:R-:W-:Y:S01]  /*727f0*/  @!UPT UIADD3 URZ, URZ, URZ, URZ ;  /* 0x0000003f3f3ff290 */ /* 0x000fe2000fffe03f */
[----:B------:R0:W-:Y:S01]  /*72800*/  STL.64 [R1+0x760], R4 ;  /* 0x0007600401007387 */ /* 0x0001e20000100a00 */
[----:B------:R1:W-:Y:S03]  /*72810*/  STL.64 [R1+0x768], R6 ;  /* 0x0007680601007387 */ /* 0x0003e60000100a00 */
[----:B0-----:R-:W2:Y:S01]  /*72820*/  LDL.LU R4, [R1+0x6b0] ;  /* 0x0006b00001047983 */ /* 0x001ea20000300800 */
[----:B------:R-:W2:Y:S02]  /*72830*/  LDL.LU R5, [R1+0x6b4] ;  /* 0x0006b40001057983 */ /* 0x000ea40000300800 */
[----:B-1----:R-:W4:Y:S02]  /*72840*/  LDL.LU R6, [R1+0x6b8] ;  /* 0x0006b80001067983 */ /* 0x002f240000300800 */
[----:B------:R-:W4:Y:S01]  /*72850*/  LDL.LU R7, [R1+0x6bc] ;  /* 0x0006bc0001077983 */ /* 0x000f220000300800 */
[----:B------:R-:W-:Y:S01]  /*72860*/  MOV R26, R17 ;  /* 0x00000011001a7202 */ /* 0x000fe20000000f00 */
[----:B------:R-:W-:Y:S01]  /*72870*/  IMAD.MOV.U32 R27, RZ, RZ, R16 ;  /* 0x000000ffff1b7224 */ /* 0x000fe200078e0010 */
[----:B------:R-:W-:-:S02]  /*72880*/  MOV R23, R18 ;  /* 0x0000001200177202 */ /* 0x000fc40000000f00 */
[----:B------:R-:W-:Y:S01]  /*72890*/  MOV R22, R19 ;  /* 0x0000001300167202 */ /* 0x000fe20000000f00 */
[----:B----4-:R-:W-:Y:S01]  /*728a0*/  STL.64 [R1+0x1dc0], R6 ;  /* 0x001dc00601007387 */ /* 0x010fe20000100a00 */
[----:B--2---:R-:W-:Y:S02]  /*728b0*/  STL.64 [R1+0x1db8], R4 ;  /* 0x001db80401007387 */ /* 0x004fe40000100a00 */
[----:B------:R0:W-:Y:S02]  /*728c0*/  STL.64 [R1+0x1e18], R26 ;  /* 0x001e181a01007387 */ /* 0x0001e40000100a00 */
[----:B------:R-:W2:Y:S01]  /*728d0*/  LDL.LU R16, [R1+0x710] ;  /* 0x0007100001107983 */ /* 0x000ea20000300800 */
[----:B------:R-:W2:Y:S01]  /*728e0*/  LDL.LU R17, [R1+0x714] ;  /* 0x0007140001117983 */ /* 0x000ea20000300800 */
[----:B------:R-:W4:Y:S02]  /*728f0*/  LDL.LU R18, [R1+0x718] ;  /* 0x0007180001127983 */ /* 0x000f240000300800 */
[----:B------:R-:W4:Y:S01]  /*72900*/  LDL.LU R19, [R1+0x71c] ;  /* 0x00071c0001137983 */ /* 0x000f220000300800 */
[----:B0-----:R-:W3:Y:S04]  /*72910*/  LDL.64 R26, [R1+0xe8] ;  /* 0x0000e800011a7983 */ /* 0x001ee80000100a00 */
        /* <DEDUP_REMOVED lines=12> */
[----:B------:R0:W-:Y:S02]  /*729e0*/  STL.64 [R1+0x1dc8], R22 ;  /* 0x001dc81601007387 */ /* 0x0001e40000100a00 */
[----:B0-----:R-:W-:-:S02]  /*729f0*/  MOV R22, R24 ;  /* 0x0000001800167202 */ /* 0x001fc40000000f00 */
[----:B------:R-:W-:-:S05]  /*72a00*/  MOV R23, R20 ;  /* 0x0000001400177202 */ /* 0x000fca0000000f00 */
[----:B------:R0:W-:Y:S01]  /*72a10*/  STL.64 [R1+0x1de0], R22 ;  /* 0x001de01601007387 */ /* 0x0001e20000100a00 */
[----:B------:R-:W4:Y:S02]  /*72a20*/  LDL.LU R4, [R1+0x6c0] ;  /* 0x0006c00001047983 */ /* 0x000f240000300800 */
[----:B------:R-:W4:Y:S02]  /*72a30*/  LDL.LU R5, [R1+0x6c4] ;  /* 0x0006c40001057983 */ /* 0x000f240000300800 */
[----:B------:R-:W4:Y:S01]  /*72a40*/  LDL.LU R6, [R1+0x6c8] ;  /* 0x0006c80001067983 */ /* 0x000f220000300800 */
[----:B------:R-:W4:Y:S01]  /*72a50*/  LDL.LU R7, [R1+0x6cc] ;  /* 0x0006cc0001077983 */ /* 0x000f220000300800 */
[----:B------:R-:W4:Y:S02]  /*72a60*/  LDL.LU R20, [R1+0x6e0] ;  /* 0x0006e00001147983 */ /* 0x000f240000300800 */
[----:B------:R-:W4:Y:S01]  /*72a70*/  LDL.LU R21, [R1+0x6e4] ;  /* 0x0006e40001157983 */ /* 0x000f220000300800 */
[----:B0-----:R-:W4:Y:S01]  /*72a80*/  LDL.LU R22, [R1+0x6e8] ;  /* 0x0006e80001167983 */ /* 0x001f220000300800 */
[----:B------:R-:W4:Y:S01]  /*72a90*/  LDL.LU R23, [R1+0x6ec] ;  /* 0x0006ec0001177983 */ /* 0x000f220000300800 */
[----:B------:R-:W-:Y:S01]  /*72aa0*/  MOV R14, R3 ;  /* 0x00000003000e7202 */ /* 0x000fe20000000f00 */
[----:B------:R-:W-:Y:S01]  /*72ab0*/  IMAD.MOV.U32 R15, RZ, RZ, R0 ;  /* 0x000000ffff0f7224 */ /* 0x000fe200078e0000 */
[----:B---3--:R-:W-:-:S02]  /*72ac0*/  MOV R3, R26 ;  /* 0x0000001a00037202 */ /* 0x008fc40000000f00 */
[----:B------:R-:W-:Y:S01]  /*72ad0*/  MOV R0, R27 ;  /* 0x0000001b00007202 */ /* 0x000fe20000000f00 */
[C---:B--2---:R-:W-:Y:S01]  /*72ae0*/  HMMA.16816.F32 R16, R8.reuse, R26, R16 ;  /* 0x0000001a0810723c */ /* 0x044fe20000001810 */
[----:B----4-:R-:W-:Y:S01]  /*72af0*/  STL.64 [R1+0x1df0], R22 ;  /* 0x001df01601007387 */ /* 0x010fe20000100a00 */
[----:B------:R0:W-:Y:S03]  /*72b00*/  STL.64 [R1+0x1de8], R20 ;  /* 0x001de81401007387 */ /* 0x0001e60000100a00 */
[----:B0-----:R-:W2:Y:S01]  /*72b10*/  LDL.LU R20, [R1+0x6f0] ;  /* 0x0006f00001147983 */ /* 0x001ea20000300800 */
[----:B------:R-:W2:Y:S02]  /*72b20*/  LDL.LU R21, [R1+0x6f4] ;  /* 0x0006f40001157983 */ /* 0x000ea40000300800 */
[----:B------:R-:W2:Y:S02]  /*72b30*/  LDL.LU R22, [R1+0x6f8] ;  /* 0x0006f80001167983 */ /* 0x000ea40000300800 */
[----:B------:R-:W2:Y:S01]  /*72b40*/  LDL.LU R23, [R1+0x6fc] ;  /* 0x0006fc0001177983 */ /* 0x000ea20000300800 */
[----:B------:R-:W-:Y:S01]  /*72b50*/  STL.64 [R1+0x1dd8], R6 ;  /* 0x001dd80601007387 */ /* 0x000fe20000100a00 */
[----:B------:R0:W-:Y:S03]  /*72b60*/  STL.64 [R1+0x1dd0], R4 ;  /* 0x001dd00401007387 */ /* 0x0001e60000100a00 */
        /* <DEDUP_REMOVED lines=24> */
[C---:B--2---:R-:W-:Y:S03]  /*72cf0*/  HMMA.16816.F32 R20, R8.reuse, R18, R20 ;  /* 0x000000120814723c */ /* 0x044fe60000001814 */
[----:B----4-:R-:W-:Y:S11]  /*72d00*/  STL.64 [R1+0x1d80], R26 ;  /* 0x001d801a01007387 */ /* 0x010ff60000100a00 */
[----:B------:R-:W-:Y:S09]  /*72d10*/  @!UPT UIADD3 URZ, URZ, URZ, URZ ;  /* 0x0000003f3f3ff290 */ /* 0x000ff2000fffe03f */
[----:B------:R-:W-:Y:S01]  /*72d20*/  STL.64 [R1+0x6f0], R20 ;  /* 0x0006f01401007387 */ /* 0x000fe20000100a00 */
[----:B------:R0:W-:Y:S03]  /*72d30*/  STL.64 [R1+0x6f8], R22 ;  /* 0x0006f81601007387 */ /* 0x0001e60000100a00 */
[----:B0-----:R-:W2:Y:S01]  /*72d40*/  LDL.LU.64 R22, [R1+0x1df0] ;  /* 0x001df00001167983 */ /* 0x001ea20000300a00 */
[----:B------:R-:W2:Y:S02]  /*72d50*/  LDL.LU.64 R20, [R1+0x1de8] ;  /* 0x001de80001147983 */ /* 0x000ea40000300a00 */
[----:B------:R0:W-:Y:S02]  /*72d60*/  STL.64 [R1+0x1d60], R18 ;  /* 0x001d601201007387 */ /* 0x0001e40000100a00 */
[----:B------:R-:W4:Y:S01]  /*72d70*/  LDL.LU R16, [R1+0x680] ;  /* 0x0006800001107983 */ /* 0x000f220000300800 */
[----:B------:R-:W4:Y:S04]  /*72d80*/  LDL.LU R17, [R1+0x684] ;  /* 0x0006840001117983 */ /* 0x000f280000300800 */
        /* <DEDUP_REMOVED lines=32> */
[----:B0-----:R-:W3:Y:S01]  /*72f90*/  LDL.LU.64 R22, [R1+0x1db0] ;  /* 0x001db00001167983 */ /* 0x001ee20000300a00 */
[----:B------:R-:W4:Y:S01]  /*72fa0*/  LDL.LU R21, [R1+0x1da8] ;  /* 0x001da80001157983 */ /* 0x000f220000300800 */
[----:B------:R-:W-:Y:S01]  /*72fb0*/  MOV R26, R3 ;  /* 0x00000003001a7202 */ /* 0x000fe20000000f00 */
[----:B------:R-:W-:Y:S01]  /*72fc0*/  IMAD.MOV.U32 R27, RZ, RZ, R0 ;  /* 0x000000ffff1b7224 */ /* 0x000fe200078e0000 */
[----:B---3--:R-:W-:Y:S01]  /*72fd0*/  HMMA.16816.F32 R8, R8, R22, R4 ;  /* 0x000000160808723c */ /* 0x008fe20000001804 */
[----:B------:R-:W2:Y:S01]  /*72fe0*/  LDL.LU.64 R6, [R1+0x1da0] ;  /* 0x001da00001067983 */ /* 0x000ea20000300a00 */
[----:B------:R-:W2:Y:S02]  /*72ff0*/  LDL.LU.64 R4, [R1+0x1d98] ;  /* 0x001d980001047983 */ /* 0x000ea40000300a00 */
[----:B------:R-:W-:Y:S02]  /*73000*/  STL.64 [R1+0x1d30], R22 ;  /* 0x001d301601007387 */ /* 0x000fe40000100a00 */
[----:B----4-:R0:W-:Y:S11]  /*73010*/  STL [R1+0x1d28], R21 ;  /* 0x001d281501007387 */ /* 0x0101f60000100800 */
[----:B------:R-:W-:Y:S06]  /*73020*/  @!UPT UIADD3 URZ, URZ, URZ, URZ ;  /* 0x0000003f3f3ff290 */ /* 0x000fec000fffe03f */
[----:B------:R-:W-:Y:S01]  /*73030*/  STL.64 [R1+0x6b0], R8 ;  /* 0x0006b00801007387 */ /* 0x000fe20000100a00 */
[----:B------:R1:W-:Y:S02]  /*73040*/  STL.64 [R1+0x6b8], R10 ;  /* 0x0006b80a01007387 */ /* 0x0003e40000100a00 */
[----:B------:R-:W3:Y:S02]  /*73050*/  LDL.LU R20, [R1+0x660] ;  /* 0x0006600001147983 */ /* 0x000ee40000300800 */
[----:B0-----:R-:W3:Y:S01]  /*73060*/  LDL.LU R21, [R1+0x664] ;  /* 0x0006640001157983 */ /* 0x001ee20000300800 */
        /* <DEDUP_REMOVED lines=25> */
[----:B------:R-:W-:Y:S01]  /*73200*/  IMAD.MOV.U32 R8, RZ, RZ, R27 ;  /* 0x000000ffff087224 */ /* 0x000fe200078e001b */
[----:B------:R-:W-:Y:S02]  /*73210*/  MOV R9, R26 ;  /* 0x0000001a00097202 */ /* 0x000fe40000000f00 */
[----:B------:R-:W2:Y:S01]  /*73220*/  LDL.LU.64 R26, [R1+0x1d58] ;  /* 0x001d5800011a7983 */ /* 0x000ea20000300a00 */
[----:B------:R-:W2:Y:S01]  /*73230*/  LDL.LU.64 R24, [R1+0x1d50] ;  /* 0x001d500001187983 */ /* 0x000ea20000300a00 */
[----:B---3--:R-:W-:Y:S02]  /*73240*/  HMMA.16816.F32 R20, R4, R18, R20 ;  /* 0x000000120414723c */ /* 0x008fe40000001814 */
[----:B------:R0:W-:Y:S05]  /*73250*/  STL.64 [R1+0x1cd0], R18 ;  /* 0x001cd01201007387 */ /* 0x0001ea0000100a00 */
[----:B0-----:R-:W-:-:S02]  /*73260*/  MOV R18, R9 ;  /* 0x0000000900127202 */ /* 0x001fc40000000f00 */
[----:B------:R-:W-:Y:S11]  /*73270*/  MOV R19, R8 ;  /* 0x0000000800137202 */ /* 0x000ff60000000f00 */
[----:B------:R-:W-:Y:S03]  /*73280*/  @!UPT UIADD3 URZ, URZ, URZ, URZ ;  /* 0x0000003f3f3ff290 */ /* 0x000fe6000fffe03f */
[----:B------:R-:W-:Y:S01]  /*73290*/  STL.64 [R1+0x8d0], R20 ;  /* 0x0008d01401007387 */ /* 0x000fe20000100a00 */
[----:B------:R0:W-:Y:S02]  /*732a0*/  STL.64 [R1+0x8d8], R22 ;  /* 0x0008d81601007387 */ /* 0x0001e40000100a00 */
[----:B------:R1:W-:Y:S01]  /*732b0*/  STL.64 [R1+0x1ce8], R18 ;  /* 0x001ce81201007387 */ /* 0x0003e20000100a00 */
[----:B0-----:R-:W3:Y:S01]  /*732c0*/  LDL.64 R22, [R1+0x88] ;  /* 0x0000880001167983 */ /* 0x001ee20000100a00 */
[----:B-1----:R-:W-:Y:S01]  /*732d0*/  MOV R18, R3 ;  /* 0x0000000300127202 */ /* 0x002fe20000000f00 */
[----:B------:R-:W-:Y:S02]  /*732e0*/  IMAD.MOV.U32 R19, RZ, RZ, R0 ;  /* 0x000000ffff137224 */ /* 0x000fe400078e0000 */
[----:B---3--:R-:W-:Y:S03]  /*732f0*/  STL.64 [R1+0x1d48], R22 ;  /* 0x001d481601007387 */ /* 0x008fe60000100a00 */
        /* <DEDUP_REMOVED lines=9> */
[----:B------:R-:W4:Y:S02]  /*73390*/  LDL.LU R20, [R1+0x630] ;  /* 0x0006300001147983 */ /* 0x000f240000300800 */
[----:B------:R-:W4:Y:S02]  /*733a0*/  LDL.LU R21, [R1+0x634] ;  /* 0x0006340001157983 */ /* 0x000f240000300800 */
[----:B------:R-:W4:Y:S01]  /*733b0*/  LDL.LU R22, [R1+0x638] ;  /* 0x0006380001167983 */ /* 0x000f220000300800 */
[----:B------:R-:W4:Y:S04]  /*733c0*/  LDL.LU R23, [R1+0x63c] ;  /* 0x00063c0001177983 */ /* 0x000f280000300800 */
[----:B---3--:R-:W-:Y:S01]  /*733d0*/  STL.64 [R1+0x1d40], R26 ;  /* 0x001d401a01007387 */ /* 0x008fe20000100a00 */
[----:B--2---:R0:W-:Y:S03]  /*733e0*/  STL.64 [R1+0x1d38], R24 ;  /* 0x001d381801007387 */ /* 0x0041e60000100a00 */
[----:B0-----:R-:W2:Y:S01]  /*733f0*/  LDL.LU R24, [R1+0x610] ;  /* 0x0006100001187983 */ /* 0x001ea20000300800 */
[----:B------:R-:W2:Y:S02]  /*73400*/  LDL.LU R25, [R1+0x614] ;  /* 0x0006140001197983 */ /* 0x000ea40000300800 */
[----:B------:R-:W2:Y:S02]  /*73410*/  LDL.LU R26, [R1+0x618] ;  /* 0x00061800011a7983 */ /* 0x000ea40000300800 */
[----:B------:R-:W2:Y:S01]  /*73420*/  LDL.LU R27, [R1+0x61c] ;  /* 0x00061c00011b7983 */ /* 0x000ea20000300800 */
[----:B------:R-:W3:Y:S01]  /*73430*/  LDL.64 R18, [R1+0xe8] ;  /* 0x0000e80001127983 */ /* 0x000ee20000100a00 */
        /* <DEDUP_REMOVED lines=24> */
[----:B------:R-:W-:Y:S01]  /*735c0*/  STL.64 [R1+0x6a0], R20 ;  /* 0x0006a01401007387 */ /* 0x000fe20000100a00 */
[----:B------:R0:W-:Y:S03]  /*735d0*/  STL.64 [R1+0x6a8], R22 ;  /* 0x0006a81601007387 */ /* 0x0001e60000100a00 */
[----:B0-----:R-:W4:Y:S02]  /*735e0*/  LDL.LU.64 R22, [R1+0x1d48] ;  /* 0x001d480001167983 */ /* 0x001f240000300a00 */
[----:B----4-:R-:W-:Y:S01]  /*735f0*/  HMMA.16816.F32 R24, R4, R22, R24 ;  /* 0x000000160418723c */ /* 0x010fe20000001818 */
[----:B------:R-:W-:-:S02]  /*73600*/  MOV R9, R22 ;  /* 0x0000001600097202 */ /* 0x000fc40000000f00 */
[----:B------:R-:W-:Y:S11]  /*73610*/  MOV R8, R23 ;  /* 0x0000001700087202 */ /* 0x000ff60000000f00 */
[----:B------:R-:W-:Y:S09]  /*73620*/  @!UPT UIADD3 URZ, URZ, URZ, URZ ;  /* 0x0000003f3f3ff290 */ /* 0x000ff2000fffe03f */
[----:B------:R-:W-:Y:S01]  /*73630*/  STL.64 [R1+0x690], R24 ;  /* 0x0006901801007387 */ /* 0x000fe20000100a00 */
[----:B------:R0:W-:Y:S03]  /*73640*/  STL.64 [R1+0x698], R26 ;  /* 0x0006981a01007387 */ /* 0x0001e60000100a00 */
[----:B0-----:R-:W4:Y:S01]  /*73650*/  LDL.LU.64 R26, [R1+0x1d40] ;  /* 0x001d4000011a7983 */ /* 0x001f220000300a00 */
[----:B------:R-:W4:Y:S02]  /*73660*/  LDL.LU.64 R24, [R1+0x1d38] ;  /* 0x001d380001187983 */ /* 0x000f240000300a00 */
[----:B------:R-:W4:Y:S02]  /*73670*/  LDL.LU.64 R22, [R1+0x1d30] ;  /* 0x001d300001167983 */ /* 0x000f240000300a00 */
[----:B------:R-:W2:Y:S01]  /*73680*/  LDL.LU R21, [R1+0x1d28] ;  /* 0x001d280001157983 */ /* 0x000ea20000300800 */
[----:B------:R-:W-:Y:S01]  /*73690*/  STL.64 [R1+0x1cc0], R10 ;  /* 0x001cc00a01007387 */ /* 0x000fe20000100a00 */
[----:B------:R0:W-:Y:S03]  /*736a0*/  STL.64 [R1+0x1cb8], R8 ;  /* 0x001cb80801007387 */ /* 0x0001e60000100a00 */
[----:B0-----:R-:W2:Y:S01]  /*736b0*/  LDL.LU R8, [R1+0x5b0] ;  /* 0x0005b00001087983 */ /* 0x001ea20000300800 */
[----:B------:R-:W2:Y:S02]  /*736c0*/  LDL.LU R9, [R1+0x5b4] ;  /* 0x0005b40001097983 */ /* 0x000ea40000300800 */
[----:B------:R-:W2:Y:S02]  /*736d0*/  LDL.LU R10, [R1+0x5b8] ;  /* 0x0005b800010a7983 */ /* 0x000ea40000300800 */
[----:B------:R-:W2:Y:S01]  /*736e0*/  LDL.LU R11, [R1+0x5bc] ;  /* 0x0005bc00010b7983 */ /* 0x000ea20000300800 */
[----:B----4-:R-:W-:Y:S01]  /*736f0*/  HMMA.16816.F32 R4, R4, R22, R24 ;  /* 0x000000160404723c */ /* 0x010fe20000001818 */
[----:B------:R-:W2:Y:S01]  /*73700*/  LDL.LU.64 R26, [R1+0x1d20] ;  /* 0x001d2000011a7983 */ /* 0x000ea20000300a00 */
[----:B------:R-:W2:Y:S01]  /*73710*/  LDL.LU.64 R24, [R1+0x1d18] ;  /* 0x001d180001187983 */ /* 0x000ea20000300a00 */
[----:B---3--:R-:W-:Y:S01]  /*73720*/  MOV R3, R18 ;  /* 0x0000001200037202 */ /* 0x008fe20000000f00 */
[----:B------:R-:W-:Y:S11]  /*73730*/  IMAD.MOV.U32 R0, RZ, RZ, R19 ;  /* 0x000000ffff007224 */ /* 0x000ff600078e0013 */
[----:B------:R-:W-:Y:S08]  /*73740*/  @!UPT UIADD3 URZ, URZ, URZ, URZ ;  /* 0x0000003f3f3ff290 */ /* 0x000ff0000fffe03f */
[----:B------:R0:W-:Y:S01]  /*73750*/  STL.64 [R1+0x600], R4 ;  /* 0x0006000401007387 */ /* 0x0001e20000100a00 */
[----:B------:R1:W-:Y:S03]  /*73760*/  STL.64 [R1+0x608], R6 ;  /* 0x0006080601007387 */ /* 0x0003e60000100a00 */
[----:B0-----:R-:W3:Y:S01]  /*73770*/  LDL.LU R4, [R1+0x5a0] ;  /* 0x0005a00001047983 */ /* 0x001ee20000300800 */
[----:B------:R-:W3:Y:S02]  /*73780*/  LDL.LU R5, [R1+0x5a4] ;  /* 0x0005a40001057983 */ /* 0x000ee40000300800 */
[----:B-1----:R-:W3:Y:S02]  /*73790*/  LDL.LU R6, [R1+0x5a8] ;  /* 0x0005a80001067983 */ /* 0x002ee40000300800 */
        /* <DEDUP_REMOVED lines=31> */
[----:B0-----:R-:W4:Y:S01]  /*73990*/  LDL.LU R16, [R1+0x590] ;  /* 0x0005900001107983 */ /* 0x001f220000300800 */
[----:B------:R-:W4:Y:S02]  /*739a0*/  LDL.LU R17, [R1+0x594] ;  /* 0x0005940001117983 */ /* 0x000f240000300800 */
[----:B------:R-:W4:Y:S02]  /*739b0*/  LDL.LU R18, [R1+0x598] ;  /* 0x0005980001127983 */ /* 0x000f240000300800 */
[----:B------:R-:W4:Y:S01]  /*739c0*/  LDL.LU R19, [R1+0x59c] ;  /* 0x00059c0001137983 */ /* 0x000f220000300800 */
[C---:B--2---:R-:W-:Y:S01]  /*739d0*/  HMMA.16816.F32 R12, R24.reuse, R14, R8 ;  /* 0x0000000e180c723c */ /* 0x044fe20000001808 */
[----:B------:R-:W3:Y:S01]  /*739e0*/  LDL.LU.64 R10, [R1+0x1cc0] ;  /* 0x001cc000010a7983 */ /* 0x000ee20000300a00 */
[----:B------:R-:W2:Y:S11]  /*739f0*/  LDL.LU.64 R8, [R1+0x1cb8] ;  /* 0x001cb80001087983 */ /* 0x000eb60000300a00 */
[----:B------:R-:W-:Y:S10]  /*73a00*/  @!UPT UIADD3 URZ, URZ, URZ, URZ ;  /* 0x0000003f3f3ff290 */ /* 0x000ff4000fffe03f */
[----:B------:R-:W-:Y:S01]  /*73a10*/  STL.64 [R1+0x930], R12 ;  /* 0x0009300c01007387 */ /* 0x000fe20000100a00 */
[----:B------:R-:W-:Y:S02]  /*73a20*/  STL.64 [R1+0x938], R14 ;  /* 0x0009380e01007387 */ /* 0x000fe40000100a00 */
[----:B------:R-:W0:Y:S02]  /*73a30*/  LDSM.16.M88.4 R12, [R21+0x53800] ;  /* 0x05380000150c783b */ /* 0x000e240000000200 */
[----:B0-----:R2:W-:Y:S02]  /*73a40*/  STL.64 [R1+0x1c18], R14 ;  /* 0x001c180e01007387 */ /* 0x0015e40000100a00 */
[----:B------:R-:W-:Y:S01]  /*73a50*/  STL.64 [R1+0x1c10], R12 ;  /* 0x001c100c01007387 */ /* 0x000fe20000100a00 */
[C---:B---3--:R-:W-:Y:S01]  /*73a60*/  HMMA.16816.F32 R4, R24.reuse, R10, R4 ;  /* 0x0000000a1804723c */ /* 0x048fe20000001804 */
[----:B--2---:R-:W-:Y:S02]  /*73a70*/  MOV R14, R9 ;  /* 0x00000009000e7202 */ /* 0x004fe40000000f00 */
[----:B------:R-:W-:Y:S11]  /*73a80*/  MOV R15, R8 ;  /* 0x00000008000f7202 */ /* 0x000ff60000000f00 */
[----:B------:R-:W-:Y:S09]  /*73a90*/  @!UPT UIADD3 URZ, URZ, URZ, URZ ;  /* 0x0000003f3f3ff290 */ /* 0x000ff2000fffe03f */
[----:B------:R0:W-:Y:S02]  /*73aa0*/  STL.64 [R1+0x920], R4 ;  /* 0x0009200401007387 */ /* 0x0001e40000100a00 */
[----:B0-----:R-:W-:Y:S01]  /*73ab0*/  MOV R5, R10 ;  /* 0x0000000a00057202 */ /* 0x001fe20000000f00 */
[----:B------:R-:W-:Y:S02]  /*73ac0*/  IMAD.MOV.U32 R4, RZ, RZ, R11 ;  /* 0x000000ffff047224 */ /* 0x000fe400078e000b */
[----:B------:R-:W0:Y:S01]  /*73ad0*/  LDSM.16.M88.4 R8, [R21+0x54000] ;  /* 0x054000001508783b */ /* 0x000e220000000200 */
[----:B----4-:R-:W-:Y:S03]  /*73ae0*/  HMMA.16816.F32 R16, R24, R14, R16 ;  /* 0x0000000e1810723c */ /* 0x010fe60000001810 */
[----:B------:R-:W-:Y:S04]  /*73af0*/  STL.64 [R1+0x928], R6 ;  /* 0x0009280601007387 */ /* 0x000fe80000100a00 */
[----:B0-----:R-:W-:Y:S01]  /*73b00*/  STL.64 [R1+0x1b90], R10 ;  /* 0x001b900a01007387 */ /* 0x001fe20000100a00 */
[----:B------:R0:W-:Y:S03]  /*73b10*/  STL.64 [R1+0x1b88], R8 ;  /* 0x001b880801007387 */ /* 0x0001e60000100a00 */
[----:B0-----:R-:W2:Y:S01]  /*73b20*/  LDL.LU R8, [R1+0x580] ;  /* 0x0005800001087983 */ /* 0x001ea20000300800 */
[----:B------:R-:W2:Y:S02]  /*73b30*/  LDL.LU R9, [R1+0x584] ;  /* 0x0005840001097983 */ /* 0x000ea40000300800 */
[----:B------:R-:W2:Y:S02]  /*73b40*/  LDL.LU R10, [R1+0x588] ;  /* 0x00058800010a7983 */ /* 0x000ea40000300800 */
[----:B------:R-:W2:Y:S07]  /*73b50*/  LDL.LU R11, [R1+0x58c] ;  /* 0x00058c00010b7983 */ /* 0x000eae0000300800 */
[----:B------:R-:W-:Y:S01]  /*73b60*/  STL.64 [R1+0x910], R16 ;  /* 0x0009101001007387 */ /* 0x000fe20000100a00 */
[----:B------:R0:W-:Y:S03]  /*73b70*/  STL.64 [R1+0x918], R18 ;  /* 0x0009181201007387 */ /* 0x0001e60000100a00 */
[----:B0-----:R-:W3:Y:S01]  /*73b80*/  LDL.LU.64 R18, [R1+0x1cb0] ;  /* 0x001cb00001127983 */ /* 0x001ee20000300a00 */
[----:B------:R-:W3:Y:S02]  /*73b90*/  LDL.LU.64 R16, [R1+0x1ca8] ;  /* 0x001ca80001107983 */ /* 0x000ee40000300a00 */
[----:B------:R0:W-:Y:S02]  /*73ba0*/  STL.64 [R1+0x1c30], R14 ;  /* 0x001c300e01007387 */ /* 0x0001e40000100a00 */
[----:B0-----:R-:W-:-:S02]  /*73bb0*/  MOV R14, R5 ;  /* 0x00000005000e7202 */ /* 0x001fc40000000f00 */
[----:B------:R-:W-:Y:S02]  /*73bc0*/  MOV R15, R4 ;  /* 0x00000004000f7202 */ /* 0x000fe40000000f00 */
[----:B------:R-:W0:Y:S04]  /*73bd0*/  LDSM.16.M88.4 R4, [R21+0x54800] ;  /* 0x054800001504783b */ /* 0x000e280000000200 */
[----:B------:R1:W-:Y:S04]  /*73be0*/  STL.64 [R1+0x1c48], R14 ;  /* 0x001c480e01007387 */ /* 0x0003e80000100a00 */
[----:B-1----:R-:W4:Y:S01]  /*73bf0*/  LDL.64 R14, [R1+0xa8] ;  /* 0x0000a800010e7983 */ /* 0x002f220000100a00 */
[----:B--2---:R-:W-:Y:S03]  /*73c00*/  HMMA.16816.F32 R8, R24, R22, R8 ;  /* 0x000000161808723c */ /* 0x004fe60000001808 */
[----:B------:R-:W1:Y:S04]  /*73c10*/  LDSM.16.M88.4 R24, [R21+0x55000] ;  /* 0x055000001518783b */ /* 0x000e680000000200 */
[----:B----4-:R-:W-:Y:S01]  /*73c20*/  STL.64 [R1+0x1c60], R14 ;  /* 0x001c600e01007387 */ /* 0x010fe20000100a00 */
[----:B0-----:R-:W-:Y:S02]  /*73c30*/  STL.64 [R1+0x1af8], R6 ;  /* 0x001af80601007387 */ /* 0x001fe40000100a00 */
[----:B------:R0:W-:Y:S02]  /*73c40*/  STL.64 [R1+0x1af0], R4 ;  /* 0x001af00401007387 */ /* 0x0001e40000100a00 */
[----:B0-----:R-:W2:Y:S11]  /*73c50*/  LDL.LU R4, [R1+0x550] ;  /* 0x0005500001047983 */ /* 0x001eb60000300800 */
[----:B------:R0:W-:Y:S02]  /*73c60*/  STL.64 [R1+0x5a0], R8 ;  /* 0x0005a00801007387 */ /* 0x0001e40000100a00 */
[----:B------:R4:W-:Y:S02]  /*73c70*/  STL.64 [R1+0x5a8], R10 ;  /* 0x0005a80a01007387 */ /* 0x0009e40000100a00 */
[----:B------:R-:W2:Y:S01]  /*73c80*/  LDL.LU R5, [R1+0x554] ;  /* 0x0005540001057983 */ /* 0x000ea20000300800 */
[----:B------:R-:W2:Y:S01]  /*73c90*/  LDL.LU R6, [R1+0x558] ;  /* 0x0005580001067983 */ /* 0x000ea20000300800 */
[----:B------:R-:W2:Y:S03]  /*73ca0*/  LDL.LU R7, [R1+0x55c] ;  /* 0x00055c0001077983 */ /* 0x000ea60000300800 */
[----:B0-----:R-:W2:Y:S01]  /*73cb0*/  LDL.LU R8, [R1+0x560] ;  /* 0x0005600001087983 */ /* 0x001ea20000300800 */
[----:B------:R-:W2:Y:S02]  /*73cc0*/  LDL.LU R9, [R1+0x564] ;  /* 0x0005640001097983 */ /* 0x000ea40000300800 */
[----:B----4-:R-:W4:Y:S02]  /*73cd0*/  LDL.LU R10, [R1+0x568] ;  /* 0x00056800010a7983 */ /* 0x010f240000300800 */
[----:B------:R-:W4:Y:S02]  /*73ce0*/  LDL.LU R11, [R1+0x56c] ;  /* 0x00056c00010b7983 */ /* 0x000f240000300800 */
[----:B----4-:R-:W-:Y:S01]  /*73cf0*/  STL.64 [R1+0x1c98], R10 ;  /* 0x001c980a01007387 */ /* 0x010fe20000100a00 */
[----:B--2---:R-:W-:Y:S02]  /*73d00*/  STL.64 [R1+0x1c90], R8 ;  /* 0x001c900801007387 */ /* 0x004fe40000100a00 */
[----:B------:R0:W-:Y:S02]  /*73d10*/  STL.64 [R1+0x1c88], R6 ;  /* 0x001c880601007387 */ /* 0x0001e40000100a00 */
[----:B------:R2:W-:Y:S01]  /*73d20*/  STL.64 [R1+0x1c80], R4 ;  /* 0x001c800401007387 */ /* 0x0005e20000100a00 */
[----:B0-----:R-:W4:Y:S04]  /*73d30*/  LDL.64 R6, [R1+0xd8] ;  /* 0x0000d80001067983 */ /* 0x001f280000100a00 */
[----:B----4-:R0:W-:Y:S01]  /*73d40*/  STL.64 [R1+0x1ca0], R6 ;  /* 0x001ca00601007387 */ /* 0x0101e20000100a00 */
[----:B--2---:R-:W3:Y:S02]  /*73d50*/  LDL.LU R4, [R1+0x570] ;  /* 0x0005700001047983 */ /* 0x004ee40000300800 */
[----:B------:R-:W3:Y:S01]  /*73d60*/  LDL.LU R5, [R1+0x574] ;  /* 0x0005740001057983 */ /* 0x000ee20000300800 */
[----:B0-----:R-:W3:Y:S01]  /*73d70*/  LDL.LU R6, [R1+0x578] ;  /* 0x0005780001067983 */ /* 0x001ee20000300800 */
[----:B------:R-:W3:Y:S02]  /*73d80*/  LDL.LU R7, [R1+0x57c] ;  /* 0x00057c0001077983 */ /* 0x000ee40000300800 */
[----:B------:R-:W2:Y:S02]  /*73d90*/  LDL.64 R14, [R1+0xb8] ;  /* 0x0000b800010e7983 */ /* 0x000ea40000100a00 */
[----:B--2---:R0:W-:Y:S04]  /*73da0*/  STL.64 [R1+0x1c78], R14 ;  /* 0x001c780e01007387 */ /* 0x0041e80000100a00 */
[----:B0-----:R-:W2:Y:S01]  /*73db0*/  LDL.64 R14, [R1+0xc8] ;  /* 0x0000c800010e7983 */ /* 0x001ea20000100a00 */
[----:B------:R-:W-:Y:S02]  /*73dc0*/  STL.64 [R1+0x1c28], R22 ;  /* 0x001c281601007387 */ /* 0x000fe40000100a00 */
[----:B------:R0:W-:Y:S02]  /*73dd0*/  STL [R1+0x1c20], R21 ;  /* 0x001c201501007387 */ /* 0x0001e40000100800 */
[----:B------:R-:W4:Y:S01]  /*73de0*/  LDL.LU R20, [R1+0x510] ;  /* 0x0005100001147983 */ /* 0x000f220000300800 */
[----:B0-----:R-:W4:Y:S01]  /*73df0*/  LDL.LU R21, [R1+0x514] ;  /* 0x0005140001157983 */ /* 0x001f220000300800 */
        /* <DEDUP_REMOVED lines=29> */
[----:B------:R-:W4:Y:S02]  /*73fd0*/  LDL.LU.64 R6, [R1+0x1ca0] ;  /* 0x001ca00001067983 */ /* 0x000f240000300a00 */
        /* <DEDUP_REMOVED lines=8> */
[----:B------:R-:W-:Y:S01]  /*74060*/  STL.64 [R1+0x988], R10 ;  /* 0x0009880a01007387 */ /* 0x000fe20000100a00 */
[----:B0-----:R-:W-:Y:S02]  /*74070*/  MOV R9, R6 ;  /* 0x0000000600097202 */ /* 0x001fe40000000f00 */
[----:B------:R-:W-:Y:S02]  /*74080*/  MOV R8, R7 ;  /* 0x0000000700087202 */ /* 0x000fe40000000f00 */
[----:B------:R-:W4:Y:S01]  /*74090*/  LDL.LU.64 R6, [R1+0x1c88] ;  /* 0x001c880001067983 */ /* 0x000f220000300a00 */
[----:B------:R-:W4:Y:S02]  /*740a0*/  LDL.LU.64 R4, [R1+0x1c80] ;  /* 0x001c800001047983 */ /* 0x000f240000300a00 */
[C---:B----4-:R-:W-:Y:S11]  /*740b0*/  HMMA.16816.F32 R4, R16.reuse, R14, R4 ;  /* 0x0000000e1004723c */ /* 0x050ff60000001804 */
[----:B------:R-:W-:Y:S11]  /*740c0*/  @!UPT UIADD3 URZ, URZ, URZ, URZ ;  /* 0x0000003f3f3ff290 */ /* 0x000ff6000fffe03f */
[----:B------:R-:W-:Y:S01]  /*740d0*/  @!UPT UIADD3 URZ, URZ, URZ, URZ ;  /* 0x0000003f3f3ff290 */ /* 0x000fe2000fffe03f */
[----:B------:R0:W-:Y:S01]  /*740e0*/  STL.64 [R1+0x550], R4 ;  /* 0x0005500401007387 */ /* 0x0001e20000100a00 */
[----:B------:R1:W-:Y:S01]  /*740f0*/  STL.64 [R1+0x558], R6 ;  /* 0x0005580601007387 */ /* 0x0003e20000100a00 */
[----:B0-----:R-:W-:Y:S01]  /*74100*/  MOV R5, R14 ;  /* 0x0000000e00057202 */ /* 0x001fe20000000f00 */
[----:B------:R-:W-:Y:S02]  /*74110*/  IMAD.MOV.U32 R4, RZ, RZ, R15 ;  /* 0x000000ffff047224 */ /* 0x000fe400078e000f */
[----:B------:R-:W2:Y:S02]  /*74120*/  LDL.LU.64 R14, [R1+0x1c78] ;  /* 0x001c7800010e7983 */ /* 0x000ea40000300a00 */
[C---:B--2---:R-:W-:Y:S01]  /*74130*/  HMMA.16816.F32 R20, R16.reuse, R14, R20 ;  /* 0x0000000e1014723c */ /* 0x044fe20000001814 */
[----:B-1----:R-:W-:Y:S02]  /*74140*/  MOV R7, R14 ;  /* 0x0000000e00077202 */ /* 0x002fe40000000f00 */
        /* <DEDUP_REMOVED lines=24> */
[----:B------:R-:W3:Y:S01]  /*742d0*/  LDL.LU.64 R22, [R1+0x1c28] ;  /* 0x001c280001167983 */ /* 0x000ee20000300a00 */
[----:B------:R-:W2:Y:S11]  /*742e0*/  LDL.LU R21, [R1+0x1c20] ;  /* 0x001c200001157983 */ /* 0x000eb60000300800 */
[----:B------:R-:W-:Y:S09]  /*742f0*/  @!UPT UIADD3 URZ, URZ, URZ, URZ ;  /* 0x0000003f3f3ff290 */ /* 0x000ff2000fffe03f */
[----:B------:R-:W-:Y:S01]  /*74300*/  STL.64 [R1+0x510], R12 ;  /* 0x0005100c01007387 */ /* 0x000fe20000100a00 */
[----:B------:R0:W-:Y:S03]  /*74310*/  STL.64 [R1+0x518], R14 ;  /* 0x0005180e01007387 */ /* 0x0001e60000100a00 */
[----:B0-----:R-:W4:Y:S01]  /*74320*/  LDL.LU.64 R14, [R1+0x1c18] ;  /* 0x001c1800010e7983 */ /* 0x001f220000300a00 */
[----:B------:R-:W4:Y:S01]  /*74330*/  LDL.LU.64 R12, [R1+0x1c10] ;  /* 0x001c1000010c7983 */ /* 0x000f220000300a00 */
[----:B---3--:R-:W-:Y:S02]  /*74340*/  HMMA.16816.F32 R16, R16, R22, R24 ;  /* 0x000000161010723c */ /* 0x008fe40000001818 */
[----:B------:R0:W-:Y:S01]  /*74350*/  STL.64 [R1+0x1ba0], R22 ;  /* 0x001ba01601007387 */ /* 0x0001e20000100a00 */
[----:B--2---:R1:W-:Y:S11]  /*74360*/  STL [R1+0x1b98], R21 ;  /* 0x001b981501007387 */ /* 0x0043f60000100800 */
[----:B------:R-:W-:Y:S09]  /*74370*/  @!UPT UIADD3 URZ, URZ, URZ, URZ ;  /* 0x0000003f3f3ff290 */ /* 0x000ff2000fffe03f */
[----:B------:R-:W-:Y:S01]  /*74380*/  STL.64 [R1+0x480], R16 ;  /* 0x0004801001007387 */ /* 0x000fe20000100a00 */
[----:B------:R-:W-:Y:S02]  /*74390*/  STL.64 [R1+0x488], R18 ;  /* 0x0004881201007387 */ /* 0x000fe40000100a00 */
[----:B0-----:R-:W2:Y:S02]  /*743a0*/  LDL.64 R22, [R1+0x98] ;  /* 0x0000980001167983 */ /* 0x001ea40000100a00 */
[----:B--2---:R0:W-:Y:S01]  /*743b0*/  STL.64 [R1+0x1bb0], R22 ;  /* 0x001bb01601007387 */ /* 0x0041e20000100a00 */
[----:B------:R-:W2:Y:S02]  /*743c0*/  LDL.LU R20, [R1+0x430] ;  /* 0x0004300001147983 */ /* 0x000ea40000300800 */
[----:B-1----:R-:W2:Y:S01]  /*743d0*/  LDL.LU R21, [R1+0x434] ;  /* 0x0004340001157983 */ /* 0x002ea20000300800 */
[----:B0-----:R-:W3:Y:S01]  /*743e0*/  LDL.LU R22, [R1+0x438] ;  /* 0x0004380001167983 */ /* 0x001ee20000300800 */
[----:B------:R-:W3:Y:S03]  /*743f0*/  LDL.LU R23, [R1+0x43c] ;  /* 0x00043c0001177983 */ /* 0x000ee60000300800 */
[----:B---3--:R0:W-:Y:S01]  /*74400*/  STL.64 [R1+0x1bc0], R22 ;  /* 0x001bc01601007387 */ /* 0x0081e20000100a00 */
[----:B--2---:R-:W-:Y:S01]  /*74410*/  STL.64 [R1+0x1bb8], R20 ;  /* 0x001bb81401007387 */ /* 0x004fe20000100a00 */
[----:B0-----:R-:W-:-:S02]  /*74420*/  MOV R22, R7 ;  /* 0x0000000700167202 */ /* 0x001fc40000000f00 */
[----:B------:R-:W-:-:S05]  /*74430*/  MOV R23, R6 ;  /* 0x0000000600177202 */ /* 0x000fca0000000f00 */
[----:B------:R0:W-:Y:S02]  /*74440*/  STL.64 [R1+0x1bd8], R22 ;  /* 0x001bd81601007387 */ /* 0x0001e40000100a00 */
[----:B0-----:R-:W-:Y:S01]  /*74450*/  MOV R22, R5 ;  /* 0x0000000500167202 */ /* 0x001fe20000000f00 */
[----:B------:R-:W-:-:S05]  /*74460*/  IMAD.MOV.U32 R23, RZ, RZ, R4 ;  /* 0x000000ffff177224 */ /* 0x000fca00078e0004 */
[----:B------:R0:W-:Y:S01]  /*74470*/  STL.64 [R1+0x1bf0], R22 ;  /* 0x001bf01601007387 */ /* 0x0001e20000100a00 */
[----:B------:R-:W2:Y:S02]  /*74480*/  LDL.LU R24, [R1+0x210] ;  /* 0x0002100001187983 */ /* 0x000ea40000300800 */
[----:B------:R-:W2:Y:S02]  /*74490*/  LDL.LU R25, [R1+0x214] ;  /* 0x0002140001197983 */ /* 0x000ea40000300800 */
[----:B------:R-:W3:Y:S01]  /*744a0*/  LDL.LU R26, [R1+0x218] ;  /* 0x00021800011a7983 */ /* 0x000ee20000300800 */
[----:B------:R-:W3:Y:S01]  /*744b0*/  LDL.LU R27, [R1+0x21c] ;  /* 0x00021c00011b7983 */ /* 0x000ee20000300800 */
[----:B------:R-:W2:Y:S02]  /*744c0*/  LDL.LU R4, [R1+0x240] ;  /* 0x0002400001047983 */ /* 0x000ea40000300800 */
[----:B------:R-:W2:Y:S02]  /*744d0*/  LDL.LU R5, [R1+0x244] ;  /* 0x0002440001057983 */ /* 0x000ea40000300800 */
[----:B------:R-:W2:Y:S01]  /*744e0*/  LDL.LU R6, [R1+0x248] ;  /* 0x0002480001067983 */ /* 0x000ea20000300800 */
[----:B------:R-:W2:Y:S01]  /*744f0*/  LDL.LU R7, [R1+0x24c] ;  /* 0x00024c0001077983 */ /* 0x000ea20000300800 */
[----:B0-----:R-:W-:-:S02]  /*74500*/  MOV R22, R9 ;  /* 0x0000000900167202 */ /* 0x001fc40000000f00 */
[----:B------:R-:W-:-:S05]  /*74510*/  MOV R23, R8 ;  /* 0x0000000800177202 */ /* 0x000fca0000000f00 */
[----:B------:R0:W-:Y:S01]  /*74520*/  STL.64 [R1+0x1c08], R22 ;  /* 0x001c081601007387 */ /* 0x0001e20000100a00 */
[----:B------:R-:W4:Y:S02]  /*74530*/  LDL.LU R20, [R1+0x470] ;  /* 0x0004700001147983 */ /* 0x000f240000300800 */
[----:B------:R-:W4:Y:S01]  /*74540*/  LDL.LU R21, [R1+0x474] ;  /* 0x0004740001157983 */ /* 0x000f220000300800 */
[----:B0-----:R-:W4:Y:S01]  /*74550*/  LDL.LU R22, [R1+0x478] ;  /* 0x0004780001167983 */ /* 0x001f220000300800 */
[----:B------:R-:W4:Y:S03]  /*74560*/  LDL.LU R23, [R1+0x47c] ;  /* 0x00047c0001177983 */ /* 0x000f260000300800 */
[----:B--2---:R0:W-:Y:S01]  /*74570*/  STL.64 [R1+0x1b08], R6 ;  /* 0x001b080601007387 */ /* 0x0041e20000100a00 */
[----:B------:R1:W-:Y:S03]  /*74580*/  STL.64 [R1+0x1b00], R4 ;  /* 0x001b000401007387 */ /* 0x0003e60000100a00 */
[----:B0-----:R-:W2:Y:S04]  /*74590*/  LDL.64 R6, [R1+0x88] ;  /* 0x0000880001067983 */ /* 0x001ea80000100a00 */
[----:B--2---:R0:W-:Y:S01]  /*745a0*/  STL.64 [R1+0x1ba8], R6 ;  /* 0x001ba80601007387 */ /* 0x0041e20000100a00 */
[----:B-1----:R-:W2:Y:S02]  /*745b0*/  LDL.LU R4, [R1+0x420] ;  /* 0x0004200001047983 */ /* 0x002ea40000300800 */
        /* <DEDUP_REMOVED lines=21> */
[----:B---3--:R0:W-:Y:S01]  /*74710*/  STL.64 [R1+0x1ae0], R26 ;  /* 0x001ae01a01007387 */ /* 0x0081e20000100a00 */
[----:B------:R-:W-:Y:S03]  /*74720*/  STL.64 [R1+0x1ad8], R24 ;  /* 0x001ad81801007387 */ /* 0x000fe60000100a00 */
[----:B0-----:R-:W4:Y:S01]  /*74730*/  LDL.64 R26, [R1+0xe8] ;  /* 0x0000e800011a7983 */ /* 0x001f220000100a00 */
[----:B------:R-:W3:Y:S02]  /*74740*/  LDL.LU R8, [R1+0x350] ;  /* 0x0003500001087983 */ /* 0x000ee40000300800 */
[----:B------:R-:W3:Y:S02]  /*74750*/  LDL.LU R9, [R1+0x354] ;  /* 0x0003540001097983 */ /* 0x000ee40000300800 */
[----:B------:R-:W3:Y:S01]  /*74760*/  LDL.LU R10, [R1+0x358] ;  /* 0x00035800010a7983 */ /* 0x000ee20000300800 */
[----:B------:R-:W3:Y:S01]  /*74770*/  LDL.LU R11, [R1+0x35c] ;  /* 0x00035c00010b7983 */ /* 0x000ee20000300800 */
        /* <DEDUP_REMOVED lines=28> */
[----:B------:R-:W-:Y:S01]  /*74940*/  MOV R18, R3 ;  /* 0x0000000300127202 */ /* 0x000fe20000000f00 */
[----:B------:R-:W-:-:S07]  /*74950*/  IMAD.MOV.U32 R19, RZ, RZ, R0 ;  /* 0x000000ffff137224 */ /* 0x000fce00078e0000 */
        /* <DEDUP_REMOVED lines=11> */
[C---:B--2---:R-:W-:Y:S11]  /*74a10*/  HMMA.16816.F32 R4, R12.reuse, R22, R4 ;  /* 0x000000160c04723c */ /* 0x044ff60000001804 */
[----:B------:R-:W-:Y:S11]  /*74a20*/  @!UPT UIADD3 URZ, URZ, URZ, URZ ;  /* 0x0000003f3f3ff290 */ /* 0x000ff6000fffe03f */
[----:B------:R-:W-:Y:S01]  /*74a30*/  @!UPT UIADD3 URZ, URZ, URZ, URZ ;  /* 0x0000003f3f3ff290 */ /* 0x000fe2000fffe03f */
[----:B------:R-:W-:Y:S01]  /*74a40*/  STL.64 [R1+0x420], R4 ;  /* 0x0004200401007387 */ /* 0x000fe20000100a00 */
[----:B------:R0:W-:Y:S03]  /*74a50*/  STL.64 [R1+0x428], R6 ;  /* 0x0004280601007387 */ /* 0x0001e60000100a00 */
[----:B0-----:R-:W4:Y:S01]  /*74a60*/  LDL.LU.64 R6, [R1+0x1ba8] ;  /* 0x001ba80001067983 */ /* 0x001f220000300a00 */
[----:B------:R-:W-:Y:S02]  /*74a70*/  MOV R3, R22 ;  /* 0x0000001600037202 */ /* 0x000fe40000000f00 */
[----:B------:R-:W-:Y:S02]  /*74a80*/  MOV R0, R23 ;  /* 0x0000001700007202 */ /* 0x000fe40000000f00 */
[----:B------:R-:W3:Y:S01]  /*74a90*/  LDL.LU.64 R22, [R1+0x1ba0] ;  /* 0x001ba00001167983 */ /* 0x000ee20000300a00 */
[----:B------:R-:W2:Y:S01]  /*74aa0*/  LDL.LU R21, [R1+0x1b98] ;  /* 0x001b980001157983 */ /* 0x000ea20000300800 */
        /* <DEDUP_REMOVED lines=9> */
[----:B--2---:R0:W-:Y:S01]  /*74b40*/  STL.64 [R1+0x1b58], R18 ;  /* 0x001b581201007387 */ /* 0x0041e20000100a00 */
[----:B----4-:R-:W-:Y:S03]  /*74b50*/  STL.64 [R1+0x1b50], R16 ;  /* 0x001b501001007387 */ /* 0x010fe60000100a00 */
[----:B0-----:R-:W2:Y:S01]  /*74b60*/  LDL.64 R18, [R1+0xc8] ;  /* 0x0000c80001127983 */ /* 0x001ea20000100a00 */
[----:B---3--:R-:W-:Y:S03]  /*74b70*/  HMMA.16816.F32 R12, R12, R22, R8 ;  /* 0x000000160c0c723c */ /* 0x008fe60000001808 */
[----:B--2---:R0:W-:Y:S04]  /*74b80*/  STL.64 [R1+0x1b70], R18 ;  /* 0x001b701201007387 */ /* 0x0041e80000100a00 */
[----:B0-----:R-:W2:Y:S04]  /*74b90*/  LDL.64 R18, [R1+0xd8] ;  /* 0x0000d80001127983 */ /* 0x001ea80000100a00 */
[----:B--2---:R0:W-:Y:S01]  /*74ba0*/  STL.64 [R1+0x1b80], R18 ;  /* 0x001b801201007387 */ /* 0x0041e20000100a00 */
[----:B------:R1:W-:Y:S02]  /*74bb0*/  STL.64 [R1+0x1b20], R6 ;  /* 0x001b200601007387 */ /* 0x0003e40000100a00 */
[----:B------:R-:W2:Y:S02]  /*74bc0*/  LDL.LU R16, [R1+0x340] ;  /* 0x0003400001107983 */ /* 0x000ea40000300800 */
[----:B------:R-:W2:Y:S01]  /*74bd0*/  LDL.LU R17, [R1+0x344] ;  /* 0x0003440001117983 */ /* 0x000ea20000300800 */
[----:B0-----:R-:W2:Y:S01]  /*74be0*/  LDL.LU R18, [R1+0x348] ;  /* 0x0003480001127983 */ /* 0x001ea20000300800 */
[----:B-1----:R-:W-:Y:S01]  /*74bf0*/  MOV R6, R3 ;  /* 0x0000000300067202 */ /* 0x002fe20000000f00 */
[----:B------:R-:W-:-:S02]  /*74c00*/  IMAD.MOV.U32 R7, RZ, RZ, R0 ;  /* 0x000000ffff077224 */ /* 0x000fc400078e0000 */
[----:B------:R-:W2:Y:S03]  /*74c10*/  LDL.LU R19, [R1+0x34c] ;  /* 0x00034c0001137983 */ /* 0x000ea60000300800 */
[----:B------:R0:W-:Y:S01]  /*74c20*/  STL.64 [R1+0x1b78], R6 ;  /* 0x001b780601007387 */ /* 0x0001e20000100a00 */
[----:B------:R-:W3:Y:S02]  /*74c30*/  LDL.LU R4, [R1+0x330] ;  /* 0x0003300001047983 */ /* 0x000ee40000300800 */
[----:B------:R-:W3:Y:S01]  /*74c40*/  LDL.LU R5, [R1+0x334] ;  /* 0x0003340001057983 */ /* 0x000ee20000300800 */
[----:B0-----:R-:W3:Y:S01]  /*74c50*/  LDL.LU R6, [R1+0x338] ;  /* 0x0003380001067983 */ /* 0x001ee20000300800 */
[----:B------:R-:W3:Y:S02]  /*74c60*/  LDL.LU R7, [R1+0x33c] ;  /* 0x00033c0001077983 */ /* 0x000ee40000300800 */
[----:B------:R-:W2:Y:S02]  /*74c70*/  LDL.LU.64 R10, [R1+0x1b90] ;  /* 0x001b9000010a7983 */ /* 0x000ea40000300a00 */
[----:B------:R-:W2:Y:S01]  /*74c80*/  LDL.LU.64 R8, [R1+0x1b88] ;  /* 0x001b880001087983 */ /* 0x000ea20000300a00 */
[----:B------:R-:W-:Y:S01]  /*74c90*/  STL.64 [R1+0x1b18], R22 ;  /* 0x001b181601007387 */ /* 0x000fe20000100a00 */
[----:B------:R0:W-:Y:S02]  /*74ca0*/  STL [R1+0x1b10], R21 ;  /* 0x001b101501007387 */ /* 0x0001e40000100800 */
[----:B------:R-:W-:Y:S02]  /*74cb0*/  STL.64 [R1+0x350], R12 ;  /* 0x0003500c01007387 */ /* 0x000fe40000100a00 */
[----:B------:R-:W-:Y:S01]  /*74cc0*/  STL.64 [R1+0x358], R14 ;  /* 0x0003580e01007387 */ /* 0x000fe20000100a00 */
[----:B------:R-:W4:Y:S04]  /*74cd0*/  LDL.LU R20, [R1+0x2e0] ;  /* 0x0002e00001147983 */ /* 0x000f280000300800 */
        /* <DEDUP_REMOVED lines=22> */
[----:B------:R-:W4:Y:S01]  /*74e40*/  LDL.64 R14, [R1+0xb8] ;  /* 0x0000b800010e7983 */ /* 0x000f220000100a00 */
[----:B------:R-:W-:Y:S02]  /*74e50*/  STL.64 [R1+0xa20], R16 ;  /* 0x000a201001007387 */ /* 0x000fe40000100a00 */
[----:B------:R0:W-:Y:S02]  /*74e60*/  STL.64 [R1+0xa28], R18 ;  /* 0x000a281201007387 */ /* 0x0001e40000100a00 */
[----:B0-----:R-:W3:Y:S02]  /*74e70*/  LDL.LU.64 R18, [R1+0x1b80] ;  /* 0x001b800001127983 */ /* 0x001ee40000300a00 */
        /* <DEDUP_REMOVED lines=17> */
[----:B------:R-:W4:Y:S02]  /*74f90*/  LDL.LU.64 R18, [R1+0x1b58] ;  /* 0x001b580001127983 */ /* 0x000f240000300a00 */
[----:B------:R-:W4:Y:S02]  /*74fa0*/  LDL.LU.64 R16, [R1+0x1b50] ;  /* 0x001b500001107983 */ /* 0x000f240000300a00 */
[C---:B----4-:R-:W-:Y:S11]  /*74fb0*/  HMMA.16816.F32 R16, R8.reuse, R14, R16 ;  /* 0x0000000e0810723c */ /* 0x050ff60000001810 */
[----:B------:R-:W-:Y:S11]  /*74fc0*/  @!UPT UIADD3 URZ, URZ, URZ, URZ ;  /* 0x0000003f3f3ff290 */ /* 0x000ff6000fffe03f */
[----:B------:R-:W-:Y:S01]  /*74fd0*/  @!UPT UIADD3 URZ, URZ, URZ, URZ ;  /* 0x0000003f3f3ff290 */ /* 0x000fe2000fffe03f */
[----:B------:R-:W-:Y:S01]  /*74fe0*/  STL.64 [R1+0x9f0], R16 ;  /* 0x0009f01001007387 */ /* 0x000fe20000100a00 */
[----:B------:R0:W-:Y:S03]  /*74ff0*/  STL.64 [R1+0x9f8], R18 ;  /* 0x0009f81201007387 */ /* 0x0001e60000100a00 */
[----:B0-----:R-:W2:Y:S02]  /*75000*/  LDL.LU.64 R18, [R1+0x1b48] ;  /* 0x001b480001127983 */ /* 0x001ea40000300a00 */
[----:B--2---:R-:W-:Y:S11]  /*75010*/  HMMA.16816.F32 R20, R8, R18, R20 ;  /* 0x000000120814723c */ /* 0x004ff60000001814 */
[----:B------:R-:W-:Y:S11]  /*75020*/  @!UPT UIADD3 URZ, URZ, URZ, URZ ;  /* 0x0000003f3f3ff290 */ /* 0x000ff6000fffe03f */
[----:B------:R-:W-:Y:S01]  /*75030*/  @!UPT UIADD3 URZ, URZ, URZ, URZ ;  /* 0x0000003f3f3ff290 */ /* 0x000fe2000fffe03f */
[----:B------:R-:W-:Y:S01]  /*75040*/  STL.64 [R1+0x9e0], R20 ;  /* 0x0009e01401007387 */ /* 0x000fe20000100a00 */
[----:B------:R0:W-:Y:S03]  /*75050*/  STL.64 [R1+0x9e8], R22 ;  /* 0x0009e81601007387 */ /* 0x0001e60000100a00 */
[----:B0-----:R-:W3:Y:S01]  /*75060*/  LDL.LU.64 R22, [R1+0x1b40] ;  /* 0x001b400001167983 */ /* 0x001ee20000300a00 */
[----:B------:R-:W3:Y:S02]  /*75070*/  LDL.LU.64 R20, [R1+0x1b38] ;  /* 0x001b380001147983 */ /* 0x000ee40000300a00 */
[----:B------:R0:W-:Y:S02]  /*75080*/  STL.64 [R1+0x1ad0], R18 ;  /* 0x001ad01201007387 */ /* 0x0001e40000100a00 */
[----:B0-----:R-:W-:Y:S02]  /*75090*/  MOV R18, R5 ;  /* 0x0000000500127202 */ /* 0x001fe40000000f00 */
[----:B------:R-:W-:-:S05]  /*750a0*/  MOV R19, R4 ;  /* 0x0000000400137202 */ /* 0x000fca0000000f00 */
[----:B------:R0:W-:Y:S01]  /*750b0*/  STL.64 [R1+0x1ae8], R18 ;  /* 0x001ae81201007387 */ /* 0x0001e20000100a00 */
[----:B------:R-:W2:Y:S02]  /*750c0*/  LDL.LU R16, [R1+0x230] ;  /* 0x0002300001107983 */ /* 0x000ea40000300800 */
[----:B------:R-:W2:Y:S01]  /*750d0*/  LDL.LU R17, [R1+0x234] ;  /* 0x0002340001117983 */ /* 0x000ea20000300800 */
[----:B0-----:R-:W2:Y:S01]  /*750e0*/  LDL.LU R18, [R1+0x238] ;  /* 0x0002380001127983 */ /* 0x001ea20000300800 */
[----:B------:R-:W2:Y:S01]  /*750f0*/  LDL.LU R19, [R1+0x23c] ;  /* 0x00023c0001137983 */ /* 0x000ea20000300800 */
[C---:B---3--:R-:W-:Y:S02]  /*75100*/  HMMA.16816.F32 R4, R8.reuse, R6, R20 ;  /* 0x000000060804723c */ /* 0x048fe40000001814 */
[----:B------:R-:W3:Y:S01]  /*75110*/  LDL.LU.64 R22, [R1+0x1b30] ;  /* 0x001b300001167983 */ /* 0x000ee20000300a00 */
[----:B------:R-:W3:Y:S11]  /*75120*/  LDL.LU.64 R20, [R1+0x1b28] ;  /* 0x001b280001147983 */ /* 0x000ef60000300a00 */
[----:B------:R-:W-:Y:S09]  /*75130*/  @!UPT UIADD3 URZ, URZ, URZ, URZ ;  /* 0x0000003f3f3ff290 */ /* 0x000ff2000fffe03f */
        /* <DEDUP_REMOVED lines=10> */
[----:B------:R-:W4:Y:S02]  /*751e0*/  LDL.LU R21, [R1+0x1b10] ;  /* 0x001b100001157983 */ /* 0x000f240000300800 */
[----:B------:R-:W3:Y:S02]  /*751f0*/  LDL.LU.64 R6, [R1+0x1b08] ;  /* 0x001b080001067983 */ /* 0x000ee40000300a00 */
[----:B------:R-:W3:Y:S02]  /*75200*/  LDL.LU.64 R4, [R1+0x1b00] ;  /* 0x001b000001047983 */ /* 0x000ee40000300a00 */
        /* <DEDUP_REMOVED lines=11> */
[----:B------:R-:W3:Y:S01]  /*752c0*/  LDL.LU R23, [R1+0x22c] ;  /* 0x00022c0001177983 */ /* 0x000ee20000300800 */
[----:B-1----:R-:W-:Y:S02]  /*752d0*/  MOV R10, R3 ;  /* 0x00000003000a7202 */ /* 0x002fe40000000f00 */
[----:B------:R-:W-:Y:S01]  /*752e0*/  MOV R11, R0 ;  /* 0x00000000000b7202 */ /* 0x000fe20000000f00 */
[----:B------:R-:W-:-:S02]  /*752f0*/  MOV R3, R26 ;  /* 0x0000001a00037202 */ /* 0x000fc40000000f00 */
[----:B------:R-:W-:Y:S01]  /*75300*/  IMAD.MOV.U32 R0, RZ, RZ, R27 ;  /* 0x000000ffff007224 */ /* 0x000fe200078e001b */
[C---:B--2---:R-:W-:Y:S11]  /*75310*/  HMMA.16816.F32 R16, R4.reuse, R26, R16 ;  /* 0x0000001a0410723c */ /* 0x044ff60000001810 */
[----:B------:R-:W-:Y:S11]  /*75320*/  @!UPT UIADD3 URZ, URZ, URZ, URZ ;  /* 0x0000003f3f3ff290 */ /* 0x000ff6000fffe03f */
[----:B------:R-:W-:Y:S01]  /*75330*/  @!UPT UIADD3 URZ, URZ, URZ, URZ ;  /* 0x0000003f3f3ff290 */ /* 0x000fe2000fffe03f */
[----:B------:R-:W-:Y:S01]  /*75340*/  STL.64 [R1+0xaa0], R16 ;  /* 0x000aa01001007387 */ /* 0x000fe20000100a00 */
[----:B------:R0:W-:Y:S03]  /*75350*/  STL.64 [R1+0xaa8], R18 ;  /* 0x000aa81201007387 */ /* 0x0001e60000100a00 */
[----:B0-----:R-:W3:Y:S01]  /*75360*/  LDL.LU.64 R18, [R1+0x1ae8] ;  /* 0x001ae80001127983 */ /* 0x001ee20000300a00 */
[----:B------:R-:W2:Y:S02]  /*75370*/  LDL.LU.64 R26, [R1+0x1ae0] ;  /* 0x001ae000011a7983 */ /* 0x000ea40000300a00 */
[----:B------:R-:W2:Y:S01]  /*75380*/  LDL.LU.64 R24, [R1+0x1ad8] ;  /* 0x001ad80001187983 */ /* 0x000ea20000300a00 */
[C---:B---3--:R-:W-:Y:S08]  /*75390*/  HMMA.16816.F32 R16, R4.reuse, R18, R20 ;  /* 0x000000120410723c */ /* 0x048ff00000001814 */
[----:B--2---:R-:W-:Y:S11]  /*753a0*/  HMMA.16816.F32 R20, R4, R10, R24 ;  /* 0x0000000a0414723c */ /* 0x004ff60000001818 */
[----:B------:R-:W-:Y:S04]  /*753b0*/  @!UPT UIADD3 URZ, URZ, URZ, URZ ;  /* 0x0000003f3f3ff290 */ /* 0x000fe8000fffe03f */
[----:B------:R0:W-:Y:S01]  /*753c0*/  STL.64 [R1+0xa90], R16 ;  /* 0x000a901001007387 */ /* 0x0001e20000100a00 */
[----:B------:R1:W-:Y:S03]  /*753d0*/  STL.64 [R1+0xa98], R18 ;  /* 0x000a981201007387 */ /* 0x0003e60000100a00 */
[----:B0-----:R-:W2:Y:S04]  /*753e0*/  LDL.LU R16, [R1+0x200] ;  /* 0x0002000001107983 */ /* 0x001ea80000300800 */
[----:B------:R-:W-:Y:S02]  /*753f0*/  STL.64 [R1+0xa80], R20 ;  /* 0x000a801401007387 */ /* 0x000fe40000100a00 */
[----:B------:R0:W-:Y:S02]  /*75400*/  STL.64 [R1+0xa88], R22 ;  /* 0x000a881601007387 */ /* 0x0001e40000100a00 */
[----:B------:R-:W2:Y:S01]  /*75410*/  LDL.LU R17, [R1+0x204] ;  /* 0x0002040001117983 */ /* 0x000ea20000300800 */
[----:B-1----:R-:W2:Y:S01]  /*75420*/  LDL.LU R18, [R1+0x208] ;  /* 0x0002080001127983 */ /* 0x002ea20000300800 */
[----:B------:R-:W2:Y:S02]  /*75430*/  LDL.LU R19, [R1+0x20c] ;  /* 0x00020c0001137983 */ /* 0x000ea40000300800 */
[----:B------:R-:W3:Y:S02]  /*75440*/  LDL.LU R24, [R1+0x130] ;  /* 0x0001300001187983 */ /* 0x000ee40000300800 */
[----:B------:R-:W3:Y:S01]  /*75450*/  LDL.LU R25, [R1+0x134] ;  /* 0x0001340001197983 */ /* 0x000ee20000300800 */
[----:B------:R-:W4:Y:S01]  /*75460*/  LDL.LU R26, [R1+0x138] ;  /* 0x00013800011a7983 */ /* 0x000f220000300800 */
[----:B------:R-:W4:Y:S01]  /*75470*/  LDL.LU R27, [R1+0x13c] ;  /* 0x00013c00011b7983 */ /* 0x000f220000300800 */
[----:B0-----:R-:W-:-:S02]  /*75480*/  MOV R22, R13 ;  /* 0x0000000d00167202 */ /* 0x001fc40000000f00 */
[----:B------:R-:W-:Y:S01]  /*75490*/  MOV R23, R12 ;  /* 0x0000000c00177202 */ /* 0x000fe20000000f00 */
[----:B----4-:R-:W-:Y:S01]  /*754a0*/  STL.64 [R1+0x1aa8], R26 ;  /* 0x001aa81a01007387 */ /* 0x010fe20000100a00 */
[----:B---3--:R-:W-:Y:S03]  /*754b0*/  STL.64 [R1+0x1aa0], R24 ;  /* 0x001aa01801007387 */ /* 0x008fe60000100a00 */
[----:B------:R0:W-:Y:S02]  /*754c0*/  STL.64 [R1+0x1ab0], R22 ;  /* 0x001ab01601007387 */ /* 0x0001e40000100a00 */
[----:B0-----:R-:W3:Y:S04]  /*754d0*/  LDL.64 R22, [R1+0x98] ;  /* 0x0000980001167983 */ /* 0x001ee80000100a00 */
[----:B---3--:R0:W-:Y:S01]  /*754e0*/  STL.64 [R1+0x1ac8], R22 ;  /* 0x001ac81601007387 */ /* 0x0081e20000100a00 */
[----:B------:R-:W3:Y:S02]  /*754f0*/  LDL.LU R20, [R1+0x1f0] ;  /* 0x0001f00001147983 */ /* 0x000ee40000300800 */
[----:B------:R-:W3:Y:S01]  /*75500*/  LDL.LU R21, [R1+0x1f4] ;  /* 0x0001f40001157983 */ /* 0x000ee20000300800 */
[----:B0-----:R-:W3:Y:S01]  /*75510*/  LDL.LU R22, [R1+0x1f8] ;  /* 0x0001f80001167983 */ /* 0x001ee20000300800 */
[----:B------:R-:W3:Y:S02]  /*75520*/  LDL.LU R23, [R1+0x1fc] ;  /* 0x0001fc0001177983 */ /* 0x000ee40000300800 */
[----:B------:R-:W4:Y:S02]  /*75530*/  LDL.LU R24, [R1+0x1d0] ;  /* 0x0001d00001187983 */ /* 0x000f240000300800 */
[----:B------:R-:W4:Y:S01]  /*75540*/  LDL.LU R25, [R1+0x1d4] ;  /* 0x0001d40001197983 */ /* 0x000f220000300800 */
[----:B------:R-:W3:Y:S01]  /*75550*/  LDL.LU R26, [R1+0x1d8] ;  /* 0x0001d800011a7983 */ /* 0x000ee20000300800 */
[----:B------:R-:W3:Y:S01]  /*75560*/  LDL.LU R27, [R1+0x1dc] ;  /* 0x0001dc00011b7983 */ /* 0x000ee20000300800 */
[C---:B--2---:R-:W-:Y:S02]  /*75570*/  HMMA.16816.F32 R16, R4.reuse, R14, R16 ;  /* 0x0000000e0410723c */ /* 0x044fe40000001810 */
[----:B---3--:R-:W-:Y:S01]  /*75580*/  STL.64 [R1+0x1ac0], R26 ;  /* 0x001ac01a01007387 */ /* 0x008fe20000100a00 */
[----:B----4-:R0:W-:Y:S03]  /*75590*/  STL.64 [R1+0x1ab8], R24 ;  /* 0x001ab81801007387 */ /* 0x0101e60000100a00 */
[----:B0-----:R-:W2:Y:S01]  /*755a0*/  LDL.LU R24, [R1+0x1e0] ;  /* 0x0001e00001187983 */ /* 0x001ea20000300800 */
[----:B------:R-:W2:Y:S02]  /*755b0*/  LDL.LU R25, [R1+0x1e4] ;  /* 0x0001e40001197983 */ /* 0x000ea40000300800 */
[----:B------:R-:W2:Y:S02]  /*755c0*/  LDL.LU R26, [R1+0x1e8] ;  /* 0x0001e800011a7983 */ /* 0x000ea40000300800 */
[----:B------:R-:W2:Y:S01]  /*755d0*/  LDL.LU R27, [R1+0x1ec] ;  /* 0x0001ec00011b7983 */ /* 0x000ea20000300800 */
[----:B------:R0:W-:Y:S04]  /*755e0*/  STL.64 [R1+0x1a50], R10 ;  /* 0x001a500a01007387 */ /* 0x0001e80000100a00 */
[----:B0-----:R-:W3:Y:S04]  /*755f0*/  LDL.64 R10, [R1+0xd8] ;  /* 0x0000d800010a7983 */ /* 0x001ee80000100a00 */
[----:B---3--:R-:W-:Y:S03]  /*75600*/  STL.64 [R1+0x1a68], R10 ;  /* 0x001a680a01007387 */ /* 0x008fe60000100a00 */
[----:B------:R-:W-:Y:S02]  /*75610*/  STL.64 [R1+0xa70], R16 ;  /* 0x000a701001007387 */ /* 0x000fe40000100a00 */
[----:B------:R0:W-:Y:S02]  /*75620*/  STL.64 [R1+0xa78], R18 ;  /* 0x000a781201007387 */ /* 0x0001e40000100a00 */
[----:B0-----:R-:W3:Y:S01]  /*75630*/  LDL.LU.64 R18, [R1+0x1ad0] ;  /* 0x001ad00001127983 */ /* 0x001ee20000300a00 */
[----:B------:R0:W-:Y:S02]  /*75640*/  STL.64 [R1+0x1a48], R14 ;  /* 0x001a480e01007387 */ /* 0x0001e40000100a00 */
        /* <DEDUP_REMOVED lines=21> */
[----:B------:R0:W-:Y:S02]  /*757a0*/  STL.64 [R1+0x1a40], R18 ;  /* 0x001a401201007387 */ /* 0x0001e40000100a00 */
[----:B------:R-:W4:Y:S02]  /*757b0*/  LDL.LU R16, [R1+0x1c0] ;  /* 0x0001c00001107983 */ /* 0x000f240000300800 */
[----:B------:R-:W4:Y:S01]  /*757c0*/  LDL.LU R17, [R1+0x1c4] ;  /* 0x0001c40001117983 */ /* 0x000f220000300800 */
[----:B------:R-:W-:Y:S01]  /*757d0*/  MOV R10, R3 ;  /* 0x00000003000a7202 */ /* 0x000fe20000000f00 */
[----:B------:R-:W-:Y:S01]  /*757e0*/  IMAD.MOV.U32 R11, RZ, RZ, R0 ;  /* 0x000000ffff0b7224 */ /* 0x000fe200078e0000 */
[----:B0-----:R-:W4:Y:S01]  /*757f0*/  LDL.LU R18, [R1+0x1c8] ;  /* 0x0001c80001127983 */ /* 0x001f220000300800 */
[----:B------:R-:W4:Y:S01]  /*75800*/  LDL.LU R19, [R1+0x1cc] ;  /* 0x0001cc0001137983 */ /* 0x000f220000300800 */
[----:B---3--:R-:W-:Y:S01]  /*75810*/  HMMA.16816.F32 R24, R4, R22, R24 ;  /* 0x000000160418723c */ /* 0x008fe20000001818 */
[----:B------:R-:W-:-:S02]  /*75820*/  MOV R3, R22 ;  /* 0x0000001600037202 */ /* 0x000fc40000000f00 */
        /* <DEDUP_REMOVED lines=11> */
[----:B------:R-:W-:Y:S01]  /*758e0*/  STL.64 [R1+0xa40], R20 ;  /* 0x000a401401007387 */ /* 0x000fe20000100a00 */
[----:B------:R0:W-:Y:S03]  /*758f0*/  STL.64 [R1+0xa48], R22 ;  /* 0x000a481601007387 */ /* 0x0001e60000100a00 */
[----:B0-----:R-:W3:Y:S01]  /*75900*/  LDL.LU.64 R22, [R1+0x1a98] ;  /* 0x001a980001167983 */ /* 0x001ee20000300a00 */
[----:B------:R-:W2:Y:S01]  /*75910*/  LDL.LU R21, [R1+0x1a90] ;  /* 0x001a900001157983 */ /* 0x000ea20000300800 */
[----:B---3--:R-:W-:Y:S02]  /*75920*/  HMMA.16816.F32 R4, R4, R22, R24 ;  /* 0x000000160404723c */ /* 0x008fe40000001818 */
[----:B------:R-:W2:Y:S01]  /*75930*/  LDL.LU.64 R26, [R1+0x1a88] ;  /* 0x001a8800011a7983 */ /* 0x000ea20000300a00 */
[----:B------:R-:W2:Y:S11]  /*75940*/  LDL.LU.64 R24, [R1+0x1a80] ;  /* 0x001a800001187983 */ /* 0x000eb60000300a00 */
[----:B------:R-:W-:Y:S09]  /*75950*/  @!UPT UIADD3 URZ, URZ, URZ, URZ ;  /* 0x0000003f3f3ff290 */ /* 0x000ff2000fffe03f */
[----:B------:R-:W-:Y:S01]  /*75960*/  STL.64 [R1+0xa30], R4 ;  /* 0x000a300401007387 */ /* 0x000fe20000100a00 */
[----:B------:R0:W-:Y:S02]  /*75970*/  STL.64 [R1+0xa38], R6 ;  /* 0x000a380601007387 */ /* 0x0001e40000100a00 */
[----:B0-----:R-:W-:Y:S01]  /*75980*/  MOV R6, R3 ;  /* 0x0000000300067202 */ /* 0x001fe20000000f00 */
[----:B------:R-:W-:-:S05]  /*75990*/  IMAD.MOV.U32 R7, RZ, RZ, R0 ;  /* 0x000000ffff077224 */ /* 0x000fca00078e0000 */
[----:B------:R0:W-:Y:S01]  /*759a0*/  STL.64 [R1+0x1a38], R6 ;  /* 0x001a380601007387 */ /* 0x0001e20000100a00 */
[----:B------:R-:W3:Y:S02]  /*759b0*/  LDL.LU R4, [R1+0x2d0] ;  /* 0x0002d00001047983 */ /* 0x000ee40000300800 */
[----:B------:R-:W3:Y:S01]  /*759c0*/  LDL.LU R5, [R1+0x2d4] ;  /* 0x0002d40001057983 */ /* 0x000ee20000300800 */
[----:B0-----:R-:W3:Y:S01]  /*759d0*/  LDL.LU R6, [R1+0x2d8] ;  /* 0x0002d80001067983 */ /* 0x001ee20000300800 */
[----:B------:R-:W3:Y:S01]  /*759e0*/  LDL.LU R7, [R1+0x2dc] ;  /* 0x0002dc0001077983 */ /* 0x000ee20000300800 */
        /* <DEDUP_REMOVED lines=19> */
[----:B------:R-:W-:Y:S01]  /*75b20*/  STL.64 [R1+0xaf0], R8 ;  /* 0x000af00801007387 */ /* 0x000fe20000100a00 */
[----:B------:R-:W-:Y:S02]  /*75b30*/  STL.64 [R1+0xaf8], R10 ;  /* 0x000af80a01007387 */ /* 0x000fe40000100a00 */
[----:B------:R-:W0:Y:S02]  /*75b40*/  LDSM.16.M88.4 R8, [R21+0x55800] ;  /* 0x055800001508783b */ /* 0x000e240000000200 */
[----:B0-----:R0:W-:Y:S02]  /*75b50*/  STL.64 [R1+0x1a28], R10 ;  /* 0x001a280a01007387 */ /* 0x0011e40000100a00 */
[----:B------:R1:W-:Y:S02]  /*75b60*/  STL.64 [R1+0x1a20], R8 ;  /* 0x001a200801007387 */ /* 0x0003e40000100a00 */
[----:B0-----:R-:W2:Y:S01]  /*75b70*/  LDL.64 R10, [R1+0x88] ;  /* 0x00008800010a7983 */ /* 0x001ea20000100a00 */
[C---:B----4-:R-:W-:Y:S03]  /*75b80*/  HMMA.16816.F32 R16, R24.reuse, R14, R16 ;  /* 0x0000000e1810723c */ /* 0x050fe60000001810 */
[----:B--2---:R0:W-:Y:S01]  /*75b90*/  STL.64 [R1+0x1a30], R10 ;  /* 0x001a300a01007387 */ /* 0x0041e20000100a00 */
[----:B-1----:R-:W2:Y:S02]  /*75ba0*/  LDL.LU R8, [R1+0x400] ;  /* 0x0004000001087983 */ /* 0x002ea40000300800 */
[----:B------:R-:W2:Y:S01]  /*75bb0*/  LDL.LU R9, [R1+0x404] ;  /* 0x0004040001097983 */ /* 0x000ea20000300800 */
[----:B0-----:R-:W2:Y:S01]  /*75bc0*/  LDL.LU R10, [R1+0x408] ;  /* 0x00040800010a7983 */ /* 0x001ea20000300800 */
[----:B------:R-:W2:Y:S11]  /*75bd0*/  LDL.LU R11, [R1+0x40c] ;  /* 0x00040c00010b7983 */ /* 0x000eb60000300800 */
[----:B------:R-:W-:Y:S04]  /*75be0*/  @!UPT UIADD3 URZ, URZ, URZ, URZ ;  /* 0x0000003f3f3ff290 */ /* 0x000fe8000fffe03f */
[----:B------:R-:W-:Y:S02]  /*75bf0*/  STL.64 [R1+0xae0], R16 ;  /* 0x000ae01001007387 */ /* 0x000fe40000100a00 */
[----:B------:R0:W-:Y:S02]  /*75c00*/  STL.64 [R1+0xae8], R18 ;  /* 0x000ae81201007387 */ /* 0x0001e40000100a00 */
[----:B0-----:R-:W3:Y:S01]  /*75c10*/  LDL.LU.64 R18, [R1+0x1a40] ;  /* 0x001a400001127983 */ /* 0x001ee20000300a00 */
[----:B------:R-:W-:Y:S01]  /*75c20*/  MOV R29, R14 ;  /* 0x0000000e001d7202 */ /* 0x000fe20000000f00 */
[----:B------:R-:W-:Y:S02]  /*75c30*/  IMAD.MOV.U32 R28, RZ, RZ, R15 ;  /* 0x000000ffff1c7224 */ /* 0x000fe400078e000f */
[----:B------:R-:W0:Y:S04]  /*75c40*/  LDSM.16.M88.4 R12, [R21+0x56000] ;  /* 0x05600000150c783b */ /* 0x000e280000000200 */
[----:B0-----:R-:W-:Y:S01]  /*75c50*/  STL.64 [R1+0x1990], R14 ;  /* 0x0019900e01007387 */ /* 0x001fe20000100a00 */
[----:B------:R0:W-:Y:S03]  /*75c60*/  STL.64 [R1+0x1988], R12 ;  /* 0x0019880c01007387 */ /* 0x0001e60000100a00 */
[----:B0-----:R-:W4:Y:S01]  /*75c70*/  LDL.LU R12, [R1+0x3f0] ;  /* 0x0003f000010c7983 */ /* 0x001f220000300800 */
[----:B------:R-:W4:Y:S02]  /*75c80*/  LDL.LU R13, [R1+0x3f4] ;  /* 0x0003f400010d7983 */ /* 0x000f240000300800 */
[----:B------:R-:W4:Y:S02]  /*75c90*/  LDL.LU R14, [R1+0x3f8] ;  /* 0x0003f800010e7983 */ /* 0x000f240000300800 */
[----:B------:R-:W4:Y:S01]  /*75ca0*/  LDL.LU R15, [R1+0x3fc] ;  /* 0x0003fc00010f7983 */ /* 0x000f220000300800 */
[C---:B---3--:R-:W-:Y:S01]  /*75cb0*/  HMMA.16816.F32 R16, R24.reuse, R18, R4 ;  /* 0x000000121810723c */ /* 0x048fe20000001804 */
[----:B------:R-:W2:Y:S11]  /*75cc0*/  LDL.LU.64 R6, [R1+0x1a38] ;  /* 0x001a380001067983 */ /* 0x000eb60000300a00 */
[----:B------:R-:W-:Y:S11]  /*75cd0*/  @!UPT UIADD3 URZ, URZ, URZ, URZ ;  /* 0x0000003f3f3ff290 */ /* 0x000ff6000fffe03f */
[----:B------:R-:W-:Y:S01]  /*75ce0*/  STL.64 [R1+0xad0], R16 ;  /* 0x000ad01001007387 */ /* 0x000fe20000100a00 */
[----:B------:R-:W-:Y:S02]  /*75cf0*/  STL.64 [R1+0xad8], R18 ;  /* 0x000ad81201007387 */ /* 0x000fe40000100a00 */
[----:B------:R-:W0:Y:S02]  /*75d00*/  LDSM.16.M88.4 R16, [R21+0x56800] ;  /* 0x056800001510783b */ /* 0x000e240000000200 */
[----:B0-----:R0:W-:Y:S02]  /*75d10*/  STL.64 [R1+0x1918], R18 ;  /* 0x0019181201007387 */ /* 0x0011e40000100a00 */
[----:B------:R-:W-:Y:S02]  /*75d20*/  STL.64 [R1+0x1910], R16 ;  /* 0x0019101001007387 */ /* 0x000fe40000100a00 */
[----:B0-----:R-:W3:Y:S01]  /*75d30*/  LDL.64 R18, [R1+0xe8] ;  /* 0x0000e80001127983 */ /* 0x001ee20000100a00 */
[C---:B--2---:R-:W-:Y:S03]  /*75d40*/  HMMA.16816.F32 R4, R24.reuse, R6, R8 ;  /* 0x000000061804723c */ /* 0x044fe60000001808 */
[----:B------:R-:W2:Y:S11]  /*75d50*/  LDL.LU.64 R10, [R1+0x1a30] ;  /* 0x001a3000010a7983 */ /* 0x000eb60000300a00 */
[----:B------:R-:W-:Y:S09]  /*75d60*/  @!UPT UIADD3 URZ, URZ, URZ, URZ ;  /* 0x0000003f3f3ff290 */ /* 0x000ff2000fffe03f */
        /* <DEDUP_REMOVED lines=9> */
[C---:B----4-:R-:W-:Y:S08]  /*75e00*/  HMMA.16816.F32 R12, R24.reuse, R22, R12 ;  /* 0x00000016180c723c */ /* 0x050ff0000000180c */
[----:B--2---:R-:W-:Y:S01]  /*75e10*/  HMMA.16816.F32 R4, R24, R10, R4 ;  /* 0x0000000a1804723c */ /* 0x004fe20000001804 */
[----:B------:R-:W0:Y:S11]  /*75e20*/  LDSM.16.M88.4 R24, [R21+0x57800] ;  /* 0x057800001518783b */ /* 0x000e360000000200 */
[----:B------:R-:W-:Y:S11]  /*75e30*/  @!UPT UIADD3 URZ, URZ, URZ, URZ ;  /* 0x0000003f3f3ff290 */ /* 0x000ff6000fffe03f */
[----:B------:R1:W-:Y:S01]  /*75e40*/  STL.64 [R1+0xab0], R4 ;  /* 0x000ab00401007387 */ /* 0x0003e20000100a00 */
[----:B------:R-:W-:Y:S01]  /*75e50*/  STL.64 [R1+0xab8], R6 ;  /* 0x000ab80601007387 */ /* 0x000fe20000100a00 */
[----:B-1----:R-:W-:Y:S02]  /*75e60*/  MOV R5, R10 ;  /* 0x0000000a00057202 */ /* 0x002fe40000000f00 */
[----:B------:R-:W-:Y:S02]  /*75e70*/  MOV R4, R11 ;  /* 0x0000000b00047202 */ /* 0x000fe40000000f00 */
[----:B------:R-:W3:Y:S01]  /*75e80*/  LDL.LU.64 R10, [R1+0x1a28] ;  /* 0x001a2800010a7983 */ /* 0x000ee20000300a00 */
[----:B------:R-:W3:Y:S02]  /*75e90*/  LDL.LU.64 R8, [R1+0x1a20] ;  /* 0x001a200001087983 */ /* 0x000ee40000300a00 */
[----:B------:R-:W-:Y:S02]  /*75ea0*/  STL.64 [R1+0x1998], R22 ;  /* 0x0019981601007387 */ /* 0x000fe40000100a00 */
[----:B------:R1:W-:Y:S01]  /*75eb0*/  STL.64 [R1+0x500], R12 ;  /* 0x0005000c01007387 */ /* 0x0003e20000100a00 */
[----:B------:R2:W-:Y:S04]  /*75ec0*/  STL.64 [R1+0x508], R14 ;  /* 0x0005080e01007387 */ /* 0x0005e80000100a00 */
[----:B-1----:R-:W4:Y:S01]  /*75ed0*/  LDL.LU R12, [R1+0x3e0] ;  /* 0x0003e000010c7983 */ /* 0x002f220000300800 */
[----:B------:R-:W4:Y:S02]  /*75ee0*/  LDL.LU R13, [R1+0x3e4] ;  /* 0x0003e400010d7983 */ /* 0x000f240000300800 */
[----:B--2---:R-:W2:Y:S02]  /*75ef0*/  LDL.LU R14, [R1+0x3e8] ;  /* 0x0003e800010e7983 */ /* 0x004ea40000300800 */
[----:B------:R-:W2:Y:S01]  /*75f00*/  LDL.LU R15, [R1+0x3ec] ;  /* 0x0003ec00010f7983 */ /* 0x000ea20000300800 */
[----:B------:R-:W-:Y:S01]  /*75f10*/  MOV R22, R5 ;  /* 0x0000000500167202 */ /* 0x000fe20000000f00 */
[----:B------:R-:W-:Y:S01]  /*75f20*/  IMAD.MOV.U32 R23, RZ, RZ, R4 ;  /* 0x000000ffff177224 */ /* 0x000fe200078e0004 */
[----:B--2---:R-:W-:Y:S01]  /*75f30*/  STL.64 [R1+0x19a8], R14 ;  /* 0x0019a80e01007387 */ /* 0x004fe20000100a00 */
[----:B----4-:R-:W-:Y:S03]  /*75f40*/  STL.64 [R1+0x19a0], R12 ;  /* 0x0019a00c01007387 */ /* 0x010fe60000100a00 */
[----:B------:R1:W-:Y:S02]  /*75f50*/  STL.64 [R1+0x19b0], R22 ;  /* 0x0019b01601007387 */ /* 0x0003e40000100a00 */
[----:B-1----:R-:W2:Y:S04]  /*75f60*/  LDL.64 R22, [R1+0x98] ;  /* 0x0000980001167983 */ /* 0x002ea80000100a00 */
[----:B--2---:R1:W-:Y:S01]  /*75f70*/  STL.64 [R1+0x19b8], R22 ;  /* 0x0019b81601007387 */ /* 0x0043e20000100a00 */
[----:B------:R-:W2:Y:S02]  /*75f80*/  LDL.LU R20, [R1+0x4b0] ;  /* 0x0004b00001147983 */ /* 0x000ea40000300800 */
[----:B------:R-:W2:Y:S01]  /*75f90*/  LDL.LU R21, [R1+0x4b4] ;  /* 0x0004b40001157983 */ /* 0x000ea20000300800 */
[----:B-1----:R-:W4:Y:S01]  /*75fa0*/  LDL.LU R22, [R1+0x4b8] ;  /* 0x0004b80001167983 */ /* 0x002f220000300800 */
[----:B------:R-:W4:Y:S03]  /*75fb0*/  LDL.LU R23, [R1+0x4bc] ;  /* 0x0004bc0001177983 */ /* 0x000f260000300800 */
[----:B----4-:R1:W-:Y:S01]  /*75fc0*/  STL.64 [R1+0x19c8], R22 ;  /* 0x0019c81601007387 */ /* 0x0103e20000100a00 */
[----:B--2---:R2:W-:Y:S01]  /*75fd0*/  STL.64 [R1+0x19c0], R20 ;  /* 0x0019c01401007387 */ /* 0x0045e20000100a00 */
[----:B-1----:R-:W-:-:S02]  /*75fe0*/  MOV R22, R29 ;  /* 0x0000001d00167202 */ /* 0x002fc40000000f00 */
[----:B------:R-:W-:Y:S01]  /*75ff0*/  MOV R23, R28 ;  /* 0x0000001c00177202 */ /* 0x000fe20000000f00 */
[----:B------:R-:W4:Y:S01]  /*76000*/  LDL.LU R29, [R1+0x1a1c] ;  /* 0x001a1c00011d7983 */ /* 0x000f220000300800 */
[----:B------:R-:W3:Y:S03]  /*76010*/  LDL.LU R28, [R1+0x1a18] ;  /* 0x001a1800011c7983 */ /* 0x000ee60000300800 */
[----:B------:R1:W-:Y:S01]  /*76020*/  STL.64 [R1+0x19e0], R22 ;  /* 0x0019e01601007387 */ /* 0x0003e20000100a00 */
[----:B--2---:R-:W2:Y:S02]  /*76030*/  LDL.LU R20, [R1+0x4d0] ;  /* 0x0004d00001147983 */ /* 0x004ea40000300800 */
[----:B------:R-:W2:Y:S01]  /*76040*/  LDL.LU R21, [R1+0x4d4] ;  /* 0x0004d40001157983 */ /* 0x000ea20000300800 */
[----:B-1----:R-:W2:Y:S01]  /*76050*/  LDL.LU R22, [R1+0x4d8] ;  /* 0x0004d80001167983 */ /* 0x002ea20000300800 */
[----:B------:R-:W2:Y:S03]  /*76060*/  LDL.LU R23, [R1+0x4dc] ;  /* 0x0004dc0001177983 */ /* 0x000ea60000300800 */
[----:B--2---:R1:W-:Y:S01]  /*76070*/  STL.64 [R1+0x19f0], R22 ;  /* 0x0019f01601007387 */ /* 0x0043e20000100a00 */
[----:B------:R2:W-:Y:S01]  /*76080*/  STL.64 [R1+0x19e8], R20 ;  /* 0x0019e81401007387 */ /* 0x0005e20000100a00 */
[----:B-1----:R-:W-:Y:S01]  /*76090*/  MOV R22, R3 ;  /* 0x0000000300167202 */ /* 0x002fe20000000f00 */
[----:B------:R-:W-:Y:S01]  /*760a0*/  IMAD.MOV.U32 R23, RZ, RZ, R0 ;  /* 0x000000ffff177224 */ /* 0x000fe200078e0000 */
[----:B------:R-:W3:Y:S01]  /*760b0*/  LDL.LU R3, [R1+0x1a14] ;  /* 0x001a140001037983 */ /* 0x000ee20000300800 */
[----:B------:R-:W3:Y:S03]  /*760c0*/  LDL.LU R0, [R1+0x1a10] ;  /* 0x001a100001007983 */ /* 0x000ee60000300800 */
[----:B------:R1:W-:Y:S01]  /*760d0*/  STL.64 [R1+0x1a08], R22 ;  /* 0x001a081601007387 */ /* 0x0003e20000100a00 */
[----:B--2---:R-:W3:Y:S02]  /*760e0*/  LDL.LU R20, [R1+0x4f0] ;  /* 0x0004f00001147983 */ /* 0x004ee40000300800 */
[----:B------:R-:W3:Y:S01]  /*760f0*/  LDL.LU R21, [R1+0x4f4] ;  /* 0x0004f40001157983 */ /* 0x000ee20000300800 */
[----:B-1----:R-:W3:Y:S01]  /*76100*/  LDL.LU R22, [R1+0x4f8] ;  /* 0x0004f80001167983 */ /* 0x002ee20000300800 */
[----:B------:R-:W3:Y:S02]  /*76110*/  LDL.LU R23, [R1+0x4fc] ;  /* 0x0004fc0001177983 */ /* 0x000ee40000300800 */
[----:B------:R-:W2:Y:S02]  /*76120*/  LDL.LU R12, [R1+0x490] ;  /* 0x00049000010c7983 */ /* 0x000ea40000300800 */
[----:B------:R-:W2:Y:S01]  /*76130*/  LDL.LU R13, [R1+0x494] ;  /* 0x00049400010d7983 */ /* 0x000ea20000300800 */
[----:B------:R-:W2:Y:S01]  /*76140*/  LDL.LU R14, [R1+0x498] ;  /* 0x00049800010e7983 */ /* 0x000ea20000300800 */
[----:B------:R-:W2:Y:S03]  /*76150*/  LDL.LU R15, [R1+0x49c] ;  /* 0x00049c00010f7983 */ /* 0x000ea60000300800 */
[----:B--2---:R-:W-:Y:S01]  /*76160*/  STL.64 [R1+0x19d8], R14 ;  /* 0x0019d80e01007387 */ /* 0x004fe20000100a00 */
[----:B------:R1:W-:Y:S03]  /*76170*/  STL.64 [R1+0x19d0], R12 ;  /* 0x0019d00c01007387 */ /* 0x0003e60000100a00 */
[----:B-1----:R-:W2:Y:S01]  /*76180*/  LDL.LU R12, [R1+0x4c0] ;  /* 0x0004c000010c7983 */ /* 0x002ea20000300800 */
[----:B------:R-:W2:Y:S02]  /*76190*/  LDL.LU R13, [R1+0x4c4] ;  /* 0x0004c400010d7983 */ /* 0x000ea40000300800 */
[----:B------:R-:W2:Y:S02]  /*761a0*/  LDL.LU R14, [R1+0x4c8] ;  /* 0x0004c800010e7983 */ /* 0x000ea40000300800 */
[----:B------:R-:W2:Y:S02]  /*761b0*/  LDL.LU R15, [R1+0x4cc] ;  /* 0x0004cc00010f7983 */ /* 0x000ea40000300800 */
        /* <DEDUP_REMOVED lines=10> */
[C---:B---3--:R-:W-:Y:S01]  /*76260*/  HMMA.16816.F32 R20, R8.reuse, R18, R20 ;  /* 0x000000120814723c */ /* 0x048fe20000001814 */
[----:B--2---:R-:W-:Y:S01]  /*76270*/  STL.64 [R1+0x18c8], R6 ;  /* 0x0018c80601007387 */ /* 0x004fe20000100a00 */
[----:B------:R1:W-:Y:S03]  /*76280*/  STL.64 [R1+0x18c0], R4 ;  /* 0x0018c00401007387 */ /* 0x0003e60000100a00 */
[----:B-1----:R-:W2:Y:S01]  /*76290*/  LDL.LU R4, [R1+0x280] ;  /* 0x0002800001047983 */ /* 0x002ea20000300800 */
[----:B------:R-:W2:Y:S02]  /*762a0*/  LDL.LU R5, [R1+0x284] ;  /* 0x0002840001057983 */ /* 0x000ea40000300800 */
[----:B------:R-:W3:Y:S02]  /*762b0*/  LDL.LU R6, [R1+0x288] ;  /* 0x0002880001067983 */ /* 0x000ee40000300800 */
[----:B------:R-:W3:Y:S02]  /*762c0*/  LDL.LU R7, [R1+0x28c] ;  /* 0x00028c0001077983 */ /* 0x000ee40000300800 */
[----:B---3--:R1:W-:Y:S01]  /*762d0*/  STL.64 [R1+0x18d8], R6 ;  /* 0x0018d80601007387 */ /* 0x0083e20000100a00 */
[----:B--2---:R-:W-:Y:S03]  /*762e0*/  STL.64 [R1+0x18d0], R4 ;  /* 0x0018d00401007387 */ /* 0x004fe60000100a00 */
[----:B-1----:R-:W2:Y:S01]  /*762f0*/  LDL.64 R6, [R1+0xc8] ;  /* 0x0000c80001067983 */ /* 0x002ea20000100a00 */
[----:B0-----:R0:W-:Y:S02]  /*76300*/  STL.64 [R1+0x1830], R26 ;  /* 0x0018301a01007387 */ /* 0x0011e40000100a00 */
[----:B------:R-:W-:Y:S01]  /*76310*/  STL.64 [R1+0x1828], R24 ;  /* 0x0018281801007387 */ /* 0x000fe20000100a00 */
[----:B0-----:R-:W3:Y:S03]  /*76320*/  LDL.64 R26, [R1+0xa8] ;  /* 0x0000a800011a7983 */ /* 0x001ee60000100a00 */
[----:B------:R-:W-:Y:S02]  /*76330*/  STL.64 [R1+0xb20], R20 ;  /* 0x000b201401007387 */ /* 0x000fe40000100a00 */
[----:B------:R0:W-:Y:S02]  /*76340*/  STL.64 [R1+0xb28], R22 ;  /* 0x000b281601007387 */ /* 0x0001e40000100a00 */
[----:B0-----:R-:W2:Y:S02]  /*76350*/  LDL.LU.64 R22, [R1+0x1a08] ;  /* 0x001a080001167983 */ /* 0x001ea40000300a00 */
[C---:B--2---:R-:W-:Y:S02]  /*76360*/  HMMA.16816.F32 R20, R8.reuse, R22, R12 ;  /* 0x000000160814723c */ /* 0x044fe4000000180c */
[----:B------:R-:W2:Y:S01]  /*76370*/  LDL.LU.64 R14, [R1+0x1a00] ;  /* 0x001a0000010e7983 */ /* 0x000ea20000300a00 */
[----:B------:R-:W2:Y:S11]  /*76380*/  LDL.LU.64 R12, [R1+0x19f8] ;  /* 0x0019f800010c7983 */ /* 0x000eb60000300a00 */
[----:B------:R-:W-:Y:S09]  /*76390*/  @!UPT UIADD3 URZ, URZ, URZ, URZ ;  /* 0x0000003f3f3ff290 */ /* 0x000ff2000fffe03f */
        /* <DEDUP_REMOVED lines=51> */
[----:B------:R-:W2:Y:S02]  /*766d0*/  LDL.LU.64 R12, [R1+0x1988] ;  /* 0x00198800010c7983 */ /* 0x000ea40000300a00 */
[----:B------:R-:W-:Y:S11]  /*766e0*/  STL.64 [R1+0x1920], R22 ;  /* 0x0019201601007387 */ /* 0x000ff60000100a00 */
[----:B------:R-:W-:Y:S07]  /*766f0*/  @!UPT UIADD3 URZ, URZ, URZ, URZ ;  /* 0x0000003f3f3ff290 */ /* 0x000fee000fffe03f */
[----:B------:R-:W-:Y:S01]  /*76700*/  STL.64 [R1+0x490], R8 ;  /* 0x0004900801007387 */ /* 0x000fe20000100a00 */
[----:B------:R0:W-:Y:S02]  /*76710*/  STL.64 [R1+0x498], R10 ;  /* 0x0004980a01007387 */ /* 0x0001e40000100a00 */
[----:B0-----:R-:W-:Y:S01]  /*76720*/  MOV R11, R18 ;  /* 0x00000012000b7202 */ /* 0x001fe20000000f00 */
[----:B------:R-:W-:Y:S01]  /*76730*/  IMAD.MOV.U32 R10, RZ, RZ, R19 ;  /* 0x000000ffff0a7224 */ /* 0x000fe200078e0013 */
[----:B--2---:R-:W-:Y:S11]  /*76740*/  HMMA.16816.F32 R20, R12, R18, R24 ;  /* 0x000000120c14723c */ /* 0x004ff60000001818 */
[----:B------:R-:W-:Y:S11]  /*76750*/  @!UPT UIADD3 URZ, URZ, URZ, URZ ;  /* 0x0000003f3f3ff290 */ /* 0x000ff6000fffe03f */
[----:B------:R-:W-:Y:S01]  /*76760*/  @!UPT UIADD3 URZ, URZ, URZ, URZ ;  /* 0x0000003f3f3ff290 */ /* 0x000fe2000fffe03f */
[----:B------:R-:W-:Y:S01]  /*76770*/  STL.64 [R1+0xba0], R20 ;  /* 0x000ba01401007387 */ /* 0x000fe20000100a00 */
[----:B------:R0:W-:Y:S02]  /*76780*/  STL.64 [R1+0xba8], R22 ;  /* 0x000ba81601007387 */ /* 0x0001e40000100a00 */
[----:B------:R1:W-:Y:S01]  /*76790*/  STL.64 [R1+0x1980], R10 ;  /* 0x0019800a01007387 */ /* 0x0003e20000100a00 */
[----:B0-----:R-:W2:Y:S04]  /*767a0*/  LDL.64 R22, [R1+0x88] ;  /* 0x0000880001167983 */ /* 0x001ea80000100a00 */
[----:B--2---:R0:W-:Y:S01]  /*767b0*/  STL.64 [R1+0x1938], R22 ;  /* 0x0019381601007387 */ /* 0x0041e20000100a00 */
[----:B------:R-:W2:Y:S02]  /*767c0*/  LDL.LU R16, [R1+0x2c0] ;  /* 0x0002c00001107983 */ /* 0x000ea40000300800 */
[----:B------:R-:W2:Y:S02]  /*767d0*/  LDL.LU R17, [R1+0x2c4] ;  /* 0x0002c40001117983 */ /* 0x000ea40000300800 */
[----:B------:R-:W3:Y:S01]  /*767e0*/  LDL.LU R18, [R1+0x2c8] ;  /* 0x0002c80001127983 */ /* 0x000ee20000300800 */
[----:B------:R-:W3:Y:S01]  /*767f0*/  LDL.LU R19, [R1+0x2cc] ;  /* 0x0002cc0001137983 */ /* 0x000ee20000300800 */
[----:B------:R-:W2:Y:S02]  /*76800*/  LDL.LU R8, [R1+0x3b0] ;  /* 0x0003b00001087983 */ /* 0x000ea40000300800 */
[----:B------:R-:W2:Y:S02]  /*76810*/  LDL.LU R9, [R1+0x3b4] ;  /* 0x0003b40001097983 */ /* 0x000ea40000300800 */
[----:B-1----:R-:W2:Y:S01]  /*76820*/  LDL.LU R10, [R1+0x3b8] ;  /* 0x0003b800010a7983 */ /* 0x002ea20000300800 */
[----:B------:R-:W2:Y:S01]  /*76830*/  LDL.LU R11, [R1+0x3bc] ;  /* 0x0003bc00010b7983 */ /* 0x000ea20000300800 */
[----:B------:R-:W2:Y:S02]  /*76840*/  LDL.64 R26, [R1+0xb8] ;  /* 0x0000b800011a7983 */ /* 0x000ea40000100a00 */
[----:B------:R-:W3:Y:S01]  /*76850*/  LDL.64 R6, [R1+0xd8] ;  /* 0x0000d80001067983 */ /* 0x000ee20000100a00 */
[----:B0-----:R-:W-:-:S02]  /*76860*/  MOV R22, R5 ;  /* 0x0000000500167202 */ /* 0x001fc40000000f00 */
[----:B------:R-:W-:Y:S01]  /*76870*/  MOV R23, R4 ;  /* 0x0000000400177202 */ /* 0x000fe20000000f00 */
[----:B--2---:R0:W-:Y:S01]  /*76880*/  STL.64 [R1+0x1970], R26 ;  /* 0x0019701a01007387 */ /* 0x0041e20000100a00 */
[----:B------:R-:W2:Y:S02]  /*76890*/  LDL.LU R24, [R1+0x3a0] ;  /* 0x0003a00001187983 */ /* 0x000ea40000300800 */
[----:B------:R-:W2:Y:S01]  /*768a0*/  LDL.LU R25, [R1+0x3a4] ;  /* 0x0003a40001197983 */ /* 0x000ea20000300800 */
[----:B0-----:R-:W2:Y:S01]  /*768b0*/  LDL.LU R26, [R1+0x3a8] ;  /* 0x0003a800011a7983 */ /* 0x001ea20000300800 */
[----:B------:R-:W2:Y:S02]  /*768c0*/  LDL.LU R27, [R1+0x3ac] ;  /* 0x0003ac00011b7983 */ /* 0x000ea40000300800 */
        /* <DEDUP_REMOVED lines=24> */
[----:B------:R0:W-:Y:S01]  /*76a50*/  STL.64 [R1+0xb90], R8 ;  /* 0x000b900801007387 */ /* 0x0001e20000100a00 */
[----:B------:R1:W-:Y:S01]  /*76a60*/  STL.64 [R1+0xb98], R10 ;  /* 0x000b980a01007387 */ /* 0x0003e20000100a00 */
[----:B0-----:R-:W-:-:S02]  /*76a70*/  MOV R9, R6 ;  /* 0x0000000600097202 */ /* 0x001fc40000000f00 */
[----:B-1----:R-:W3:Y:S01]  /*76a80*/  LDL.LU.64 R10, [R1+0x1980] ;  /* 0x00198000010a7983 */ /* 0x002ee20000300a00 */
[----:B------:R-:W-:Y:S02]  /*76a90*/  IMAD.MOV.U32 R8, RZ, RZ, R7 ;  /* 0x000000ffff087224 */ /* 0x000fe400078e0007 */
        /* <DEDUP_REMOVED lines=14> */
[----:B------:R0:W-:Y:S11]  /*76b80*/  STL.64 [R1+0x18f0], R4 ;  /* 0x0018f00401007387 */ /* 0x0001f60000100a00 */
[----:B------:R-:W-:Y:S09]  /*76b90*/  @!UPT UIADD3 URZ, URZ, URZ, URZ ;  /* 0x0000003f3f3ff290 */ /* 0x000ff2000fffe03f */
[----:B------:R-:W-:Y:S01]  /*76ba0*/  STL.64 [R1+0xb70], R20 ;  /* 0x000b701401007387 */ /* 0x000fe20000100a00 */
[----:B------:R1:W-:Y:S01]  /*76bb0*/  STL.64 [R1+0xb78], R22 ;  /* 0x000b781601007387 */ /* 0x0003e20000100a00 */
[----:B0-----:R-:W-:Y:S01]  /*76bc0*/  MOV R5, R26 ;  /* 0x0000001a00057202 */ /* 0x001fe20000000f00 */
[----:B------:R-:W-:Y:S01]  /*76bd0*/  IMAD.MOV.U32 R4, RZ, RZ, R27 ;  /* 0x000000ffff047224 */ /* 0x000fe200078e001b */
[----:B-1----:R-:W2:Y:S01]  /*76be0*/  LDL.LU.64 R22, [R1+0x1968] ;  /* 0x0019680001167983 */ /* 0x002ea20000300a00 */
        /* <DEDUP_REMOVED lines=14> */
[----:B---3--:R-:W-:Y:S01]  /*76cd0*/  STL.64 [R1+0x1908], R26 ;  /* 0x0019081a01007387 */ /* 0x008fe20000100a00 */
[----:B------:R0:W-:Y:S03]  /*76ce0*/  STL.64 [R1+0x1900], R24 ;  /* 0x0019001801007387 */ /* 0x0001e60000100a00 */
[----:B0-----:R-:W2:Y:S01]  /*76cf0*/  LDL.LU R24, [R1+0x2b0] ;  /* 0x0002b00001187983 */ /* 0x001ea20000300800 */
[----:B------:R-:W2:Y:S02]  /*76d00*/  LDL.LU R25, [R1+0x2b4] ;  /* 0x0002b40001197983 */ /* 0x000ea40000300800 */
[----:B------:R-:W2:Y:S02]  /*76d10*/  LDL.LU R26, [R1+0x2b8] ;  /* 0x0002b800011a7983 */ /* 0x000ea40000300800 */
[----:B------:R-:W2:Y:S01]  /*76d20*/  LDL.LU R27, [R1+0x2bc] ;  /* 0x0002bc00011b7983 */ /* 0x000ea20000300800 */
[----:B------:R-:W3:Y:S01]  /*76d30*/  LDL.LU.64 R18, [R1+0x1948] ;  /* 0x0019480001127983 */ /* 0x000ee20000300a00 */
[----:B------:R-:W3:Y:S10]  /*76d40*/  LDL.LU.64 R16, [R1+0x1940] ;  /* 0x0019400001107983 */ /* 0x000ef40000300a00 */
[----:B------:R-:W-:Y:S02]  /*76d50*/  STL.64 [R1+0xb50], R20 ;  /* 0x000b501401007387 */ /* 0x000fe40000100a00 */
[----:B------:R0:W-:Y:S02]  /*76d60*/  STL.64 [R1+0xb58], R22 ;  /* 0x000b581601007387 */ /* 0x0001e40000100a00 */
[----:B0-----:R-:W3:Y:S01]  /*76d70*/  LDL.LU.64 R22, [R1+0x1938] ;  /* 0x0019380001167983 */ /* 0x001ee20000300a00 */
[----:B------:R-:W-:-:S02]  /*76d80*/  MOV R6, R11 ;  /* 0x0000000b00067202 */ /* 0x000fc40000000f00 */
        /* <DEDUP_REMOVED lines=12> */
[----:B------:R-:W2:Y:S11]  /*76e50*/  LDL.LU.64 R16, [R1+0x1910] ;  /* 0x0019100001107983 */ /* 0x000eb60000300a00 */
[----:B------:R-:W-:Y:S10]  /*76e60*/  @!UPT UIADD3 URZ, URZ, URZ, URZ ;  /* 0x0000003f3f3ff290 */ /* 0x000ff4000fffe03f */
[----:B------:R-:W-:Y:S01]  /*76e70*/  STL.64 [R1+0xb30], R12 ;  /* 0x000b300c01007387 */ /* 0x000fe20000100a00 */
[----:B------:R-:W-:Y:S02]  /*76e80*/  STL.64 [R1+0xb38], R14 ;  /* 0x000b380e01007387 */ /* 0x000fe40000100a00 */
[----:B------:R0:W-:Y:S02]  /*76e90*/  STL.64 [R1+0x18a0], R22 ;  /* 0x0018a01601007387 */ /* 0x0001e40000100a00 */
[----:B0-----:R-:W-:Y:S02]  /*76ea0*/  MOV R22, R5 ;  /* 0x0000000500167202 */ /* 0x001fe40000000f00 */
[----:B------:R-:W-:Y:S02]  /*76eb0*/  MOV R23, R4 ;  /* 0x0000000400177202 */ /* 0x000fe40000000f00 */
[----:B--2---:R-:W-:Y:S01]  /*76ec0*/  HMMA.16816.F32 R4, R16, R6, R24 ;  /* 0x000000061004723c */ /* 0x004fe20000001818 */
[----:B------:R-:W2:Y:S01]  /*76ed0*/  LDL.LU.64 R26, [R1+0x1908] ;  /* 0x00190800011a7983 */ /* 0x000ea20000300a00 */
[----:B------:R-:W2:Y:S11]  /*76ee0*/  LDL.LU.64 R24, [R1+0x1900] ;  /* 0x0019000001187983 */ /* 0x000eb60000300a00 */
[----:B------:R-:W-:Y:S10]  /*76ef0*/  @!UPT UIADD3 URZ, URZ, URZ, URZ ;  /* 0x0000003f3f3ff290 */ /* 0x000ff4000fffe03f */
[----:B------:R-:W-:Y:S01]  /*76f00*/  STL.64 [R1+0xc20], R4 ;  /* 0x000c200401007387 */ /* 0x000fe20000100a00 */
[----:B------:R0:W-:Y:S03]  /*76f10*/  STL.64 [R1+0xc28], R6 ;  /* 0x000c280601007387 */ /* 0x0001e60000100a00 */
[----:B0-----:R-:W3:Y:S01]  /*76f20*/  LDL.LU.64 R6, [R1+0x18f8] ;  /* 0x0018f80001067983 */ /* 0x001ee20000300a00 */
[----:B------:R-:W3:Y:S01]  /*76f30*/  LDL.LU.64 R4, [R1+0x18f0] ;  /* 0x0018f00001047983 */ /* 0x000ee20000300a00 */
[----:B------:R-:W-:Y:S01]  /*76f40*/  MOV R14, R9 ;  /* 0x00000009000e7202 */ /* 0x000fe20000000f00 */
[----:B------:R-:W-:-:S07]  /*76f50*/  IMAD.MOV.U32 R15, RZ, RZ, R8 ;  /* 0x000000ffff0f7224 */ /* 0x000fce00078e0008 */
[C---:B---3--:R-:W-:Y:S01]  /*76f60*/  HMMA.16816.F32 R12, R16.reuse, R14, R4 ;  /* 0x0000000e100c723c */ /* 0x048fe20000001804 */
[----:B------:R-:W2:Y:S11]  /*76f70*/  LDL.LU.64 R6, [R1+0x18e8] ;  /* 0x0018e80001067983 */ /* 0x000eb60000300a00 */
[----:B------:R-:W-:Y:S11]  /*76f80*/  @!UPT UIADD3 URZ, URZ, URZ, URZ ;  /* 0x0000003f3f3ff290 */ /* 0x000ff6000fffe03f */
[----:B------:R0:W-:Y:S01]  /*76f90*/  STL.64 [R1+0xc10], R12 ;  /* 0x000c100c01007387 */ /* 0x0001e20000100a00 */
[----:B------:R1:W-:Y:S03]  /*76fa0*/  STL.64 [R1+0xc18], R14 ;  /* 0x000c180e01007387 */ /* 0x0003e60000100a00 */
[----:B0-----:R-:W3:Y:S01]  /*76fb0*/  LDL.LU R12, [R1+0x260] ;  /* 0x00026000010c7983 */ /* 0x001ee20000300800 */
[----:B------:R-:W3:Y:S02]  /*76fc0*/  LDL.LU R13, [R1+0x264] ;  /* 0x00026400010d7983 */ /* 0x000ee40000300800 */
[----:B-1----:R-:W3:Y:S02]  /*76fd0*/  LDL.LU R14, [R1+0x268] ;  /* 0x00026800010e7983 */ /* 0x002ee40000300800 */
[----:B------:R-:W3:Y:S01]  /*76fe0*/  LDL.LU R15, [R1+0x26c] ;  /* 0x00026c00010f7983 */ /* 0x000ee20000300800 */
        /* <DEDUP_REMOVED lines=14> */
[----:B------:R2:W-:Y:S02]  /*770d0*/  STL.64 [R1+0xbf8], R22 ;  /* 0x000bf81601007387 */ /* 0x0005e40000100a00 */
[----:B--2---:R-:W-:Y:S01]  /*770e0*/  HMMA.16816.F32 R20, R16, R26, R4 ;  /* 0x0000001a1014723c */ /* 0x004fe20000001804 */
[----:B------:R-:W2:Y:S11]  /*770f0*/  LDL.LU R4, [R1+0x1b0] ;  /* 0x0001b00001047983 */ /* 0x000eb60000300800 */
[----:B------:R-:W-:Y:S11]  /*77100*/  @!UPT UIADD3 URZ, URZ, URZ, URZ ;  /* 0x0000003f3f3ff290 */ /* 0x000ff6000fffe03f */
[----:B------:R-:W-:Y:S01]  /*77110*/  STL.64 [R1+0xbe0], R20 ;  /* 0x000be01401007387 */ /* 0x000fe20000100a00 */
[----:B------:R0:W-:Y:S02]  /*77120*/  STL.64 [R1+0xbe8], R22 ;  /* 0x000be81601007387 */ /* 0x0001e40000100a00 */
[----:B------:R-:W2:Y:S02]  /*77130*/  LDL.LU R5, [R1+0x1b4] ;  /* 0x0001b40001057983 */ /* 0x000ea40000300800 */
[----:B------:R-:W2:Y:S01]  /*77140*/  LDL.LU R6, [R1+0x1b8] ;  /* 0x0001b80001067983 */ /* 0x000ea20000300800 */
[----:B------:R-:W2:Y:S01]  /*77150*/  LDL.LU R7, [R1+0x1bc] ;  /* 0x0001bc0001077983 */ /* 0x000ea20000300800 */
[----:B0-----:R-:W-:Y:S02]  /*77160*/  MOV R22, R11 ;  /* 0x0000000b00167202 */ /* 0x001fe40000000f00 */
[----:B------:R-:W-:Y:S01]  /*77170*/  MOV R23, R10 ;  /* 0x0000000a00177202 */ /* 0x000fe20000000f00 */
[----:B--2---:R-:W-:Y:S01]  /*77180*/  STL.64 [R1+0x18b0], R6 ;  /* 0x0018b00601007387 */ /* 0x004fe20000100a00 */
[----:B------:R-:W-:Y:S03]  /*77190*/  STL.64 [R1+0x18a8], R4 ;  /* 0x0018a80401007387 */ /* 0x000fe60000100a00 */
[----:B------:R0:W-:Y:S02]  /*771a0*/  STL.64 [R1+0x18b8], R22 ;  /* 0x0018b81601007387 */ /* 0x0001e40000100a00 */
[----:B0-----:R-:W3:Y:S01]  /*771b0*/  LDL.64 R22, [R1+0x98] ;  /* 0x0000980001167983 */ /* 0x001ee20000100a00 */
[----:B------:R-:W2:Y:S02]  /*771c0*/  LDL.LU R4, [R1+0x250] ;  /* 0x0002500001047983 */ /* 0x000ea40000300800 */
[----:B------:R-:W2:Y:S02]  /*771d0*/  LDL.LU R5, [R1+0x254] ;  /* 0x0002540001057983 */ /* 0x000ea40000300800 */
[----:B------:R-:W2:Y:S01]  /*771e0*/  LDL.LU R6, [R1+0x258] ;  /* 0x0002580001067983 */ /* 0x000ea20000300800 */
[----:B------:R-:W2:Y:S01]  /*771f0*/  LDL.LU R7, [R1+0x25c] ;  /* 0x00025c0001077983 */ /* 0x000ea20000300800 */
[----:B------:R0:W-:Y:S03]  /*77200*/  STL.64 [R1+0x1840], R26 ;  /* 0x0018401a01007387 */ /* 0x0001e60000100a00 */
[----:B0-----:R-:W2:Y:S04]  /*77210*/  LDL.64 R26, [R1+0xb8] ;  /* 0x0000b800011a7983 */ /* 0x001ea80000100a00 */
[----:B--2---:R0:W-:Y:S02]  /*77220*/  STL.64 [R1+0x1848], R26 ;  /* 0x0018481a01007387 */ /* 0x0041e40000100a00 */
[----:B0-----:R-:W-:Y:S01]  /*77230*/  MOV R26, R9 ;  /* 0x00000009001a7202 */ /* 0x001fe20000000f00 */
[----:B------:R-:W-:-:S02]  /*77240*/  IMAD.MOV.U32 R27, RZ, RZ, R8 ;  /* 0x000000ffff1b7224 */ /* 0x000fc400078e0008 */
[----:B------:R-:W2:Y:S01]  /*77250*/  LDL.LU R8, [R1+0x1a0] ;  /* 0x0001a00001087983 */ /* 0x000ea20000300800 */
[----:B------:R-:W2:Y:S02]  /*77260*/  LDL.LU R9, [R1+0x1a4] ;  /* 0x0001a40001097983 */ /* 0x000ea40000300800 */
[----:B------:R-:W2:Y:S02]  /*77270*/  LDL.LU R10, [R1+0x1a8] ;  /* 0x0001a800010a7983 */ /* 0x000ea40000300800 */
[----:B------:R-:W2:Y:S01]  /*77280*/  LDL.LU R11, [R1+0x1ac] ;  /* 0x0001ac00010b7983 */ /* 0x000ea20000300800 */
[----:B------:R0:W-:Y:S04]  /*77290*/  STL.64 [R1+0x1860], R26 ;  /* 0x0018601a01007387 */ /* 0x0001e80000100a00 */
[----:B0-----:R-:W2:Y:S01]  /*772a0*/  LDL.64 R26, [R1+0xd8] ;  /* 0x0000d800011a7983 */ /* 0x001ea20000100a00 */
[C---:B---3--:R-:W-:Y:S03]  /*772b0*/  HMMA.16816.F32 R12, R16.reuse, R22, R12 ;  /* 0x00000016100c723c */ /* 0x048fe6000000180c */
[----:B--2---:R0:W-:Y:S04]  /*772c0*/  STL.64 [R1+0x1878], R26 ;  /* 0x0018781a01007387 */ /* 0x0041e80000100a00 */
[----:B0-----:R-:W2:Y:S11]  /*772d0*/  LDL.64 R26, [R1+0xe8] ;  /* 0x0000e800011a7983 */ /* 0x001eb60000100a00 */
[----:B------:R-:W-:Y:S05]  /*772e0*/  @!UPT UIADD3 URZ, URZ, URZ, URZ ;  /* 0x0000003f3f3ff290 */ /* 0x000fea000fffe03f */
[----:B------:R0:W-:Y:S02]  /*772f0*/  STL.64 [R1+0xbd0], R12 ;  /* 0x000bd00c01007387 */ /* 0x0001e40000100a00 */
[----:B------:R-:W-:Y:S01]  /*77300*/  STL.64 [R1+0xbd8], R14 ;  /* 0x000bd80e01007387 */ /* 0x000fe20000100a00 */
[----:B0-----:R-:W-:Y:S02]  /*77310*/  MOV R13, R22 ;  /* 0x00000016000d7202 */ /* 0x001fe40000000f00 */
[----:B------:R-:W-:Y:S02]  /*77320*/  MOV R12, R23 ;  /* 0x00000017000c7202 */ /* 0x000fe40000000f00 */
[----:B------:R-:W3:Y:S03]  /*77330*/  LDL.LU.64 R22, [R1+0x18b8] ;  /* 0x0018b80001167983 */ /* 0x000ee60000300a00 */
[----:B------:R0:W-:Y:S02]  /*77340*/  STL.64 [R1+0x1838], R12 ;  /* 0x0018380c01007387 */ /* 0x0001e40000100a00 */
        /* <DEDUP_REMOVED lines=21> */
[----:B0-----:R-:W3:Y:S02]  /*774a0*/  LDL.LU.64 R22, [R1+0x18a0] ;  /* 0x0018a00001167983 */ /* 0x001ee40000300a00 */
[----:B---3--:R-:W-:Y:S02]  /*774b0*/  HMMA.16816.F32 R16, R16, R22, R4 ;  /* 0x000000161010723c */ /* 0x008fe40000001804 */
[----:B------:R-:W3:Y:S01]  /*774c0*/  LDL.LU.64 R6, [R1+0x1898] ;  /* 0x0018980001067983 */ /* 0x000ee20000300a00 */
[----:B------:R-:W3:Y:S11]  /*774d0*/  LDL.LU.64 R4, [R1+0x1890] ;  /* 0x0018900001047983 */ /* 0x000ef60000300a00 */
[----:B------:R-:W-:Y:S09]  /*774e0*/  @!UPT UIADD3 URZ, URZ, URZ, URZ ;  /* 0x0000003f3f3ff290 */ /* 0x000ff2000fffe03f */
[----:B------:R0:W-:Y:S01]  /*774f0*/  STL.64 [R1+0xbb0], R16 ;  /* 0x000bb01001007387 */ /* 0x0001e20000100a00 */
[----:B------:R1:W-:Y:S01]  /*77500*/  STL.64 [R1+0xbb8], R18 ;  /* 0x000bb81201007387 */ /* 0x0003e20000100a00 */
[----:B0-----:R-:W-:Y:S01]  /*77510*/  MOV R16, R0 ;  /* 0x0000000000107202 */ /* 0x001fe20000000f00 */
[----:B------:R-:W-:Y:S01]  /*77520*/  IMAD.MOV.U32 R17, RZ, RZ, R3 ;  /* 0x000000ffff117224 */ /* 0x000fe200078e0003 */
[----:B------:R0:W5:Y:S01]  /*77530*/  LDL.LU R0, [R1+0x188c] ;  /* 0x00188c0001007983 */ /* 0x0001620000300800 */
[----:B------:R0:W5:Y:S01]  /*77540*/  LDL.LU R3, [R1+0x1888] ;  /* 0x0018880001037983 */ /* 0x0001620000300800 */
[----:B-1----:R-:W-:Y:S02]  /*77550*/  MOV R18, R28 ;  /* 0x0000001c00127202 */ /* 0x002fe40000000f00 */
[----:B----4-:R-:W-:Y:S01]  /*77560*/  MOV R19, R29 ;  /* 0x0000001d00137202 */ /* 0x010fe20000000f00 */
[----:B------:R0:W5:Y:S01]  /*77570*/  LDL.LU R28, [R1+0x1884] ;  /* 0x00188400011c7983 */ /* 0x0001620000300800 */
[----:B------:R0:W5:Y:S01]  /*77580*/  LDL.LU R29, [R1+0x1880] ;  /* 0x00188000011d7983 */ /* 0x0001620000300800 */
[C---:B---3--:R-:W-:Y:S11]  /*77590*/  HMMA.16816.F32 R8, R4.reuse, R26, R8 ;  /* 0x0000001a0408723c */ /* 0x048ff60000001808 */
[----:B------:R-:W-:Y:S11]  /*775a0*/  @!UPT UIADD3 URZ, URZ, URZ, URZ ;  /* 0x0000003f3f3ff290 */ /* 0x000ff6000fffe03f */
[----:B------:R-:W-:Y:S01]  /*775b0*/  @!UPT UIADD3 URZ, URZ, URZ, URZ ;  /* 0x0000003f3f3ff290 */ /* 0x000fe2000fffe03f */
[----:B------:R1:W-:Y:S01]  /*775c0*/  STL.64 [R1+0xc30], R8 ;  /* 0x000c300801007387 */ /* 0x0003e20000100a00 */
[----:B------:R3:W-:Y:S01]  /*775d0*/  STL.64 [R1+0xc38], R10 ;  /* 0x000c380a01007387 */ /* 0x0007e20000100a00 */
[----:B-1----:R-:W-:Y:S01]  /*775e0*/  MOV R9, R26 ;  /* 0x0000001a00097202 */ /* 0x002fe20000000f00 */
[----:B------:R-:W-:Y:S02]  /*775f0*/  IMAD.MOV.U32 R8, RZ, RZ, R27 ;  /* 0x000000ffff087224 */ /* 0x000fe400078e001b */
[----:B------:R-:W2:Y:S02]  /*77600*/  LDL.LU.64 R26, [R1+0x1878] ;  /* 0x00187800011a7983 */ /* 0x000ea40000300a00 */
[C---:B--2---:R-:W-:Y:S01]  /*77610*/  HMMA.16816.F32 R12, R4.reuse, R26, R12 ;  /* 0x0000001a040c723c */ /* 0x044fe2000000180c */
[----:B---3--:R-:W-:Y:S02]  /*77620*/  MOV R11, R26 ;  /* 0x0000001a000b7202 */ /* 0x008fe40000000f00 */
[----:B------:R-:W-:Y:S11]  /*77630*/  MOV R10, R27 ;  /* 0x0000001b000a7202 */ /* 0x000ff60000000f00 */
[----:B------:R-:W-:Y:S09]  /*77640*/  @!UPT UIADD3 URZ, URZ, URZ, URZ ;  /* 0x0000003f3f3ff290 */ /* 0x000ff2000fffe03f */
[----:B------:R-:W-:Y:S01]  /*77650*/  STL.64 [R1+0xc40], R12 ;  /* 0x000c400c01007387 */ /* 0x000fe20000100a00 */
[----:B------:R1:W-:Y:S03]  /*77660*/  STL.64 [R1+0xc48], R14 ;  /* 0x000c480e01007387 */ /* 0x0003e60000100a00 */
[----:B-1----:R-:W2:Y:S01]  /*77670*/  LDL.LU.64 R14, [R1+0x1870] ;  /* 0x00187000010e7983 */ /* 0x002ea20000300a00 */
        /* <DEDUP_REMOVED lines=8> */
[----:B-1----:R-:W3:Y:S02]  /*77700*/  LDL.LU.64 R26, [R1+0x1848] ;  /* 0x00184800011a7983 */ /* 0x002ee40000300a00 */
[C---:B---3--:R-:W-:Y:S11]  /*77710*/  HMMA.16816.F32 R16, R4.reuse, R26, R16 ;  /* 0x0000001a0410723c */ /* 0x048ff60000001810 */
[----:B------:R-:W-:Y:S11]  /*77720*/  @!UPT UIADD3 URZ, URZ, URZ, URZ ;  /* 0x0000003f3f3ff290 */ /* 0x000ff6000fffe03f */
[----:B------:R-:W-:Y:S01]  /*77730*/  @!UPT UIADD3 URZ, URZ, URZ, URZ ;  /* 0x0000003f3f3ff290 */ /* 0x000fe2000fffe03f */
[----:B------:R1:W-:Y:S01]  /*77740*/  STL.64 [R1+0xc60], R16 ;  /* 0x000c601001007387 */ /* 0x0003e20000100a00 */
[----:B------:R-:W-:Y:S01]  /*77750*/  STL.64 [R1+0xc68], R18 ;  /* 0x000c681201007387 */ /* 0x000fe20000100a00 */
[----:B-1----:R-:W-:Y:S01]  /*77760*/  MOV R17, R27 ;  /* 0x0000001b00117202 */ /* 0x002fe20000000f00 */
[----:B------:R-:W-:Y:S02]  /*77770*/  IMAD.MOV.U32 R16, RZ, RZ, R26 ;  /* 0x000000ffff107224 */ /* 0x000fe400078e001a */
[----:B------:R-:W2:Y:S02]  /*77780*/  LDL.LU.64 R26, [R1+0x1840] ;  /* 0x00184000011a7983 */ /* 0x000ea40000300a00 */
[----:B--2---:R-:W-:Y:S11]  /*77790*/  HMMA.16816.F32 R12, R4, R26, R12 ;  /* 0x0000001a040c723c */ /* 0x004ff6000000180c */
[----:B------:R-:W-:Y:S11]  /*777a0*/  @!UPT UIADD3 URZ, URZ, URZ, URZ ;  /* 0x0000003f3f3ff290 */ /* 0x000ff6000fffe03f */
[----:B------:R-:W-:Y:S01]  /*777b0*/  @!UPT UIADD3 URZ, URZ, URZ, URZ ;  /* 0x0000003f3f3ff290 */ /* 0x000fe2000fffe03f */
[----:B------:R1:W-:Y:S01]  /*777c0*/  STL.64 [R1+0xc70], R12 ;  /* 0x000c700c01007387 */ /* 0x0003e20000100a00 */
[----:B------:R2:W-:Y:S03]  /*777d0*/  STL.64 [R1+0xc78], R14 ;  /* 0x000c780e01007387 */ /* 0x0005e60000100a00 */
[----:B-1----:R0:W5:Y:S01]  /*777e0*/  LDL.LU.64 R12, [R1+0x1838] ;  /* 0x00183800010c7983 */ /* 0x0021620000300a00 */
[----:B--2---:R-:W-:Y:S02]  /*777f0*/  MOV R15, R26 ;  /* 0x0000001a000f7202 */ /* 0x004fe40000000f00 */
[----:B------:R-:W-:Y:S02]  /*77800*/  MOV R14, R27 ;  /* 0x0000001b000e7202 */ /* 0x000fe40000000f00 */
[----:B------:R0:W5:Y:S01]  /*77810*/  LDL.LU.64 R26, [R1+0x1830] ;  /* 0x00183000011a7983 */ /* 0x0001620000300a00 */
[----:B------:R0:W5:Y:S03]  /*77820*/  LDL.LU.64 R24, [R1+0x1828] ;  /* 0x0018280001187983 */ /* 0x0001660000300a00 */
[----:B-----5:R1:W-:Y:S04]  /*77830*/  STL.64 [R1+0x18d8], R26 ;  /* 0x0018d81a01007387 */ /* 0x0203e80000100a00 */
[----:B------:R2:W-:Y:S01]  /*77840*/  STL.64 [R1+0x18d0], R24 ;  /* 0x0018d01801007387 */ /* 0x0005e20000100a00 */
[----:B-1----:R-:W-:Y:S01]  /*77850*/  MOV R27, R17 ;  /* 0x00000011001b7202 */ /* 0x002fe20000000f00 */
[----:B------:R-:W-:-:S02]  /*77860*/  IMAD.MOV.U32 R26, RZ, RZ, R16 ;  /* 0x000000ffff1a7224 */ /* 0x000fc400078e0010 */
[----:B------:R-:W3:Y:S01]  /*77870*/  LDL.LU R17, [R1+0x3c8] ;  /* 0x0003c80001117983 */ /* 0x000ee20000300800 */
[----:B--2---:R-:W-:-:S03]  /*77880*/  MOV R25, R14 ;  /* 0x0000000e00197202 */ /* 0x004fc60000000f00 */
[----:B------:R-:W2:Y:S01]  /*77890*/  LDL.LU R18, [R1+0x3c4] ;  /* 0x0003c40001127983 */ /* 0x000ea20000300800 */
[----:B------:R-:W-:-:S03]  /*778a0*/  MOV R24, R15 ;  /* 0x0000000f00187202 */ /* 0x000fc60000000f00 */
[----:B------:R-:W2:Y:S04]  /*778b0*/  LDL.LU R19, [R1+0xe44] ;  /* 0x000e440001137983 */ /* 0x000ea80000300800 */
[----:B--2---:R-:W-:Y:S04]  /*778c0*/  STL.64 [R1+0x1828], R18 ;  /* 0x0018281201007387 */ /* 0x004fe80000100a00 */
[----:B---3--:R1:W-:Y:S04]  /*778d0*/  STL [R1+0x1824], R17 ;  /* 0x0018241101007387 */ /* 0x0083e80000100800 */
[----:B------:R-:W2:Y:S04]  /*778e0*/  LDL.LU R16, [R1+0x10] ;  /* 0x0000100001107983 */ /* 0x000ea80000300800 */
[----:B-1----:R-:W2:Y:S04]  /*778f0*/  LDL.LU R17, [R1+0x14] ;  /* 0x0000140001117983 */ /* 0x002ea80000300800 */
[----:B------:R-:W3:Y:S04]  /*77900*/  LDL.LU R18, [R1+0x18] ;  /* 0x0000180001127983 */ /* 0x000ee80000300800 */
[----:B------:R-:W3:Y:S04]  /*77910*/  LDL.LU R19, [R1+0x1c] ;  /* 0x00001c0001137983 */ /* 0x000ee80000300800 */
[----:B---3--:R1:W-:Y:S04]  /*77920*/  STL.64 [R1+0x1838], R18 ;  /* 0x0018381201007387 */ /* 0x0083e80000100a00 */
[----:B--2---:R-:W-:Y:S04]  /*77930*/  STL.64 [R1+0x1830], R16 ;  /* 0x0018301001007387 */ /* 0x004fe80000100a00 */
[----:B------:R-:W2:Y:S04]  /*77940*/  LDL.LU R20, [R1+0xe40] ;  /* 0x000e400001147983 */ /* 0x000ea80000300800 */
[----:B------:R-:W2:Y:S01]  /*77950*/  LDL.LU R21, [R1+0xe3c] ;  /* 0x000e3c0001157983 */ /* 0x000ea20000300800 */
[----:B-1----:R-:W-:Y:S01]  /*77960*/  IMAD.MOV.U32 R19, RZ, RZ, R12 ;  /* 0x000000ffff137224 */ /* 0x002fe200078e000c */
[----:B------:R-:W-:-:S02]  /*77970*/  MOV R18, R13 ;  /* 0x0000000d00127202 */ /* 0x000fc40000000f00 */
[----:B------:R-:W-:Y:S04]  /*77980*/  STL.64 [R1+0x18e8], R22 ;  /* 0x0018e81601007387 */ /* 0x000fe80000100a00 */
[----:B--2---:R-:W-:Y:S04]  /*77990*/  STL.64 [R1+0x18e0], R20 ;  /* 0x0018e01401007387 */ /* 0x004fe80000100a00 */
[----:B------:R-:W2:Y:S04]  /*779a0*/  LDL.LU R12, [R1] ;  /* 0x00000000010c7983 */ /* 0x000ea80000300800 */
[----:B------:R-:W2:Y:S04]  /*779b0*/  LDL.LU R13, [R1+0x4] ;  /* 0x00000400010d7983 */ /* 0x000ea80000300800 */
[----:B------:R-:W3:Y:S04]  /*779c0*/  LDL.LU R14, [R1+0x8] ;  /* 0x00000800010e7983 */ /* 0x000ee80000300800 */
[----:B------:R-:W3:Y:S04]  /*779d0*/  LDL.LU R15, [R1+0xc] ;  /* 0x00000c00010f7983 */ /* 0x000ee80000300800 */
[----:B---3--:R-:W-:Y:S04]  /*779e0*/  STL.64 [R1+0x1848], R14 ;  /* 0x0018480e01007387 */ /* 0x008fe80000100a00 */
[----:B--2---:R1:W-:Y:S04]  /*779f0*/  STL.64 [R1+0x1840], R12 ;  /* 0x0018400c01007387 */ /* 0x0043e80000100a00 */
[----:B-1----:R-:W2:Y:S04]  /*77a00*/  LDL.LU R12, [R1+0x20] ;  /* 0x00002000010c7983 */ /* 0x002ea80000300800 */
[----:B------:R-:W2:Y:S04]  /*77a10*/  LDL.LU R13, [R1+0x24] ;  /* 0x00002400010d7983 */ /* 0x000ea80000300800 */
[----:B------:R-:W3:Y:S04]  /*77a20*/  LDL.LU R14, [R1+0x28] ;  /* 0x00002800010e7983 */ /* 0x000ee80000300800 */
[----:B------:R-:W3:Y:S04]  /*77a30*/  LDL.LU R15, [R1+0x2c] ;  /* 0x00002c00010f7983 */ /* 0x000ee80000300800 */
[----:B---3--:R1:W-:Y:S04]  /*77a40*/  STL.64 [R1+0x1858], R14 ;  /* 0x0018580e01007387 */ /* 0x0083e80000100a00 */
[----:B--2---:R-:W-:Y:S01]  /*77a50*/  STL.64 [R1+0x1850], R12 ;  /* 0x0018500c01007387 */ /* 0x004fe20000100a00 */
[----:B-1----:R-:W-:-:S02]  /*77a60*/  MOV R14, R24 ;  /* 0x00000018000e7202 */ /* 0x002fc40000000f00 */
[----:B------:R-:W-:-:S05]  /*77a70*/  MOV R15, R25 ;  /* 0x00000019000f7202 */ /* 0x000fca0000000f00 */
[----:B------:R1:W-:Y:S02]  /*77a80*/  STL.64 [R1+0x1870], R14 ;  /* 0x0018700e01007387 */ /* 0x0003e40000100a00 */
[----:B-1----:R-:W-:Y:S01]  /*77a90*/  MOV R14, R26 ;  /* 0x0000001a000e7202 */ /* 0x002fe20000000f00 */
[----:B------:R-:W-:-:S05]  /*77aa0*/  IMAD.MOV.U32 R15, RZ, RZ, R27 ;  /* 0x000000ffff0f7224 */ /* 0x000fca00078e001b */
[----:B------:R1:W-:Y:S04]  /*77ab0*/  STL.64 [R1+0x1888], R14 ;  /* 0x0018880e01007387 */ /* 0x0003e80000100a00 */
[----:B-1----:R-:W2:Y:S04]  /*77ac0*/  LDL.LU R14, [R1+0xc8] ;  /* 0x0000c800010e7983 */ /* 0x002ea80000300800 */
[----:B------:R-:W2:Y:S04]  /*77ad0*/  LDL.LU R15, [R1+0xcc] ;  /* 0x0000cc00010f7983 */ /* 0x000ea80000300800 */
[----:B--2---:R1:W-:Y:S02]  /*77ae0*/  STL.64 [R1+0x18a0], R14 ;  /* 0x0018a00e01007387 */ /* 0x0043e40000100a00 */
[----:B-1----:R-:W-:-:S02]  /*77af0*/  MOV R14, R11 ;  /* 0x0000000b000e7202 */ /* 0x002fc40000000f00 */
[----:B------:R-:W-:-:S05]  /*77b00*/  MOV R15, R10 ;  /* 0x0000000a000f7202 */ /* 0x000fca0000000f00 */
[----:B------:R1:W-:Y:S02]  /*77b10*/  STL.64 [R1+0x18b8], R14 ;  /* 0x0018b80e01007387 */ /* 0x0003e40000100a00 */
[----:B-1----:R-:W-:Y:S01]  /*77b20*/  MOV R14, R9 ;  /* 0x00000009000e7202 */ /* 0x002fe20000000f00 */
[----:B------:R-:W-:-:S05]  /*77b30*/  IMAD.MOV.U32 R15, RZ, RZ, R8 ;  /* 0x000000ffff0f7224 */ /* 0x000fca00078e0008 */
[----:B------:R1:W-:Y:S04]  /*77b40*/  STL.64 [R1+0x18f0], R14 ;  /* 0x0018f00e01007387 */ /* 0x0003e80000100a00 */
[----:B------:R-:W2:Y:S04]  /*77b50*/  LDL.LU R24, [R1+0xf0] ;  /* 0x0000f00001187983 */ /* 0x000ea80000300800 */
[----:B------:R-:W2:Y:S04]  /*77b60*/  LDL.LU R25, [R1+0xf4] ;  /* 0x0000f40001197983 */ /* 0x000ea80000300800 */
[----:B------:R-:W3:Y:S04]  /*77b70*/  LDL.LU R26, [R1+0xf8] ;  /* 0x0000f800011a7983 */ /* 0x000ee80000300800 */
[----:B------:R-:W3:Y:S04]  /*77b80*/  LDL.LU R27, [R1+0xfc] ;  /* 0x0000fc00011b7983 */ /* 0x000ee80000300800 */
[----:B---3--:R-:W-:Y:S04]  /*77b90*/  STL.64 [R1+0x1900], R26 ;  /* 0x0019001a01007387 */ /* 0x008fe80000100a00 */
[----:B--2---:R2:W-:Y:S04]  /*77ba0*/  STL.64 [R1+0x18f8], R24 ;  /* 0x0018f81801007387 */ /* 0x0045e80000100a00 */
[----:B------:R-:W3:Y:S04]  /*77bb0*/  LDL.LU R12, [R1+0x140] ;  /* 0x00014000010c7983 */ /* 0x000ee80000300800 */
[----:B------:R-:W3:Y:S04]  /*77bc0*/  LDL.LU R13, [R1+0x144] ;  /* 0x00014400010d7983 */ /* 0x000ee80000300800 */
[----:B-1----:R-:W3:Y:S04]  /*77bd0*/  LDL.LU R14, [R1+0x148] ;  /* 0x00014800010e7983 */ /* 0x002ee80000300800 */
[----:B------:R-:W3:Y:S04]  /*77be0*/  LDL.LU R15, [R1+0x14c] ;  /* 0x00014c00010f7983 */ /* 0x000ee80000300800 */
[----:B--2---:R-:W2:Y:S04]  /*77bf0*/  LDL.LU R24, [R1+0x150] ;  /* 0x0001500001187983 */ /* 0x004ea80000300800 */
[----:B------:R-:W2:Y:S04]  /*77c00*/  LDL.LU R25, [R1+0x154] ;  /* 0x0001540001197983 */ /* 0x000ea80000300800 */
[----:B------:R-:W2:Y:S04]  /*77c10*/  LDL.LU R26, [R1+0x158] ;  /* 0x00015800011a7983 */ /* 0x000ea80000300800 */
[----:B------:R-:W2:Y:S04]  /*77c20*/  LDL.LU R27, [R1+0x15c] ;  /* 0x00015c00011b7983 */ /* 0x000ea80000300800 */
[----:B------:R-:W3:Y:S04]  /*77c30*/  LDL.LU.64 R22, [R1+0x88] ;  /* 0x0000880001167983 */ /* 0x000ee80000300a00 */
[----:B------:R-:W4:Y:S04]  /*77c40*/  LDL.LU R11, [R1+0x121c] ;  /* 0x00121c00010b7983 */ /* 0x000f280000300800 */
[----:B------:R-:W4:Y:S04]  /*77c50*/  LDL.LU R10, [R1+0x1280] ;  /* 0x00128000010a7983 */ /* 0x000f280000300800 */
[----:B------:R-:W2:Y:S04]  /*77c60*/  LDL.LU R9, [R1+0x1284] ;  /* 0x0012840001097983 */ /* 0x000ea80000300800 */
[----:B------:R-:W2:Y:S04]  /*77c70*/  LDL.LU R8, [R1+0xf70] ;  /* 0x000f700001087983 */ /* 0x000ea80000300800 */
[----:B----4-:R-:W-:Y:S04]  /*77c80*/  STL.64 [R1+0x1868], R10 ;  /* 0x0018680a01007387 */ /* 0x010fe80000100a00 */
[----:B--2---:R1:W-:Y:S04]  /*77c90*/  STL.64 [R1+0x1860], R8 ;  /* 0x0018600801007387 */ /* 0x0043e80000100a00 */
[----:B-1----:R-:W2:Y:S04]  /*77ca0*/  LDL.LU R8, [R1+0x30] ;  /* 0x0000300001087983 */ /* 0x002ea80000300800 */
[----:B------:R-:W2:Y:S04]  /*77cb0*/  LDL.LU R9, [R1+0x34] ;  /* 0x0000340001097983 */ /* 0x000ea80000300800 */
[----:B------:R-:W4:Y:S04]  /*77cc0*/  LDL.LU R10, [R1+0x38] ;  /* 0x00003800010a7983 */ /* 0x000f280000300800 */
[----:B------:R-:W4:Y:S04]  /*77cd0*/  LDL.LU R11, [R1+0x3c] ;  /* 0x00003c00010b7983 */ /* 0x000f280000300800 */
        /* <DEDUP_REMOVED lines=11> */
[----:B------:R-:W4:Y:S01]  /*77d90*/  LDL.LU R11, [R1+0x5c] ;  /* 0x00005c00010b7983 */ /* 0x000f220000300800 */
[C---:B------:R-:W-:Y:S08]  /*77da0*/  HMMA.16816.F32 R24, R4.reuse, R18, R24 ;  /* 0x000000120418723c */ /* 0x040ff00000001818 */
[----:B---3--:R-:W-:Y:S01]  /*77db0*/  HMMA.16816.F32 R12, R4, R22, R12 ;  /* 0x00000016040c723c */ /* 0x008fe2000000180c */
[----:B----4-:R-:W-:Y:S04]  /*77dc0*/  STL.64 [R1+0x18b0], R10 ;  /* 0x0018b00a01007387 */ /* 0x010fe80000100a00 */
        /* <DEDUP_REMOVED lines=10> */
[----:B------:R-:W-:Y:S04]  /*77e70*/  STL.64 [R1+0xc80], R24 ;  /* 0x000c801801007387 */ /* 0x000fe80000100a00 */
[----:B------:R1:W-:Y:S01]  /*77e80*/  STL.64 [R1+0xc88], R26 ;  /* 0x000c881a01007387 */ /* 0x0003e20000100a00 */
[----:B------:R-:W-:-:S02]  /*77e90*/  MOV R11, R2 ;  /* 0x00000002000b7202 */ /* 0x000fc40000000f00 */
[----:B------:R-:W-:Y:S01]  /*77ea0*/  MOV R2, R23 ;  /* 0x0000001700027202 */ /* 0x000fe20000000f00 */
[----:B-1----:R-:W3:Y:S04]  /*77eb0*/  LDL.LU.64 R26, [R1+0x1900] ;  /* 0x00190000011a7983 */ /* 0x002ee80000300a00 */
[----:B------:R-:W3:Y:S04]  /*77ec0*/  LDL.LU.64 R24, [R1+0x18f8] ;  /* 0x0018f80001187983 */ /* 0x000ee80000300a00 */
[----:B------:R1:W-:Y:S04]  /*77ed0*/  STL.64 [R1+0xd10], R12 ;  /* 0x000d100c01007387 */ /* 0x0003e80000100a00 */
[----:B------:R4:W-:Y:S01]  /*77ee0*/  STL.64 [R1+0xd18], R14 ;  /* 0x000d180e01007387 */ /* 0x0009e20000100a00 */
[----:B-1----:R-:W-:-:S03]  /*77ef0*/  MOV R12, R22 ;  /* 0x00000016000c7202 */ /* 0x002fc60000000f00 */
[----:B----4-:R-:W2:Y:S04]  /*77f00*/  LDL.LU.64 R14, [R1+0x18f0] ;  /* 0x0018f000010e7983 */ /* 0x010ea80000300a00 */
[----:B------:R-:W3:Y:S04]  /*77f10*/  LDL.LU.64 R22, [R1+0x18e8] ;  /* 0x0018e80001167983 */ /* 0x000ee80000300a00 */
[----:B------:R-:W4:Y:S01]  /*77f20*/  LDL.LU.64 R20, [R1+0x18e0] ;  /* 0x0018e00001147983 */ /* 0x000f220000300a00 */
[----:B---3--:R-:W-:Y:S03]  /*77f30*/  HMMA.16816.F32 R4, R4, R22, R24 ;  /* 0x000000160404723c */ /* 0x008fe60000001818 */
[----:B------:R-:W2:Y:S04]  /*77f40*/  LDL.LU.64 R26, [R1+0x18d8] ;  /* 0x0018d800011a7983 */ /* 0x000ea80000300a00 */
[----:B------:R-:W2:Y:S11]  /*77f50*/  LDL.LU.64 R24, [R1+0x18d0] ;  /* 0x0018d00001187983 */ /* 0x000eb60000300a00 */
[----:B------:R-:W-:Y:S05]  /*77f60*/  @!UPT UIADD3 URZ, URZ, URZ, URZ ;  /* 0x0000003f3f3ff290 */ /* 0x000fea000fffe03f */
[----:B------:R-:W-:Y:S04]  /*77f70*/  STL.64 [R1+0xd00], R4 ;  /* 0x000d000401007387 */ /* 0x000fe80000100a00 */
[----:B------:R1:W-:Y:S02]  /*77f80*/  STL.64 [R1+0xd08], R6 ;  /* 0x000d080601007387 */ /* 0x0003e40000100a00 */
[----:B-1----:R-:W-:Y:S02]  /*77f90*/  IMAD.MOV.U32 R6, RZ, RZ, R12 ;  /* 0x000000ffff067224 */ /* 0x002fe400078e000c */
[C---:B--2---:R-:W-:Y:S01]  /*77fa0*/  HMMA.16816.F32 R12, R24.reuse, R14, R8 ;  /* 0x0000000e180c723c */ /* 0x044fe20000001808 */
[----:B------:R-:W2:Y:S04]  /*77fb0*/  LDL.LU.64 R10, [R1+0x18c8] ;  /* 0x0018c800010a7983 */ /* 0x000ea80000300a00 */
[----:B------:R-:W2:Y:S11]  /*77fc0*/  LDL.LU.64 R8, [R1+0x18c0] ;  /* 0x0018c00001087983 */ /* 0x000eb60000300a00 */
[----:B------:R-:W-:Y:S07]  /*77fd0*/  @!UPT UIADD3 URZ, URZ, URZ, URZ ;  /* 0x0000003f3f3ff290 */ /* 0x000fee000fffe03f */
[----:B------:R-:W-:Y:S04]  /*77fe0*/  STL.64 [R1+0xcf0], R12 ;  /* 0x000cf00c01007387 */ /* 0x000fe80000100a00 */
[----:B------:R1:W-:Y:S04]  /*77ff0*/  STL.64 [R1+0xcf8], R14 ;  /* 0x000cf80e01007387 */ /* 0x0003e80000100a00 */
[----:B-1----:R-:W2:Y:S02]  /*78000*/  LDL.LU.64 R14, [R1+0x18b8] ;  /* 0x0018b800010e7983 */ /* 0x002ea40000300a00 */
[C---:B--2---:R-:W-:Y:S02]  /*78010*/  HMMA.16816.F32 R12, R24.reuse, R14, R8 ;  /* 0x0000000e180c723c */ /* 0x044fe40000001808 */
[----:B------:R-:W2:Y:S04]  /*78020*/  LDL.LU.64 R10, [R1+0x18b0] ;  /* 0x0018b000010a7983 */ /* 0x000ea80000300a00 */
[----:B------:R-:W2:Y:S11]  /*78030*/  LDL.LU.64 R8, [R1+0x18a8] ;  /* 0x0018a80001087983 */ /* 0x000eb60000300a00 */
[----:B------:R-:W-:Y:S06]  /*78040*/  @!UPT UIADD3 URZ, URZ, URZ, URZ ;  /* 0x0000003f3f3ff290 */ /* 0x000fec000fffe03f */
        /* <DEDUP_REMOVED lines=18> */
[----:B------:R-:W4:Y:S04]  /*78170*/  LDL.LU.64 R10, [R1+0x1868] ;  /* 0x00186800010a7983 */ /* 0x000f280000300a00 */
[----:B------:R-:W2:Y:S11]  /*78180*/  LDL.LU.64 R8, [R1+0x1860] ;  /* 0x0018600001087983 */ /* 0x000eb60000300a00 */
[----:B------:R-:W-:Y:S06]  /*78190*/  @!UPT UIADD3 URZ, URZ, URZ, URZ ;  /* 0x0000003f3f3ff290 */ /* 0x000fec000fffe03f */
[----:B------:R-:W-:Y:S04]  /*781a0*/  STL.64 [R1+0xc90], R12 ;  /* 0x000c900c01007387 */ /* 0x000fe80000100a00 */
[----:B------:R1:W-:Y:S04]  /*781b0*/  STL.64 [R1+0xc98], R14 ;  /* 0x000c980e01007387 */ /* 0x0003e80000100a00 */
[----:B-1----:R-:W3:Y:S04]  /*781c0*/  LDL.LU.64 R14, [R1+0x1858] ;  /* 0x00185800010e7983 */ /* 0x002ee80000300a00 */
[----:B------:R-:W3:Y:S02]  /*781d0*/  LDL.LU.64 R12, [R1+0x1850] ;  /* 0x00185000010c7983 */ /* 0x000ee40000300a00 */
[----:B---3--:R-:W-:Y:S02]  /*781e0*/  HMMA.16816.F32 R16, R24, R18, R12 ;  /* 0x000000121810723c */ /* 0x008fe4000000180c */
[----:B------:R-:W3:Y:S04]  /*781f0*/  LDL.LU.64 R14, [R1+0x1848] ;  /* 0x00184800010e7983 */ /* 0x000ee80000300a00 */
[----:B------:R-:W3:Y:S11]  /*78200*/  LDL.LU.64 R12, [R1+0x1840] ;  /* 0x00184000010c7983 */ /* 0x000ef60000300a00 */
[----:B------:R-:W-:Y:S06]  /*78210*/  @!UPT UIADD3 URZ, URZ, URZ, URZ ;  /* 0x0000003f3f3ff290 */ /* 0x000fec000fffe03f */
[----:B------:R-:W-:Y:S04]  /*78220*/  STL.64 [R1+0xd30], R16 ;  /* 0x000d301001007387 */ /* 0x000fe80000100a00 */
[----:B------:R1:W-:Y:S04]  /*78230*/  STL.64 [R1+0xd38], R18 ;  /* 0x000d381201007387 */ /* 0x0003e80000100a00 */
[----:B-1----:R-:W2:Y:S04]  /*78240*/  LDL.LU.64 R18, [R1+0x1838] ;  /* 0x0018380001127983 */ /* 0x002ea80000300a00 */
[----:B------:R-:W2:Y:S01]  /*78250*/  LDL.LU.64 R16, [R1+0x1830] ;  /* 0x0018300001107983 */ /* 0x000ea20000300a00 */
[----:B------:R-:W-:-:S02]  /*78260*/  MOV R7, R2 ;  /* 0x0000000200077202 */ /* 0x000fc40000000f00 */
[----:B------:R-:W-:-:S05]  /*78270*/  MOV R2, 0x40 ;  /* 0x0000004000027802 */ /* 0x000fca0000000f00 */
[C---:B--2---:R-:W-:Y:S01]  /*78280*/  HMMA.16816.F32 R4, R24.reuse, R6, R16 ;  /* 0x000000061804723c */ /* 0x044fe20000001810 */
[----:B------:R-:W2:Y:S04]  /*78290*/  LDL.LU.64 R18, [R1+0x1828] ;  /* 0x0018280001127983 */ /* 0x000ea80000300a00 */
[----:B------:R-:W2:Y:S01]  /*782a0*/  LDL.LU R17, [R1+0x1824] ;  /* 0x0018240001117983 */ /* 0x000ea20000300800 */
[----:B------:R-:W-:Y:S11]  /*782b0*/  IADD3 R8, R8, 0x40, RZ ;  /* 0x0000004008087810 */ /* 0x000ff60007ffe0ff */
[----:B------:R-:W-:Y:S06]  /*782c0*/  @!UPT UIADD3 URZ, URZ, URZ, URZ ;  /* 0x0000003f3f3ff290 */ /* 0x000fec000fffe03f */
[----:B------:R-:W-:Y:S04]  /*782d0*/  STL.64 [R1+0xd40], R4 ;  /* 0x000d400401007387 */ /* 0x000fe80000100a00 */
[----:B------:R3:W-:Y:S02]  /*782e0*/  STL.64 [R1+0xd48], R6 ;  /* 0x000d480601007387 */ /* 0x0007e40000100a00 */
[----:B---3--:R-:W-:Y:S01]  /*782f0*/  HMMA.16816.F32 R4, R24, R22, R12 ;  /* 0x000000161804723c */ /* 0x008fe2000000180c */
[----:B----4-:R-:W-:Y:S02]  /*78300*/  FFMA R10, R3, R10, R20 ;  /* 0x0000000a030a7223 */ /* 0x010fe40000000014 */
[----:B------:R-:W-:Y:S02]  /*78310*/  FFMA R9, R0, R9, R21 ;  /* 0x0000000900097223 */ /* 0x000fe40000000015 */
[----:B--2---:R-:W-:-:S02]  /*78320*/  IMAD R18, R2, c[0x0][0x1b4], R18 ;  /* 0x00006d0002127a24 */ /* 0x004fc400078e0212 */
[----:B------:R-:W-:Y:S02]  /*78330*/  FFMA R11, R28, R11, R19 ;  /* 0x0000000b1c0b7223 */ /* 0x000fe40000000013 */
[----:B------:R-:W-:-:S05]  /*78340*/  IMAD R17, R2, c[0x0][0x1a4], R17 ;  /* 0x0000690002117a24 */ /* 0x000fca00078e0211 */
[----:B------:R-:W-:Y:S04]  /*78350*/  STL [R1+0x3c8], R17 ;  /* 0x0003c81101007387 */ /* 0x000fe80000100800 */
[----:B------:R-:W-:Y:S04]  /*78360*/  STL [R1+0x3c4], R18 ;  /* 0x0003c41201007387 */ /* 0x000fe80000100800 */
[----:B------:R-:W-:Y:S04]  /*78370*/  STL [R1+0x121c], R11 ;  /* 0x00121c0b01007387 */ /* 0x000fe80000100800 */
[----:B------:R-:W-:Y:S04]  /*78380*/  STL [R1+0xf70], R8 ;  /* 0x000f700801007387 */ /* 0x000fe80000100800 */
[----:B------:R-:W-:Y:S04]  /*78390*/  STL [R1+0x1280], R10 ;  /* 0x0012800a01007387 */ /* 0x000fe80000100800 */
[----:B------:R-:W-:Y:S04]  /*783a0*/  STL [R1+0x1284], R9 ;  /* 0x0012840901007387 */ /* 0x000fe80000100800 */
[----:B------:R-:W-:Y:S04]  /*783b0*/  STL.64 [R1+0xd20], R4 ;  /* 0x000d200401007387 */ /* 0x000fe80000100a00 */
[----:B------:R-:W-:Y:S04]  /*783c0*/  STL.64 [R1+0xd28], R6 ;  /* 0x000d280601007387 */ /* 0x000fe80000100a00 */
[----:B------:R-:W2:Y:S04]  /*783d0*/  LDL R2, [R1+0xe20] ;  /* 0x000e200001027983 */ /* 0x000ea80000100800 */
[----:B------:R-:W3:Y:S04]  /*783e0*/  LDL R0, [R1+0xe1c] ;  /* 0x000e1c0001007983 */ /* 0x000ee80000100800 */
[----:B--2---:R1:W-:Y:S04]  /*783f0*/  STL [R1+0x230], R2 ;  /* 0x0002300201007387 */ /* 0x0043e80000100800 */
[----:B-1----:R-:W2:Y:S04]  /*78400*/  LDL R2, [R1+0xe18] ;  /* 0x000e180001027983 */ /* 0x002ea80000100800 */
[----:B---3--:R1:W-:Y:S04]  /*78410*/  STL [R1+0x234], R0 ;  /* 0x0002340001007387 */ /* 0x0083e80000100800 */
[----:B-1----:R-:W3:Y:S04]  /*78420*/  LDL R0, [R1+0xe14] ;  /* 0x000e140001007983 */ /* 0x002ee80000100800 */
        /* <DEDUP_REMOVED lines=54> */
[----:B---3--:R1:W-:Y:S02]  /*78790*/  STL [R1+0xf64], R0 ;  /* 0x000f640001007387 */ /* 0x0083e40000100800 */
[----:B-1----:R-:W-:-:S05]  /*787a0*/  MOV R0, R29 ;  /* 0x0000001d00007202 */ /* 0x002fca0000000f00 */
[----:B------:R1:W-:Y:S01]  /*787b0*/  STL [R1+0xf6c], R0 ;  /* 0x000f6c0001007387 */ /* 0x0003e20000100800 */
[----:B------:R-:W-:-:S03]  /*787c0*/  ISETP.GE.AND P2, PT, R8, c[0x0][0x1d0], PT ;  /* 0x0000740008007a0c */ /* 0x000fc60003f46270 */
[----:B--2---:R1:W-:Y:S10]  /*787d0*/  STL [R1+0xf68], R2 ;  /* 0x000f680201007387 */ /* 0x0043f40000100800 */
[----:B------:R-:W-:Y:S01]  /*787e0*/  @P2 CALL.REL.NOINC `(.L_x_0) ;  /* 0x0000001000002944 */ /* 0x000fe20003c00000 */
[----:B------:R-:W-:Y:S05]  /*787f0*/  BRA `(.L_x_1) ;  /* 0xfffa2b4000007947 */ /* 0x000fea000383ffff */
.L_x_0:
[----:B-1----:R-:W2:Y:S04]  /*78800*/  LDL.LU R0, [R1+0x860] ;  /* 0x0008600001007983 */ /* 0x002ea80000300800 */
[----:B------:R-:W3:Y:S04]  /*78810*/  LDL.LU R2, [R1+0x864] ;  /* 0x0008640001027983 */ /* 0x000ee80000300800 */
[----:B--2---:R1:W-:Y:S04]  /*78820*/  STL [R1+0xd98], R0 ;  /* 0x000d980001007387 */ /* 0x0043e80000100800 */
[----:B-1----:R-:W2:Y:S04]  /*78830*/  LDL.LU R0, [R1+0x868] ;  /* 0x0008680001007983 */ /* 0x002ea80000300800 */
[----:B---3--:R1:W-:Y:S04]  /*78840*/  STL [R1+0xd84], R2 ;  /* 0x000d840201007387 */ /* 0x0083e80000100800 */
[----:B-1----:R-:W3:Y:S04]  /*78850*/  LDL.LU R2, [R1+0x86c] ;  /* 0x00086c0001027983 */ /* 0x002ee80000300800 */
        /* <DEDUP_REMOVED lines=283> */
[----:B------:R-:W3:Y:S04]  /*79a10*/  LDL.LU R10, [R1+0x8c4] ;  /* 0x0008c400010a7983 */ /* 0x000ee80000300800 */
[----:B--2---:R2:W-:Y:S04]  /*79a20*/  STL [R1+0x660], R0 ;  /* 0x0006600001007387 */ /* 0x0045e80000100800 */
[----:B-1----:R-:W4:Y:S04]  /*79a30*/  LDL.LU R2, [R1+0x8c8] ;  /* 0x0008c80001027983 */ /* 0x002f280000300800 */
[----:B--2---:R-:W2:Y:S04]  /*79a40*/  LDL.LU R0, [R1+0x8cc] ;  /* 0x0008cc0001007983 */ /* 0x004ea80000300800 */
[----:B----4-:R1:W-:Y:S04]  /*79a50*/  STL [R1+0x638], R2 ;  /* 0x0006380201007387 */ /* 0x0103e80000100800 */
[----:B-1----:R-:W4:Y:S04]  /*79a60*/  LDL.LU R2, [R1+0x6a0] ;  /* 0x0006a00001027983 */ /* 0x002f280000300800 */
[----:B--2---:R1:W-:Y:S04]  /*79a70*/  STL [R1+0x630], R0 ;  /* 0x0006300001007387 */ /* 0x0043e80000100800 */
[----:B---3--:R-:W-:Y:S04]  /*79a80*/  STL [R1+0x658], R10 ;  /* 0x0006580a01007387 */ /* 0x008fe80000100800 */
[----:B-1----:R-:W2:Y:S04]  /*79a90*/  LDL.LU R0, [R1+0x6a4] ;  /* 0x0006a40001007983 */ /* 0x002ea80000300800 */
[----:B----4-:R-:W-:Y:S04]  /*79aa0*/  STL [R1+0x650], R2 ;  /* 0x0006500201007387 */ /* 0x010fe80000100800 */
[----:B------:R-:W3:Y:S04]  /*79ab0*/  LDL.LU R12, [R1+0x6a8] ;  /* 0x0006a800010c7983 */ /* 0x000ee80000300800 */
[----:B--2---:R1:W-:Y:S04]  /*79ac0*/  STL [R1+0x64c], R0 ;  /* 0x00064c0001007387 */ /* 0x0043e80000100800 */
[----:B-1----:R-:W2:Y:S04]  /*79ad0*/  LDL.LU R0, [R1+0x6ac] ;  /* 0x0006ac0001007983 */ /* 0x002ea80000300800 */
[----:B------:R-:W4:Y:S04]  /*79ae0*/  LDL.LU R2, [R1+0x690] ;  /* 0x0006900001027983 */ /* 0x000f280000300800 */
[----:B--2---:R1:W-:Y:S04]  /*79af0*/  STL [R1+0x624], R0 ;  /* 0x0006240001007387 */ /* 0x0043e80000100800 */
[----:B-1----:R-:W2:Y:S04]  /*79b00*/  LDL.LU R0, [R1+0x694] ;  /* 0x0006940001007983 */ /* 0x002ea80000300800 */
[----:B----4-:R1:W-:Y:S04]  /*79b10*/  STL [R1+0x644], R2 ;  /* 0x0006440201007387 */ /* 0x0103e80000100800 */
[----:B---3--:R-:W-:Y:S04]  /*79b20*/  STL [R1+0x628], R12 ;  /* 0x0006280c01007387 */ /* 0x008fe80000100800 */
        /* <DEDUP_REMOVED lines=43> */
[----:B---3--:R-:W-:Y:S04]  /*79de0*/  STL [R1+0x5c8], R2 ;  /* 0x0005c80201007387 */ /* 0x008fe80000100800 */
[----:B------:R-:W3:Y:S04]  /*79df0*/  LDL.LU R28, [R1+0x930] ;  /* 0x00093000011c7983 */ /* 0x000ee80000300800 */
[----:B--2---:R1:W-:Y:S04]  /*79e00*/  STL [R1+0x5c0], R0 ;  /* 0x0005c00001007387 */ /* 0x0043e80000100800 */
[----:B------:R-:W2:Y:S04]  /*79e10*/  LDL.LU R24, [R1+0x934] ;  /* 0x0009340001187983 */ /* 0x000ea80000300800 */
[----:B-1----:R-:W4:Y:S04]  /*79e20*/  LDL.LU R0, [R1+0x938] ;  /* 0x0009380001007983 */ /* 0x002f280000300800 */
[----:B------:R-:W2:Y:S04]  /*79e30*/  LDL.LU R8, [R1+0x93c] ;  /* 0x00093c0001087983 */ /* 0x000ea80000300800 */
[----:B----4-:R1:W-:Y:S04]  /*79e40*/  STL [R1+0x5b8], R0 ;  /* 0x0005b80001007387 */ /* 0x0103e80000100800 */
[----:B---3--:R-:W-:Y:S04]  /*79e50*/  STL [R1+0x5e0], R28 ;  /* 0x0005e01c01007387 */ /* 0x008fe80000100800 */
[----:B--2---:R-:W-:Y:S04]  /*79e60*/  STL [R1+0x5d8], R24 ;  /* 0x0005d81801007387 */ /* 0x004fe80000100800 */
[----:B------:R-:W-:Y:S04]  /*79e70*/  STL [R1+0x208c], R28 ;  /* 0x00208c1c01007387 */ /* 0x000fe80000100800 */
[----:B------:R-:W-:Y:S04]  /*79e80*/  STL [R1+0x5b0], R8 ;  /* 0x0005b00801007387 */ /* 0x000fe80000100800 */
[----:B------:R-:W2:Y:S04]  /*79e90*/  LDL.LU R14, [R1+0x920] ;  /* 0x00092000010e7983 */ /* 0x000ea80000300800 */
[----:B-1----:R-:W3:Y:S04]  /*79ea0*/  LDL.LU R0, [R1+0x924] ;  /* 0x0009240001007983 */ /* 0x002ee80000300800 */
[----:B------:R-:W4:Y:S04]  /*79eb0*/  LDL.LU R2, [R1+0x928] ;  /* 0x0009280001027983 */ /* 0x000f280000300800 */
[----:B---3--:R1:W-:Y:S04]  /*79ec0*/  STL [R1+0x5cc], R0 ;  /* 0x0005cc0001007387 */ /* 0x0083e80000100800 */
[----:B-1----:R-:W3:Y:S04]  /*79ed0*/  LDL.LU R0, [R1+0x92c] ;  /* 0x00092c0001007983 */ /* 0x002ee80000300800 */
[----:B----4-:R1:W-:Y:S04]  /*79ee0*/  STL [R1+0x59c], R2 ;  /* 0x00059c0201007387 */ /* 0x0103e80000100800 */
[----:B--2---:R-:W-:Y:S04]  /*79ef0*/  STL [R1+0x5d0], R14 ;  /* 0x0005d00e01007387 */ /* 0x004fe80000100800 */
        /* <DEDUP_REMOVED lines=24> */
[----:B------:R-:W2:Y:S04]  /*7a080*/  LDL.LU R29, [R1+0x980] ;  /* 0x00098000011d7983 */ /* 0x000ea80000300800 */
[----:B---3--:R3:W-:Y:S04]  /*7a090*/  STL [R1+0x56c], R0 ;  /* 0x00056c0001007387 */ /* 0x0087e80000100800 */
[----:B------:R-:W4:Y:S04]  /*7a0a0*/  LDL.LU R28, [R1+0x984] ;  /* 0x00098400011c7983 */ /* 0x000f280000300800 */
[----:B-1----:R-:W2:Y:S04]  /*7a0b0*/  LDL.LU R2, [R1+0x988] ;  /* 0x0009880001027983 */ /* 0x002ea80000300800 */
[----:B---3--:R-:W3:Y:S04]  /*7a0c0*/  LDL.LU R0, [R1+0x98c] ;  /* 0x00098c0001007983 */ /* 0x008ee80000300800 */
[----:B--2---:R-:W-:Y:S04]  /*7a0d0*/  STL [R1+0x564], R2 ;  /* 0x0005640201007387 */ /* 0x004fe80000100800 */
[----:B------:R-:W-:Y:S04]  /*7a0e0*/  STL [R1+0x57c], R29 ;  /* 0x00057c1d01007387 */ /* 0x000fe80000100800 */
[----:B------:R-:W-:Y:S04]  /*7a0f0*/  STL [R1+0x2090], R29 ;  /* 0x0020901d01007387 */ /* 0x000fe80000100800 */
[----:B---3--:R1:W-:Y:S04]  /*7a100*/  STL [R1+0x560], R0 ;  /* 0x0005600001007387 */ /* 0x0083e80000100800 */
[----:B----4-:R-:W-:Y:S04]  /*7a110*/  STL [R1+0x578], R28 ;  /* 0x0005781c01007387 */ /* 0x010fe80000100800 */
[----:B------:R-:W2:Y:S04]  /*7a120*/  LDL.LU R9, [R1+0x550] ;  /* 0x0005500001097983 */ /* 0x000ea80000300800 */
[----:B------:R-:W3:Y:S04]  /*7a130*/  LDL.LU R25, [R1+0x554] ;  /* 0x0005540001197983 */ /* 0x000ee80000300800 */
[----:B-1----:R-:W4:Y:S04]  /*7a140*/  LDL.LU R0, [R1+0x558] ;  /* 0x0005580001007983 */ /* 0x002f280000300800 */
[----:B------:R-:W2:Y:S04]  /*7a150*/  LDL.LU R2, [R1+0x55c] ;  /* 0x00055c0001027983 */ /* 0x000ea80000300800 */
[----:B----4-:R1:W-:Y:S04]  /*7a160*/  STL [R1+0x554], R0 ;  /* 0x0005540001007387 */ /* 0x0103e80000100800 */
[----:B--2---:R-:W-:Y:S04]  /*7a170*/  STL [R1+0x570], R9 ;  /* 0x0005700901007387 */ /* 0x004fe80000100800 */
[----:B-1----:R-:W2:Y:S04]  /*7a180*/  LDL.LU R0, [R1+0x540] ;  /* 0x0005400001007983 */ /* 0x002ea80000300800 */
[----:B------:R-:W-:Y:S04]  /*7a190*/  STL [R1+0x550], R2 ;  /* 0x0005500201007387 */ /* 0x000fe80000100800 */
[----:B---3--:R-:W-:Y:S04]  /*7a1a0*/  STL [R1+0x568], R25 ;  /* 0x0005681901007387 */ /* 0x008fe80000100800 */
[----:B------:R-:W3:Y:S04]  /*7a1b0*/  LDL.LU R13, [R1+0x544] ;  /* 0x00054400010d7983 */ /* 0x000ee80000300800 */
[----:B--2---:R1:W-:Y:S04]  /*7a1c0*/  STL [R1+0x558], R0 ;  /* 0x0005580001007387 */ /* 0x0043e80000100800 */
[----:B-1----:R-:W2:Y:S04]  /*7a1d0*/  LDL.LU R0, [R1+0x548] ;  /* 0x0005480001007983 */ /* 0x002ea80000300800 */
[----:B------:R-:W4:Y:S04]  /*7a1e0*/  LDL.LU R2, [R1+0x54c] ;  /* 0x00054c0001027983 */ /* 0x000f280000300800 */
[----:B--2---:R1:W-:Y:S04]  /*7a1f0*/  STL [R1+0x46c], R0 ;  /* 0x00046c0001007387 */ /* 0x0043e80000100800 */
[----:B-1----:R-:W2:Y:S04]  /*7a200*/  LDL.LU R0, [R1+0x530] ;  /* 0x0005300001007983 */ /* 0x002ea80000300800 */
[----:B----4-:R-:W-:Y:S04]  /*7a210*/  STL [R1+0x464], R2 ;  /* 0x0004640201007387 */ /* 0x010fe80000100800 */
[----:B---3--:R-:W-:Y:S04]  /*7a220*/  STL [R1+0x544], R13 ;  /* 0x0005440d01007387 */ /* 0x008fe80000100800 */
        /* <DEDUP_REMOVED lines=77> */
[----:B----4-:R1:W-:Y:S04]  /*7a700*/  STL [R1+0x38c], R2 ;  /* 0x00038c0201007387 */ /* 0x0103e80000100800 */
        /* <DEDUP_REMOVED lines=509> */
[----:B---3--:R1:W-:Y:S04]  /*7c6e0*/  STL [R1+0x1084], R3 ;  /* 0x0010840301007387 */ /* 0x0083e80000100800 */
[----:B--2---:R-:W2:Y:S04]  /*7c6f0*/  S2R R0, SR_TID.X ;  /* 0x0000000000007919 */ /* 0x004ea80000002100 */
[----:B-1----:R-:W3:Y:S04]  /*7c700*/  LDL.LU R3, [R1+0xd3c] ;  /* 0x000d3c0001037983 */ /* 0x002ee80000300800 */
[----:B----4-:R1:W-:Y:S04]  /*7c710*/  STL [R1+0x1048], R2 ;  /* 0x0010480201007387 */ /* 0x0103e80000100800 */
[----:B-1----:R-:W4:Y:S04]  /*7c720*/  LDL.LU R2, [R1+0xd40] ;  /* 0x000d400001027983 */ /* 0x002f280000300800 */
[----:B---3--:R2:W-:Y:S04]  /*7c730*/  STL [R1+0x1044], R3 ;  /* 0x0010440301007387 */ /* 0x0085e80000100800 */
[----:B------:R-:W3:Y:S01]  /*7c740*/  LDL.LU R4, [R1+0xd44] ;  /* 0x000d440001047983 */ /* 0x000ee20000300800 */
[----:B--2---:R-:W-:-:S03]  /*7c750*/  LOP3.LUT R3, R0, 0xff, RZ, 0xc0, !PT ;  /* 0x000000ff00037812 */ /* 0x004fc600078ec0ff */
[----:B------:R-:W1:Y:S02]  /*7c760*/  S2R R0, SR_CTAID.X ;  /* 0x0000000000007919 */ /* 0x000e640000002500 */
[----:B-1----:R-:W-:Y:S02]  /*7c770*/  IMAD R0, R0, 0x100, R3 ;  /* 0x0000010000007824 */ /* 0x002fe400078e0203 */
[----:B----4-:R1:W-:Y:S04]  /*7c780*/  STL [R1+0x1080], R2 ;  /* 0x0010800201007387 */ /* 0x0103e80000100800 */
[----:B---3--:R2:W-:Y:S04]  /*7c790*/  STL [R1+0x107c], R4 ;  /* 0x00107c0401007387 */ /* 0x0085e80000100800 */
[----:B------:R-:W3:Y:S04]  /*7c7a0*/  LDL.LU R3, [R1+0xd48] ;  /* 0x000d480001037983 */ /* 0x000ee80000300800 */
[----:B------:R-:W4:Y:S04]  /*7c7b0*/  LDL.LU R5, [R1+0xd4c] ;  /* 0x000d4c0001057983 */ /* 0x000f280000300800 */
[----:B-1----:R-:W2:Y:S02]  /*7c7c0*/  S2R R2, SR_CTAID.Y ;  /* 0x0000000000027919 */ /* 0x002ea40000002600 */
[----:B--2---:R-:W-:-:S02]  /*7c7d0*/  IMAD R4, R2, c[0x0][0x1c0], RZ ;  /* 0x0000700002047a24 */ /* 0x004fc400078e02ff */
[----:B---3--:R1:W-:Y:S04]  /*7c7e0*/  STL [R1+0x1040], R3 ;  /* 0x0010400301007387 */ /* 0x0083e80000100800 */
[----:B----4-:R-:W-:Y:S04]  /*7c7f0*/  STL [R1+0x101c], R5 ;  /* 0x00101c0501007387 */ /* 0x010fe80000100800 */
[----:B------:R-:W2:Y:S01]  /*7c800*/  LDL.LU R2, [R1+0xd20] ;  /* 0x000d200001027983 */ /* 0x000ea20000300800 */
[----:B-1----:R-:W-:-:S03]  /*7c810*/  IMAD R3, R0, c[0x0][0x1c4], RZ ;  /* 0x0000710000037a24 */ /* 0x002fc600078e02ff */
[----:B------:R-:W3:Y:S04]  /*7c820*/  LDL.LU R0, [R1+0xd24] ;  /* 0x000d240001007983 */ /* 0x000ee80000300800 */
[----:B--2---:R-:W-:Y:S04]  /*7c830*/  STL [R1+0x1078], R2 ;  /* 0x0010780201007387 */ /* 0x004fe80000100800 */
[----:B------:R-:W2:Y:S04]  /*7c840*/  LDL.LU R6, [R1+0xf78] ;  /* 0x000f780001067983 */ /* 0x000ea80000300800 */
[----:B---3--:R-:W-:Y:S04]  /*7c850*/  STL [R1+0x1074], R0 ;  /* 0x0010740001007387 */ /* 0x008fe80000100800 */
[----:B--2---:R-:W-:Y:S04]  /*7c860*/  STL [R1+0x74], R6 ;  /* 0x0000740601007387 */ /* 0x004fe80000100800 */
[----:B------:R-:W2:Y:S04]  /*7c870*/  LDL.LU R20, [R1+0xd28] ;  /* 0x000d280001147983 */ /* 0x000ea80000300800 */
[----:B------:R-:W3:Y:S04]  /*7c880*/  LDL.LU R19, [R1+0xd2c] ;  /* 0x000d2c0001137983 */ /* 0x000ee80000300800 */
[----:B------:R-:W1:Y:S04]  /*7c890*/  S2R R7, SR_TID.X ;  /* 0x0000000000077919 */ /* 0x000e680000002100 */
[----:B--2---:R-:W-:Y:S04]  /*7c8a0*/  STL [R1+0x1018], R20 ;  /* 0x0010181401007387 */ /* 0x004fe80000100800 */
[----:B---3--:R2:W-:Y:S04]  /*7c8b0*/  STL [R1+0x1014], R19 ;  /* 0x0010141301007387 */ /* 0x0085e80000100800 */
[----:B--2---:R-:W2:Y:S01]  /*7c8c0*/  LDL.LU R19, [R1+0xf7c] ;  /* 0x000f7c0001137983 */ /* 0x004ea20000300800 */
[----:B-1----:R-:W-:-:S02]  /*7c8d0*/  SHF.L.U32 R5, R7, 0xe, RZ ;  /* 0x0000000e07057819 */ /* 0x002fc400000006ff */
[----:B------:R-:W-:Y:S02]  /*7c8e0*/  SHF.L.U32 R0, R4, 0x1, RZ ;  /* 0x0000000104007819 */ /* 0x000fe400000006ff */
[----:B------:R-:W-:Y:S02]  /*7c8f0*/  SHF.L.U32 R2, R3, 0x1, RZ ;  /* 0x0000000103027819 */ /* 0x000fe400000006ff */
[----:B------:R-:W-:Y:S02]  /*7c900*/  LOP3.LUT R5, R5, 0x18000, RZ, 0xc0, !PT ;  /* 0x0001800005057812 */ /* 0x000fe400078ec0ff */
[----:B------:R-:W-:Y:S02]  /*7c910*/  LOP3.LUT R7, R7, 0xff, RZ, 0xc0, !PT ;  /* 0x000000ff07077812 */ /* 0x000fe400078ec0ff */
[----:B------:R-:W-:Y:S01]  /*7c920*/  IADD3 R2, P1, P3, R2, c[0x0][0x178], R0 ;  /* 0x00005e0002027a10 */ /* 0x000fe20007b3e000 */
[C---:B------:R-:W-:Y:S01]  /*7c930*/  FMUL R0, R6.reuse, 8388608 ;  /* 0x4b00000006007820 */ /* 0x040fe20000400000 */
[----:B------:R-:W-:Y:S01]  /*7c940*/  FSETP.GEU.AND P0, PT, R6, 1.175494350822287508e-38, PT ;  /* 0x008000000600780b */ /* 0x000fe20003f0e000 */
[----:B------:R-:W-:-:S02]  /*7c950*/  IMAD R5, R7, 0x10, R5 ;  /* 0x0000001007057824 */ /* 0x000fc400078e0205 */
[----:B------:R-:W3:Y:S01]  /*7c960*/  LDL.LU R7, [R1+0xf80] ;  /* 0x000f800001077983 */ /* 0x000ee20000300800 */
[----:B------:R-:W-:-:S03]  /*7c970*/  FSEL R5, R0, R6, !P0 ;  /* 0x0000000600057208 */ /* 0x000fc60004000000 */
[----:B--2---:R-:W-:Y:S04]  /*7c980*/  STL [R1+0x6c], R19 ;  /* 0x00006c1301007387 */ /* 0x004fe80000100800 */
[----:B------:R-:W2:Y:S01]  /*7c990*/  LDL.LU R6, [R1+0xf84] ;  /* 0x000f840001067983 */ /* 0x000ea20000300800 */
[C---:B------:R-:W-:Y:S01]  /*7c9a0*/  FMUL R0, R19.reuse, 8388608 ;  /* 0x4b00000013007820 */ /* 0x040fe20000400000 */
[----:B------:R-:W-:Y:S01]  /*7c9b0*/  FSETP.GEU.AND P2, PT, R19, 1.175494350822287508e-38, PT ;  /* 0x008000001300780b */ /* 0x000fe20003f4e000 */
[----:B------:R-:W-:Y:S01]  /*7c9c0*/  IMAD.HI R4, R4, 0x2, RZ ;  /* 0x0000000204047827 */ /* 0x000fe200078e02ff */
[----:B------:R-:W-:Y:S01]  /*7c9d0*/  IADD3 R23, R5, -0x3f3504f3, RZ ;  /* 0xc0cafb0d05177810 */ /* 0x000fe20007ffe0ff */
[----:B------:R1:W-:Y:S02]  /*7c9e0*/  STL [R1+0xf8], R5 ;  /* 0x0000f80501007387 */ /* 0x0003e40000100800 */
[----:B------:R-:W-:Y:S01]  /*7c9f0*/  IMAD.HI R3, R3, 0x2, RZ ;  /* 0x0000000203037827 */ /* 0x000fe200078e02ff */
[----:B------:R-:W-:Y:S01]  /*7ca00*/  LOP3.LUT R23, R23, 0xff800000, RZ, 0xc0, !PT ;  /* 0xff80000017177812 */ /* 0x000fe200078ec0ff */
[----:B---3--:R-:W-:Y:S01]  /*7ca10*/  STL [R1+0x68], R7 ;  /* 0x0000680701007387 */ /* 0x008fe20000100800 */
[----:B-1----:R-:W-:-:S02]  /*7ca20*/  FSEL R5, R0, R19, !P2 ;  /* 0x0000001300057208 */ /* 0x002fc40005000000 */
[----:B------:R-:W-:Y:S01]  /*7ca30*/  IADD3.X R3, R3, c[0x0][0x17c], R4, P1, P3 ;  /* 0x00005f0003037a10 */ /* 0x000fe20000fe6404 */
[----:B--2---:R-:W-:Y:S04]  /*7ca40*/  STL [R1+0x64], R6 ;  /* 0x0000640601007387 */ /* 0x004fe80000100800 */
[----:B------:R1:W-:Y:S04]  /*7ca50*/  STL [R1+0xfc], R5 ;  /* 0x0000fc0501007387 */ /* 0x0003e80000100800 */
[----:B------:R-:W-:Y:S04]  /*7ca60*/  STL [R1+0x2068], R23 ;  /* 0x0020681701007387 */ /* 0x000fe80000100800 */
[----:B------:R2:W-:Y:S04]  /*7ca70*/  STL [R1+0x1828], R2 ;  /* 0x0018280201007387 */ /* 0x0005e80000100800 */
[----:B------:R3:W-:Y:S04]  /*7ca80*/  STL [R1+0x1824], R3 ;  /* 0x0018240301007387 */ /* 0x0007e80000100800 */
[----:B------:R-:W4:Y:S01]  /*7ca90*/  LDL.LU R19, [R1+0xf88] ;  /* 0x000f880001137983 */ /* 0x000f220000300800 */
[C---:B------:R-:W-:Y:S01]  /*7caa0*/  FMUL R0, R7.reuse, 8388608 ;  /* 0x4b00000007007820 */ /* 0x040fe20000400000 */
[----:B------:R-:W-:-:S02]  /*7cab0*/  FSETP.GEU.AND P5, PT, R7, 1.175494350822287508e-38, PT ;  /* 0x008000000700780b */ /* 0x000fc40003fae000 */
[----:B------:R-:W-:Y:S02]  /*7cac0*/  IADD3 R22, R5, -0x3f3504f3, RZ ;  /* 0xc0cafb0d05167810 */ /* 0x000fe40007ffe0ff */
[----:B-1----:R1:W0:Y:S01]  /*7cad0*/  I2F R5, R23 ;  /* 0x0000001700057306 */ /* 0x0022220000201400 */
[----:B------:R-:W-:Y:S02]  /*7cae0*/  FSEL R0, R0, R7, !P5 ;  /* 0x0000000700007208 */ /* 0x000fe40006800000 */
[----:B------:R-:W-:Y:S01]  /*7caf0*/  LOP3.LUT R22, R22, 0xff800000, RZ, 0xc0, !PT ;  /* 0xff80000016167812 */ /* 0x000fe200078ec0ff */
[C---:B------:R-:W-:Y:S01]  /*7cb00*/  FMUL R4, R6.reuse, 8388608 ;  /* 0x4b00000006047820 */ /* 0x040fe20000400000 */
[----:B------:R-:W-:Y:S02]  /*7cb10*/  FSETP.GEU.AND P6, PT, R6, 1.175494350822287508e-38, PT ;  /* 0x008000000600780b */ /* 0x000fe40003fce000 */
[----:B------:R-:W-:Y:S02]  /*7cb20*/  IADD3 R21, R0, -0x3f3504f3, RZ ;  /* 0xc0cafb0d00157810 */ /* 0x000fe40007ffe0ff */
[----:B--2---:R-:W-:-:S02]  /*7cb30*/  FSEL R2, R4, R6, !P6 ;  /* 0x0000000604027208 */ /* 0x004fc40007000000 */
[----:B------:R-:W-:Y:S02]  /*7cb40*/  FSEL R6, RZ, -23, P0 ;  /* 0xc1b80000ff067808 */ /* 0x000fe40000000000 */
[----:B-1----:R-:W-:Y:S02]  /*7cb50*/  MOV R23, R8 ;  /* 0x0000000800177202 */ /* 0x002fe40000000f00 */
[----:B------:R-:W-:Y:S02]  /*7cb60*/  LOP3.LUT R21, R21, 0xff800000, RZ, 0xc0, !PT ;  /* 0xff80000015157812 */ /* 0x000fe400078ec0ff */
[----:B------:R-:W-:Y:S01]  /*7cb70*/  IADD3 R8, R2, -0x3f3504f3, RZ ;  /* 0xc0cafb0d02087810 */ /* 0x000fe20007ffe0ff */
[----:B----4-:R-:W-:Y:S04]  /*7cb80*/  STL [R1+0x60], R19 ;  /* 0x0000601301007387 */ /* 0x010fe80000100800 */
[----:B------:R-:W-:Y:S04]  /*7cb90*/  STL [R1+0xf0], R0 ;  /* 0x0000f00001007387 */ /* 0x000fe80000100800 */
[----:B------:R-:W-:Y:S04]  /*7cba0*/  STL [R1+0x206c], R22 ;  /* 0x00206c1601007387 */ /* 0x000fe80000100800 */
[----:B------:R-:W2:Y:S01]  /*7cbb0*/  LDL.LU R20, [R1+0xf8c] ;  /* 0x000f8c0001147983 */ /* 0x000ea20000300800 */
[C---:B------:R-:W-:Y:S01]  /*7cbc0*/  FMUL R7, R19.reuse, 8388608 ;  /* 0x4b00000013077820 */ /* 0x040fe20000400000 */
[----:B------:R-:W-:-:S02]  /*7cbd0*/  FSETP.GEU.AND P0, PT, R19, 1.175494350822287508e-38, PT ;  /* 0x008000001300780b */ /* 0x000fc40003f0e000 */
[----:B------:R0:W-:Y:S02]  /*7cbe0*/  STL [R1+0xf4], R2 ;  /* 0x0000f40201007387 */ /* 0x0001e40000100800 */
[----:B---3--:R-:W-:Y:S02]  /*7cbf0*/  FSEL R3, R7, R19, !P0 ;  /* 0x0000001307037208 */ /* 0x008fe40004000000 */
[----:B------:R-:W-:Y:S01]  /*7cc00*/  STL [R1+0x2070], R21 ;  /* 0x0020701501007387 */ /* 0x000fe20000100800 */
[----:B0-----:R-:W-:-:S05]  /*7cc10*/  FFMA.FTZ R2, R5, 1.1920928955078125e-07, R6 ;  /* 0x3400000005027823 */ /* 0x001fca0000010006 */
[----:B------:R0:W-:Y:S04]  /*7cc20*/  STL [R1+0x7cc], R2 ;  /* 0x0007cc0201007387 */ /* 0x0001e80000100800 */
[----:B------:R1:W-:Y:S01]  /*7cc30*/  STL [R1+0xec], R3 ;  /* 0x0000ec0301007387 */ /* 0x0003e20000100800 */
[----:B0-----:R-:W-:-:S05]  /*7cc40*/  LOP3.LUT R2, R8, 0xff800000, RZ, 0xc0, !PT ;  /* 0xff80000008027812 */ /* 0x001fca00078ec0ff */
[----:B------:R-:W-:Y:S04]  /*7cc50*/  STL [R1+0x2c], R2 ;  /* 0x00002c0201007387 */ /* 0x000fe80000100800 */
[----:B------:R-:W3:Y:S01]  /*7cc60*/  LDL.LU R19, [R1+0xf90] ;  /* 0x000f900001137983 */ /* 0x000ee20000300800 */
[----:B------:R0:W4:Y:S01]  /*7cc70*/  I2F R0, R22 ;  /* 0x0000001600007306 */ /* 0x0001220000201400 */
[----:B------:R-:W-:Y:S02]  /*7cc80*/  FSEL R5, RZ, -23, P2 ;  /* 0xc1b80000ff057808 */ /* 0x000fe40001000000 */
[----:B------:R-:W-:Y:S02]  /*7cc90*/  IADD3 R8, R3, -0x3f3504f3, RZ ;  /* 0xc0cafb0d03087810 */ /* 0x000fe40007ffe0ff */
[----:B0-----:R-:W-:Y:S01]  /*7cca0*/  MOV R22, R23 ;  /* 0x0000001700167202 */ /* 0x001fe20000000f00 */
[----:B----4-:R-:W-:Y:S01]  /*7ccb0*/  FFMA.FTZ R0, R0, 1.1920928955078125e-07, R5 ;  /* 0x3400000000007823 */ /* 0x010fe20000010005 */
[----:B------:R-:W-:-:S04]  /*7ccc0*/  MOV R23, R18 ;  /* 0x0000001200177202 */ /* 0x000fc80000000f00 */
[----:B------:R-:W-:Y:S01]  /*7ccd0*/  STL [R1+0x7bc], R0 ;  /* 0x0007bc0001007387 */ /* 0x000fe20000100800 */
[----:B-1----:R-:W-:Y:S01]  /*7cce0*/  IMAD.MOV.U32 R3, RZ, RZ, R17 ;  /* 0x000000ffff037224 */ /* 0x002fe200078e0011 */
[----:B------:R0:W-:Y:S02]  /*7ccf0*/  I2F R4, R21 ;  /* 0x0000001500047306 */ /* 0x0001e40000201400 */
[----:B0-----:R-:W-:Y:S01]  /*7cd00*/  MOV R21, R16 ;  /* 0x0000001000157202 */ /* 0x001fe20000000f00 */
[C---:B--2---:R-:W-:Y:S01]  /*7cd10*/  FMUL R6, R20.reuse, 8388608 ;  /* 0x4b00000014067820 */ /* 0x044fe20000400000 */
[----:B------:R-:W-:-:S04]  /*7cd20*/  FSETP.GEU.AND P1, PT, R20, 1.175494350822287508e-38, PT ;  /* 0x008000001400780b */ /* 0x000fc80003f2e000 */
[----:B------:R-:W-:Y:S02]  /*7cd30*/  FSEL R5, R6, R20, !P1 ;  /* 0x0000001406057208 */ /* 0x000fe40004800000 */
[----:B------:R-:W-:Y:S01]  /*7cd40*/  LOP3.LUT R6, R8, 0xff800000, RZ, 0xc0, !PT ;  /* 0xff80000008067812 */ /* 0x000fe200078ec0ff */
[----:B------:R-:W-:Y:S04]  /*7cd50*/  STL [R1+0x18f8], R20 ;  /* 0x0018f81401007387 */ /* 0x000fe80000100800 */
[----:B------:R0:W-:Y:S04]  /*7cd60*/  STL [R1+0xe4], R5 ;  /* 0x0000e40501007387 */ /* 0x0001e80000100800 */
[----:B------:R1:W-:Y:S04]  /*7cd70*/  STL [R1+0x3c], R6 ;  /* 0x00003c0601007387 */ /* 0x0003e80000100800 */
[----:B------:R-:W2:Y:S01]  /*7cd80*/  LDL.LU R18, [R1+0xf94] ;  /* 0x000f940001127983 */ /* 0x000ea20000300800 */
[----:B0-----:R-:W-:-:S03]  /*7cd90*/  IADD3 R5, R5, -0x3f3504f3, RZ ;  /* 0xc0cafb0d05057810 */ /* 0x001fc60007ffe0ff */
[----:B------:R-:W4:Y:S01]  /*7cda0*/  LDL.LU R17, [R1+0xf98] ;  /* 0x000f980001117983 */ /* 0x000f220000300800 */
[----:B------:R-:W-:Y:S02]  /*7cdb0*/  MOV R20, R10 ;  /* 0x0000000a00147202 */ /* 0x000fe40000000f00 */
[----:B------:R-:W-:Y:S01]  /*7cdc0*/  LOP3.LUT R10, R5, 0xff800000, RZ, 0xc0, !PT ;  /* 0xff800000050a7812 */ /* 0x000fe200078ec0ff */
[C---:B---3--:R-:W-:Y:S01]  /*7cdd0*/  FMUL R0, R19.reuse, 8388608 ;  /* 0x4b00000013007820 */ /* 0x048fe20000400000 */
[----:B------:R-:W-:-:S04]  /*7cde0*/  FSETP.GEU.AND P2, PT, R19, 1.175494350822287508e-38, PT ;  /* 0x008000001300780b */ /* 0x000fc80003f4e000 */
[----:B------:R-:W-:Y:S01]  /*7cdf0*/  FSEL R0, R0, R19, !P2 ;  /* 0x0000001300007208 */ /* 0x000fe20005000000 */
[----:B------:R0:W-:Y:S04]  /*7ce00*/  STL [R1+0x18fc], R19 ;  /* 0x0018fc1301007387 */ /* 0x0001e80000100800 */
[----:B------:R3:W-:Y:S04]  /*7ce10*/  STL [R1+0xe8], R0 ;  /* 0x0000e80001007387 */ /* 0x0007e80000100800 */
[----:B------:R0:W-:Y:S04]  /*7ce20*/  STL [R1+0x38], R10 ;  /* 0x0000380a01007387 */ /* 0x0001e80000100800 */
[----:B------:R-:W4:Y:S01]  /*7ce30*/  LDL.LU R16, [R1+0xf9c] ;  /* 0x000f9c0001107983 */ /* 0x000f220000300800 */
[----:B------:R-:W-:-:S02]  /*7ce40*/  IMAD.MOV.U32 R8, RZ, RZ, R9 ;  /* 0x000000ffff087224 */ /* 0x000fc400078e0009 */
[----:B------:R1:W-:Y:S02]  /*7ce50*/  I2F R9, R6 ;  /* 0x0000000600097306 */ /* 0x0003e40000201400 */
[----:B-1----:R-:W-:-:S06]  /*7ce60*/  IADD3 R6, R0, -0x3f3504f3, RZ ;  /* 0xc0cafb0d00067810 */ /* 0x002fcc0007ffe0ff */
[----:B------:R1:W2:Y:S01]  /*7ce70*/  I2F R7, R2 ;  /* 0x0000000200077306 */ /* 0x0002a20000201400 */
[----:B0-----:R-:W-:Y:S02]  /*7ce80*/  LOP3.LUT R19, R6, 0xff800000, RZ, 0xc0, !PT ;  /* 0xff80000006137812 */ /* 0x001fe400078ec0ff */
[----:B-1----:R-:W-:-:S05]  /*7ce90*/  MOV R2, R15 ;  /* 0x0000000f00027202 */ /* 0x002fca0000000f00 */
[----:B---3--:R0:W1:Y:S01]  /*7cea0*/  I2F R0, R10 ;  /* 0x0000000a00007306 */ /* 0x0080620000201400 */
[----:B------:R-:W3:Y:S01]  /*7ceb0*/  LDL.LU R15, [R1+0xfa0] ;  /* 0x000fa000010f7983 */ /* 0x000ee20000300800 */
[C---:B--2---:R-:W-:Y:S01]  /*7cec0*/  FMUL R5, R18.reuse, 8388608 ;  /* 0x4b00000012057820 */ /* 0x044fe20000400000 */
[----:B------:R-:W-:-:S04]  /*7ced0*/  FSETP.GEU.AND P3, PT, R18, 1.175494350822287508e-38, PT ;  /* 0x008000001200780b */ /* 0x000fc80003f6e000 */
[----:B------:R-:W-:Y:S01]  /*7cee0*/  FSEL R5, R5, R18, !P3 ;  /* 0x0000001205057208 */ /* 0x000fe20005800000 */
[C---:B----4-:R-:W-:Y:S01]  /*7cef0*/  FMUL R6, R17.reuse, 8388608 ;  /* 0x4b00000011067820 */ /* 0x050fe20000400000 */
[----:B------:R2:W-:Y:S01]  /*7cf00*/  STL [R1+0x190c], R18 ;  /* 0x00190c1201007387 */ /* 0x0005e20000100800 */
[----:B------:R-:W-:Y:S02]  /*7cf10*/  FSETP.GEU.AND P4, PT, R17, 1.175494350822287508e-38, PT ;  /* 0x008000001100780b */ /* 0x000fe40003f8e000 */
[----:B0-----:R-:W-:Y:S01]  /*7cf20*/  IADD3 R10, R5, -0x3f3504f3, RZ ;  /* 0xc0cafb0d050a7810 */ /* 0x001fe20007ffe0ff */
[----:B------:R0:W-:Y:S04]  /*7cf30*/  STL [R1+0xe0], R5 ;  /* 0x0000e00501007387 */ /* 0x0001e80000100800 */
[----:B------:R4:W-:Y:S01]  /*7cf40*/  STL [R1+0x34], R19 ;  /* 0x0000341301007387 */ /* 0x0009e20000100800 */
[----:B--2---:R-:W-:-:S02]  /*7cf50*/  MOV R18, R21 ;  /* 0x0000001500127202 */ /* 0x004fc40000000f00 */
[----:B------:R-:W-:Y:S01]  /*7cf60*/  MOV R21, R22 ;  /* 0x0000001600157202 */ /* 0x000fe20000000f00 */
[----:B------:R-:W-:Y:S01]  /*7cf70*/  IMAD.MOV.U32 R22, RZ, RZ, R12 ;  /* 0x000000ffff167224 */ /* 0x000fe200078e000c */
[----:B0-----:R4:W0:Y:S01]  /*7cf80*/  I2F R5, R19 ;  /* 0x0000001300057306 */ /* 0x0018220000201400 */
[----:B------:R-:W-:Y:S02]  /*7cf90*/  FSEL R12, R6, R17, !P4 ;  /* 0x00000011060c7208 */ /* 0x000fe40006000000 */
[----:B------:R-:W-:Y:S02]  /*7cfa0*/  LOP3.LUT R6, R10, 0xff800000, RZ, 0xc0, !PT ;  /* 0xff8000000a067812 */ /* 0x000fe400078ec0ff */
[----:B------:R-:W-:Y:S02]  /*7cfb0*/  FSEL R10, RZ, -23, P6 ;  /* 0xc1b80000ff0a7808 */ /* 0x000fe40003000000 */
[----:B----4-:R-:W-:Y:S02]  /*7cfc0*/  MOV R19, R8 ;  /* 0x0000000800137202 */ /* 0x010fe40000000f00 */
[----:B------:R-:W-:Y:S01]  /*7cfd0*/  FSEL R8, RZ, -23, P5 ;  /* 0xc1b80000ff087808 */ /* 0x000fe20002800000 */
[----:B------:R2:W-:Y:S01]  /*7cfe0*/  STL [R1+0x1914], R17 ;  /* 0x0019141101007387 */ /* 0x0005e20000100800 */
[----:B------:R-:W-:-:S03]  /*7cff0*/  FFMA.FTZ R7, R7, 1.1920928955078125e-07, R10 ;  /* 0x3400000007077823 */ /* 0x000fc6000001000a */
[----:B------:R-:W-:Y:S01]  /*7d000*/  FFMA.FTZ R8, R4, 1.1920928955078125e-07, R8 ;  /* 0x3400000004087823 */ /* 0x000fe20000010008 */
[C---:B------:R-:W-:Y:S01]  /*7d010*/  FSETP.GEU.AND P5, PT, R16.reuse, 1.175494350822287508e-38, PT ;  /* 0x008000001000780b */ /* 0x040fe20003fae000 */
[----:B------:R4:W-:Y:S01]  /*7d020*/  STL [R1+0xdc], R12 ;  /* 0x0000dc0c01007387 */ /* 0x0009e20000100800 */
[----:B--2---:R-:W-:Y:S01]  /*7d030*/  MOV R17, R11 ;  /* 0x0000000b00117202 */ /* 0x004fe20000000f00 */
[----:B------:R-:W-:Y:S02]  /*7d040*/  FMUL R11, R16, 8388608 ;  /* 0x4b000000100b7820 */ /* 0x000fe40000400000 */
[----:B------:R-:W-:Y:S01]  /*7d050*/  STL [R1+0x30], R6 ;  /* 0x0000300601007387 */ /* 0x000fe20000100800 */
[----:B----4-:R-:W-:-:S03]  /*7d060*/  IADD3 R12, R12, -0x3f3504f3, RZ ;  /* 0xc0cafb0d0c0c7810 */ /* 0x010fc60007ffe0ff */
[----:B------:R-:W-:Y:S01]  /*7d070*/  STL [R1+0x7b8], R8 ;  /* 0x0007b80801007387 */ /* 0x000fe20000100800 */
[----:B------:R-:W-:-:S03]  /*7d080*/  FSEL R4, R11, R16, !P5 ;  /* 0x000000100b047208 */ /* 0x000fc60006800000 */
[----:B------:R-:W-:Y:S04]  /*7d090*/  STL [R1+0x192c], R16 ;  /* 0x00192c1001007387 */ /* 0x000fe80000100800 */
[----:B------:R2:W-:Y:S04]  /*7d0a0*/  STL [R1+0x7ac], R7 ;  /* 0x0007ac0701007387 */ /* 0x0005e80000100800 */
[----:B------:R4:W-:Y:S01]  /*7d0b0*/  STL [R1+0xd8], R4 ;  /* 0x0000d80401007387 */ /* 0x0009e20000100800 */
[----:B--2---:R-:W-:Y:S02]  /*7d0c0*/  LOP3.LUT R7, R12, 0xff800000, RZ, 0xc0, !PT ;  /* 0xff8000000c077812 */ /* 0x004fe400078ec0ff */
[----:B------:R-:W-:-:S03]  /*7d0d0*/  MOV R16, R14 ;  /* 0x0000000e00107202 */ /* 0x000fc60000000f00 */
[----:B------:R-:W-:Y:S04]  /*7d0e0*/  STL [R1+0x4c], R7 ;  /* 0x00004c0701007387 */ /* 0x000fe80000100800 */
[----:B------:R-:W2:Y:S01]  /*7d0f0*/  LDL.LU R14, [R1+0xfa4] ;  /* 0x000fa400010e7983 */ /* 0x000ea20000300800 */
[C---:B---3--:R-:W-:Y:S01]  /*7d100*/  FMUL R8, R15.reuse, 8388608 ;  /* 0x4b0000000f087820 */ /* 0x048fe20000400000 */
[----:B------:R-:W-:Y:S02]  /*7d110*/  FSETP.GEU.AND P6, PT, R15, 1.175494350822287508e-38, PT ;  /* 0x008000000f00780b */ /* 0x000fe40003fce000 */
[----:B----4-:R-:W-:Y:S02]  /*7d120*/  IADD3 R4, R4, -0x3f3504f3, RZ ;  /* 0xc0cafb0d04047810 */ /* 0x010fe40007ffe0ff */
[----:B------:R-:W-:-:S02]  /*7d130*/  FSEL R10, RZ, -23, P0 ;  /* 0xc1b80000ff0a7808 */ /* 0x000fc40000000000 */
[----:B------:R-:W-:Y:S02]  /*7d140*/  FSEL R8, R8, R15, !P6 ;  /* 0x0000000f08087208 */ /* 0x000fe40007000000 */
[----:B------:R-:W-:Y:S01]  /*7d150*/  LOP3.LUT R4, R4, 0xff800000, RZ, 0xc0, !PT ;  /* 0xff80000004047812 */ /* 0x000fe200078ec0ff */
[----:B------:R-:W-:Y:S01]  /*7d160*/  FFMA.FTZ R9, R9, 1.1920928955078125e-07, R10 ;  /* 0x3400000009097823 */ /* 0x000fe2000001000a */
[----:B------:R-:W-:Y:S04]  /*7d170*/  STL [R1+0x1944], R15 ;  /* 0x0019440f01007387 */ /* 0x000fe80000100800 */
[----:B------:R-:W-:Y:S04]  /*7d180*/  STL [R1+0xd4], R8 ;  /* 0x0000d40801007387 */ /* 0x000fe80000100800 */
[----:B------:R-:W-:Y:S01]  /*7d190*/  STL [R1+0x48], R4 ;  /* 0x0000480401007387 */ /* 0x000fe20000100800 */
[C---:B--2---:R-:W-:Y:S01]  /*7d1a0*/  FMUL R11, R14.reuse, 8388608 ;  /* 0x4b0000000e0b7820 */ /* 0x044fe20000400000 */
[----:B------:R-:W-:-:S02]  /*7d1b0*/  FSETP.GEU.AND P0, PT, R14, 1.175494350822287508e-38, PT ;  /* 0x008000000e00780b */ /* 0x000fc40003f0e000 */
[----:B------:R2:W-:Y:S02]  /*7d1c0*/  STL [R1+0x1970], R14 ;  /* 0x0019700e01007387 */ /* 0x0005e40000100800 */
[----:B------:R-:W-:Y:S02]  /*7d1d0*/  FSEL R11, R11, R14, !P0 ;  /* 0x0000000e0b0b7208 */ /* 0x000fe40004000000 */
[----:B------:R3:W-:Y:S04]  /*7d1e0*/  STL [R1+0x7a8], R9 ;  /* 0x0007a80901007387 */ /* 0x0007e80000100800 */
[----:B------:R4:W-:Y:S01]  /*7d1f0*/  STL [R1+0xd0], R11 ;  /* 0x0000d00b01007387 */ /* 0x0009e20000100800 */
[----:B--2---:R-:W-:-:S03]  /*7d200*/  MOV R14, R13 ;  /* 0x0000000d000e7202 */ /* 0x004fc60000000f00 */
[----:B------:R-:W2:Y:S01]  /*7d210*/  LDL.LU R13, [R1+0xff8] ;  /* 0x000ff800010d7983 */ /* 0x000ea20000300800 */
[----:B------:R-:W-:Y:S02]  /*7d220*/  IADD3 R12, R8, -0x3f3504f3, RZ ;  /* 0xc0cafb0d080c7810 */ /* 0x000fe40007ffe0ff */
[----:B------:R0:W-:Y:S02]  /*7d230*/  I2F R8, R4 ;  /* 0x0000000400087306 */ /* 0x0001e40000201400 */
[----:B---3--:R-:W-:Y:S02]  /*7d240*/  LOP3.LUT R9, R12, 0xff800000, RZ, 0xc0, !PT ;  /* 0xff8000000c097812 */ /* 0x008fe400078ec0ff */
[----:B0-----:R-:W-:-:S04]  /*7d250*/  FSEL R4, RZ, -23, P1 ;  /* 0xc1b80000ff047808 */ /* 0x001fc80000800000 */
[----:B------:R-:W0:Y:S01]  /*7d260*/  I2F R6, R6 ;  /* 0x0000000600067306 */ /* 0x000e220000201400 */
[----:B------:R-:W-:Y:S01]  /*7d270*/  FSEL R10, RZ, -23, P2 ;  /* 0xc1b80000ff0a7808 */ /* 0x000fe20001000000 */
[----:B-1----:R-:W-:Y:S01]  /*7d280*/  FFMA.FTZ R0, R0, 1.1920928955078125e-07, R4 ;  /* 0x3400000000007823 */ /* 0x002fe20000010004 */
[----:B------:R-:W-:-:S05]  /*7d290*/  IADD3 R4, R11, -0x3f3504f3, RZ ;  /* 0xc0cafb0d0b047810 */ /* 0x000fca0007ffe0ff */
[----:B------:R-:W1:Y:S01]  /*7d2a0*/  I2F R7, R7 ;  /* 0x0000000700077306 */ /* 0x000e620000201400 */
[----:B------:R-:W-:Y:S01]  /*7d2b0*/  STL [R1+0x44], R9 ;  /* 0x0000440901007387 */ /* 0x000fe20000100800 */
[----:B------:R-:W-:Y:S01]  /*7d2c0*/  LOP3.LUT R4, R4, 0xff800000, RZ, 0xc0, !PT ;  /* 0xff80000004047812 */ /* 0x000fe200078ec0ff */
[----:B------:R-:W-:Y:S02]  /*7d2d0*/  FFMA.FTZ R5, R5, 1.1920928955078125e-07, R10 ;  /* 0x3400000005057823 */ /* 0x000fe4000001000a */
[----:B------:R3:W-:Y:S01]  /*7d2e0*/  STL [R1+0x7a4], R0 ;  /* 0x0007a40001007387 */ /* 0x0007e20000100800 */
[----:B----4-:R-:W-:Y:S02]  /*7d2f0*/  FSEL R11, RZ, -23, P3 ;  /* 0xc1b80000ff0b7808 */ /* 0x010fe40001800000 */
[----:B------:R-:W-:Y:S01]  /*7d300*/  FSEL R12, RZ, -23, P4 ;  /* 0xc1b80000ff0c7808 */ /* 0x000fe20002000000 */
[----:B------:R-:W-:Y:S01]  /*7d310*/  STL [R1+0x40], R4 ;  /* 0x0000400401007387 */ /* 0x000fe20000100800 */
[----:B------:R-:W-:Y:S01]  /*7d320*/  MOV R10, R29 ;  /* 0x0000001d000a7202 */ /* 0x000fe20000000f00 */
[----:B---3--:R2:W3:Y:S02]  /*7d330*/  I2F R0, R9 ;  /* 0x0000000900007306 */ /* 0x0084e40000201400 */
[----:B------:R4:W-:Y:S01]  /*7d340*/  STL [R1+0x78c], R5 ;  /* 0x00078c0501007387 */ /* 0x0009e20000100800 */
[----:B0-----:R-:W-:-:S03]  /*7d350*/  FFMA.FTZ R11, R6, 1.1920928955078125e-07, R11 ;  /* 0x34000000060b7823 */ /* 0x001fc6000001000b */
[----:B------:R-:W3:Y:S01]  /*7d360*/  LDL.LU R29, [R1+0x2090] ;  /* 0x00209000011d7983 */ /* 0x000ee20000300800 */
[----:B-1----:R-:W-:Y:S02]  /*7d370*/  FFMA.FTZ R7, R7, 1.1920928955078125e-07, R12 ;  /* 0x3400000007077823 */ /* 0x002fe4000001000c */
[C---:B--2---:R-:W-:Y:S01]  /*7d380*/  FMUL R9, R13.reuse, 8388608 ;  /* 0x4b0000000d097820 */ /* 0x044fe20000400000 */
[----:B------:R-:W-:-:S04]  /*7d390*/  FSETP.GEU.AND P1, PT, R13, 1.175494350822287508e-38, PT ;  /* 0x008000000d00780b */ /* 0x000fc80003f2e000 */
[----:B----4-:R-:W-:Y:S02]  /*7d3a0*/  FSEL R5, R9, R13, !P1 ;  /* 0x0000000d09057208 */ /* 0x010fe40004800000 */
[----:B------:R-:W2:Y:S04]  /*7d3b0*/  LDL R9, [R1+0x5ec] ;  /* 0x0005ec0001097983 */ /* 0x000ea80000100800 */
[----:B------:R0:W-:Y:S02]  /*7d3c0*/  STL [R1+0x19a4], R13 ;  /* 0x0019a40d01007387 */ /* 0x0001e40000100800 */
[----:B0-----:R-:W-:Y:S02]  /*7d3d0*/  IMAD.MOV.U32 R13, RZ, RZ, R28 ;  /* 0x000000ffff0d7224 */ /* 0x001fe400078e001c */
[----:B------:R-:W4:Y:S04]  /*7d3e0*/  LDL.LU R28, [R1+0x208c] ;  /* 0x00208c00011c7983 */ /* 0x000f280000300800 */
[----:B------:R0:W-:Y:S04]  /*7d3f0*/  STL [R1+0xcc], R5 ;  /* 0x0000cc0501007387 */ /* 0x0001e80000100800 */
[----:B------:R-:W-:Y:S04]  /*7d400*/  STL [R1+0x788], R11 ;  /* 0x0007880b01007387 */ /* 0x000fe80000100800 */
[----:B------:R1:W-:Y:S04]  /*7d410*/  STL [R1+0x77c], R7 ;  /* 0x00077c0701007387 */ /* 0x0003e80000100800 */
[----:B------:R-:W2:Y:S01]  /*7d420*/  LDL.LU R12, [R1+0xffc] ;  /* 0x000ffc00010c7983 */ /* 0x000ea20000300800 */
[----:B------:R-:W-:Y:S01]  /*7d430*/  MOV R15, R3 ;  /* 0x00000003000f7202 */ /* 0x000fe20000000f00 */
[----:B------:R-:W-:Y:S01]  /*7d440*/  IMAD.MOV.U32 R3, RZ, RZ, R23 ;  /* 0x000000ffff037224 */ /* 0x000fe200078e0017 */
[----:B------:R-:W-:Y:S01]  /*7d450*/  MOV R23, R24 ;  /* 0x0000001800177202 */ /* 0x000fe20000000f00 */
[----:B------:R-:W3:Y:S01]  /*7d460*/  I2F R4, R4 ;  /* 0x0000000400047306 */ /* 0x000ee20000201400 */
[----:B------:R-:W-:-:S05]  /*7d470*/  FSEL R24, RZ, -23, P5 ;  /* 0xc1b80000ff187808 */ /* 0x000fca0002800000 */
[----:B------:R-:W-:Y:S01]  /*7d480*/  FFMA.FTZ R6, R8, 1.1920928955078125e-07, R24 ;  /* 0x3400000008067823 */ /* 0x000fe20000010018 */
[----:B0-----:R-:W-:Y:S02]  /*7d490*/  IADD3 R5, R5, -0x3f3504f3, RZ ;  /* 0xc0cafb0d05057810 */ /* 0x001fe40007ffe0ff */
[----:B-1----:R-:W-:Y:S02]  /*7d4a0*/  FSEL R7, RZ, -23, P0 ;  /* 0xc1b80000ff077808 */ /* 0x002fe40000000000 */
[----:B------:R0:W-:Y:S01]  /*7d4b0*/  STL [R1+0x778], R6 ;  /* 0x0007780601007387 */ /* 0x0001e20000100800 */
[----:B------:R-:W-:-:S03]  /*7d4c0*/  LOP3.LUT R5, R5, 0xff800000, RZ, 0xc0, !PT ;  /* 0xff80000005057812 */ /* 0x000fc600078ec0ff */
[----:B------:R-:W4:Y:S01]  /*7d4d0*/  LDL.LU R11, [R1+0x1030] ;  /* 0x00103000010b7983 */ /* 0x000f220000300800 */
[----:B0-----:R-:W-:-:S03]  /*7d4e0*/  FSEL R6, RZ, -23, P6 ;  /* 0xc1b80000ff067808 */ /* 0x001fc60003000000 */
[----:B------:R-:W-:Y:S02]  /*7d4f0*/  STL [R1+0x10c], R5 ;  /* 0x00010c0501007387 */ /* 0x000fe40000100800 */
[----:B---3--:R-:W-:Y:S02]  /*7d500*/  FFMA.FTZ R6, R0, 1.1920928955078125e-07, R6 ;  /* 0x3400000000067823 */ /* 0x008fe40000010006 */
[----:B------:R-:W-:-:S03]  /*7d510*/  FFMA.FTZ R0, R4, 1.1920928955078125e-07, R7 ;  /* 0x3400000004007823 */ /* 0x000fc60000010007 */
[----:B------:R-:W-:Y:S04]  /*7d520*/  STL [R1+0x76c], R6 ;  /* 0x00076c0601007387 */ /* 0x000fe80000100800 */
[----:B------:R0:W-:Y:S01]  /*7d530*/  STL [R1+0x768], R0 ;  /* 0x0007680001007387 */ /* 0x0001e20000100800 */
[----:B------:R-:W-:Y:S01]  /*7d540*/  MOV R24, R13 ;  /* 0x0000000d00187202 */ /* 0x000fe20000000f00 */
[C---:B--2---:R-:W-:Y:S01]  /*7d550*/  FMUL R8, R12.reuse, 8388608 ;  /* 0x4b0000000c087820 */ /* 0x044fe20000400000 */
[----:B------:R-:W-:-:S04]  /*7d560*/  FSETP.GEU.AND P2, PT, R12, 1.175494350822287508e-38, PT ;  /* 0x008000000c00780b */ /* 0x000fc80003f4e000 */
[----:B0-----:R-:W-:Y:S01]  /*7d570*/  FSEL R0, R8, R12, !P2 ;  /* 0x0000000c08007208 */ /* 0x001fe20005000000 */
[----:B------:R0:W-:Y:S04]  /*7d580*/  STL [R1+0x19dc], R12 ;  /* 0x0019dc0c01007387 */ /* 0x0001e80000100800 */
[----:B------:R1:W-:Y:S01]  /*7d590*/  STL [R1+0xbc], R0 ;  /* 0x0000bc0001007387 */ /* 0x0003e20000100800 */
[----:B0-----:R-:W-:-:S03]  /*7d5a0*/  MOV R12, R10 ;  /* 0x0000000a000c7202 */ /* 0x001fc60000000f00 */
[----:B------:R-:W2:Y:S01]  /*7d5b0*/  LDL.LU R10, [R1+0x1034] ;  /* 0x00103400010a7983 */ /* 0x000ea20000300800 */
[----:B------:R-:W-:-:S03]  /*7d5c0*/  MOV R13, R9 ;  /* 0x00000009000d7202 */ /* 0x000fc60000000f00 */
[----:B------:R-:W3:Y:S01]  /*7d5d0*/  LDL.LU R9, [R1+0x1068] ;  /* 0x0010680001097983 */ /* 0x000ee20000300800 */
[----:B------:R-:W0:Y:S01]  /*7d5e0*/  I2F R5, R5 ;  /* 0x0000000500057306 */ /* 0x000e220000201400 */
[C---:B----4-:R-:W-:Y:S01]  /*7d5f0*/  FMUL R4, R11.reuse, 8388608 ;  /* 0x4b0000000b047820 */ /* 0x050fe20000400000 */
[----:B------:R-:W-:Y:S02]  /*7d600*/  FSETP.GEU.AND P5, PT, R11, 1.175494350822287508e-38, PT ;  /* 0x008000000b00780b */ /* 0x000fe40003fae000 */
[----:B-1----:R-:W-:Y:S02]  /*7d610*/  IADD3 R0, R0, -0x3f3504f3, RZ ;  /* 0xc0cafb0d00007810 */ /* 0x002fe40007ffe0ff */
[----:B------:R-:W-:Y:S02]  /*7d620*/  FSEL R4, R4, R11, !P5 ;  /* 0x0000000b04047208 */ /* 0x000fe40006800000 */
[----:B------:R-:W-:Y:S02]  /*7d630*/  LOP3.LUT R6, R0, 0xff800000, RZ, 0xc0, !PT ;  /* 0xff80000000067812 */ /* 0x000fe400078ec0ff */
[----:B------:R-:W-:Y:S01]  /*7d640*/  FSEL R7, RZ, -23, P1 ;  /* 0xc1b80000ff077808 */ /* 0x000fe20000800000 */
[----:B------:R-:W-:Y:S04]  /*7d650*/  STL [R1+0x1a18], R11 ;  /* 0x001a180b01007387 */ /* 0x000fe80000100800 */
[----:B------:R1:W-:Y:S01]  /*7d660*/  STL [R1+0xc0], R4 ;  /* 0x0000c00401007387 */ /* 0x0003e20000100800 */
[----:B0-----:R-:W-:-:S03]  /*7d670*/  FFMA.FTZ R5, R5, 1.1920928955078125e-07, R7 ;  /* 0x3400000005057823 */ /* 0x001fc60000010007 */
[----:B------:R0:W-:Y:S04]  /*7d680*/  STL [R1+0x108], R6 ;  /* 0x0001080601007387 */ /* 0x0001e80000100800 */
[----:B------:R-:W4:Y:S01]  /*7d690*/  LDL.LU R8, [R1+0x106c] ;  /* 0x00106c0001087983 */ /* 0x000f220000300800 */
[----:B-1----:R-:W-:-:S03]  /*7d6a0*/  IADD3 R4, R4, -0x3f3504f3, RZ ;  /* 0xc0cafb0d04047810 */ /* 0x002fc60007ffe0ff */
[----:B------:R3:W-:Y:S01]  /*7d6b0*/  STL [R1+0x764], R5 ;  /* 0x0007640501007387 */ /* 0x0007e20000100800 */
[----:B------:R-:W-:Y:S01]  /*7d6c0*/  LOP3.LUT R4, R4, 0xff800000, RZ, 0xc0, !PT ;  /* 0xff80000004047812 */ /* 0x000fe200078ec0ff */
[----:B0-----:R-:W0:Y:S01]  /*7d6d0*/  I2F R6, R6 ;  /* 0x0000000600067306 */ /* 0x001e220000201400 */
[----:B------:R-:W-:Y:S01]  /*7d6e0*/  IMAD.MOV.U32 R11, RZ, RZ, R12 ;  /* 0x000000ffff0b7224 */ /* 0x000fe200078e000c */
[----:B------:R-:W-:Y:S01]  /*7d6f0*/  MOV R12, R24 ;  /* 0x00000018000c7202 */ /* 0x000fe20000000f00 */
[C---:B--2---:R-:W-:Y:S01]  /*7d700*/  FMUL R0, R10.reuse, 8388608 ;  /* 0x4b0000000a007820 */ /* 0x044fe20000400000 */
[----:B------:R-:W-:-:S04]  /*7d710*/  FSETP.GEU.AND P0, PT, R10, 1.175494350822287508e-38, PT ;  /* 0x008000000a00780b */ /* 0x000fc80003f0e000 */
[----:B------:R-:W-:Y:S01]  /*7d720*/  FSEL R0, R0, R10, !P0 ;  /* 0x0000000a00007208 */ /* 0x000fe20004000000 */
[----:B------:R-:W-:Y:S04]  /*7d730*/  STL [R1+0x1a60], R10 ;  /* 0x001a600a01007387 */ /* 0x000fe80000100800 */
[----:B------:R1:W-:Y:S04]  /*7d740*/  STL [R1+0xb8], R0 ;  /* 0x0000b80001007387 */ /* 0x0003e80000100800 */
[----:B------:R-:W-:Y:S04]  /*7d750*/  STL [R1+0x104], R4 ;  /* 0x0001040401007387 */ /* 0x000fe80000100800 */
[----:B------:R-:W2:Y:S01]  /*7d760*/  LDL.LU R7, [R1+0x10b8] ;  /* 0x0010b80001077983 */ /* 0x000ea20000300800 */
[C---:B---3--:R-:W-:Y:S01]  /*7d770*/  FMUL R5, R9.reuse, 8388608 ;  /* 0x4b00000009057820 */ /* 0x048fe20000400000 */
[----:B------:R-:W-:-:S02]  /*7d780*/  FSETP.GEU.AND P4, PT, R9, 1.175494350822287508e-38, PT ;  /* 0x008000000900780b */ /* 0x000fc40003f8e000 */
[----:B-1----:R-:W-:Y:S02]  /*7d790*/  IADD3 R0, R0, -0x3f3504f3, RZ ;  /* 0xc0cafb0d00007810 */ /* 0x002fe40007ffe0ff */
[----:B------:R-:W-:Y:S02]  /*7d7a0*/  MOV R10, R17 ;  /* 0x00000011000a7202 */ /* 0x000fe40000000f00 */
[----:B------:R-:W-:Y:S02]  /*7d7b0*/  MOV R17, R25 ;  /* 0x0000001900117202 */ /* 0x000fe40000000f00 */
[----:B------:R-:W-:Y:S02]  /*7d7c0*/  FSEL R24, R5, R9, !P4 ;  /* 0x0000000905187208 */ /* 0x000fe40006000000 */
[----:B------:R-:W-:Y:S02]  /*7d7d0*/  FSEL R25, RZ, -23, P2 ;  /* 0xc1b80000ff197808 */ /* 0x000fe40001000000 */
[----:B------:R-:W-:Y:S01]  /*7d7e0*/  LOP3.LUT R0, R0, 0xff800000, RZ, 0xc0, !PT ;  /* 0xff80000000007812 */ /* 0x000fe200078ec0ff */
[----:B------:R0:W-:Y:S04]  /*7d7f0*/  STL [R1+0x1aa4], R9 ;  /* 0x001aa40901007387 */ /* 0x0001e80000100800 */
[----:B------:R1:W-:Y:S04]  /*7d800*/  STL [R1+0xb4], R24 ;  /* 0x0000b41801007387 */ /* 0x0003e80000100800 */
[----:B------:R-:W-:Y:S01]  /*7d810*/  STL [R1+0x100], R0 ;  /* 0x0001000001007387 */ /* 0x000fe20000100800 */
[----:B0-----:R-:W-:-:S03]  /*7d820*/  FFMA.FTZ R9, R6, 1.1920928955078125e-07, R25 ;  /* 0x3400000006097823 */ /* 0x001fc60000010019 */
[----:B------:R-:W3:Y:S01]  /*7d830*/  LDL.LU R6, [R1+0x10bc] ;  /* 0x0010bc0001067983 */ /* 0x000ee20000300800 */
[C---:B----4-:R-:W-:Y:S01]  /*7d840*/  FMUL R5, R8.reuse, 8388608 ;  /* 0x4b00000008057820 */ /* 0x050fe20000400000 */
[----:B------:R-:W-:Y:S02]  /*7d850*/  FSETP.GEU.AND P3, PT, R8, 1.175494350822287508e-38, PT ;  /* 0x008000000800780b */ /* 0x000fe40003f6e000 */
[----:B-1----:R-:W-:Y:S01]  /*7d860*/  IADD3 R24, R24, -0x3f3504f3, RZ ;  /* 0xc0cafb0d18187810 */ /* 0x002fe20007ffe0ff */
[----:B------:R0:W-:Y:S04]  /*7d870*/  STL [R1+0x71c], R9 ;  /* 0x00071c0901007387 */ /* 0x0001e80000100800 */
[----:B------:R1:W-:Y:S01]  /*7d880*/  STL [R1+0x1ae4], R8 ;  /* 0x001ae40801007387 */ /* 0x0003e20000100800 */
[----:B0-----:R-:W-:Y:S01]  /*7d890*/  IMAD.MOV.U32 R9, RZ, RZ, R11 ;  /* 0x000000ffff097224 */ /* 0x001fe200078e000b */
[----:B------:R-:W-:-:S02]  /*7d8a0*/  FSEL R11, R5, R8, !P3 ;  /* 0x00000008050b7208 */ /* 0x000fc40005800000 */
[----:B------:R-:W-:Y:S02]  /*7d8b0*/  LOP3.LUT R5, R24, 0xff800000, RZ, 0xc0, !PT ;  /* 0xff80000018057812 */ /* 0x000fe400078ec0ff */
[----:B-1----:R-:W-:Y:S01]  /*7d8c0*/  MOV R8, R26 ;  /* 0x0000001a00087202 */ /* 0x002fe20000000f00 */
[----:B------:R0:W-:Y:S01]  /*7d8d0*/  STL [R1+0xb0], R11 ;  /* 0x0000b00b01007387 */ /* 0x0001e20000100800 */
[----:B------:R-:W-:Y:S01]  /*7d8e0*/  IADD3 R26, R11, -0x3f3504f3, RZ ;  /* 0xc0cafb0d0b1a7810 */ /* 0x000fe20007ffe0ff */
[----:B------:R1:W-:Y:S02]  /*7d8f0*/  I2F R24, R5 ;  /* 0x0000000500187306 */ /* 0x0003e40000201400 */
[----:B------:R1:W-:Y:S01]  /*7d900*/  STL [R1+0x11c], R5 ;  /* 0x00011c0501007387 */ /* 0x0003e20000100800 */
[----:B0-----:R-:W-:Y:S02]  /*7d910*/  MOV R11, R17 ;  /* 0x00000011000b7202 */ /* 0x001fe40000000f00 */
[----:B------:R-:W-:Y:S01]  /*7d920*/  MOV R17, R23 ;  /* 0x0000001700117202 */ /* 0x000fe20000000f00 */
[----:B------:R-:W-:Y:S01]  /*7d930*/  IMAD.MOV.U32 R23, RZ, RZ, R27 ;  /* 0x000000ffff177224 */ /* 0x000fe200078e001b */
[----:B-1----:R-:W4:Y:S01]  /*7d940*/  LDL.LU R5, [R1+0x10f0] ;  /* 0x0010f00001057983 */ /* 0x002f220000300800 */
[----:B------:R-:W0:Y:S01]  /*7d950*/  I2F R4, R4 ;  /* 0x0000000400047306 */ /* 0x000e220000201400 */
[C---:B--2---:R-:W-:Y:S01]  /*7d960*/  FMUL R25, R7.reuse, 8388608 ;  /* 0x4b00000007197820 */ /* 0x044fe20000400000 */
[----:B------:R-:W-:Y:S01]  /*7d970*/  FSETP.GEU.AND P6, PT, R7, 1.175494350822287508e-38, PT ;  /* 0x008000000700780b */ /* 0x000fe20003fce000 */
[----:B------:R1:W-:Y:S03]  /*7d980*/  STL [R1+0x1b34], R7 ;  /* 0x001b340701007387 */ /* 0x0003e60000100800 */
[----:B------:R-:W-:-:S02]  /*7d990*/  FSEL R27, R25, R7, !P6 ;  /* 0x00000007191b7208 */ /* 0x000fc40007000000 */
[----:B-1----:R-:W-:-:S03]  /*7d9a0*/  LOP3.LUT R7, R26, 0xff800000, RZ, 0xc0, !PT ;  /* 0xff8000001a077812 */ /* 0x002fc600078ec0ff */
[----:B------:R-:W-:Y:S04]  /*7d9b0*/  STL [R1+0xac], R27 ;  /* 0x0000ac1b01007387 */ /* 0x000fe80000100800 */
[----:B------:R1:W-:Y:S01]  /*7d9c0*/  STL [R1+0x118], R7 ;  /* 0x0001180701007387 */ /* 0x0003e20000100800 */
[----:B------:R-:W-:Y:S01]  /*7d9d0*/  FSEL R25, RZ, -23, P5 ;  /* 0xc1b80000ff197808 */ /* 0x000fe20002800000 */
[----:B-1----:R-:W1:Y:S01]  /*7d9e0*/  I2F R7, R7 ;  /* 0x0000000700077306 */ /* 0x002e620000201400 */
[C---:B---3--:R-:W-:Y:S01]  /*7d9f0*/  FMUL R26, R6.reuse, 8388608 ;  /* 0x4b000000061a7820 */ /* 0x048fe20000400000 */
[----:B------:R-:W-:Y:S02]  /*7da00*/  FSETP.GEU.AND P5, PT, R6, 1.175494350822287508e-38, PT ;  /* 0x008000000600780b */ /* 0x000fe40003fae000 */
[----:B0-----:R-:W-:Y:S01]  /*7da10*/  FFMA.FTZ R4, R4, 1.1920928955078125e-07, R25 ;  /* 0x3400000004047823 */ /* 0x001fe20000010019 */
[----:B------:R-:W-:-:S02]  /*7da20*/  IADD3 R27, R27, -0x3f3504f3, RZ ;  /* 0xc0cafb0d1b1b7810 */ /* 0x000fc40007ffe0ff */
[----:B------:R-:W-:Y:S01]  /*7da30*/  FSEL R26, R26, R6, !P5 ;  /* 0x000000061a1a7208 */ /* 0x000fe20006800000 */
[----:B-1----:R0:W-:Y:S04]  /*7da40*/  STL [R1+0x1c], R7 ;  /* 0x00001c0701007387 */ /* 0x0021e80000100800 */
[----:B------:R-:W-:Y:S01]  /*7da50*/  STL [R1+0x6bc], R4 ;  /* 0x0006bc0401007387 */ /* 0x000fe20000100800 */
[----:B0-----:R-:W-:-:S03]  /*7da60*/  LOP3.LUT R7, R27, 0xff800000, RZ, 0xc0, !PT ;  /* 0xff8000001b077812 */ /* 0x001fc600078ec0ff */
[----:B------:R0:W-:Y:S04]  /*7da70*/  STL [R1+0x1b84], R6 ;  /* 0x001b840601007387 */ /* 0x0001e80000100800 */
[----:B------:R-:W-:Y:S04]  /*7da80*/  STL [R1+0xa8], R26 ;  /* 0x0000a81a01007387 */ /* 0x000fe80000100800 */
[----:B------:R1:W-:Y:S04]  /*7da90*/  STL [R1+0x114], R7 ;  /* 0x0001140701007387 */ /* 0x0003e80000100800 */
[----:B0-----:R-:W2:Y:S01]  /*7daa0*/  LDL.LU R6, [R1+0x10f4] ;  /* 0x0010f40001067983 */ /* 0x001ea20000300800 */
[----:B------:R-:W0:Y:S08]  /*7dab0*/  I2F R0, R0 ;  /* 0x0000000000007306 */ /* 0x000e300000201400 */
[----:B-1----:R-:W1:Y:S01]  /*7dac0*/  I2F R7, R7 ;  /* 0x0000000700077306 */ /* 0x002e620000201400 */
[----:B------:R-:W-:Y:S01]  /*7dad0*/  FSEL R4, RZ, -23, P0 ;  /* 0xc1b80000ff047808 */ /* 0x000fe20000000000 */
[C---:B----4-:R-:W-:Y:S01]  /*7dae0*/  FMUL R25, R5.reuse, 8388608 ;  /* 0x4b00000005197820 */ /* 0x050fe20000400000 */
[----:B------:R-:W-:-:S03]  /*7daf0*/  FSETP.GEU.AND P2, PT, R5, 1.175494350822287508e-38, PT ;  /* 0x008000000500780b */ /* 0x000fc60003f4e000 */
[----:B0-----:R-:W-:Y:S01]  /*7db00*/  FFMA.FTZ R0, R0, 1.1920928955078125e-07, R4 ;  /* 0x3400000000007823 */ /* 0x001fe20000010004 */
[----:B------:R-:W-:Y:S01]  /*7db10*/  IADD3 R26, R26, -0x3f3504f3, RZ ;  /* 0xc0cafb0d1a1a7810 */ /* 0x000fe20007ffe0ff */
[----:B-1----:R0:W-:Y:S03]  /*7db20*/  STL [R1+0x18], R7 ;  /* 0x0000180701007387 */ /* 0x0021e60000100800 */
[----:B------:R-:W-:Y:S02]  /*7db30*/  LOP3.LUT R4, R26, 0xff800000, RZ, 0xc0, !PT ;  /* 0xff8000001a047812 */ /* 0x000fe400078ec0ff */
[----:B0-----:R-:W-:-:S04]  /*7db40*/  FSEL R7, R25, R5, !P2 ;  /* 0x0000000519077208 */ /* 0x001fc80005000000 */
[----:B------:R-:W-:Y:S01]  /*7db50*/  IADD3 R25, R7, -0x3f3504f3, RZ ;  /* 0xc0cafb0d07197810 */ /* 0x000fe20007ffe0ff */
[----:B--2---:R-:W-:Y:S04]  /*7db60*/  STL [R1+0x54], R6 ;  /* 0x0000540601007387 */ /* 0x004fe80000100800 */
[----:B------:R-:W-:Y:S04]  /*7db70*/  STL [R1+0x6ac], R0 ;  /* 0x0006ac0001007387 */ /* 0x000fe80000100800 */
[----:B------:R-:W-:Y:S04]  /*7db80*/  STL [R1+0x1bdc], R5 ;  /* 0x001bdc0501007387 */ /* 0x000fe80000100800 */
[----:B------:R0:W-:Y:S02]  /*7db90*/  STL [R1+0x98], R7 ;  /* 0x0000980701007387 */ /* 0x0001e40000100800 */
[----:B0-----:R-:W-:-:S02]  /*7dba0*/  MOV R7, R8 ;  /* 0x0000000800077202 */ /* 0x001fc40000000f00 */
[----:B------:R-:W-:Y:S02]  /*7dbb0*/  MOV R8, R15 ;  /* 0x0000000f00087202 */ /* 0x000fe40000000f00 */
[----:B------:R-:W-:Y:S01]  /*7dbc0*/  MOV R15, R19 ;  /* 0x00000013000f7202 */ /* 0x000fe20000000f00 */
[----:B------:R-:W-:Y:S02]  /*7dbd0*/  IMAD.MOV.U32 R19, RZ, RZ, R29 ;  /* 0x000000ffff137224 */ /* 0x000fe400078e001d */
[----:B------:R-:W0:Y:S01]  /*7dbe0*/  I2F R29, R4 ;  /* 0x00000004001d7306 */ /* 0x000e220000201400 */
[----:B------:R1:W-:Y:S04]  /*7dbf0*/  STL [R1+0x110], R4 ;  /* 0x0001100401007387 */ /* 0x0003e80000100800 */
[----:B0-----:R-:W-:Y:S04]  /*7dc00*/  STL [R1+0x207c], R29 ;  /* 0x00207c1d01007387 */ /* 0x001fe80000100800 */
[----:B-1----:R-:W2:Y:S04]  /*7dc10*/  LDL.LU R4, [R1+0x1158] ;  /* 0x0011580001047983 */ /* 0x002ea80000300800 */
[----:B------:R-:W3:Y:S01]  /*7dc20*/  LDL.LU R5, [R1+0x115c] ;  /* 0x00115c0001057983 */ /* 0x000ee20000300800 */
[C---:B------:R-:W-:Y:S01]  /*7dc30*/  FMUL R0, R6.reuse, 8388608 ;  /* 0x4b00000006007820 */ /* 0x040fe20000400000 */
[----:B------:R-:W-:-:S04]  /*7dc40*/  FSETP.GEU.AND P1, PT, R6, 1.175494350822287508e-38, PT ;  /* 0x008000000600780b */ /* 0x000fc80003f2e000 */
[----:B------:R-:W-:Y:S02]  /*7dc50*/  FSEL R6, R0, R6, !P1 ;  /* 0x0000000600067208 */ /* 0x000fe40004800000 */
[----:B------:R-:W-:Y:S02]  /*7dc60*/  LOP3.LUT R0, R25, 0xff800000, RZ, 0xc0, !PT ;  /* 0xff80000019007812 */ /* 0x000fe400078ec0ff */
[----:B------:R-:W-:Y:S01]  /*7dc70*/  IADD3 R27, R6, -0x3f3504f3, RZ ;  /* 0xc0cafb0d061b7810 */ /* 0x000fe20007ffe0ff */
[----:B------:R0:W-:Y:S02]  /*7dc80*/  STL [R1+0x7c], R6 ;  /* 0x00007c0601007387 */ /* 0x0001e40000100800 */
[----:B0-----:R0:W1:Y:S01]  /*7dc90*/  I2F R6, R0 ;  /* 0x0000000000067306 */ /* 0x0010620000201400 */
[----:B------:R-:W-:Y:S01]  /*7dca0*/  LOP3.LUT R27, R27, 0xff800000, RZ, 0xc0, !PT ;  /* 0xff8000001b1b7812 */ /* 0x000fe200078ec0ff */
[C---:B--2---:R-:W-:Y:S01]  /*7dcb0*/  FMUL R25, R4.reuse, 8388608 ;  /* 0x4b00000004197820 */ /* 0x044fe20000400000 */
[----:B------:R-:W-:Y:S01]  /*7dcc0*/  FSETP.GEU.AND P0, PT, R4, 1.175494350822287508e-38, PT ;  /* 0x008000000400780b */ /* 0x000fe20003f0e000 */
[----:B---3--:R-:W-:Y:S03]  /*7dcd0*/  STL [R1+0x50], R5 ;  /* 0x0000500501007387 */ /* 0x008fe60000100800 */
[----:B------:R-:W-:Y:S01]  /*7dce0*/  FSEL R25, R25, R4, !P0 ;  /* 0x0000000419197208 */ /* 0x000fe20004000000 */
[----:B------:R0:W-:Y:S04]  /*7dcf0*/  STL [R1+0x508], R0 ;  /* 0x0005080001007387 */ /* 0x0001e80000100800 */
[----:B0-----:R-:W2:Y:S04]  /*7dd00*/  LDL.LU R0, [R1+0x1178] ;  /* 0x0011780001007983 */ /* 0x001ea80000300800 */
[----:B-1----:R-:W-:Y:S04]  /*7dd10*/  STL [R1+0x28], R6 ;  /* 0x0000280601007387 */ /* 0x002fe80000100800 */
[----:B------:R0:W-:Y:S04]  /*7dd20*/  STL [R1+0x1c84], R4 ;  /* 0x001c840401007387 */ /* 0x0001e80000100800 */
[----:B------:R1:W-:Y:S04]  /*7dd30*/  STL [R1+0x80], R25 ;  /* 0x0000801901007387 */ /* 0x0003e80000100800 */
[----:B------:R3:W-:Y:S04]  /*7dd40*/  STL [R1+0x504], R27 ;  /* 0x0005041b01007387 */ /* 0x0007e80000100800 */
[----:B------:R-:W4:Y:S01]  /*7dd50*/  LDL.LU R29, [R1+0x117c] ;  /* 0x00117c00011d7983 */ /* 0x000f220000300800 */
[----:B0-----:R-:W0:Y:S01]  /*7dd60*/  I2F R4, R27 ;  /* 0x0000001b00047306 */ /* 0x001e220000201400 */
[----:B------:R-:W-:-:S02]  /*7dd70*/  MOV R6, R7 ;  /* 0x0000000700067202 */ /* 0x000fc40000000f00 */
[----:B------:R-:W-:Y:S02]  /*7dd80*/  MOV R7, R8 ;  /* 0x0000000800077202 */ /* 0x000fe40000000f00 */
[----:B------:R-:W-:Y:S01]  /*7dd90*/  MOV R8, R15 ;  /* 0x0000000f00087202 */ /* 0x000fe20000000f00 */
[----:B------:R-:W-:Y:S01]  /*7dda0*/  IMAD.MOV.U32 R15, RZ, RZ, R19 ;  /* 0x000000ffff0f7224 */ /* 0x000fe200078e0013 */
[----:B------:R-:W-:Y:S01]  /*7ddb0*/  MOV R19, R28 ;  /* 0x0000001c00137202 */ /* 0x000fe20000000f00 */
[C---:B------:R-:W-:Y:S01]  /*7ddc0*/  FMUL R26, R5.reuse, 8388608 ;  /* 0x4b000000051a7820 */ /* 0x040fe20000400000 */
[----:B------:R-:W-:Y:S02]  /*7ddd0*/  FSEL R28, RZ, -23, P4 ;  /* 0xc1b80000ff1c7808 */ /* 0x000fe40002000000 */
[----:B------:R-:W-:Y:S02]  /*7dde0*/  FSETP.GEU.AND P4, PT, R5, 1.175494350822287508e-38, PT ;  /* 0x008000000500780b */ /* 0x000fe40003f8e000 */
[----:B-1----:R-:W-:-:S02]  /*7ddf0*/  IADD3 R25, R25, -0x3f3504f3, RZ ;  /* 0xc0cafb0d19197810 */ /* 0x002fc40007ffe0ff */
[----:B------:R-:W-:Y:S02]  /*7de00*/  FSEL R5, R26, R5, !P4 ;  /* 0x000000051a057208 */ /* 0x000fe40006000000 */
[----:B------:R-:W-:Y:S01]  /*7de10*/  FSEL R26, RZ, -23, P3 ;  /* 0xc1b80000ff1a7808 */ /* 0x000fe20001800000 */
[----:B0-----:R0:W-:Y:S01]  /*7de20*/  STL [R1+0x20], R4 ;  /* 0x0000200401007387 */ /* 0x0011e20000100800 */
[----:B---3--:R-:W-:Y:S02]  /*7de30*/  IADD3 R27, R5, -0x3f3504f3, RZ ;  /* 0xc0cafb0d051b7810 */ /* 0x008fe40007ffe0ff */
[----:B0-----:R-:W-:Y:S01]  /*7de40*/  LOP3.LUT R4, R25, 0xff800000, RZ, 0xc0, !PT ;  /* 0xff80000019047812 */ /* 0x001fe200078ec0ff */
[----:B----4-:R-:W-:Y:S04]  /*7de50*/  STL [R1+0x84], R29 ;  /* 0x0000841d01007387 */ /* 0x010fe80000100800 */
[----:B------:R-:W-:Y:S04]  /*7de60*/  STL [R1+0xc], R26 ;  /* 0x00000c1a01007387 */ /* 0x000fe80000100800 */
[----:B------:R0:W-:Y:S04]  /*7de70*/  STL [R1+0x78], R5 ;  /* 0x0000780501007387 */ /* 0x0001e80000100800 */
[----:B------:R1:W-:Y:S01]  /*7de80*/  STL [R1+0x500], R4 ;  /* 0x0005000401007387 */ /* 0x0003e20000100800 */
[----:B0-----:R-:W-:-:S02]  /*7de90*/  MOV R5, R9 ;  /* 0x0000000900057202 */ /* 0x001fc40000000f00 */
[----:B------:R1:W0:Y:S02]  /*7dea0*/  I2F R9, R4 ;  /* 0x0000000400097306 */ /* 0x0002240000201400 */
[----:B-1----:R-:W3:Y:S01]  /*7deb0*/  LDL.LU R4, [R1+0x11c8] ;  /* 0x0011c80001047983 */ /* 0x002ee20000300800 */
[C---:B--2---:R-:W-:Y:S01]  /*7dec0*/  FMUL R25, R0.reuse, 8388608 ;  /* 0x4b00000000197820 */ /* 0x044fe20000400000 */
[----:B------:R-:W-:Y:S02]  /*7ded0*/  FSETP.GEU.AND P3, PT, R0, 1.175494350822287508e-38, PT ;  /* 0x008000000000780b */ /* 0x000fe40003f6e000 */
[----:B0-----:R0:W-:Y:S02]  /*7dee0*/  STL [R1+0x10], R9 ;  /* 0x0000100901007387 */ /* 0x0011e40000100800 */
[----:B------:R-:W-:Y:S02]  /*7def0*/  FSEL R25, R25, R0, !P3 ;  /* 0x0000000019197208 */ /* 0x000fe40005800000 */
[----:B------:R1:W-:Y:S01]  /*7df00*/  STL [R1+0x1d3c], R0 ;  /* 0x001d3c0001007387 */ /* 0x0003e20000100800 */
[----:B0-----:R-:W-:Y:S01]  /*7df10*/  MOV R9, R11 ;  /* 0x0000000b00097202 */ /* 0x001fe20000000f00 */
[----:B------:R-:W-:Y:S01]  /*7df20*/  IMAD.MOV.U32 R11, RZ, RZ, R17 ;  /* 0x000000ffff0b7224 */ /* 0x000fe200078e0011 */
[----:B------:R-:W-:-:S02]  /*7df30*/  MOV R17, R23 ;  /* 0x0000001700117202 */ /* 0x000fc40000000f00 */
[----:B-1----:R-:W-:Y:S02]  /*7df40*/  FSEL R0, RZ, -23, P6 ;  /* 0xc1b80000ff007808 */ /* 0x002fe40003000000 */
[----:B------:R-:W-:Y:S01]  /*7df50*/  LOP3.LUT R23, R27, 0xff800000, RZ, 0xc0, !PT ;  /* 0xff8000001b177812 */ /* 0x000fe200078ec0ff */
[----:B---3--:R-:W-:Y:S04]  /*7df60*/  STL [R1+0x8c], R4 ;  /* 0x00008c0401007387 */ /* 0x008fe80000100800 */
[----:B------:R-:W-:Y:S04]  /*7df70*/  STL [R1+0x70], R25 ;  /* 0x0000701901007387 */ /* 0x000fe80000100800 */
[----:B------:R0:W-:Y:S04]  /*7df80*/  STL [R1+0x4], R0 ;  /* 0x0000040001007387 */ /* 0x0001e80000100800 */
[----:B------:R1:W-:Y:S01]  /*7df90*/  STL [R1+0x13c], R23 ;  /* 0x00013c1701007387 */ /* 0x0003e20000100800 */
[----:B0-----:R1:W0:Y:S03]  /*7dfa0*/  I2F R0, R23 ;  /* 0x0000001700007306 */ /* 0x0012260000201400 */
[----:B-1----:R-:W2:Y:S01]  /*7dfb0*/  LDL.LU R23, [R1+0x11cc] ;  /* 0x0011cc0001177983 */ /* 0x002ea20000300800 */
[C---:B------:R-:W-:Y:S01]  /*7dfc0*/  FMUL R26, R29.reuse, 8388608 ;  /* 0x4b0000001d1a7820 */ /* 0x040fe20000400000 */
[----:B------:R-:W-:-:S02]  /*7dfd0*/  FSETP.GEU.AND P6, PT, R29, 1.175494350822287508e-38, PT ;  /* 0x008000001d00780b */ /* 0x000fc40003fce000 */
[----:B------:R-:W-:Y:S02]  /*7dfe0*/  IADD3 R25, R25, -0x3f3504f3, RZ ;  /* 0xc0cafb0d19197810 */ /* 0x000fe40007ffe0ff */
[----:B------:R-:W-:Y:S01]  /*7dff0*/  FSEL R27, R26, R29, !P6 ;  /* 0x0000001d1a1b7208 */ /* 0x000fe20007000000 */
[----:B0-----:R0:W-:Y:S01]  /*7e000*/  STL [R1+0x24], R0 ;  /* 0x0000240001007387 */ /* 0x0011e20000100800 */
[----:B------:R-:W-:Y:S02]  /*7e010*/  MOV R29, R6 ;  /* 0x00000006001d7202 */ /* 0x000fe40000000f00 */
[----:B------:R-:W-:Y:S01]  /*7e020*/  MOV R6, R7 ;  /* 0x0000000700067202 */ /* 0x000fe20000000f00 */
[----:B------:R-:W-:Y:S01]  /*7e030*/  IMAD.MOV.U32 R7, RZ, RZ, R18 ;  /* 0x000000ffff077224 */ /* 0x000fe200078e0012 */
[----:B------:R-:W-:Y:S02]  /*7e040*/  MOV R18, R21 ;  /* 0x0000001500127202 */ /* 0x000fe40000000f00 */
[----:B0-----:R-:W-:-:S04]  /*7e050*/  LOP3.LUT R0, R25, 0xff800000, RZ, 0xc0, !PT ;  /* 0xff80000019007812 */ /* 0x001fc800078ec0ff */
[----:B------:R-:W0:Y:S01]  /*7e060*/  I2F R21, R0 ;  /* 0x0000000000157306 */ /* 0x000e220000201400 */
[----:B------:R-:W-:Y:S01]  /*7e070*/  FSEL R26, RZ, -23, P5 ;  /* 0xc1b80000ff1a7808 */ /* 0x000fe20002800000 */
[----:B------:R1:W-:Y:S04]  /*7e080*/  STL [R1+0xa0], R27 ;  /* 0x0000a01b01007387 */ /* 0x0003e80000100800 */
[----:B------:R-:W-:Y:S01]  /*7e090*/  STL [R1+0x2080], R26 ;  /* 0x0020801a01007387 */ /* 0x000fe20000100800 */
[C---:B------:R-:W-:Y:S01]  /*7e0a0*/  FMUL R25, R4.reuse, 8388608 ;  /* 0x4b00000004197820 */ /* 0x040fe20000400000 */
[----:B------:R-:W-:Y:S02]  /*7e0b0*/  FSETP.GEU.AND P5, PT, R4, 1.175494350822287508e-38, PT ;  /* 0x008000000400780b */ /* 0x000fe40003fae000 */
[----:B-1----:R-:W-:Y:S01]  /*7e0c0*/  IADD3 R27, R27, -0x3f3504f3, RZ ;  /* 0xc0cafb0d1b1b7810 */ /* 0x002fe20007ffe0ff */
[----:B--2---:R-:W-:Y:S04]  /*7e0d0*/  STL [R1+0x88], R23 ;  /* 0x0000881701007387 */ /* 0x004fe80000100800 */
[----:B------:R-:W-:Y:S04]  /*7e0e0*/  STL [R1+0x514], R0 ;  /* 0x0005140001007387 */ /* 0x000fe80000100800 */
[----:B0-----:R0:W-:Y:S02]  /*7e0f0*/  STL [R1+0x2074], R21 ;  /* 0x0020741501007387 */ /* 0x0011e40000100800 */
[----:B0-----:R-:W-:Y:S01]  /*7e100*/  FFMA.FTZ R21, R24, 1.1920928955078125e-07, R28 ;  /* 0x3400000018157823 */ /* 0x001fe2000001001c */
[----:B------:R-:W-:-:S02]  /*7e110*/  FSEL R0, R25, R4, !P5 ;  /* 0x0000000419007208 */ /* 0x000fc40006800000 */
[----:B------:R-:W-:Y:S02]  /*7e120*/  MOV R4, R7 ;  /* 0x0000000700047202 */ /* 0x000fe40000000f00 */
[----:B------:R0:W-:Y:S01]  /*7e130*/  STL [R1+0x6a4], R21 ;  /* 0x0006a41501007387 */ /* 0x0001e20000100800 */
[----:B------:R-:W-:Y:S01]  /*7e140*/  IMAD.MOV.U32 R7, RZ, RZ, R18 ;  /* 0x000000ffff077224 */ /* 0x000fe200078e0012 */
[----:B------:R-:W-:Y:S02]  /*7e150*/  MOV R18, R22 ;  /* 0x0000001600127202 */ /* 0x000fe40000000f00 */
[----:B0-----:R-:W-:-:S04]  /*7e160*/  LOP3.LUT R21, R27, 0xff800000, RZ, 0xc0, !PT ;  /* 0xff8000001b157812 */ /* 0x001fc800078ec0ff */
[----:B------:R-:W0:Y:S01]  /*7e170*/  I2F R22, R21 ;  /* 0x0000001500167306 */ /* 0x000e220000201400 */
[----:B------:R-:W-:Y:S01]  /*7e180*/  FSEL R25, RZ, -23, P2 ;  /* 0xc1b80000ff197808 */ /* 0x000fe20001000000 */
[----:B------:R-:W-:Y:S04]  /*7e190*/  STL [R1+0xa4], R0 ;  /* 0x0000a40001007387 */ /* 0x000fe80000100800 */
[----:B------:R-:W-:Y:S04]  /*7e1a0*/  STL [R1+0x2084], R25 ;  /* 0x0020841901007387 */ /* 0x000fe80000100800 */
[----:B------:R1:W-:Y:S01]  /*7e1b0*/  STL [R1+0x510], R21 ;  /* 0x0005101501007387 */ /* 0x0003e20000100800 */
[----:B------:R-:W-:-:S03]  /*7e1c0*/  IADD3 R27, R0, -0x3f3504f3, RZ ;  /* 0xc0cafb0d001b7810 */ /* 0x000fc60007ffe0ff */
[----:B0-----:R-:W-:Y:S04]  /*7e1d0*/  STL [R1+0x2078], R22 ;  /* 0x0020781601007387 */ /* 0x001fe80000100800 */
[----:B-1----:R-:W2:Y:S04]  /*7e1e0*/  LDL.LU R21, [R1+0x1218] ;  /* 0x0012180001157983 */ /* 0x002ea80000300800 */
[----:B------:R0:W-:Y:S01]  /*7e1f0*/  STL [R1+0x2088], R5 ;  /* 0x0020880501007387 */ /* 0x0001e20000100800 */
[----:B------:R-:W-:-:S03]  /*7e200*/  MOV R0, R29 ;  /* 0x0000001d00007202 */ /* 0x000fc60000000f00 */
[----:B0-----:R-:W3:Y:S04]  /*7e210*/  LDL.LU R5, [R1+0xc] ;  /* 0x00000c0001057983 */ /* 0x001ee80000300800 */
[----:B------:R-:W3:Y:S04]  /*7e220*/  LDL.LU R25, [R1+0x1c] ;  /* 0x00001c0001197983 */ /* 0x000ee80000300800 */
[----:B------:R-:W4:Y:S04]  /*7e230*/  LDL.LU R26, [R1+0x4] ;  /* 0x00000400011a7983 */ /* 0x000f280000300800 */
[----:B------:R-:W4:Y:S01]  /*7e240*/  LDL.LU R29, [R1+0x18] ;  /* 0x00001800011d7983 */ /* 0x000f220000300800 */
[C---:B------:R-:W-:Y:S01]  /*7e250*/  FMUL R24, R23.reuse, 8388608 ;  /* 0x4b00000017187820 */ /* 0x040fe20000400000 */
[----:B------:R-:W-:-:S02]  /*7e260*/  FSETP.GEU.AND P2, PT, R23, 1.175494350822287508e-38, PT ;  /* 0x008000001700780b */ /* 0x000fc40003f4e000 */
[----:B------:R-:W-:Y:S02]  /*7e270*/  LOP3.LUT R22, R27, 0xff800000, RZ, 0xc0, !PT ;  /* 0xff8000001b167812 */ /* 0x000fe400078ec0ff */
[----:B------:R-:W-:-:S04]  /*7e280*/  FSEL R23, R24, R23, !P2 ;  /* 0x0000001718177208 */ /* 0x000fc80005000000 */
[----:B------:R-:W-:Y:S01]  /*7e290*/  IADD3 R27, R23, -0x3f3504f3, RZ ;  /* 0xc0cafb0d171b7810 */ /* 0x000fe20007ffe0ff */
[----:B--2---:R-:W-:Y:S04]  /*7e2a0*/  STL [R1+0x94], R21 ;  /* 0x0000941501007387 */ /* 0x004fe80000100800 */
[----:B------:R0:W-:Y:S04]  /*7e2b0*/  STL [R1+0xc4], R23 ;  /* 0x0000c41701007387 */ /* 0x0001e80000100800 */
[----:B------:R1:W-:Y:S01]  /*7e2c0*/  STL [R1+0x50c], R22 ;  /* 0x00050c1601007387 */ /* 0x0003e20000100800 */
[----:B0-----:R1:W0:Y:S01]  /*7e2d0*/  I2F R23, R22 ;  /* 0x0000001600177306 */ /* 0x0012220000201400 */
[----:B---3--:R-:W-:-:S02]  /*7e2e0*/  FFMA.FTZ R25, R25, 1.1920928955078125e-07, R5 ;  /* 0x3400000019197823 */ /* 0x008fc40000010005 */
[----:B-1----:R-:W2:Y:S01]  /*7e2f0*/  LDL.LU R22, [R1+0x28] ;  /* 0x0000280001167983 */ /* 0x002ea20000300800 */
[----:B----4-:R-:W-:-:S03]  /*7e300*/  FFMA.FTZ R29, R29, 1.1920928955078125e-07, R26 ;  /* 0x340000001d1d7823 */ /* 0x010fc6000001001a */
[----:B------:R-:W3:Y:S04]  /*7e310*/  LDL.LU R5, [R1+0x2088] ;  /* 0x0020880001057983 */ /* 0x000ee80000300800 */
[----:B------:R1:W-:Y:S04]  /*7e320*/  STL [R1+0x6a0], R25 ;  /* 0x0006a01901007387 */ /* 0x0003e80000100800 */
[----:B-1----:R-:W2:Y:S04]  /*7e330*/  LDL.LU R25, [R1+0x2084] ;  /* 0x0020840001197983 */ /* 0x002ea80000300800 */
[----:B------:R-:W4:Y:S04]  /*7e340*/  LDL.LU R26, [R1+0x2080] ;  /* 0x00208000011a7983 */ /* 0x000f280000300800 */
[----:B------:R1:W-:Y:S04]  /*7e350*/  STL [R1+0x69c], R29 ;  /* 0x00069c1d01007387 */ /* 0x0003e80000100800 */
[----:B-1----:R-:W4:Y:S01]  /*7e360*/  LDL.LU R29, [R1+0x207c] ;  /* 0x00207c00011d7983 */ /* 0x002f220000300800 */
[----:B------:R-:W-:Y:S01]  /*7e370*/  FSEL R24, RZ, -23, P1 ;  /* 0xc1b80000ff187808 */ /* 0x000fe20000800000 */
[C---:B------:R-:W-:Y:S01]  /*7e380*/  FMUL R28, R21.reuse, 8388608 ;  /* 0x4b000000151c7820 */ /* 0x040fe20000400000 */
[----:B------:R-:W-:-:S02]  /*7e390*/  FSETP.GEU.AND P1, PT, R21, 1.175494350822287508e-38, PT ;  /* 0x008000001500780b */ /* 0x000fc40003f2e000 */
[----:B------:R-:W-:Y:S02]  /*7e3a0*/  LOP3.LUT R27, R27, 0xff800000, RZ, 0xc0, !PT ;  /* 0xff8000001b1b7812 */ /* 0x000fe400078ec0ff */
[----:B------:R-:W-:-:S03]  /*7e3b0*/  FSEL R21, R28, R21, !P1 ;  /* 0x000000151c157208 */ /* 0x000fc60004800000 */
[----:B------:R-:W-:Y:S01]  /*7e3c0*/  STL [R1+0x4], R27 ;  /* 0x0000041b01007387 */ /* 0x000fe20000100800 */
[----:B--2---:R-:W-:Y:S02]  /*7e3d0*/  FFMA.FTZ R25, R22, 1.1920928955078125e-07, R25 ;  /* 0x3400000016197823 */ /* 0x004fe40000010019 */
[----:B----4-:R-:W-:-:S05]  /*7e3e0*/  FFMA.FTZ R28, R29, 1.1920928955078125e-07, R26 ;  /* 0x340000001d1c7823 */ /* 0x010fca000001001a */
[----:B------:R1:W-:Y:S04]  /*7e3f0*/  STL [R1+0x698], R28 ;  /* 0x0006981c01007387 */ /* 0x0003e80000100800 */
[----:B------:R2:W-:Y:S04]  /*7e400*/  STL [R1+0xc8], R21 ;  /* 0x0000c81501007387 */ /* 0x0005e80000100800 */
[----:B------:R-:W4:Y:S01]  /*7e410*/  LDL.LU R29, [R1+0x10] ;  /* 0x00001000011d7983 */ /* 0x000f220000300800 */
[----:B-1----:R-:W-:-:S03]  /*7e420*/  IADD3 R28, R21, -0x3f3504f3, RZ ;  /* 0xc0cafb0d151c7810 */ /* 0x002fc60007ffe0ff */
[----:B--2---:R-:W2:Y:S04]  /*7e430*/  LDL.LU R21, [R1+0x24] ;  /* 0x0000240001157983 */ /* 0x004ea80000300800 */
[----:B------:R-:W2:Y:S04]  /*7e440*/  LDL.LU R22, [R1+0x2078] ;  /* 0x0020780001167983 */ /* 0x000ea80000300800 */
[----:B------:R1:W-:Y:S04]  /*7e450*/  STL [R1+0x694], R25 ;  /* 0x0006941901007387 */ /* 0x0003e80000100800 */
[----:B-1----:R-:W2:Y:S01]  /*7e460*/  LDL.LU R25, [R1+0x20] ;  /* 0x0000200001197983 */ /* 0x002ea20000300800 */
[----:B------:R-:W-:-:S02]  /*7e470*/  MOV R26, R27 ;  /* 0x0000001b001a7202 */ /* 0x000fc40000000f00 */
[----:B------:R-:W-:Y:S02]  /*7e480*/  FSEL R27, RZ, -23, P0 ;  /* 0xc1b80000ff1b7808 */ /* 0x000fe40000000000 */
[----:B------:R-:W-:Y:S01]  /*7e490*/  LOP3.LUT R28, R28, 0xff800000, RZ, 0xc0, !PT ;  /* 0xff8000001c1c7812 */ /* 0x000fe200078ec0ff */
[----:B--2---:R-:W-:Y:S02]  /*7e4a0*/  FFMA.FTZ R25, R25, 1.1920928955078125e-07, R24 ;  /* 0x3400000019197823 */ /* 0x004fe40000010018 */
[----:B----4-:R-:W-:-:S03]  /*7e4b0*/  FFMA.FTZ R24, R29, 1.1920928955078125e-07, R27 ;  /* 0x340000001d187823 */ /* 0x010fc6000001001b */
[----:B------:R-:W-:Y:S04]  /*7e4c0*/  STL [R1+0x690], R25 ;  /* 0x0006901901007387 */ /* 0x000fe80000100800 */
[----:B------:R1:W-:Y:S04]  /*7e4d0*/  STL [R1+0x5ac], R24 ;  /* 0x0005ac1801007387 */ /* 0x0003e80000100800 */
[----:B------:R-:W-:Y:S01]  /*7e4e0*/  STL [R1+0x524], R28 ;  /* 0x0005241c01007387 */ /* 0x000fe20000100800 */
[----:B-1----:R-:W-:-:S05]  /*7e4f0*/  FSEL R24, RZ, -23, P4 ;  /* 0xc1b80000ff187808 */ /* 0x002fca0002000000 */
[----:B------:R-:W-:Y:S02]  /*7e500*/  FFMA.FTZ R24, R21, 1.1920928955078125e-07, R24 ;  /* 0x3400000015187823 */ /* 0x000fe40000010018 */
[----:B------:R-:W2:Y:S01]  /*7e510*/  LDL.LU R21, [R1+0x2074] ;  /* 0x0020740001157983 */ /* 0x000ea20000300800 */
[----:B------:R-:W-:Y:S02]  /*7e520*/  FSEL R25, RZ, -23, P3 ;  /* 0xc1b80000ff197808 */ /* 0x000fe40001800000 */
[----:B------:R-:W-:Y:S02]  /*7e530*/  FSEL R27, RZ, -23, P6 ;  /* 0xc1b80000ff1b7808 */ /* 0x000fe40003000000 */
[----:B------:R-:W-:Y:S01]  /*7e540*/  FSEL R29, RZ, -23, P5 ;  /* 0xc1b80000ff1d7808 */ /* 0x000fe20002800000 */
[----:B------:R-:W1:Y:S01]  /*7e550*/  I2F R26, R26 ;  /* 0x0000001a001a7306 */ /* 0x000e620000201400 */
[----:B--2---:R-:W-:Y:S02]  /*7e560*/  FFMA.FTZ R25, R21, 1.1920928955078125e-07, R25 ;  /* 0x3400000015197823 */ /* 0x004fe40000010019 */
[----:B------:R-:W2:Y:S04]  /*7e570*/  LDL.LU R21, [R1+0x2070] ;  /* 0x0020700001157983 */ /* 0x000ea80000300800 */
[----:B------:R4:W-:Y:S02]  /*7e580*/  STL [R1+0x5a8], R24 ;  /* 0x0005a81801007387 */ /* 0x0009e40000100800 */
[----:B----4-:R-:W-:-:S02]  /*7e590*/  FFMA.FTZ R24, R22, 1.1920928955078125e-07, R27 ;  /* 0x3400000016187823 */ /* 0x010fc4000001001b */
[----:B------:R-:W4:Y:S04]  /*7e5a0*/  LDL.LU R22, [R1+0x121c] ;  /* 0x00121c0001167983 */ /* 0x000f280000300800 */
[----:B------:R0:W-:Y:S04]  /*7e5b0*/  STL [R1+0x5a4], R25 ;  /* 0x0005a41901007387 */ /* 0x0001e80000100800 */
[----:B------:R1:W-:Y:S01]  /*7e5c0*/  STL [R1+0x55c], R24 ;  /* 0x00055c1801007387 */ /* 0x0003e20000100800 */
[----:B0-----:R-:W-:-:S03]  /*7e5d0*/  FFMA.FTZ R25, R23, 1.1920928955078125e-07, R29 ;  /* 0x3400000017197823 */ /* 0x001fc6000001001d */
[----:B------:R-:W2:Y:S01]  /*7e5e0*/  LDL.LU R23, [R1+0x1280] ;  /* 0x0012800001177983 */ /* 0x000ea20000300800 */
[----:B------:R-:W0:Y:S01]  /*7e5f0*/  I2F R28, R28 ;  /* 0x0000001c001c7306 */ /* 0x000e220000201400 */
[----:B-1----:R-:W-:Y:S02]  /*7e600*/  FSEL R24, RZ, -23, P2 ;  /* 0xc1b80000ff187808 */ /* 0x002fe40001000000 */
[----:B------:R1:W-:Y:S03]  /*7e610*/  STL [R1+0x54c], R25 ;  /* 0x00054c1901007387 */ /* 0x0003e60000100800 */
[----:B------:R-:W-:Y:S01]  /*7e620*/  FFMA.FTZ R24, R26, 1.1920928955078125e-07, R24 ;  /* 0x340000001a187823 */ /* 0x000fe20000010018 */
[----:B------:R-:W-:-:S05]  /*7e630*/  FSEL R27, RZ, -23, P1 ;  /* 0xc1b80000ff1b7808 */ /* 0x000fca0000800000 */
[----:B0-----:R-:W-:Y:S01]  /*7e640*/  FFMA.FTZ R28, R28, 1.1920928955078125e-07, R27 ;  /* 0x340000001c1c7823 */ /* 0x001fe2000001001b */
[----:B----4-:R0:W-:Y:S01]  /*7e650*/  STL [R1+0x90], R22 ;  /* 0x0000901601007387 */ /* 0x0101e20000100800 */
[C---:B-1----:R-:W-:Y:S01]  /*7e660*/  FMUL R25, R22.reuse, 8388608 ;  /* 0x4b00000016197820 */ /* 0x042fe20000400000 */
[----:B------:R-:W-:-:S04]  /*7e670*/  FSETP.GEU.AND P0, PT, R22, 1.175494350822287508e-38, PT ;  /* 0x008000001600780b */ /* 0x000fc80003f0e000 */
[----:B------:R-:W-:Y:S01]  /*7e680*/  FSEL R25, R25, R22, !P0 ;  /* 0x0000001619197208 */ /* 0x000fe20004000000 */
[----:B--2---:R-:W-:Y:S01]  /*7e690*/  STL [R1+0x9c], R23 ;  /* 0x00009c1701007387 */ /* 0x004fe20000100800 */
[----:B------:R-:W-:-:S03]  /*7e6a0*/  FSETP.GEU.AND P1, PT, R23, 1.175494350822287508e-38, PT ;  /* 0x008000001700780b */ /* 0x000fc60003f2e000 */
[----:B------:R-:W2:Y:S04]  /*7e6b0*/  LDL R29, [R1+0xf0] ;  /* 0x0000f000011d7983 */ /* 0x000ea80000100800 */
[----:B------:R-:W4:Y:S04]  /*7e6c0*/  LDL R26, [R1+0xfc] ;  /* 0x0000fc00011a7983 */ /* 0x000f280000100800 */
[----:B------:R1:W-:Y:S04]  /*7e6d0*/  STL [R1+0x548], R24 ;  /* 0x0005481801007387 */ /* 0x0003e80000100800 */
[----:B0-----:R-:W4:Y:S04]  /*7e6e0*/  LDL.LU R22, [R1+0x206c] ;  /* 0x00206c0001167983 */ /* 0x001f280000300800 */
[----:B------:R-:W3:Y:S01]  /*7e6f0*/  LDL R27, [R1+0xf8] ;  /* 0x0000f800011b7983 */ /* 0x000ee20000100800 */
[----:B-1----:R-:W-:-:S03]  /*7e700*/  FMUL R24, R23, 8388608 ;  /* 0x4b00000017187820 */ /* 0x002fc60000400000 */
[----:B------:R-:W-:Y:S02]  /*7e710*/  STL [R1+0x774], R28 ;  /* 0x0007741c01007387 */ /* 0x000fe40000100800 */
[----:B------:R-:W-:Y:S02]  /*7e720*/  FSEL R24, R24, R23, !P1 ;  /* 0x0000001718187208 */ /* 0x000fe40004800000 */
[----:B------:R-:W-:Y:S04]  /*7e730*/  STL [R1+0x5c], R25 ;  /* 0x00005c1901007387 */ /* 0x000fe80000100800 */
[----:B------:R-:W3:Y:S04]  /*7e740*/  LDL.LU R23, [R1+0x2068] ;  /* 0x0020680001177983 */ /* 0x000ee80000300800 */
[----:B------:R0:W-:Y:S02]  /*7e750*/  STL [R1+0x58], R24 ;  /* 0x0000581801007387 */ /* 0x0001e40000100800 */
[----:B0-----:R-:W-:-:S05]  /*7e760*/  FSEL R24, RZ, -23, P0 ;  /* 0xc1b80000ff187808 */ /* 0x001fca0000000000 */
[----:B------:R0:W-:Y:S04]  /*7e770*/  STL [R1+0x2064], R24 ;  /* 0x0020641801007387 */ /* 0x0001e80000100800 */
[----:B0-----:R-:W3:Y:S01]  /*7e780*/  LDL R24, [R1+0x58] ;  /* 0x0000580001187983 */ /* 0x001ee20000100800 */
[----:B------:R-:W-:Y:S02]  /*7e790*/  IADD3 R25, R25, -0x3f3504f3, RZ ;  /* 0xc0cafb0d19197810 */ /* 0x000fe40007ffe0ff */
[----:B------:R-:W-:Y:S02]  /*7e7a0*/  MOV R28, 0x3dc6b27f ;  /* 0x3dc6b27f001c7802 */ /* 0x000fe40000000f00 */
[----:B----4-:R-:W-:Y:S02]  /*7e7b0*/  IADD3 R26, R26, -R22, RZ ;  /* 0x800000161a1a7210 */ /* 0x010fe40007ffe0ff */
[----:B--2---:R-:W-:Y:S01]  /*7e7c0*/  IADD3 R22, R29, -R21, RZ ;  /* 0x800000151d167210 */ /* 0x004fe20007ffe0ff */
[----:B---3--:R-:W-:Y:S01]  /*7e7d0*/  IMAD.IADD R23, R27, 0x1, -R23 ;  /* 0x000000011b177824 */ /* 0x008fe200078e0a17 */
[----:B------:R-:W-:-:S03]  /*7e7e0*/  LOP3.LUT R27, R25, 0xff800000, RZ, 0xc0, !PT ;  /* 0xff800000191b7812 */ /* 0x000fc600078ec0ff */
[----:B------:R-:W-:Y:S02]  /*7e7f0*/  FADD R21, R23, -1 ;  /* 0xbf80000017157421 */ /* 0x000fe40000000000 */
[----:B------:R-:W-:Y:S02]  /*7e800*/  FADD R25, R22, -1 ;  /* 0xbf80000016197421 */ /* 0x000fe40000000000 */
[----:B------:R-:W-:-:S04]  /*7e810*/  FFMA.FTZ R23, R21, R28, -0.16845393180847167969 ;  /* 0xbe2c7f3015177423 */ /* 0x000fc8000001001c */
[----:B------:R-:W-:Y:S01]  /*7e820*/  FFMA.FTZ R23, R21, R23, 0.1716887056827545166 ;  /* 0x3e2fcf2a15177423 */ /* 0x000fe20000010017 */
[----:B------:R-:W-:Y:S01]  /*7e830*/  STL [R1+0x51c], R27 ;  /* 0x00051c1b01007387 */ /* 0x000fe20000100800 */
[----:B------:R-:W-:-:S04]  /*7e840*/  IADD3 R22, R24, -0x3f3504f3, RZ ;  /* 0xc0cafb0d18167810 */ /* 0x000fc80007ffe0ff */
[----:B------:R-:W-:Y:S01]  /*7e850*/  LOP3.LUT R24, R22, 0xff800000, RZ, 0xc0, !PT ;  /* 0xff80000016187812 */ /* 0x000fe200078ec0ff */
[----:B------:R-:W-:-:S03]  /*7e860*/  FFMA.FTZ R22, R21, R23, -0.17900948226451873779 ;  /* 0xbe374e4315167423 */ /* 0x000fc60000010017 */
[----:B------:R-:W-:Y:S01]  /*7e870*/  MOV R23, R24 ;  /* 0x0000001800177202 */ /* 0x000fe20000000f00 */
[----:B------:R0:W-:Y:S04]  /*7e880*/  STL [R1+0x518], R24 ;  /* 0x0005181801007387 */ /* 0x0001e80000100800 */
[----:B0-----:R-:W2:Y:S01]  /*7e890*/  LDL.LU R24, [R1+0x2064] ;  /* 0x0020640001187983 */ /* 0x001ea20000300800 */
[----:B------:R-:W0:Y:S08]  /*7e8a0*/  I2F R23, R23 ;  /* 0x0000001700177306 */ /* 0x000e300000201400 */
[----:B------:R-:W2:Y:S01]  /*7e8b0*/  I2F R27, R27 ;  /* 0x0000001b001b7306 */ /* 0x000ea20000201400 */
[----:B0-----:R0:W-:Y:S04]  /*7e8c0*/  STL [R1+0x2060], R23 ;  /* 0x0020601701007387 */ /* 0x0011e80000100800 */
[----:B0-----:R-:W3:Y:S01]  /*7e8d0*/  LDL.LU R23, [R1+0x2c] ;  /* 0x00002c0001177983 */ /* 0x001ee20000300800 */
[----:B--2---:R-:W-:-:S03]  /*7e8e0*/  FFMA.FTZ R24, R27, 1.1920928955078125e-07, R24 ;  /* 0x340000001b187823 */ /* 0x004fc60000010018 */
[----:B------:R-:W3:Y:S04]  /*7e8f0*/  LDL R27, [R1+0xf4] ;  /* 0x0000f400011b7983 */ /* 0x000ee80000100800 */
[----:B------:R0:W-:Y:S01]  /*7e900*/  STL [R1+0x718], R24 ;  /* 0x0007181801007387 */ /* 0x0001e20000100800 */
[----:B------:R-:W-:-:S04]  /*7e910*/  FADD R26, R26, -1 ;  /* 0xbf8000001a1a7421 */ /* 0x000fc80000000000 */
[CC--:B------:R-:W-:Y:S02]  /*7e920*/  FFMA.FTZ R29, R26.reuse, R28.reuse, -0.16845393180847167969 ;  /* 0xbe2c7f301a1d7423 */ /* 0x0c0fe4000001001c */
[C---:B------:R-:W-:Y:S02]  /*7e930*/  FFMA.FTZ R28, R25.reuse, R28, -0.16845393180847167969 ;  /* 0xbe2c7f30191c7423 */ /* 0x040fe4000001001c */
[C---:B------:R-:W-:Y:S02]  /*7e940*/  FFMA.FTZ R29, R26.reuse, R29, 0.1716887056827545166 ;  /* 0x3e2fcf2a1a1d7423 */ /* 0x040fe4000001001d */
[----:B------:R-:W-:Y:S02]  /*7e950*/  FFMA.FTZ R28, R25, R28, 0.1716887056827545166 ;  /* 0x3e2fcf2a191c7423 */ /* 0x000fe4000001001c */
[----:B------:R-:W-:Y:S02]  /*7e960*/  FFMA.FTZ R29, R26, R29, -0.17900948226451873779 ;  /* 0xbe374e431a1d7423 */ /* 0x000fe4000001001d */
[----:B------:R-:W-:-:S02]  /*7e970*/  FFMA.FTZ R22, R21, R22, 0.20512372255325317383 ;  /* 0x3e520bf415167423 */ /* 0x000fc40000010016 */
[----:B------:R-:W-:Y:S02]  /*7e980*/  FFMA.FTZ R28, R25, R28, -0.17900948226451873779 ;  /* 0xbe374e43191c7423 */ /* 0x000fe4000001001c */
[----:B---3--:R-:W-:Y:S02]  /*7e990*/  IMAD.IADD R27, R27, 0x1, -R23 ;  /* 0x000000011b1b7824 */ /* 0x008fe400078e0a17 */
[----:B------:R-:W2:Y:S01]  /*7e9a0*/  LDL.LU R23, [R1+0x2060] ;  /* 0x0020600001177983 */ /* 0x000ea20000300800 */
[C---:B------:R-:W-:Y:S02]  /*7e9b0*/  FFMA.FTZ R29, R26.reuse, R29, 0.20512372255325317383 ;  /* 0x3e520bf41a1d7423 */ /* 0x040fe4000001001d */
[----:B------:R-:W-:Y:S02]  /*7e9c0*/  FFMA.FTZ R22, R21, R22, -0.24046532809734344482 ;  /* 0xbe763c8b15167423 */ /* 0x000fe40000010016 */
[----:B------:R-:W-:Y:S02]  /*7e9d0*/  FFMA.FTZ R28, R25, R28, 0.20512372255325317383 ;  /* 0x3e520bf4191c7423 */ /* 0x000fe4000001001c */
[----:B------:R-:W-:-:S02]  /*7e9e0*/  FFMA.FTZ R29, R26, R29, -0.24046532809734344482 ;  /* 0xbe763c8b1a1d7423 */ /* 0x000fc4000001001d */
[----:B------:R-:W-:Y:S02]  /*7e9f0*/  FFMA.FTZ R22, R21, R22, 0.28857114911079406738 ;  /* 0x3e93bf9915167423 */ /* 0x000fe40000010016 */
[----:B------:R-:W-:Y:S02]  /*7ea00*/  FFMA.FTZ R28, R25, R28, -0.24046532809734344482 ;  /* 0xbe763c8b191c7423 */ /* 0x000fe4000001001c */
[C---:B------:R-:W-:Y:S02]  /*7ea10*/  FFMA.FTZ R29, R26.reuse, R29, 0.28857114911079406738 ;  /* 0x3e93bf991a1d7423 */ /* 0x040fe4000001001d */
[----:B------:R-:W-:Y:S02]  /*7ea20*/  FFMA.FTZ R22, R21, R22, -0.36067417263984680176 ;  /* 0xbeb8aa4915167423 */ /* 0x000fe40000010016 */
[----:B------:R-:W-:Y:S02]  /*7ea30*/  FFMA.FTZ R28, R25, R28, 0.28857114911079406738 ;  /* 0x3e93bf99191c7423 */ /* 0x000fe4000001001c */
[----:B------:R-:W-:-:S02]  /*7ea40*/  FFMA.FTZ R29, R26, R29, -0.36067417263984680176 ;  /* 0xbeb8aa491a1d7423 */ /* 0x000fc4000001001d */
[----:B------:R-:W-:Y:S02]  /*7ea50*/  FFMA.FTZ R22, R21, R22, 0.48089820146560668945 ;  /* 0x3ef6384a15167423 */ /* 0x000fe40000010016 */
[----:B------:R-:W-:Y:S01]  /*7ea60*/  FFMA.FTZ R28, R25, R28, -0.36067417263984680176 ;  /* 0xbeb8aa49191c7423 */ /* 0x000fe2000001001c */
[----:B0-----:R-:W-:Y:S01]  /*7ea70*/  FSEL R24, RZ, -23, P1 ;  /* 0xc1b80000ff187808 */ /* 0x001fe20000800000 */
[C---:B------:R-:W-:Y:S02]  /*7ea80*/  FFMA.FTZ R29, R26.reuse, R29, 0.48089820146560668945 ;  /* 0x3ef6384a1a1d7423 */ /* 0x040fe4000001001d */
[----:B------:R-:W-:Y:S02]  /*7ea90*/  FFMA.FTZ R22, R21, R22, -0.72134751081466674805 ;  /* 0xbf38aa3b15167423 */ /* 0x000fe40000010016 */
[----:B------:R-:W-:Y:S02]  /*7eaa0*/  FFMA.FTZ R28, R25, R28, 0.48089820146560668945 ;  /* 0x3ef6384a191c7423 */ /* 0x000fe4000001001c */
[----:B------:R-:W-:-:S02]  /*7eab0*/  FFMA.FTZ R29, R26, R29, -0.72134751081466674805 ;  /* 0xbf38aa3b1a1d7423 */ /* 0x000fc4000001001d */
[----:B------:R-:W-:Y:S02]  /*7eac0*/  FMUL R22, R21, R22 ;  /* 0x0000001615167220 */ /* 0x000fe40000400000 */
[----:B------:R-:W-:Y:S02]  /*7ead0*/  FFMA.FTZ R28, R25, R28, -0.72134751081466674805 ;  /* 0xbf38aa3b191c7423 */ /* 0x000fe4000001001c */
[----:B------:R-:W-:Y:S02]  /*7eae0*/  FADD R27, R27, -1 ;  /* 0xbf8000001b1b7421 */ /* 0x000fe40000000000 */
[----:B------:R-:W-:Y:S02]  /*7eaf0*/  FMUL R29, R26, R29 ;  /* 0x0000001d1a1d7220 */ /* 0x000fe40000400000 */
[----:B------:R-:W-:Y:S02]  /*7eb00*/  FMUL R22, R21, R22 ;  /* 0x0000001615167220 */ /* 0x000fe40000400000 */
[----:B------:R-:W-:-:S02]  /*7eb10*/  FMUL R28, R25, R28 ;  /* 0x0000001c191c7220 */ /* 0x000fc40000400000 */
[C---:B------:R-:W-:Y:S02]  /*7eb20*/  FMUL R29, R26.reuse, R29 ;  /* 0x0000001d1a1d7220 */ /* 0x040fe40000400000 */
[----:B------:R-:W-:Y:S02]  /*7eb30*/  FFMA.FTZ R22, R21, 1.4426950216293334961, R22 ;  /* 0x3fb8aa3b15167823 */ /* 0x000fe40000010016 */
[C---:B------:R-:W-:Y:S02]  /*7eb40*/  FMUL R28, R25.reuse, R28 ;  /* 0x0000001c191c7220 */ /* 0x040fe40000400000 */
[----:B------:R-:W-:Y:S02]  /*7eb50*/  FFMA.FTZ R29, R26, 1.4426950216293334961, R29 ;  /* 0x3fb8aa3b1a1d7823 */ /* 0x000fe4000001001d */
[----:B------:R-:W-:Y:S02]  /*7eb60*/  FFMA.FTZ R25, R25, 1.4426950216293334961, R28 ;  /* 0x3fb8aa3b19197823 */ /* 0x000fe4000001001c */
[----:B--2---:R-:W-:Y:S01]  /*7eb70*/  FFMA.FTZ R23, R23, 1.1920928955078125e-07, R24 ;  /* 0x3400000017177823 */ /* 0x004fe20000010018 */
[----:B------:R-:W-:-:S04]  /*7eb80*/  MOV R24, 0x3dc6b27f ;  /* 0x3dc6b27f00187802 */ /* 0x000fc80000000f00 */
[----:B------:R0:W-:Y:S04]  /*7eb90*/  STL [R1+0x6a8], R23 ;  /* 0x0006a81701007387 */ /* 0x0001e80000100800 */
[----:B------:R1:W-:Y:S01]  /*7eba0*/  STL [R1+0x205c], R6 ;  /* 0x00205c0601007387 */ /* 0x0003e20000100800 */
[----:B0-----:R-:W-:-:S03]  /*7ebb0*/  FFMA.FTZ R23, R27, R24, -0.16845393180847167969 ;  /* 0xbe2c7f301b177423 */ /* 0x001fc60000010018 */
[----:B------:R-:W2:Y:S01]  /*7ebc0*/  LDL R24, [R1+0xe0] ;  /* 0x0000e00001187983 */ /* 0x000ea20000100800 */
[----:B------:R-:W-:-:S03]  /*7ebd0*/  FFMA.FTZ R23, R27, R23, 0.1716887056827545166 ;  /* 0x3e2fcf2a1b177423 */ /* 0x000fc60000010017 */
[----:B-1----:R-:W3:Y:S04]  /*7ebe0*/  LDL.LU R6, [R1+0x3c] ;  /* 0x00003c0001067983 */ /* 0x002ee80000300800 */
[----:B------:R-:W3:Y:S01]  /*7ebf0*/  LDL R21, [R1+0xec] ;  /* 0x0000ec0001157983 */ /* 0x000ee20000100800 */
[----:B------:R-:W-:-:S03]  /*7ec00*/  FFMA.FTZ R23, R27, R23, -0.17900948226451873779 ;  /* 0xbe374e431b177423 */ /* 0x000fc60000010017 */
[----:B------:R0:W-:Y:S04]  /*7ec10*/  STL [R1+0x2c], R22 ;  /* 0x00002c1601007387 */ /* 0x0001e80000100800 */
[----:B0-----:R-:W4:Y:S04]  /*7ec20*/  LDL R22, [R1+0xe8] ;  /* 0x0000e80001167983 */ /* 0x001f280000100800 */
[----:B------:R-:W4:Y:S04]  /*7ec30*/  LDL.LU R26, [R1+0x34] ;  /* 0x00003400011a7983 */ /* 0x000f280000300800 */
[----:B------:R0:W-:Y:S04]  /*7ec40*/  STL [R1+0x28], R29 ;  /* 0x0000281d01007387 */ /* 0x0001e80000100800 */
[----:B0-----:R-:W2:Y:S04]  /*7ec50*/  LDL.LU R29, [R1+0x30] ;  /* 0x00003000011d7983 */ /* 0x001ea80000300800 */
[----:B------:R-:W2:Y:S04]  /*7ec60*/  LDL R28, [R1+0xe4] ;  /* 0x0000e400011c7983 */ /* 0x000ea80000100800 */
[----:B------:R0:W-:Y:S02]  /*7ec70*/  STL [R1+0x24], R25 ;  /* 0x0000241901007387 */ /* 0x0001e40000100800 */
[----:B0-----:R-:W-:-:S02]  /*7ec80*/  FFMA.FTZ R25, R27, R23, 0.20512372255325317383 ;  /* 0x3e520bf41b197423 */ /* 0x001fc40000010017 */
[----:B------:R-:W2:Y:S02]  /*7ec90*/  LDL.LU R23, [R1+0x38] ;  /* 0x0000380001177983 */ /* 0x000ea40000300800 */
[----:B------:R-:W-:-:S04]  /*7eca0*/  FFMA.FTZ R25, R27, R25, -0.24046532809734344482 ;  /* 0xbe763c8b1b197423 */ /* 0x000fc80000010019 */
[----:B------:R-:W-:-:S04]  /*7ecb0*/  FFMA.FTZ R25, R27, R25, 0.28857114911079406738 ;  /* 0x3e93bf991b197423 */ /* 0x000fc80000010019 */
[----:B------:R-:W-:-:S04]  /*7ecc0*/  FFMA.FTZ R25, R27, R25, -0.36067417263984680176 ;  /* 0xbeb8aa491b197423 */ /* 0x000fc80000010019 */
[----:B------:R-:W-:-:S04]  /*7ecd0*/  FFMA.FTZ R25, R27, R25, 0.48089820146560668945 ;  /* 0x3ef6384a1b197423 */ /* 0x000fc80000010019 */
[----:B------:R-:W-:-:S04]  /*7ece0*/  FFMA.FTZ R25, R27, R25, -0.72134751081466674805 ;  /* 0xbf38aa3b1b197423 */ /* 0x000fc80000010019 */
[----:B------:R-:W-:-:S04]  /*7ecf0*/  FMUL R25, R27, R25 ;  /* 0x000000191b197220 */ /* 0x000fc80000400000 */
[----:B------:R-:W-:-:S04]  /*7ed00*/  FMUL R25, R27, R25 ;  /* 0x000000191b197220 */ /* 0x000fc80000400000 */
[----:B------:R-:W-:Y:S01]  /*7ed10*/  FFMA.FTZ R25, R27, 1.4426950216293334961, R25 ;  /* 0x3fb8aa3b1b197823 */ /* 0x000fe20000010019 */
[----:B---3--:R-:W-:Y:S02]  /*7ed20*/  IADD3 R21, R21, -R6, RZ ;  /* 0x8000000615157210 */ /* 0x008fe40007ffe0ff */
[----:B------:R-:W3:Y:S03]  /*7ed30*/  LDL.LU R6, [R1+0x205c] ;  /* 0x00205c0001067983 */ /* 0x000ee60000300800 */
[----:B------:R-:W-:Y:S02]  /*7ed40*/  FADD R21, R21, -1 ;  /* 0xbf80000015157421 */ /* 0x000fe40000000000 */
[----:B----4-:R-:W-:Y:S01]  /*7ed50*/  IMAD.IADD R22, R22, 0x1, -R26 ;  /* 0x0000000116167824 */ /* 0x010fe200078e0a1a */
[----:B------:R-:W-:-:S03]  /*7ed60*/  MOV R26, 0x3dc6b27f ;  /* 0x3dc6b27f001a7802 */ /* 0x000fc60000000f00 */
[----:B------:R-:W-:Y:S01]  /*7ed70*/  FADD R22, R22, -1 ;  /* 0xbf80000016167421 */ /* 0x000fe20000000000 */
[----:B--2---:R-:W-:Y:S02]  /*7ed80*/  IADD3 R29, R24, -R29, RZ ;  /* 0x8000001d181d7210 */ /* 0x004fe40007ffe0ff */
[----:B------:R-:W-:Y:S01]  /*7ed90*/  IADD3 R23, R28, -R23, RZ ;  /* 0x800000171c177210 */ /* 0x000fe20007ffe0ff */
[----:B------:R-:W-:-:S04]  /*7eda0*/  FFMA.FTZ R28, R21, R26, -0.16845393180847167969 ;  /* 0xbe2c7f30151c7423 */ /* 0x000fc8000001001a */
[----:B------:R-:W-:Y:S02]  /*7edb0*/  FADD R23, R23, -1 ;  /* 0xbf80000017177421 */ /* 0x000fe40000000000 */
[----:B------:R-:W-:Y:S02]  /*7edc0*/  FFMA.FTZ R28, R21, R28, 0.1716887056827545166 ;  /* 0x3e2fcf2a151c7423 */ /* 0x000fe4000001001c */
[CC--:B------:R-:W-:Y:S02]  /*7edd0*/  FFMA.FTZ R24, R23.reuse, R26.reuse, -0.16845393180847167969 ;  /* 0xbe2c7f3017187423 */ /* 0x0c0fe4000001001a */
[----:B------:R-:W-:Y:S02]  /*7ede0*/  FFMA.FTZ R26, R22, R26, -0.16845393180847167969 ;  /* 0xbe2c7f30161a7423 */ /* 0x000fe4000001001a */
[----:B------:R-:W-:Y:S02]  /*7edf0*/  FFMA.FTZ R24, R23, R24, 0.1716887056827545166 ;  /* 0x3e2fcf2a17187423 */ /* 0x000fe40000010018 */
[----:B------:R-:W-:-:S02]  /*7ee00*/  FFMA.FTZ R28, R21, R28, -0.17900948226451873779 ;  /* 0xbe374e43151c7423 */ /* 0x000fc4000001001c */
[C---:B------:R-:W-:Y:S02]  /*7ee10*/  FFMA.FTZ R26, R22.reuse, R26, 0.1716887056827545166 ;  /* 0x3e2fcf2a161a7423 */ /* 0x040fe4000001001a */
[----:B------:R-:W-:Y:S02]  /*7ee20*/  FFMA.FTZ R24, R23, R24, -0.17900948226451873779 ;  /* 0xbe374e4317187423 */ /* 0x000fe40000010018 */
[----:B------:R-:W-:Y:S02]  /*7ee30*/  FFMA.FTZ R28, R21, R28, 0.20512372255325317383 ;  /* 0x3e520bf4151c7423 */ /* 0x000fe4000001001c */
[----:B------:R-:W-:Y:S02]  /*7ee40*/  FFMA.FTZ R26, R22, R26, -0.17900948226451873779 ;  /* 0xbe374e43161a7423 */ /* 0x000fe4000001001a */
[----:B------:R-:W-:Y:S02]  /*7ee50*/  FFMA.FTZ R24, R23, R24, 0.20512372255325317383 ;  /* 0x3e520bf417187423 */ /* 0x000fe40000010018 */
[----:B------:R-:W-:-:S02]  /*7ee60*/  FFMA.FTZ R28, R21, R28, -0.24046532809734344482 ;  /* 0xbe763c8b151c7423 */ /* 0x000fc4000001001c */
[C---:B------:R-:W-:Y:S02]  /*7ee70*/  FFMA.FTZ R26, R22.reuse, R26, 0.20512372255325317383 ;  /* 0x3e520bf4161a7423 */ /* 0x040fe4000001001a */
[----:B------:R-:W-:Y:S02]  /*7ee80*/  FFMA.FTZ R24, R23, R24, -0.24046532809734344482 ;  /* 0xbe763c8b17187423 */ /* 0x000fe40000010018 */
[----:B------:R-:W-:Y:S02]  /*7ee90*/  FFMA.FTZ R28, R21, R28, 0.28857114911079406738 ;  /* 0x3e93bf99151c7423 */ /* 0x000fe4000001001c */
[----:B------:R-:W-:Y:S02]  /*7eea0*/  FFMA.FTZ R26, R22, R26, -0.24046532809734344482 ;  /* 0xbe763c8b161a7423 */ /* 0x000fe4000001001a */
[----:B------:R-:W-:Y:S02]  /*7eeb0*/  FFMA.FTZ R24, R23, R24, 0.28857114911079406738 ;  /* 0x3e93bf9917187423 */ /* 0x000fe40000010018 */
[----:B------:R-:W-:-:S02]  /*7eec0*/  FFMA.FTZ R28, R21, R28, -0.36067417263984680176 ;  /* 0xbeb8aa49151c7423 */ /* 0x000fc4000001001c */
[C---:B------:R-:W-:Y:S02]  /*7eed0*/  FFMA.FTZ R26, R22.reuse, R26, 0.28857114911079406738 ;  /* 0x3e93bf99161a7423 */ /* 0x040fe4000001001a */
[----:B------:R-:W-:Y:S02]  /*7eee0*/  FFMA.FTZ R24, R23, R24, -0.36067417263984680176 ;  /* 0xbeb8aa4917187423 */ /* 0x000fe40000010018 */
[----:B------:R-:W-:Y:S01]  /*7eef0*/  FFMA.FTZ R28, R21, R28, 0.48089820146560668945 ;  /* 0x3ef6384a151c7423 */ /* 0x000fe2000001001c */
[----:B------:R0:W-:Y:S01]  /*7ef00*/  STL [R1+0x20], R25 ;  /* 0x0000201901007387 */ /* 0x0001e20000100800 */
[----:B------:R-:W-:Y:S01]  /*7ef10*/  FADD R27, R29, -1 ;  /* 0xbf8000001d1b7421 */ /* 0x000fe20000000000 */
[----:B------:R-:W-:Y:S01]  /*7ef20*/  MOV R29, 0x3dc6b27f ;  /* 0x3dc6b27f001d7802 */ /* 0x000fe20000000f00 */
[----:B------:R-:W-:Y:S02]  /*7ef30*/  FFMA.FTZ R26, R22, R26, -0.36067417263984680176 ;  /* 0xbeb8aa49161a7423 */ /* 0x000fe4000001001a */
[----:B------:R-:W-:-:S02]  /*7ef40*/  FFMA.FTZ R28, R21, R28, -0.72134751081466674805 ;  /* 0xbf38aa3b151c7423 */ /* 0x000fc4000001001c */
[C---:B0-----:R-:W-:Y:S02]  /*7ef50*/  FFMA.FTZ R25, R23.reuse, R24, 0.48089820146560668945 ;  /* 0x3ef6384a17197423 */ /* 0x041fe40000010018 */
[C---:B------:R-:W-:Y:S02]  /*7ef60*/  FFMA.FTZ R26, R22.reuse, R26, 0.48089820146560668945 ;  /* 0x3ef6384a161a7423 */ /* 0x040fe4000001001a */
[----:B------:R-:W-:Y:S02]  /*7ef70*/  FFMA.FTZ R25, R23, R25, -0.72134751081466674805 ;  /* 0xbf38aa3b17197423 */ /* 0x000fe40000010019 */
[----:B------:R-:W-:Y:S02]  /*7ef80*/  FFMA.FTZ R24, R27, R29, -0.16845393180847167969 ;  /* 0xbe2c7f301b187423 */ /* 0x000fe4000001001d */
[----:B------:R-:W-:Y:S02]  /*7ef90*/  FMUL R28, R21, R28 ;  /* 0x0000001c151c7220 */ /* 0x000fe40000400000 */
[----:B------:R-:W-:-:S02]  /*7efa0*/  FFMA.FTZ R26, R22, R26, -0.72134751081466674805 ;  /* 0xbf38aa3b161a7423 */ /* 0x000fc4000001001a */
[----:B------:R-:W-:Y:S02]  /*7efb0*/  FMUL R25, R23, R25 ;  /* 0x0000001917197220 */ /* 0x000fe40000400000 */
[----:B------:R-:W-:Y:S02]  /*7efc0*/  FFMA.FTZ R24, R27, R24, 0.1716887056827545166 ;  /* 0x3e2fcf2a1b187423 */ /* 0x000fe40000010018 */
[----:B------:R-:W-:Y:S02]  /*7efd0*/  FMUL R28, R21, R28 ;  /* 0x0000001c151c7220 */ /* 0x000fe40000400000 */
[----:B------:R-:W-:Y:S02]  /*7efe0*/  FMUL R26, R22, R26 ;  /* 0x0000001a161a7220 */ /* 0x000fe40000400000 */
[----:B------:R-:W-:Y:S01]  /*7eff0*/  FMUL R25, R23, R25 ;  /* 0x0000001917197220 */ /* 0x000fe20000400000 */
[----:B------:R0:W-:Y:S01]  /*7f000*/  STL [R1+0x2058], R2 ;  /* 0x0020580201007387 */ /* 0x0001e20000100800 */
[----:B------:R-:W-:-:S02]  /*7f010*/  FFMA.FTZ R24, R27, R24, -0.17900948226451873779 ;  /* 0xbe374e431b187423 */ /* 0x000fc40000010018 */
[----:B------:R-:W-:Y:S01]  /*7f020*/  FFMA.FTZ R28, R21, 1.4426950216293334961, R28 ;  /* 0x3fb8aa3b151c7823 */ /* 0x000fe2000001001c */
[----:B------:R-:W2:Y:S01]  /*7f030*/  LDL R29, [R1+0xd0] ;  /* 0x0000d000011d7983 */ /* 0x000ea20000100800 */
[C---:B------:R-:W-:Y:S02]  /*7f040*/  FMUL R26, R22.reuse, R26 ;  /* 0x0000001a161a7220 */ /* 0x040fe40000400000 */
[----:B------:R-:W-:Y:S02]  /*7f050*/  FFMA.FTZ R23, R23, 1.4426950216293334961, R25 ;  /* 0x3fb8aa3b17177823 */ /* 0x000fe40000010019 */
[----:B------:R-:W-:Y:S01]  /*7f060*/  FFMA.FTZ R24, R27, R24, 0.20512372255325317383 ;  /* 0x3e520bf41b187423 */ /* 0x000fe20000010018 */
[----:B0-----:R-:W4:Y:S01]  /*7f070*/  LDL.LU R2, [R1+0x4c] ;  /* 0x00004c0001027983 */ /* 0x001f220000300800 */
[----:B------:R-:W-:-:S03]  /*7f080*/  FFMA.FTZ R26, R22, 1.4426950216293334961, R26 ;  /* 0x3fb8aa3b161a7823 */ /* 0x000fc6000001001a */
[----:B------:R-:W2:Y:S04]  /*7f090*/  LDL R21, [R1+0xd4] ;  /* 0x0000d40001157983 */ /* 0x000ea80000100800 */
[----:B------:R0:W-:Y:S04]  /*7f0a0*/  STL [R1+0x1c], R28 ;  /* 0x00001c1c01007387 */ /* 0x0001e80000100800 */
[----:B0-----:R-:W2:Y:S04]  /*7f0b0*/  LDL.LU R28, [R1+0x40] ;  /* 0x00004000011c7983 */ /* 0x001ea80000300800 */
[----:B------:R-:W2:Y:S04]  /*7f0c0*/  LDL.LU R25, [R1+0x44] ;  /* 0x0000440001197983 */ /* 0x000ea80000300800 */
[----:B------:R0:W-:Y:S02]  /*7f0d0*/  STL [R1+0x18], R23 ;  /* 0x0000181701007387 */ /* 0x0001e40000100800 */
[----:B0-----:R-:W-:-:S02]  /*7f0e0*/  FFMA.FTZ R23, R27, R24, -0.24046532809734344482 ;  /* 0xbe763c8b1b177423 */ /* 0x001fc40000010018 */
[----:B------:R-:W4:Y:S04]  /*7f0f0*/  LDL R24, [R1+0xdc] ;  /* 0x0000dc0001187983 */ /* 0x000f280000100800 */
[----:B------:R-:W3:Y:S04]  /*7f100*/  LDL.LU R22, [R1+0x48] ;  /* 0x0000480001167983 */ /* 0x000ee80000300800 */
[----:B------:R0:W-:Y:S04]  /*7f110*/  STL [R1+0x14], R26 ;  /* 0x0000141a01007387 */ /* 0x0001e80000100800 */
[----:B0-----:R-:W3:Y:S01]  /*7f120*/  LDL R26, [R1+0xd8] ;  /* 0x0000d800011a7983 */ /* 0x001ee20000100800 */
[----:B------:R-:W-:-:S04]  /*7f130*/  FFMA.FTZ R23, R27, R23, 0.28857114911079406738 ;  /* 0x3e93bf991b177423 */ /* 0x000fc80000010017 */
[----:B------:R-:W-:-:S04]  /*7f140*/  FFMA.FTZ R23, R27, R23, -0.36067417263984680176 ;  /* 0xbeb8aa491b177423 */ /* 0x000fc80000010017 */
[----:B------:R-:W-:-:S04]  /*7f150*/  FFMA.FTZ R23, R27, R23, 0.48089820146560668945 ;  /* 0x3ef6384a1b177423 */ /* 0x000fc80000010017 */
[----:B------:R-:W-:-:S04]  /*7f160*/  FFMA.FTZ R23, R27, R23, -0.72134751081466674805 ;  /* 0xbf38aa3b1b177423 */ /* 0x000fc80000010017 */
[----:B------:R-:W-:-:S04]  /*7f170*/  FMUL R23, R27, R23 ;  /* 0x000000171b177220 */ /* 0x000fc80000400000 */
[----:B------:R-:W-:-:S04]  /*7f180*/  FMUL R23, R27, R23 ;  /* 0x000000171b177220 */ /* 0x000fc80000400000 */
[----:B------:R-:W-:Y:S01]  /*7f190*/  FFMA.FTZ R23, R27, 1.4426950216293334961, R23 ;  /* 0x3fb8aa3b1b177823 */ /* 0x000fe20000010017 */
[----:B--2---:R-:W-:Y:S01]  /*7f1a0*/  IADD3 R25, R21, -R25, RZ ;  /* 0x8000001915197210 */ /* 0x004fe20007ffe0ff */
[----:B----4-:R-:W-:Y:S02]  /*7f1b0*/  IMAD.IADD R24, R24, 0x1, -R2 ;  /* 0x0000000118187824 */ /* 0x010fe400078e0a02 */
[----:B------:R-:W2:Y:S02]  /*7f1c0*/  LDL.LU R2, [R1+0x2058] ;  /* 0x0020580001027983 */ /* 0x000ea40000300800 */
[----:B------:R-:W-:Y:S01]  /*7f1d0*/  FADD R24, R24, -1 ;  /* 0xbf80000018187421 */ /* 0x000fe20000000000 */
[----:B---3--:R-:W-:Y:S02]  /*7f1e0*/  IADD3 R26, R26, -R22, RZ ;  /* 0x800000161a1a7210 */ /* 0x008fe40007ffe0ff */
[----:B------:R-:W-:Y:S01]  /*7f1f0*/  IADD3 R22, R29, -R28, RZ ;  /* 0x8000001c1d167210 */ /* 0x000fe20007ffe0ff */
[----:B------:R-:W-:-:S02]  /*7f200*/  IMAD.MOV.U32 R28, RZ, RZ, 0x3dc6b27f ;  /* 0x3dc6b27fff1c7424 */ /* 0x000fc400078e00ff */
[----:B------:R-:W-:Y:S02]  /*7f210*/  FADD R26, R26, -1 ;  /* 0xbf8000001a1a7421 */ /* 0x000fe40000000000 */
[-C--:B------:R-:W-:Y:S02]  /*7f220*/  FFMA.FTZ R21, R24, R28.reuse, -0.16845393180847167969 ;  /* 0xbe2c7f3018157423 */ /* 0x080fe4000001001c */
[----:B------:R-:W-:Y:S02]  /*7f230*/  FFMA.FTZ R29, R26, R28, -0.16845393180847167969 ;  /* 0xbe2c7f301a1d7423 */ /* 0x000fe4000001001c */
[----:B------:R-:W-:Y:S02]  /*7f240*/  FFMA.FTZ R21, R24, R21, 0.1716887056827545166 ;  /* 0x3e2fcf2a18157423 */ /* 0x000fe40000010015 */
[----:B------:R-:W-:Y:S02]  /*7f250*/  FFMA.FTZ R29, R26, R29, 0.1716887056827545166 ;  /* 0x3e2fcf2a1a1d7423 */ /* 0x000fe4000001001d */
[----:B------:R-:W-:-:S02]  /*7f260*/  FFMA.FTZ R21, R24, R21, -0.17900948226451873779 ;  /* 0xbe374e4318157423 */ /* 0x000fc40000010015 */
[----:B------:R-:W-:Y:S02]  /*7f270*/  FFMA.FTZ R29, R26, R29, -0.17900948226451873779 ;  /* 0xbe374e431a1d7423 */ /* 0x000fe4000001001d */
[----:B------:R-:W-:Y:S02]  /*7f280*/  FFMA.FTZ R21, R24, R21, 0.20512372255325317383 ;  /* 0x3e520bf418157423 */ /* 0x000fe40000010015 */
[----:B------:R-:W-:Y:S02]  /*7f290*/  FFMA.FTZ R29, R26, R29, 0.20512372255325317383 ;  /* 0x3e520bf41a1d7423 */ /* 0x000fe4000001001d */
[----:B------:R-:W-:Y:S02]  /*7f2a0*/  FFMA.FTZ R21, R24, R21, -0.24046532809734344482 ;  /* 0xbe763c8b18157423 */ /* 0x000fe40000010015 */
[----:B------:R-:W-:Y:S02]  /*7f2b0*/  FFMA.FTZ R29, R26, R29, -0.24046532809734344482 ;  /* 0xbe763c8b1a1d7423 */ /* 0x000fe4000001001d */
[----:B------:R-:W-:-:S02]  /*7f2c0*/  FFMA.FTZ R21, R24, R21, 0.28857114911079406738 ;  /* 0x3e93bf9918157423 */ /* 0x000fc40000010015 */
[----:B------:R-:W-:Y:S02]  /*7f2d0*/  FFMA.FTZ R29, R26, R29, 0.28857114911079406738 ;  /* 0x3e93bf991a1d7423 */ /* 0x000fe4000001001d */
[----:B------:R-:W-:Y:S02]  /*7f2e0*/  FFMA.FTZ R21, R24, R21, -0.36067417263984680176 ;  /* 0xbeb8aa4918157423 */ /* 0x000fe40000010015 */
[----:B------:R-:W-:Y:S02]  /*7f2f0*/  FFMA.FTZ R29, R26, R29, -0.36067417263984680176 ;  /* 0xbeb8aa491a1d7423 */ /* 0x000fe4000001001d */
[----:B------:R-:W-:Y:S02]  /*7f300*/  FFMA.FTZ R21, R24, R21, 0.48089820146560668945 ;  /* 0x3ef6384a18157423 */ /* 0x000fe40000010015 */
[----:B------:R-:W-:Y:S02]  /*7f310*/  FFMA.FTZ R29, R26, R29, 0.48089820146560668945 ;  /* 0x3ef6384a1a1d7423 */ /* 0x000fe4000001001d */
[----:B------:R-:W-:-:S02]  /*7f320*/  FFMA.FTZ R21, R24, R21, -0.72134751081466674805 ;  /* 0xbf38aa3b18157423 */ /* 0x000fc40000010015 */
[----:B------:R-:W-:Y:S02]  /*7f330*/  FFMA.FTZ R29, R26, R29, -0.72134751081466674805 ;  /* 0xbf38aa3b1a1d7423 */ /* 0x000fe4000001001d */
[----:B------:R-:W-:Y:S02]  /*7f340*/  FMUL R21, R24, R21 ;  /* 0x0000001518157220 */ /* 0x000fe40000400000 */
[----:B------:R-:W-:Y:S02]  /*7f350*/  FMUL R29, R26, R29 ;  /* 0x0000001d1a1d7220 */ /* 0x000fe40000400000 */
[----:B------:R-:W-:Y:S01]  /*7f360*/  FMUL R21, R24, R21 ;  /* 0x0000001518157220 */ /* 0x000fe20000400000 */
[----:B------:R-:W-:Y:S01]  /*7f370*/  STL [R1+0x10], R23 ;  /* 0x0000101701007387 */ /* 0x000fe20000100800 */
[----:B------:R-:W-:Y:S02]  /*7f380*/  FMUL R29, R26, R29 ;  /* 0x0000001d1a1d7220 */ /* 0x000fe40000400000 */
[----:B------:R-:W-:Y:S01]  /*7f390*/  FFMA.FTZ R24, R24, 1.4426950216293334961, R21 ;  /* 0x3fb8aa3b18187823 */ /* 0x000fe20000010015 */
[----:B------:R-:W3:Y:S01]  /*7f3a0*/  LDL R27, [R1+0xb8] ;  /* 0x0000b800011b7983 */ /* 0x000ee20000100800 */
[----:B------:R-:W-:-:S03]  /*7f3b0*/  FFMA.FTZ R29, R26, 1.4426950216293334961, R29 ;  /* 0x3fb8aa3b1a1d7823 */ /* 0x000fc6000001001d */
[----:B------:R-:W4:Y:S04]  /*7f3c0*/  LDL R21, [R1+0xcc] ;  /* 0x0000cc0001157983 */ /* 0x000f280000100800 */
[----:B------:R0:W-:Y:S04]  /*7f3d0*/  STL [R1+0xc], R24 ;  /* 0x00000c1801007387 */ /* 0x0001e80000100800 */
[----:B0-----:R-:W2:Y:S04]  /*7f3e0*/  LDL R24, [R1+0xc0] ;  /* 0x0000c00001187983 */ /* 0x001ea80000100800 */
[----:B------:R-:W4:Y:S01]  /*7f3f0*/  LDL.LU R26, [R1+0x10c] ;  /* 0x00010c00011a7983 */ /* 0x000f220000300800 */
[----:B------:R-:W-:-:S04]  /*7f400*/  FADD R25, R25, -1 ;  /* 0xbf80000019197421 */ /* 0x000fc80000000000 */
[----:B------:R-:W-:-:S04]  /*7f410*/  FFMA.FTZ R28, R25, R28, -0.16845393180847167969 ;  /* 0xbe2c7f30191c7423 */ /* 0x000fc8000001001c */
[----:B------:R-:W-:-:S04]  /*7f420*/  FFMA.FTZ R28, R25, R28, 0.1716887056827545166 ;  /* 0x3e2fcf2a191c7423 */ /* 0x000fc8000001001c */
[----:B------:R-:W-:-:S04]  /*7f430*/  FFMA.FTZ R28, R25, R28, -0.17900948226451873779 ;  /* 0xbe374e43191c7423 */ /* 0x000fc8000001001c */
[----:B------:R-:W-:-:S04]  /*7f440*/  FFMA.FTZ R28, R25, R28, 0.20512372255325317383 ;  /* 0x3e520bf4191c7423 */ /* 0x000fc8000001001c */
[C---:B------:R-:W-:Y:S01]  /*7f450*/  FFMA.FTZ R28, R25.reuse, R28, -0.24046532809734344482 ;  /* 0xbe763c8b191c7423 */ /* 0x040fe2000001001c */
[----:B------:R-:W-:Y:S01]  /*7f460*/  MOV R23, 0x3dc6b27f ;  /* 0x3dc6b27f00177802 */ /* 0x000fe20000000f00 */
[----:B------:R-:W-:Y:S02]  /*7f470*/  FADD R22, R22, -1 ;  /* 0xbf80000016167421 */ /* 0x000fe40000000000 */
[C---:B------:R-:W-:Y:S02]  /*7f480*/  FFMA.FTZ R28, R25.reuse, R28, 0.28857114911079406738 ;  /* 0x3e93bf99191c7423 */ /* 0x040fe4000001001c */
[C---:B------:R-:W-:Y:S02]  /*7f490*/  FFMA.FTZ R23, R22.reuse, R23, -0.16845393180847167969 ;  /* 0xbe2c7f3016177423 */ /* 0x040fe40000010017 */
[----:B------:R-:W-:Y:S02]  /*7f4a0*/  FFMA.FTZ R28, R25, R28, -0.36067417263984680176 ;  /* 0xbeb8aa49191c7423 */ /* 0x000fe4000001001c */
[----:B------:R-:W-:-:S02]  /*7f4b0*/  FFMA.FTZ R23, R22, R23, 0.1716887056827545166 ;  /* 0x3e2fcf2a16177423 */ /* 0x000fc40000010017 */
[C---:B------:R-:W-:Y:S02]  /*7f4c0*/  FFMA.FTZ R28, R25.reuse, R28, 0.48089820146560668945 ;  /* 0x3ef6384a191c7423 */ /* 0x040fe4000001001c */
[C---:B------:R-:W-:Y:S02]  /*7f4d0*/  FFMA.FTZ R23, R22.reuse, R23, -0.17900948226451873779 ;  /* 0xbe374e4316177423 */ /* 0x040fe40000010017 */
[C---:B------:R-:W-:Y:S02]  /*7f4e0*/  FFMA.FTZ R28, R25.reuse, R28, -0.72134751081466674805 ;  /* 0xbf38aa3b191c7423 */ /* 0x040fe4000001001c */
[C---:B------:R-:W-:Y:S02]  /*7f4f0*/  FFMA.FTZ R23, R22.reuse, R23, 0.20512372255325317383 ;  /* 0x3e520bf416177423 */ /* 0x040fe40000010017 */
[----:B------:R-:W-:Y:S02]  /*7f500*/  FMUL R28, R25, R28 ;  /* 0x0000001c191c7220 */ /* 0x000fe40000400000 */
[----:B------:R-:W-:-:S02]  /*7f510*/  FFMA.FTZ R23, R22, R23, -0.24046532809734344482 ;  /* 0xbe763c8b16177423 */ /* 0x000fc40000010017 */
[C---:B------:R-:W-:Y:S01]  /*7f520*/  FMUL R28, R25.reuse, R28 ;  /* 0x0000001c191c7220 */ /* 0x040fe20000400000 */
[----:B------:R0:W-:Y:S01]  /*7f530*/  STL [R1+0x8], R29 ;  /* 0x0000081d01007387 */ /* 0x0001e20000100800 */
[C---:B------:R-:W-:Y:S02]  /*7f540*/  FFMA.FTZ R23, R22.reuse, R23, 0.28857114911079406738 ;  /* 0x3e93bf9916177423 */ /* 0x040fe40000010017 */
[----:B------:R-:W-:Y:S01]  /*7f550*/  FFMA.FTZ R28, R25, 1.4426950216293334961, R28 ;  /* 0x3fb8aa3b191c7823 */ /* 0x000fe2000001001c */
[----:B0-----:R-:W3:Y:S04]  /*7f560*/  LDL.LU R29, [R1+0x100] ;  /* 0x00010000011d7983 */ /* 0x001ee80000300800 */
[----:B------:R-:W2:Y:S04]  /*7f570*/  LDL R25, [R1+0xbc] ;  /* 0x0000bc0001197983 */ /* 0x000ea80000100800 */
[----:B------:R0:W-:Y:S04]  /*7f580*/  STL [R1+0x53c], R28 ;  /* 0x00053c1c01007387 */ /* 0x0001e80000100800 */
[----:B0-----:R-:W2:Y:S01]  /*7f590*/  LDL.LU R28, [R1+0x104] ;  /* 0x00010400011c7983 */ /* 0x001ea20000300800 */
[----:B----4-:R-:W-:Y:S01]  /*7f5a0*/  IADD3 R21, R21, -R26, RZ ;  /* 0x8000001a15157210 */ /* 0x010fe20007ffe0ff */
[----:B------:R-:W-:-:S02]  /*7f5b0*/  FFMA.FTZ R26, R22, R23, -0.36067417263984680176 ;  /* 0xbeb8aa49161a7423 */ /* 0x000fc40000010017 */
[----:B------:R-:W4:Y:S02]  /*7f5c0*/  LDL.LU R23, [R1+0x108] ;  /* 0x0001080001177983 */ /* 0x000f240000300800 */
[----:B------:R-:W-:Y:S02]  /*7f5d0*/  FADD R21, R21, -1 ;  /* 0xbf80000015157421 */ /* 0x000fe40000000000 */
[----:B------:R-:W-:-:S04]  /*7f5e0*/  FFMA.FTZ R26, R22, R26, 0.48089820146560668945 ;  /* 0x3ef6384a161a7423 */ /* 0x000fc8000001001a */
[----:B------:R-:W-:-:S04]  /*7f5f0*/  FFMA.FTZ R26, R22, R26, -0.72134751081466674805 ;  /* 0xbf38aa3b161a7423 */ /* 0x000fc8000001001a */
[----:B------:R-:W-:-:S04]  /*7f600*/  FMUL R26, R22, R26 ;  /* 0x0000001a161a7220 */ /* 0x000fc80000400000 */
[----:B------:R-:W-:-:S04]  /*7f610*/  FMUL R26, R22, R26 ;  /* 0x0000001a161a7220 */ /* 0x000fc80000400000 */
[----:B------:R-:W-:Y:S01]  /*7f620*/  FFMA.FTZ R22, R22, 1.4426950216293334961, R26 ;  /* 0x3fb8aa3b16167823 */ /* 0x000fe2000001001a */
[----:B------:R-:W-:Y:S01]  /*7f630*/  MOV R26, 0x3dc6b27f ;  /* 0x3dc6b27f001a7802 */ /* 0x000fe20000000f00 */
[----:B--2---:R-:W-:-:S04]  /*7f640*/  IMAD.IADD R24, R24, 0x1, -R28 ;  /* 0x0000000118187824 */ /* 0x004fc800078e0a1c */
[----:B------:R-:W-:Y:S01]  /*7f650*/  FADD R24, R24, -1 ;  /* 0xbf80000018187421 */ /* 0x000fe20000000000 */
[----:B------:R-:W-:Y:S04]  /*7f660*/  STL [R1], R22 ;  /* 0x0000001601007387 */ /* 0x000fe80000100800 */
[----:B------:R0:W-:Y:S04]  /*7f670*/  STL [R1+0x2054], R5 ;  /* 0x0020540501007387 */ /* 0x0001e80000100800 */
[----:B0-----:R-:W2:Y:S01]  /*7f680*/  LDL.LU R5, [R1+0x11c] ;  /* 0x00011c0001057983 */ /* 0x001ea20000300800 */
[----:B----4-:R-:W-:-:S02]  /*7f690*/  IADD3 R25, R25, -R23, RZ ;  /* 0x8000001719197210 */ /* 0x010fc40007ffe0ff */
[----:B---3--:R-:W-:Y:S02]  /*7f6a0*/  IADD3 R23, R27, -R29, RZ ;  /* 0x8000001d1b177210 */ /* 0x008fe40007ffe0ff */
[----:B------:R-:W-:Y:S01]  /*7f6b0*/  MOV R29, 0x3dc6b27f ;  /* 0x3dc6b27f001d7802 */ /* 0x000fe20000000f00 */
[----:B------:R-:W-:-:S04]  /*7f6c0*/  FADD R25, R25, -1 ;  /* 0xbf80000019197421 */ /* 0x000fc80000000000 */
[-C--:B------:R-:W-:Y:S02]  /*7f6d0*/  FFMA.FTZ R27, R21, R29.reuse, -0.16845393180847167969 ;  /* 0xbe2c7f30151b7423 */ /* 0x080fe4000001001d */
[----:B------:R-:W-:Y:S02]  /*7f6e0*/  FFMA.FTZ R28, R25, R29, -0.16845393180847167969 ;  /* 0xbe2c7f30191c7423 */ /* 0x000fe4000001001d */
[----:B------:R-:W-:Y:S02]  /*7f6f0*/  FFMA.FTZ R27, R21, R27, 0.1716887056827545166 ;  /* 0x3e2fcf2a151b7423 */ /* 0x000fe4000001001b */
        /* <DEDUP_REMOVED lines=17> */
[----:B------:R-:W-:Y:S02]  /*7f810*/  FFMA.FTZ R27, R21, R27, 0.48089820146560668945 ;  /* 0x3ef6384a151b7423 */ /* 0x000fe4000001001b */
[----:B------:R-:W-:Y:S02]  /*7f820*/  FFMA.FTZ R29, R24, R29, -0.36067417263984680176 ;  /* 0xbeb8aa49181d7423 */ /* 0x000fe4000001001d */
[----:B------:R-:W-:Y:S02]  /*7f830*/  FFMA.FTZ R28, R25, R28, 0.48089820146560668945 ;  /* 0x3ef6384a191c7423 */ /* 0x000fe4000001001c */
[----:B------:R-:W-:-:S02]  /*7f840*/  FFMA.FTZ R27, R21, R27, -0.72134751081466674805 ;  /* 0xbf38aa3b151b7423 */ /* 0x000fc4000001001b */
[C---:B------:R-:W-:Y:S02]  /*7f850*/  FFMA.FTZ R29, R24.reuse, R29, 0.48089820146560668945 ;  /* 0x3ef6384a181d7423 */ /* 0x040fe4000001001d */
[----:B------:R-:W-:Y:S02]  /*7f860*/  FFMA.FTZ R28, R25, R28, -0.72134751081466674805 ;  /* 0xbf38aa3b191c7423 */ /* 0x000fe4000001001c */
[----:B------:R-:W-:Y:S02]  /*7f870*/  FMUL R27, R21, R27 ;  /* 0x0000001b151b7220 */ /* 0x000fe40000400000 */
[----:B------:R-:W-:Y:S02]  /*7f880*/  FFMA.FTZ R29, R24, R29, -0.72134751081466674805 ;  /* 0xbf38aa3b181d7423 */ /* 0x000fe4000001001d */
[----:B------:R-:W-:Y:S02]  /*7f890*/  FMUL R28, R25, R28 ;  /* 0x0000001c191c7220 */ /* 0x000fe40000400000 */
[----:B------:R-:W-:-:S02]  /*7f8a0*/  FMUL R27, R21, R27 ;  /* 0x0000001b151b7220 */ /* 0x000fc40000400000 */
[C---:B------:R-:W-:Y:S02]  /*7f8b0*/  FMUL R29, R24.reuse, R29 ;  /* 0x0000001d181d7220 */ /* 0x040fe40000400000 */
[----:B------:R-:W-:Y:S02]  /*7f8c0*/  FMUL R28, R25, R28 ;  /* 0x0000001c191c7220 */ /* 0x000fe40000400000 */
[----:B------:R-:W-:Y:S02]  /*7f8d0*/  FADD R23, R23, -1 ;  /* 0xbf80000017177421 */ /* 0x000fe40000000000 */
[----:B------:R-:W-:Y:S02]  /*7f8e0*/  FFMA.FTZ R27, R21, 1.4426950216293334961, R27 ;  /* 0x3fb8aa3b151b7823 */ /* 0x000fe4000001001b */
[----:B------:R-:W-:Y:S01]  /*7f8f0*/  FMUL R29, R24, R29 ;  /* 0x0000001d181d7220 */ /* 0x000fe20000400000 */
[----:B------:R-:W2:Y:S01]  /*7f900*/  LDL R21, [R1+0xb4] ;  /* 0x0000b40001157983 */ /* 0x000ea20000100800 */
[----:B------:R-:W-:-:S02]  /*7f910*/  FFMA.FTZ R28, R25, 1.4426950216293334961, R28 ;  /* 0x3fb8aa3b191c7823 */ /* 0x000fc4000001001c */
[----:B------:R-:W-:Y:S02]  /*7f920*/  FFMA.FTZ R22, R23, R26, -0.16845393180847167969 ;  /* 0xbe2c7f3017167423 */ /* 0x000fe4000001001a */
[----:B------:R-:W3:Y:S01]  /*7f930*/  LDL R26, [R1+0xa8] ;  /* 0x0000a800011a7983 */ /* 0x000ee20000100800 */
[----:B------:R-:W-:-:S03]  /*7f940*/  FFMA.FTZ R29, R24, 1.4426950216293334961, R29 ;  /* 0x3fb8aa3b181d7823 */ /* 0x000fc6000001001d */
[----:B------:R0:W-:Y:S04]  /*7f950*/  STL [R1+0x538], R27 ;  /* 0x0005381b01007387 */ /* 0x0001e80000100800 */
[----:B------:R-:W4:Y:S04]  /*7f960*/  LDL R25, [R1+0xb0] ;  /* 0x0000b00001197983 */ /* 0x000f280000100800 */
[----:B0-----:R-:W3:Y:S04]  /*7f970*/  LDL R27, [R1+0xac] ;  /* 0x0000ac00011b7983 */ /* 0x001ee80000100800 */
[----:B------:R0:W-:Y:S04]  /*7f980*/  STL [R1+0x52c], R28 ;  /* 0x00052c1c01007387 */ /* 0x0001e80000100800 */
[----:B0-----:R-:W3:Y:S04]  /*7f990*/  LDL.LU R28, [R1+0x110] ;  /* 0x00011000011c7983 */ /* 0x001ee80000300800 */
[----:B------:R-:W4:Y:S04]  /*7f9a0*/  LDL.LU R24, [R1+0x118] ;  /* 0x0001180001187983 */ /* 0x000f280000300800 */
[----:B------:R0:W-:Y:S04]  /*7f9b0*/  STL [R1+0x528], R29 ;  /* 0x0005281d01007387 */ /* 0x0001e80000100800 */
[----:B0-----:R-:W3:Y:S01]  /*7f9c0*/  LDL.LU R29, [R1+0x114] ;  /* 0x00011400011d7983 */ /* 0x001ee20000300800 */
[----:B------:R-:W-:-:S04]  /*7f9d0*/  FFMA.FTZ R22, R23, R22, 0.1716887056827545166 ;  /* 0x3e2fcf2a17167423 */ /* 0x000fc80000010016 */
[----:B------:R-:W-:-:S04]  /*7f9e0*/  FFMA.FTZ R22, R23, R22, -0.17900948226451873779 ;  /* 0xbe374e4317167423 */ /* 0x000fc80000010016 */
[----:B------:R-:W-:-:S04]  /*7f9f0*/  FFMA.FTZ R22, R23, R22, 0.20512372255325317383 ;  /* 0x3e520bf417167423 */ /* 0x000fc80000010016 */
[----:B------:R-:W-:-:S04]  /*7fa00*/  FFMA.FTZ R22, R23, R22, -0.24046532809734344482 ;  /* 0xbe763c8b17167423 */ /* 0x000fc80000010016 */
[----:B------:R-:W-:-:S04]  /*7fa10*/  FFMA.FTZ R22, R23, R22, 0.28857114911079406738 ;  /* 0x3e93bf9917167423 */ /* 0x000fc80000010016 */
[----:B------:R-:W-:-:S04]  /*7fa20*/  FFMA.FTZ R22, R23, R22, -0.36067417263984680176 ;  /* 0xbeb8aa4917167423 */ /* 0x000fc80000010016 */
[----:B------:R-:W-:Y:S02]  /*7fa30*/  FFMA.FTZ R22, R23, R22, 0.48089820146560668945 ;  /* 0x3ef6384a17167423 */ /* 0x000fe40000010016 */
[----:B--2---:R-:W-:Y:S02]  /*7fa40*/  IMAD.IADD R21, R21, 0x1, -R5 ;  /* 0x0000000115157824 */ /* 0x004fe400078e0a05 */
[----:B------:R-:W2:Y:S02]  /*7fa50*/  LDL.LU R5, [R1+0x2054] ;  /* 0x0020540001057983 */ /* 0x000ea40000300800 */
[----:B------:R-:W-:Y:S01]  /*7fa60*/  FADD R21, R21, -1 ;  /* 0xbf80000015157421 */ /* 0x000fe20000000000 */
[----:B----4-:R-:W-:-:S05]  /*7fa70*/  IADD3 R25, R25, -R24, RZ ;  /* 0x8000001819197210 */ /* 0x010fca0007ffe0ff */
[----:B------:R-:W-:Y:S01]  /*7fa80*/  FADD R25, R25, -1 ;  /* 0xbf80000019197421 */ /* 0x000fe20000000000 */
[----:B---3--:R-:W-:Y:S01]  /*7fa90*/  IADD3 R24, R27, -R29, RZ ;  /* 0x8000001d1b187210 */ /* 0x008fe20007ffe0ff */
[----:B------:R-:W-:Y:S01]  /*7faa0*/  FFMA.FTZ R27, R23, R22, -0.72134751081466674805 ;  /* 0xbf38aa3b171b7423 */ /* 0x000fe20000010016 */
[----:B------:R-:W-:Y:S01]  /*7fab0*/  IADD3 R22, R26, -R28, RZ ;  /* 0x8000001c1a167210 */ /* 0x000fe20007ffe0ff */
[----:B------:R-:W-:Y:S02]  /*7fac0*/  IMAD.MOV.U32 R28, RZ, RZ, 0x3dc6b27f ;  /* 0x3dc6b27fff1c7424 */ /* 0x000fe400078e00ff */
[----:B------:R-:W-:Y:S02]  /*7fad0*/  FADD R24, R24, -1 ;  /* 0xbf80000018187421 */ /* 0x000fe40000000000 */
[-C--:B------:R-:W-:Y:S02]  /*7fae0*/  FFMA.FTZ R29, R21, R28.reuse, -0.16845393180847167969 ;  /* 0xbe2c7f30151d7423 */ /* 0x080fe4000001001c */
[----:B------:R-:W-:-:S02]  /*7faf0*/  FFMA.FTZ R26, R25, R28, -0.16845393180847167969 ;  /* 0xbe2c7f30191a7423 */ /* 0x000fc4000001001c */
[----:B------:R-:W-:Y:S02]  /*7fb00*/  FFMA.FTZ R29, R21, R29, 0.1716887056827545166 ;  /* 0x3e2fcf2a151d7423 */ /* 0x000fe4000001001d */
[----:B------:R-:W-:Y:S02]  /*7fb10*/  FMUL R27, R23, R27 ;  /* 0x0000001b171b7220 */ /* 0x000fe40000400000 */
[----:B------:R-:W-:Y:S02]  /*7fb20*/  FFMA.FTZ R28, R24, R28, -0.16845393180847167969 ;  /* 0xbe2c7f30181c7423 */ /* 0x000fe4000001001c */
[----:B------:R-:W-:Y:S02]  /*7fb30*/  FFMA.FTZ R26, R25, R26, 0.1716887056827545166 ;  /* 0x3e2fcf2a191a7423 */ /* 0x000fe4000001001a */
[----:B------:R-:W-:Y:S02]  /*7fb40*/  FFMA.FTZ R29, R21, R29, -0.17900948226451873779 ;  /* 0xbe374e43151d7423 */ /* 0x000fe4000001001d */
[----:B------:R-:W-:-:S02]  /*7fb50*/  FMUL R27, R23, R27 ;  /* 0x0000001b171b7220 */ /* 0x000fc40000400000 */
[C---:B------:R-:W-:Y:S02]  /*7fb60*/  FFMA.FTZ R28, R24.reuse, R28, 0.1716887056827545166 ;  /* 0x3e2fcf2a181c7423 */ /* 0x040fe4000001001c */
[----:B------:R-:W-:Y:S02]  /*7fb70*/  FFMA.FTZ R26, R25, R26, -0.17900948226451873779 ;  /* 0xbe374e43191a7423 */ /* 0x000fe4000001001a */
[----:B------:R-:W-:Y:S02]  /*7fb80*/  FFMA.FTZ R29, R21, R29, 0.20512372255325317383 ;  /* 0x3e520bf4151d7423 */ /* 0x000fe4000001001d */
[----:B------:R-:W-:Y:S01]  /*7fb90*/  FFMA.FTZ R23, R23, 1.4426950216293334961, R27 ;  /* 0x3fb8aa3b17177823 */ /* 0x000fe2000001001b */
[----:B------:R-:W-:Y:S01]  /*7fba0*/  MOV R27, 0x3dc6b27f ;  /* 0x3dc6b27f001b7802 */ /* 0x000fe20000000f00 */
[----:B------:R-:W-:Y:S02]  /*7fbb0*/  FFMA.FTZ R28, R24, R28, -0.17900948226451873779 ;  /* 0xbe374e43181c7423 */ /* 0x000fe4000001001c */
[----:B------:R-:W-:-:S02]  /*7fbc0*/  FFMA.FTZ R26, R25, R26, 0.20512372255325317383 ;  /* 0x3e520bf4191a7423 */ /* 0x000fc4000001001a */
[----:B------:R-:W-:Y:S02]  /*7fbd0*/  FADD R22, R22, -1 ;  /* 0xbf80000016167421 */ /* 0x000fe40000000000 */
[----:B------:R-:W-:Y:S01]  /*7fbe0*/  FFMA.FTZ R29, R21, R29, -0.24046532809734344482 ;  /* 0xbe763c8b151d7423 */ /* 0x000fe2000001001d */
[----:B------:R0:W-:Y:S01]  /*7fbf0*/  STL [R1+0x10c], R23 ;  /* 0x00010c1701007387 */ /* 0x0001e20000100800 */
[C---:B------:R-:W-:Y:S02]  /*7fc00*/  FFMA.FTZ R28, R24.reuse, R28, 0.20512372255325317383 ;  /* 0x3e520bf4181c7423 */ /* 0x040fe4000001001c */
[----:B------:R-:W-:Y:S02]  /*7fc10*/  FFMA.FTZ R26, R25, R26, -0.24046532809734344482 ;  /* 0xbe763c8b191a7423 */ /* 0x000fe4000001001a */
[----:B------:R-:W-:Y:S02]  /*7fc20*/  FFMA.FTZ R29, R21, R29, 0.28857114911079406738 ;  /* 0x3e93bf99151d7423 */ /* 0x000fe4000001001d */
[----:B------:R-:W-:-:S02]  /*7fc30*/  FFMA.FTZ R28, R24, R28, -0.24046532809734344482 ;  /* 0xbe763c8b181c7423 */ /* 0x000fc4000001001c */
[C---:B0-----:R-:W-:Y:S02]  /*7fc40*/  FFMA.FTZ R23, R22.reuse, R27, -0.16845393180847167969 ;  /* 0xbe2c7f3016177423 */ /* 0x041fe4000001001b */
[----:B------:R-:W-:Y:S02]  /*7fc50*/  FFMA.FTZ R26, R25, R26, 0.28857114911079406738 ;  /* 0x3e93bf99191a7423 */ /* 0x000fe4000001001a */
[----:B------:R-:W-:Y:S02]  /*7fc60*/  FFMA.FTZ R23, R22, R23, 0.1716887056827545166 ;  /* 0x3e2fcf2a16177423 */ /* 0x000fe40000010017 */
[----:B------:R-:W-:Y:S02]  /*7fc70*/  FFMA.FTZ R29, R21, R29, -0.36067417263984680176 ;  /* 0xbeb8aa49151d7423 */ /* 0x000fe4000001001d */
[----:B------:R-:W-:Y:S02]  /*7fc80*/  FFMA.FTZ R28, R24, R28, 0.28857114911079406738 ;  /* 0x3e93bf99181c7423 */ /* 0x000fe4000001001c */
[----:B------:R-:W-:-:S02]  /*7fc90*/  FFMA.FTZ R26, R25, R26, -0.36067417263984680176 ;  /* 0xbeb8aa49191a7423 */ /* 0x000fc4000001001a */
[----:B------:R-:W-:Y:S02]  /*7fca0*/  FFMA.FTZ R23, R22, R23, -0.17900948226451873779 ;  /* 0xbe374e4316177423 */ /* 0x000fe40000010017 */
[----:B------:R-:W-:Y:S02]  /*7fcb0*/  FFMA.FTZ R29, R21, R29, 0.48089820146560668945 ;  /* 0x3ef6384a151d7423 */ /* 0x000fe4000001001d */
[----:B------:R-:W-:Y:S02]  /*7fcc0*/  FFMA.FTZ R28, R24, R28, -0.36067417263984680176 ;  /* 0xbeb8aa49181c7423 */ /* 0x000fe4000001001c */
[----:B------:R-:W-:Y:S02]  /*7fcd0*/  FFMA.FTZ R26, R25, R26, 0.48089820146560668945 ;  /* 0x3ef6384a191a7423 */ /* 0x000fe4000001001a */
[----:B------:R-:W-:Y:S02]  /*7fce0*/  FFMA.FTZ R23, R22, R23, 0.20512372255325317383 ;  /* 0x3e520bf416177423 */ /* 0x000fe40000010017 */
[----:B------:R-:W-:-:S02]  /*7fcf0*/  FFMA.FTZ R29, R21, R29, -0.72134751081466674805 ;  /* 0xbf38aa3b151d7423 */ /* 0x000fc4000001001d */
[----:B------:R-:W-:Y:S02]  /*7fd00*/  FFMA.FTZ R28, R24, R28, 0.48089820146560668945 ;  /* 0x3ef6384a181c7423 */ /* 0x000fe4000001001c */
[----:B------:R-:W-:Y:S02]  /*7fd10*/  FFMA.FTZ R26, R25, R26, -0.72134751081466674805 ;  /* 0xbf38aa3b191a7423 */ /* 0x000fe4000001001a */
[----:B------:R-:W-:Y:S02]  /*7fd20*/  FFMA.FTZ R23, R22, R23, -0.24046532809734344482 ;  /* 0xbe763c8b16177423 */ /* 0x000fe40000010017 */
[----:B------:R-:W-:Y:S02]  /*7fd30*/  FMUL R29, R21, R29 ;  /* 0x0000001d151d7220 */ /* 0x000fe40000400000 */
[----:B------:R-:W-:Y:S02]  /*7fd40*/  FFMA.FTZ R28, R24, R28, -0.72134751081466674805 ;  /* 0xbf38aa3b181c7423 */ /* 0x000fe4000001001c */
[----:B------:R-:W-:-:S02]  /*7fd50*/  FMUL R26, R25, R26 ;  /* 0x0000001a191a7220 */ /* 0x000fc40000400000 */
[----:B------:R-:W-:Y:S02]  /*7fd60*/  FFMA.FTZ R23, R22, R23, 0.28857114911079406738 ;  /* 0x3e93bf9916177423 */ /* 0x000fe40000010017 */
[----:B------:R-:W-:Y:S02]  /*7fd70*/  FMUL R29, R21, R29 ;  /* 0x0000001d151d7220 */ /* 0x000fe40000400000 */
[----:B------:R-:W-:Y:S02]  /*7fd80*/  FMUL R28, R24, R28 ;  /* 0x0000001c181c7220 */ /* 0x000fe40000400000 */
[----:B------:R-:W-:Y:S02]  /*7fd90*/  FMUL R26, R25, R26 ;  /* 0x0000001a191a7220 */ /* 0x000fe40000400000 */
[----:B------:R-:W-:Y:S02]  /*7fda0*/  FFMA.FTZ R23, R22, R23, -0.36067417263984680176 ;  /* 0xbeb8aa4916177423 */ /* 0x000fe40000010017 */
[----:B------:R-:W-:Y:S01]  /*7fdb0*/  FFMA.FTZ R29, R21, 1.4426950216293334961, R29 ;  /* 0x3fb8aa3b151d7823 */ /* 0x000fe2000001001d */
[----:B------:R0:W-:Y:S01]  /*7fdc0*/  STL [R1+0x2050], R0 ;  /* 0x0020500001007387 */ /* 0x0001e20000100800 */
[----:B------:R-:W-:-:S02]  /*7fdd0*/  FMUL R28, R24, R28 ;  /* 0x0000001c181c7220 */ /* 0x000fc40000400000 */
[----:B------:R-:W-:Y:S02]  /*7fde0*/  FFMA.FTZ R26, R25, 1.4426950216293334961, R26 ;  /* 0x3fb8aa3b191a7823 */ /* 0x000fe4000001001a */
[----:B------:R-:W-:Y:S02]  /*7fdf0*/  FFMA.FTZ R23, R22, R23, 0.48089820146560668945 ;  /* 0x3ef6384a16177423 */ /* 0x000fe40000010017 */
[----:B------:R-:W-:Y:S01]  /*7fe00*/  FFMA.FTZ R28, R24, 1.4426950216293334961, R28 ;  /* 0x3fb8aa3b181c7823 */ /* 0x000fe2000001001c */
[----:B0-----:R-:W3:Y:S04]  /*7fe10*/  LDL.LU R0, [R1+0x508] ;  /* 0x0005080001007983 */ /* 0x001ee80000300800 */
[----:B------:R-:W4:Y:S04]  /*7fe20*/  LDL R27, [R1+0x78] ;  /* 0x00007800011b7983 */ /* 0x000f280000100800 */
[----:B------:R-:W2:Y:S04]  /*7fe30*/  LDL R21, [R1+0x80] ;  /* 0x0000800001157983 */ /* 0x000ea80000100800 */
[----:B------:R0:W-:Y:S04]  /*7fe40*/  STL [R1+0x108], R29 ;  /* 0x0001081d01007387 */ /* 0x0001e80000100800 */
[----:B0-----:R-:W4:Y:S04]  /*7fe50*/  LDL.LU R29, [R1+0x13c] ;  /* 0x00013c00011d7983 */ /* 0x001f280000300800 */
[----:B------:R-:W2:Y:S04]  /*7fe60*/  LDL.LU R25, [R1+0x500] ;  /* 0x0005000001197983 */ /* 0x000ea80000300800 */
[----:B------:R0:W-:Y:S04]  /*7fe70*/  STL [R1+0x104], R26 ;  /* 0x0001041a01007387 */ /* 0x0001e80000100800 */
[----:B------:R-:W3:Y:S01]  /*7fe80*/  LDL R24, [R1+0x98] ;  /* 0x0000980001187983 */ /* 0x000ee20000100800 */
[----:B0-----:R-:W-:-:S03]  /*7fe90*/  FFMA.FTZ R26, R22, R23, -0.72134751081466674805 ;  /* 0xbf38aa3b161a7423 */ /* 0x001fc60000010017 */
[----:B------:R-:W3:Y:S04]  /*7fea0*/  LDL R23, [R1+0x7c] ;  /* 0x00007c0001177983 */ /* 0x000ee80000100800 */
[----:B------:R0:W-:Y:S04]  /*7feb0*/  STL [R1+0x100], R28 ;  /* 0x0001001c01007387 */ /* 0x0001e80000100800 */
[----:B0-----:R-:W3:Y:S01]  /*7fec0*/  LDL.LU R28, [R1+0x504] ;  /* 0x00050400011c7983 */ /* 0x001ee20000300800 */
[----:B------:R-:W-:-:S04]  /*7fed0*/  FMUL R26, R22, R26 ;  /* 0x0000001a161a7220 */ /* 0x000fc80000400000 */
[----:B------:R-:W-:-:S04]  /*7fee0*/  FMUL R26, R22, R26 ;  /* 0x0000001a161a7220 */ /* 0x000fc80000400000 */
[----:B------:R-:W-:Y:S02]  /*7fef0*/  FFMA.FTZ R22, R22, 1.4426950216293334961, R26 ;  /* 0x3fb8aa3b16167823 */ /* 0x000fe4000001001a */
[----:B--2---:R-:W-:Y:S01]  /*7ff00*/  IMAD.IADD R21, R21, 0x1, -R25 ;  /* 0x0000000115157824 */ /* 0x004fe200078e0a19 */
[----:B----4-:R-:W-:Y:S02]  /*7ff10*/  IADD3 R25, R27, -R29, RZ ;  /* 0x8000001d1b197210 */ /* 0x010fe40007ffe0ff */
[----:B------:R-:W-:Y:S02]  /*7ff20*/  MOV R29, 0x3dc6b27f ;  /* 0x3dc6b27f001d7802 */ /* 0x000fe40000000f00 */
[----:B---3--:R-:W-:Y:S01]  /*7ff30*/  IADD3 R24, R24, -R0, RZ ;  /* 0x8000000018187210 */ /* 0x008fe20007ffe0ff */
[----:B------:R-:W-:Y:S01]  /*7ff40*/  FADD R21, R21, -1 ;  /* 0xbf80000015157421 */ /* 0x000fe20000000000 */
[----:B------:R-:W2:Y:S03]  /*7ff50*/  LDL.LU R0, [R1+0x2050] ;  /* 0x0020500001007983 */ /* 0x000ea60000300800 */
[----:B------:R-:W-:-:S04]  /*7ff60*/  FADD R24, R24, -1 ;  /* 0xbf80000018187421 */ /* 0x000fc80000000000 */
[----:B------:R-:W-:Y:S01]  /*7ff70*/  FFMA.FTZ R27, R24, R29, -0.16845393180847167969 ;  /* 0xbe2c7f30181b7423 */ /* 0x000fe2000001001d */
[----:B------:R0:W-:Y:S01]  /*7ff80*/  STL [R1+0x4c], R22 ;  /* 0x00004c1601007387 */ /* 0x0001e20000100800 */
[----:B------:R-:W-:-:S05]  /*7ff90*/  IADD3 R23, R23, -R28, RZ ;  /* 0x8000001c17177210 */ /* 0x000fca0007ffe0ff */
[----:B------:R-:W-:Y:S02]  /*7ffa0*/  FADD R23, R23, -1 ;  /* 0xbf80000017177421 */ /* 0x000fe40000000000 */
[----:B------:R-:W-:Y:S02]  /*7ffb0*/  FFMA.FTZ R27, R24, R27, 0.1716887056827545166 ;  /* 0x3e2fcf2a181b7423 */ /* 0x000fe4000001001b */
[-C--:B------:R-:W-:Y:S02]  /*7ffc0*/  FFMA.FTZ R28, R23, R29.reuse, -0.16845393180847167969 ;  /* 0xbe2c7f30171c7423 */ /* 0x080fe4000001001d */
[----:B0-----:R-:W-:Y:S02]  /*7ffd0*/  FADD R22, R25, -1 ;  /* 0xbf80000019167421 */ /* 0x001fe40000000000 */
[----:B------:R-:W-:Y:S02]  /*7ffe0*/  FFMA.FTZ R25, R23, R28, 0.1716887056827545166 ;  /* 0x3e2fcf2a17197423 */ /* 0x000fe4000001001c */
[----:B------:R-:W-:-:S02]  /*7fff0*/  FFMA.FTZ R26, R21, R29, -0.16845393180847167969 ;  /* 0xbe2c7f30151a7423 */ /* 0x000fc4000001001d */
[C---:B------:R-:W-:Y:S02]  /*80000*/  FFMA.FTZ R27, R24.reuse, R27, -0.17900948226451873779 ;  /* 0xbe374e43181b7423 */ /* 0x040fe4000001001b */
[----:B------:R-:W-:Y:S02]  /*80010*/  FFMA.FTZ R25, R23, R25, -0.17900948226451873779 ;  /* 0xbe374e4317197423 */ /* 0x000fe40000010019 */
[----:B------:R-:W-:Y:S02]  /*80020*/  FFMA.FTZ R26, R21, R26, 0.1716887056827545166 ;  /* 0x3e2fcf2a151a7423 */ /* 0x000fe4000001001a */
[----:B------:R-:W-:Y:S02]  /*80030*/  FFMA.FTZ R27, R24, R27, 0.20512372255325317383 ;  /* 0x3e520bf4181b7423 */ /* 0x000fe4000001001b */
[----:B------:R-:W-:Y:S02]  /*80040*/  FFMA.FTZ R25, R23, R25, 0.20512372255325317383 ;  /* 0x3e520bf417197423 */ /* 0x000fe40000010019 */
[----:B------:R-:W-:-:S02]  /*80050*/  FFMA.FTZ R26, R21, R26, -0.17900948226451873779 ;  /* 0xbe374e43151a7423 */ /* 0x000fc4000001001a */
[C---:B------:R-:W-:Y:S02]  /*80060*/  FFMA.FTZ R27, R24.reuse, R27, -0.24046532809734344482 ;  /* 0xbe763c8b181b7423 */ /* 0x040fe4000001001b */
[----:B------:R-:W-:Y:S02]  /*80070*/  FFMA.FTZ R25, R23, R25, -0.24046532809734344482 ;  /* 0xbe763c8b17197423 */ /* 0x000fe40000010019 */
[----:B------:R-:W-:Y:S02]  /*80080*/  FFMA.FTZ R26, R21, R26, 0.20512372255325317383 ;  /* 0x3e520bf4151a7423 */ /* 0x000fe4000001001a */
[----:B------:R-:W-:Y:S02]  /*80090*/  FFMA.FTZ R27, R24, R27, 0.28857114911079406738 ;  /* 0x3e93bf99181b7423 */ /* 0x000fe4000001001b */
[----:B------:R-:W-:Y:S02]  /*800a0*/  FFMA.FTZ R25, R23, R25, 0.28857114911079406738 ;  /* 0x3e93bf9917197423 */ /* 0x000fe40000010019 */
[----:B------:R-:W-:-:S02]  /*800b0*/  FFMA.FTZ R26, R21, R26, -0.24046532809734344482 ;  /* 0xbe763c8b151a7423 */ /* 0x000fc4000001001a */
[C---:B------:R-:W-:Y:S02]  /*800c0*/  FFMA.FTZ R27, R24.reuse, R27, -0.36067417263984680176 ;  /* 0xbeb8aa49181b7423 */ /* 0x040fe4000001001b */
[----:B------:R-:W-:Y:S02]  /*800d0*/  FFMA.FTZ R25, R23, R25, -0.36067417263984680176 ;  /* 0xbeb8aa4917197423 */ /* 0x000fe40000010019 */
[----:B------:R-:W-:Y:S02]  /*800e0*/  FFMA.FTZ R26, R21, R26, 0.28857114911079406738 ;  /* 0x3e93bf99151a7423 */ /* 0x000fe4000001001a */
[----:B------:R-:W-:Y:S02]  /*800f0*/  FFMA.FTZ R27, R24, R27, 0.48089820146560668945 ;  /* 0x3ef6384a181b7423 */ /* 0x000fe4000001001b */
[----:B------:R-:W-:Y:S02]  /*80100*/  FFMA.FTZ R25, R23, R25, 0.48089820146560668945 ;  /* 0x3ef6384a17197423 */ /* 0x000fe40000010019 */
[----:B------:R-:W-:-:S02]  /*80110*/  FFMA.FTZ R26, R21, R26, -0.36067417263984680176 ;  /* 0xbeb8aa49151a7423 */ /* 0x000fc4000001001a */
[C---:B------:R-:W-:Y:S02]  /*80120*/  FFMA.FTZ R27, R24.reuse, R27, -0.72134751081466674805 ;  /* 0xbf38aa3b181b7423 */ /* 0x040fe4000001001b */
[----:B------:R-:W-:Y:S02]  /*80130*/  FFMA.FTZ R25, R23, R25, -0.72134751081466674805 ;  /* 0xbf38aa3b17197423 */ /* 0x000fe40000010019 */
[----:B------:R-:W-:Y:S02]  /*80140*/  FFMA.FTZ R26, R21, R26, 0.48089820146560668945 ;  /* 0x3ef6384a151a7423 */ /* 0x000fe4000001001a */
[----:B------:R-:W-:Y:S02]  /*80150*/  FMUL R27, R24, R27 ;  /* 0x0000001b181b7220 */ /* 0x000fe40000400000 */
[----:B------:R-:W-:Y:S02]  /*80160*/  FMUL R25, R23, R25 ;  /* 0x0000001917197220 */ /* 0x000fe40000400000 */
[----:B------:R-:W-:-:S02]  /*80170*/  FFMA.FTZ R26, R21, R26, -0.72134751081466674805 ;  /* 0xbf38aa3b151a7423 */ /* 0x000fc4000001001a */
[----:B------:R-:W-:Y:S02]  /*80180*/  FMUL R27, R24, R27 ;  /* 0x0000001b181b7220 */ /* 0x000fe40000400000 */
[----:B------:R-:W-:Y:S02]  /*80190*/  FFMA.FTZ R28, R22, R29, -0.16845393180847167969 ;  /* 0xbe2c7f30161c7423 */ /* 0x000fe4000001001d */
[----:B------:R-:W-:Y:S02]  /*801a0*/  FMUL R25, R23, R25 ;  /* 0x0000001917197220 */ /* 0x000fe40000400000 */
[----:B------:R-:W-:Y:S02]  /*801b0*/  FMUL R26, R21, R26 ;  /* 0x0000001a151a7220 */ /* 0x000fe40000400000 */
[----:B------:R-:W-:Y:S01]  /*801c0*/  FFMA.FTZ R29, R24, 1.4426950216293334961, R27 ;  /* 0x3fb8aa3b181d7823 */ /* 0x000fe2000001001b */
[----:B------:R0:W-:Y:S01]  /*801d0*/  STL [R1+0x204c], R12 ;  /* 0x00204c0c01007387 */ /* 0x0001e20000100800 */
[----:B------:R-:W-:-:S02]  /*801e0*/  FFMA.FTZ R23, R23, 1.4426950216293334961, R25 ;  /* 0x3fb8aa3b17177823 */ /* 0x000fc40000010019 */
[C---:B------:R-:W-:Y:S01]  /*801f0*/  FMUL R26, R21.reuse, R26 ;  /* 0x0000001a151a7220 */ /* 0x040fe20000400000 */
[----:B0-----:R-:W3:Y:S04]  /*80200*/  LDL.LU R12, [R1+0x514] ;  /* 0x00051400010c7983 */ /* 0x001ee80000300800 */
[----:B------:R-:W3:Y:S04]  /*80210*/  LDL R27, [R1+0x70] ;  /* 0x00007000011b7983 */ /* 0x000ee80000100800 */
[----:B------:R-:W4:Y:S01]  /*80220*/  LDL R24, [R1+0xc4] ;  /* 0x0000c40001187983 */ /* 0x000f220000100800 */
[----:B------:R-:W-:-:S03]  /*80230*/  FFMA.FTZ R26, R21, 1.4426950216293334961, R26 ;  /* 0x3fb8aa3b151a7823 */ /* 0x000fc6000001001a */
[----:B------:R0:W-:Y:S04]  /*80240*/  STL [R1+0x2028], R29 ;  /* 0x0020281d01007387 */ /* 0x0001e80000100800 */
[----:B0-----:R-:W4:Y:S04]  /*80250*/  LDL.LU R29, [R1+0x4] ;  /* 0x00000400011d7983 */ /* 0x001f280000300800 */
[----:B------:R-:W2:Y:S04]  /*80260*/  LDL R25, [R1+0xa0] ;  /* 0x0000a00001197983 */ /* 0x000ea80000100800 */
[----:B------:R0:W-:Y:S04]  /*80270*/  STL [R1+0x48], R23 ;  /* 0x0000481701007387 */ /* 0x0001e80000100800 */
[----:B0-----:R-:W2:Y:S04]  /*80280*/  LDL R23, [R1+0xa4] ;  /* 0x0000a40001177983 */ /* 0x001ea80000100800 */
[----:B------:R-:W2:Y:S04]  /*80290*/  LDL.LU R21, [R1+0x510] ;  /* 0x0005100001157983 */ /* 0x000ea80000300800 */
[----:B------:R0:W-:Y:S04]  /*802a0*/  STL [R1+0x44], R26 ;  /* 0x0000441a01007387 */ /* 0x0001e80000100800 */
[----:B0-----:R-:W4:Y:S01]  /*802b0*/  LDL.LU R26, [R1+0x50c] ;  /* 0x00050c00011a7983 */ /* 0x001f220000300800 */
[----:B------:R-:W-:-:S04]  /*802c0*/  FFMA.FTZ R28, R22, R28, 0.1716887056827545166 ;  /* 0x3e2fcf2a161c7423 */ /* 0x000fc8000001001c */
[----:B------:R-:W-:-:S04]  /*802d0*/  FFMA.FTZ R28, R22, R28, -0.17900948226451873779 ;  /* 0xbe374e43161c7423 */ /* 0x000fc8000001001c */
[----:B------:R-:W-:-:S04]  /*802e0*/  FFMA.FTZ R28, R22, R28, 0.20512372255325317383 ;  /* 0x3e520bf4161c7423 */ /* 0x000fc8000001001c */
        /* <DEDUP_REMOVED lines=10> */
[----:B------:R-:W-:Y:S01]  /*80390*/  FADD R27, R27, -1 ;  /* 0xbf8000001b1b7421 */ /* 0x000fe20000000000 */
[----:B------:R0:W-:Y:S01]  /*803a0*/  STL [R1+0x34], R22 ;  /* 0x0000341601007387 */ /* 0x0001e20000100800 */
[----:B--2---:R-:W-:Y:S01]  /*803b0*/  IMAD.IADD R25, R25, 0x1, -R21 ;  /* 0x0000000119197824 */ /* 0x004fe200078e0a15 */
[----:B----4-:R-:W-:Y:S02]  /*803c0*/  IADD3 R21, R24, -R29, RZ ;  /* 0x8000001d18157210 */ /* 0x010fe40007ffe0ff */
[----:B------:R-:W-:Y:S01]  /*803d0*/  MOV R29, 0x3dc6b27f ;  /* 0x3dc6b27f001d7802 */ /* 0x000fe20000000f00 */
[----:B------:R-:W-:-:S04]  /*803e0*/  FADD R25, R25, -1 ;  /* 0xbf80000019197421 */ /* 0x000fc80000000000 */
[-C--:B------:R-:W-:Y:S01]  /*803f0*/  FFMA.FTZ R28, R27, R29.reuse, -0.16845393180847167969 ;  /* 0xbe2c7f301b1c7423 */ /* 0x080fe2000001001d */
[----:B------:R-:W-:Y:S01]  /*80400*/  IADD3 R23, R23, -R26, RZ ;  /* 0x8000001a17177210 */ /* 0x000fe20007ffe0ff */
[-C--:B------:R-:W-:Y:S02]  /*80410*/  FFMA.FTZ R26, R25, R29.reuse, -0.16845393180847167969 ;  /* 0xbe2c7f30191a7423 */ /* 0x080fe4000001001d */
[----:B------:R-:W-:Y:S02]  /*80420*/  FFMA.FTZ R28, R27, R28, 0.1716887056827545166 ;  /* 0x3e2fcf2a1b1c7423 */ /* 0x000fe4000001001c */
[----:B------:R-:W-:Y:S02]  /*80430*/  FADD R23, R23, -1 ;  /* 0xbf80000017177421 */ /* 0x000fe40000000000 */
[----:B------:R-:W-:Y:S02]  /*80440*/  FFMA.FTZ R26, R25, R26, 0.1716887056827545166 ;  /* 0x3e2fcf2a191a7423 */ /* 0x000fe4000001001a */
[----:B------:R-:W-:-:S02]  /*80450*/  FFMA.FTZ R24, R23, R29, -0.16845393180847167969 ;  /* 0xbe2c7f3017187423 */ /* 0x000fc4000001001d */
[----:B------:R-:W-:Y:S02]  /*80460*/  FADD R21, R21, -1 ;  /* 0xbf80000015157421 */ /* 0x000fe40000000000 */
[----:B------:R-:W-:Y:S02]  /*80470*/  FFMA.FTZ R28, R27, R28, -0.17900948226451873779 ;  /* 0xbe374e431b1c7423 */ /* 0x000fe4000001001c */
[----:B------:R-:W-:Y:S02]  /*80480*/  FFMA.FTZ R24, R23, R24, 0.1716887056827545166 ;  /* 0x3e2fcf2a17187423 */ /* 0x000fe40000010018 */
[----:B------:R-:W-:Y:S02]  /*80490*/  FFMA.FTZ R26, R25, R26, -0.17900948226451873779 ;  /* 0xbe374e43191a7423 */ /* 0x000fe4000001001a */
[----:B0-----:R-:W-:Y:S02]  /*804a0*/  FFMA.FTZ R22, R21, R29, -0.16845393180847167969 ;  /* 0xbe2c7f3015167423 */ /* 0x001fe4000001001d */
[----:B------:R-:W-:-:S02]  /*804b0*/  FFMA.FTZ R28, R27, R28, 0.20512372255325317383 ;  /* 0x3e520bf41b1c7423 */ /* 0x000fc4000001001c */
[----:B------:R-:W-:Y:S02]  /*804c0*/  FFMA.FTZ R24, R23, R24, -0.17900948226451873779 ;  /* 0xbe374e4317187423 */ /* 0x000fe40000010018 */
[----:B------:R-:W-:Y:S02]  /*804d0*/  FFMA.FTZ R26, R25, R26, 0.20512372255325317383 ;  /* 0x3e520bf4191a7423 */ /* 0x000fe4000001001a */
[----:B------:R-:W-:Y:S02]  /*804e0*/  FFMA.FTZ R22, R21, R22, 0.1716887056827545166 ;  /* 0x3e2fcf2a15167423 */ /* 0x000fe40000010016 */
[----:B------:R-:W-:Y:S02]  /*804f0*/  FFMA.FTZ R28, R27, R28, -0.24046532809734344482 ;  /* 0xbe763c8b1b1c7423 */ /* 0x000fe4000001001c */
[----:B------:R-:W-:Y:S02]  /*80500*/  FFMA.FTZ R24, R23, R24, 0.20512372255325317383 ;  /* 0x3e520bf417187423 */ /* 0x000fe40000010018 */
[----:B------:R-:W-:-:S02]  /*80510*/  FFMA.FTZ R26, R25, R26, -0.24046532809734344482 ;  /* 0xbe763c8b191a7423 */ /* 0x000fc4000001001a */
[----:B------:R-:W-:Y:S02]  /*80520*/  FFMA.FTZ R22, R21, R22, -0.17900948226451873779 ;  /* 0xbe374e4315167423 */ /* 0x000fe40000010016 */
[----:B------:R-:W-:Y:S02]  /*80530*/  FFMA.FTZ R28, R27, R28, 0.28857114911079406738 ;  /* 0x3e93bf991b1c7423 */ /* 0x000fe4000001001c */
[----:B------:R-:W-:Y:S02]  /*80540*/  FFMA.FTZ R24, R23, R24, -0.24046532809734344482 ;  /* 0xbe763c8b17187423 */ /* 0x000fe40000010018 */
[----:B------:R-:W-:Y:S02]  /*80550*/  FFMA.FTZ R26, R25, R26, 0.28857114911079406738 ;  /* 0x3e93bf99191a7423 */ /* 0x000fe4000001001a */
[----:B------:R-:W-:Y:S02]  /*80560*/  FFMA.FTZ R22, R21, R22, 0.20512372255325317383 ;  /* 0x3e520bf415167423 */ /* 0x000fe40000010016 */
[----:B------:R-:W-:-:S02]  /*80570*/  FFMA.FTZ R28, R27, R28, -0.36067417263984680176 ;  /* 0xbeb8aa491b1c7423 */ /* 0x000fc4000001001c */
[----:B------:R-:W-:Y:S02]  /*80580*/  FFMA.FTZ R24, R23, R24, 0.28857114911079406738 ;  /* 0x3e93bf9917187423 */ /* 0x000fe40000010018 */
[----:B------:R-:W-:Y:S02]  /*80590*/  FFMA.FTZ R26, R25, R26, -0.36067417263984680176 ;  /* 0xbeb8aa49191a7423 */ /* 0x000fe4000001001a */
[----:B------:R-:W-:Y:S02]  /*805a0*/  FFMA.FTZ R22, R21, R22, -0.24046532809734344482 ;  /* 0xbe763c8b15167423 */ /* 0x000fe40000010016 */
[----:B------:R-:W-:Y:S02]  /*805b0*/  FFMA.FTZ R28, R27, R28, 0.48089820146560668945 ;  /* 0x3ef6384a1b1c7423 */ /* 0x000fe4000001001c */
[----:B------:R-:W-:Y:S02]  /*805c0*/  FFMA.FTZ R24, R23, R24, -0.36067417263984680176 ;  /* 0xbeb8aa4917187423 */ /* 0x000fe40000010018 */
[----:B------:R-:W-:-:S02]  /*805d0*/  FFMA.FTZ R26, R25, R26, 0.48089820146560668945 ;  /* 0x3ef6384a191a7423 */ /* 0x000fc4000001001a */
[----:B------:R-:W-:Y:S02]  /*805e0*/  FFMA.FTZ R22, R21, R22, 0.28857114911079406738 ;  /* 0x3e93bf9915167423 */ /* 0x000fe40000010016 */
[----:B------:R-:W-:Y:S02]  /*805f0*/  FFMA.FTZ R28, R27, R28, -0.72134751081466674805 ;  /* 0xbf38aa3b1b1c7423 */ /* 0x000fe4000001001c */
[----:B------:R-:W-:Y:S02]  /*80600*/  FFMA.FTZ R24, R23, R24, 0.48089820146560668945 ;  /* 0x3ef6384a17187423 */ /* 0x000fe40000010018 */
[----:B------:R-:W-:Y:S02]  /*80610*/  FFMA.FTZ R26, R25, R26, -0.72134751081466674805 ;  /* 0xbf38aa3b191a7423 */ /* 0x000fe4000001001a */
[----:B------:R-:W-:Y:S02]  /*80620*/  FFMA.FTZ R22, R21, R22, -0.36067417263984680176 ;  /* 0xbeb8aa4915167423 */ /* 0x000fe40000010016 */
[----:B------:R-:W-:-:S02]  /*80630*/  FMUL R28, R27, R28 ;  /* 0x0000001c1b1c7220 */ /* 0x000fc40000400000 */
[----:B------:R-:W-:Y:S02]  /*80640*/  FFMA.FTZ R24, R23, R24, -0.72134751081466674805 ;  /* 0xbf38aa3b17187423 */ /* 0x000fe40000010018 */
[----:B------:R-:W-:Y:S02]  /*80650*/  FMUL R26, R25, R26 ;  /* 0x0000001a191a7220 */ /* 0x000fe40000400000 */
[----:B------:R-:W-:Y:S02]  /*80660*/  FFMA.FTZ R22, R21, R22, 0.48089820146560668945 ;  /* 0x3ef6384a15167423 */ /* 0x000fe40000010016 */
[----:B------:R-:W-:Y:S02]  /*80670*/  FMUL R28, R27, R28 ;  /* 0x0000001c1b1c7220 */ /* 0x000fe40000400000 */
[----:B------:R-:W-:Y:S02]  /*80680*/  FMUL R24, R23, R24 ;  /* 0x0000001817187220 */ /* 0x000fe40000400000 */
[----:B------:R-:W-:Y:S01]  /*80690*/  FMUL R26, R25, R26 ;  /* 0x0000001a191a7220 */ /* 0x000fe20000400000 */
[----:B------:R0:W-:Y:S01]  /*806a0*/  STL [R1+0x2048], R15 ;  /* 0x0020480f01007387 */ /* 0x0001e20000100800 */
[----:B------:R-:W-:-:S02]  /*806b0*/  FFMA.FTZ R22, R21, R22, -0.72134751081466674805 ;  /* 0xbf38aa3b15167423 */ /* 0x000fc40000010016 */
[----:B------:R-:W-:Y:S02]  /*806c0*/  FFMA.FTZ R28, R27, 1.4426950216293334961, R28 ;  /* 0x3fb8aa3b1b1c7823 */ /* 0x000fe4000001001c */
[----:B------:R-:W-:Y:S02]  /*806d0*/  FMUL R24, R23, R24 ;  /* 0x0000001817187220 */ /* 0x000fe40000400000 */
[----:B------:R-:W-:Y:S01]  /*806e0*/  FFMA.FTZ R26, R25, 1.4426950216293334961, R26 ;  /* 0x3fb8aa3b191a7823 */ /* 0x000fe2000001001a */
[----:B0-----:R-:W2:Y:S01]  /*806f0*/  LDL.LU R15, [R1+0x2c] ;  /* 0x00002c00010f7983 */ /* 0x001ea20000300800 */
[----:B------:R-:W-:-:S03]  /*80700*/  FMUL R22, R21, R22 ;  /* 0x0000001615167220 */ /* 0x000fc60000400000 */
[----:B------:R-:W4:Y:S01]  /*80710*/  LDL.LU R29, [R1+0x7a8] ;  /* 0x0007a800011d7983 */ /* 0x000f220000300800 */
[----:B------:R-:W-:-:S03]  /*80720*/  FFMA.FTZ R24, R23, 1.4426950216293334961, R24 ;  /* 0x3fb8aa3b17187823 */ /* 0x000fc60000010018 */
[----:B------:R-:W2:Y:S01]  /*80730*/  LDL.LU R27, [R1+0x7ac] ;  /* 0x0007ac00011b7983 */ /* 0x000ea20000300800 */
[----:B------:R-:W-:-:S03]  /*80740*/  FMUL R22, R21, R22 ;  /* 0x0000001615167220 */ /* 0x000fc60000400000 */
[----:B------:R0:W-:Y:S01]  /*80750*/  STL [R1+0x30], R28 ;  /* 0x0000301c01007387 */ /* 0x0001e20000100800 */
[----:B------:R-:W-:-:S03]  /*80760*/  FFMA.FTZ R22, R21, 1.4426950216293334961, R22 ;  /* 0x3fb8aa3b15167823 */ /* 0x000fc60000010016 */
[----:B0-----:R-:W4:Y:S04]  /*80770*/  LDL.LU R28, [R1+0x1c] ;  /* 0x00001c00011c7983 */ /* 0x001f280000300800 */
[----:B------:R-:W2:Y:S04]  /*80780*/  LDL.LU R25, [R1+0x7b8] ;  /* 0x0007b80001197983 */ /* 0x000ea80000300800 */
[----:B------:R0:W-:Y:S04]  /*80790*/  STL [R1+0x40], R26 ;  /* 0x0000401a01007387 */ /* 0x0001e80000100800 */
[----:B0-----:R-:W2:Y:S04]  /*807a0*/  LDL.LU R26, [R1+0x20] ;  /* 0x00002000011a7983 */ /* 0x001ea80000300800 */
[----:B------:R-:W2:Y:S04]  /*807b0*/  LDL.LU R23, [R1+0x7bc] ;  /* 0x0007bc0001177983 */ /* 0x000ea80000300800 */
[----:B------:R0:W-:Y:S04]  /*807c0*/  STL [R1+0x3c], R24 ;  /* 0x00003c1801007387 */ /* 0x0001e80000100800 */
[----:B0-----:R-:W2:Y:S04]  /*807d0*/  LDL.LU R24, [R1+0x24] ;  /* 0x0000240001187983 */ /* 0x001ea80000300800 */
[----:B------:R-:W2:Y:S04]  /*807e0*/  LDL.LU R21, [R1+0x7cc] ;  /* 0x0007cc0001157983 */ /* 0x000ea80000300800 */
[----:B------:R0:W-:Y:S04]  /*807f0*/  STL [R1+0x38], R22 ;  /* 0x0000381601007387 */ /* 0x0001e80000100800 */
[----:B0-----:R-:W3:Y:S01]  /*80800*/  LDL.LU R22, [R1+0x28] ;  /* 0x0000280001167983 */ /* 0x001ee20000300800 */
[----:B--2---:R-:W-:-:S03]  /*80810*/  FADD R21, R21, R15 ;  /* 0x0000000f15157221 */ /* 0x004fc60000000000 */
[----:B------:R-:W2:Y:S04]  /*80820*/  LDL.LU R15, [R1+0x2048] ;  /* 0x00204800010f7983 */ /* 0x000ea80000300800 */
[----:B------:R3:W-:Y:S02]  /*80830*/  STL [R1+0x2c], R21 ;  /* 0x00002c1501007387 */ /* 0x0007e40000100800 */
[----:B---3--:R-:W-:Y:S02]  /*80840*/  FADD R21, R23, R22 ;  /* 0x0000001617157221 */ /* 0x008fe40000000000 */
[----:B------:R-:W-:Y:S02]  /*80850*/  FADD R23, R25, R24 ;  /* 0x0000001819177221 */ /* 0x000fe40000000000 */
[----:B------:R-:W-:Y:S01]  /*80860*/  FADD R22, R27, R26 ;  /* 0x0000001a1b167221 */ /* 0x000fe20000000000 */
[----:B------:R4:W-:Y:S04]  /*80870*/  STL [R1+0x28], R21 ;  /* 0x0000281501007387 */ /* 0x0009e80000100800 */
[----:B------:R-:W-:Y:S01]  /*80880*/  STL [R1+0x24], R23 ;  /* 0x0000241701007387 */ /* 0x000fe20000100800 */
[----:B----4-:R-:W-:-:S03]  /*80890*/  FADD R21, R29, R28 ;  /* 0x0000001c1d157221 */ /* 0x010fc60000000000 */
[----:B------:R-:W-:Y:S04]  /*808a0*/  STL [R1+0x20], R22 ;  /* 0x0000201601007387 */ /* 0x000fe80000100800 */
[----:B------:R-:W-:Y:S04]  /*808b0*/  STL [R1+0x1c], R21 ;  /* 0x00001c1501007387 */ /* 0x000fe80000100800 */
[----:B------:R-:W-:Y:S04]  /*808c0*/  STL [R1+0x2030], R16 ;  /* 0x0020301001007387 */ /* 0x000fe80000100800 */
[----:B------:R0:W-:Y:S04]  /*808d0*/  STL [R1+0x2034], R5 ;  /* 0x0020340501007387 */ /* 0x0001e80000100800 */
[----:B0-----:R-:W3:Y:S04]  /*808e0*/  LDL.LU R5, [R1+0x10] ;  /* 0x0000100001057983 */ /* 0x001ee80000300800 */
[----:B---3--:R0:W-:Y:S04]  /*808f0*/  STL [R1+0x2038], R5 ;  /* 0x0020380501007387 */ /* 0x0081e80000100800 */
[----:B0-----:R-:W3:Y:S04]  /*80900*/  LDL.LU R5, [R1+0x78c] ;  /* 0x00078c0001057983 */ /* 0x001ee80000300800 */
[----:B---3--:R0:W-:Y:S04]  /*80910*/  STL [R1+0x2040], R5 ;  /* 0x0020400501007387 */ /* 0x0081e80000100800 */
[----:B0-----:R-:W3:Y:S04]  /*80920*/  LDL.LU R5, [R1+0x7a4] ;  /* 0x0007a40001057983 */ /* 0x001ee80000300800 */
[----:B------:R-:W4:Y:S04]  /*80930*/  LDL.LU R16, [R1+0x788] ;  /* 0x0007880001107983 */ /* 0x000f280000300800 */
[----:B----4-:R0:W-:Y:S04]  /*80940*/  STL [R1+0x203c], R16 ;  /* 0x00203c1001007387 */ /* 0x0101e80000100800 */
[----:B0-----:R-:W4:Y:S04]  /*80950*/  LDL.LU R16, [R1+0x14] ;  /* 0x0000140001107983 */ /* 0x001f280000300800 */
[----:B----4-:R0:W-:Y:S04]  /*80960*/  STL [R1+0x2044], R16 ;  /* 0x0020441001007387 */ /* 0x0101e80000100800 */
[----:B0-----:R-:W3:Y:S04]  /*80970*/  LDL.LU R16, [R1+0x18] ;  /* 0x0000180001107983 */ /* 0x001ee80000300800 */
[----:B------:R-:W4:Y:S04]  /*80980*/  LDL.LU R25, [R1+0xc] ;  /* 0x00000c0001197983 */ /* 0x000f280000300800 */
[----:B------:R-:W4:Y:S04]  /*80990*/  LDL.LU R28, [R1+0x77c] ;  /* 0x00077c00011c7983 */ /* 0x000f280000300800 */
[----:B------:R0:W-:Y:S04]  /*809a0*/  STL [R1+0x202c], R12 ;  /* 0x00202c0c01007387 */ /* 0x0001e80000100800 */
[----:B0-----:R-:W2:Y:S04]  /*809b0*/  LDL.LU R12, [R1+0x8] ;  /* 0x00000800010c7983 */ /* 0x001ea80000300800 */
[----:B------:R-:W2:Y:S04]  /*809c0*/  LDL.LU R29, [R1+0x778] ;  /* 0x00077800011d7983 */ /* 0x000ea80000300800 */
[----:B------:R-:W2:Y:S04]  /*809d0*/  LDL.LU R21, [R1+0x53c] ;  /* 0x00053c0001157983 */ /* 0x000ea80000300800 */
[----:B------:R-:W2:Y:S04]  /*809e0*/  LDL.LU R23, [R1+0x76c] ;  /* 0x00076c0001177983 */ /* 0x000ea80000300800 */
[----:B------:R-:W2:Y:S04]  /*809f0*/  LDL.LU R22, [R1] ;  /* 0x0000000001167983 */ /* 0x000ea80000300800 */
[----:B------:R-:W2:Y:S04]  /*80a00*/  LDL.LU R24, [R1+0x768] ;  /* 0x0007680001187983 */ /* 0x000ea80000300800 */
[----:B------:R-:W2:Y:S04]  /*80a10*/  LDL.LU R26, [R1+0x538] ;  /* 0x00053800011a7983 */ /* 0x000ea80000300800 */
[----:B------:R-:W2:Y:S01]  /*80a20*/  LDL.LU R27, [R1+0x764] ;  /* 0x00076400011b7983 */ /* 0x000ea20000300800 */
[----:B---3--:R-:W-:-:S03]  /*80a30*/  FADD R5, R5, R16 ;  /* 0x0000001005057221 */ /* 0x008fc60000000000 */
[----:B------:R-:W3:Y:S04]  /*80a40*/  LDL.LU R16, [R1+0x2044] ;  /* 0x0020440001107983 */ /* 0x000ee80000300800 */
[----:B------:R0:W-:Y:S04]  /*80a50*/  STL [R1+0x18], R5 ;  /* 0x0000180501007387 */ /* 0x0001e80000100800 */
[----:B0-----:R-:W3:Y:S02]  /*80a60*/  LDL.LU R5, [R1+0x2040] ;  /* 0x0020400001057983 */ /* 0x001ee40000300800 */
[----:B---3--:R-:W-:-:S02]  /*80a70*/  FADD R5, R5, R16 ;  /* 0x0000001005057221 */ /* 0x008fc40000000000 */
[----:B------:R-:W3:Y:S04]  /*80a80*/  LDL.LU R16, [R1+0x203c] ;  /* 0x00203c0001107983 */ /* 0x000ee80000300800 */
[----:B------:R0:W-:Y:S04]  /*80a90*/  STL [R1+0x14], R5 ;  /* 0x0000140501007387 */ /* 0x0001e80000100800 */
[----:B0-----:R-:W3:Y:S01]  /*80aa0*/  LDL.LU R5, [R1+0x2038] ;  /* 0x0020380001057983 */ /* 0x001ee20000300800 */
[----:B----4-:R-:W-:Y:S02]  /*80ab0*/  FADD R28, R28, R25 ;  /* 0x000000191c1c7221 */ /* 0x010fe40000000000 */
[----:B--2---:R-:W-:-:S02]  /*80ac0*/  FADD R29, R29, R12 ;  /* 0x0000000c1d1d7221 */ /* 0x004fc40000000000 */
[----:B------:R-:W-:Y:S02]  /*80ad0*/  FADD R21, R23, R21 ;  /* 0x0000001517157221 */ /* 0x000fe40000000000 */
[----:B------:R-:W-:Y:S02]  /*80ae0*/  FADD R22, R24, R22 ;  /* 0x0000001618167221 */ /* 0x000fe40000000000 */
[----:B---3--:R-:W-:Y:S02]  /*80af0*/  FADD R16, R16, R5 ;  /* 0x0000000510107221 */ /* 0x008fe40000000000 */
[----:B------:R-:W2:Y:S04]  /*80b00*/  LDL.LU R5, [R1+0x2034] ;  /* 0x0020340001057983 */ /* 0x000ea80000300800 */
[----:B------:R0:W-:Y:S04]  /*80b10*/  STL [R1+0x10], R16 ;  /* 0x0000101001007387 */ /* 0x0001e80000100800 */
[----:B0-----:R-:W3:Y:S04]  /*80b20*/  LDL.LU R16, [R1+0x2030] ;  /* 0x0020300001107983 */ /* 0x001ee80000300800 */
[----:B------:R-:W4:Y:S04]  /*80b30*/  LDL.LU R25, [R1+0x52c] ;  /* 0x00052c0001197983 */ /* 0x000f280000300800 */
[----:B------:R0:W-:Y:S04]  /*80b40*/  STL [R1+0xc], R28 ;  /* 0x00000c1c01007387 */ /* 0x0001e80000100800 */
[----:B0-----:R-:W4:Y:S04]  /*80b50*/  LDL.LU R28, [R1+0x71c] ;  /* 0x00071c00011c7983 */ /* 0x001f280000300800 */
[----:B------:R-:W2:Y:S04]  /*80b60*/  LDL.LU R12, [R1+0x202c] ;  /* 0x00202c00010c7983 */ /* 0x000ea80000300800 */
[----:B------:R0:W-:Y:S04]  /*80b70*/  STL [R1+0x8], R29 ;  /* 0x0000081d01007387 */ /* 0x0001e80000100800 */
[----:B0-----:R-:W2:Y:S04]  /*80b80*/  LDL.LU R29, [R1+0x2028] ;  /* 0x00202800011d7983 */ /* 0x001ea80000300800 */
[----:B------:R-:W2:Y:S04]  /*80b90*/  LDL.LU R23, [R1+0x6bc] ;  /* 0x0006bc0001177983 */ /* 0x000ea80000300800 */
[----:B------:R0:W-:Y:S04]  /*80ba0*/  STL [R1+0x4], R21 ;  /* 0x0000041501007387 */ /* 0x0001e80000100800 */
[----:B------:R-:W2:Y:S04]  /*80bb0*/  LDL R24, [R1+0xf8] ;  /* 0x0000f80001187983 */ /* 0x000ea80000100800 */
[----:B------:R-:W-:Y:S01]  /*80bc0*/  STL [R1], R22 ;  /* 0x0000001601007387 */ /* 0x000fe20000100800 */
[----:B0-----:R-:W-:-:S03]  /*80bd0*/  FADD R21, R27, R26 ;  /* 0x0000001a1b157221 */ /* 0x001fc60000000000 */
[----:B------:R-:W2:Y:S04]  /*80be0*/  LDL.LU R26, [R1+0x10c] ;  /* 0x00010c00011a7983 */ /* 0x000ea80000300800 */
[----:B------:R-:W2:Y:S04]  /*80bf0*/  LDL.LU R27, [R1+0x6ac] ;  /* 0x0006ac00011b7983 */ /* 0x000ea80000300800 */
[----:B------:R0:W-:Y:S04]  /*80c00*/  STL [R1+0x1fc4], R21 ;  /* 0x001fc41501007387 */ /* 0x0001e80000100800 */
[----:B0-----:R-:W2:Y:S01]  /*80c10*/  LDL.LU R21, [R1+0x528] ;  /* 0x0005280001157983 */ /* 0x001ea20000300800 */
[----:B----4-:R-:W-:-:S03]  /*80c20*/  FADD R22, R28, R25 ;  /* 0x000000191c167221 */ /* 0x010fc60000000000 */
[----:B------:R-:W4:Y:S04]  /*80c30*/  LDL.LU R25, [R1+0x108] ;  /* 0x0001080001197983 */ /* 0x000f280000300800 */
[----:B------:R-:W4:Y:S04]  /*80c40*/  LDL.LU R28, [R1+0x6a4] ;  /* 0x0006a400011c7983 */ /* 0x000f280000300800 */
[----:B------:R-:W-:Y:S01]  /*80c50*/  STL [R1+0x1fc8], R22 ;  /* 0x001fc81601007387 */ /* 0x000fe20000100800 */
[----:B--2---:R-:W-:-:S05]  /*80c60*/  FADD R23, R23, R21 ;  /* 0x0000001517177221 */ /* 0x004fca0000000000 */
[----:B------:R0:W-:Y:S04]  /*80c70*/  STL [R1+0x1fbc], R23 ;  /* 0x001fbc1701007387 */ /* 0x0001e80000100800 */
[----:B0-----:R-:W2:Y:S01]  /*80c80*/  LDL.LU R23, [R1+0xf4] ;  /* 0x0000f40001177983 */ /* 0x001ea20000300800 */
[----:B------:R-:W-:Y:S01]  /*80c90*/  ISETP.GE.U32.AND P1, PT, R24, 0x7f800000, PT ;  /* 0x7f8000001800780c */ /* 0x000fe20003f26070 */
[----:B------:R-:W-:Y:S02]  /*80ca0*/  FADD R24, R27, R26 ;  /* 0x0000001a1b187221 */ /* 0x000fe40000000000 */
[----:B----4-:R-:W-:Y:S01]  /*80cb0*/  FADD R25, R28, R25 ;  /* 0x000000191c197221 */ /* 0x010fe20000000000 */
[----:B--2---:R0:W-:Y:S04]  /*80cc0*/  STL [R1+0x2000], R23 ;  /* 0x0020001701007387 */ /* 0x0041e80000100800 */
[----:B------:R-:W2:Y:S04]  /*80cd0*/  LDL.LU R26, [R1+0x6a0] ;  /* 0x0006a000011a7983 */ /* 0x000ea80000300800 */
[----:B0-----:R-:W4:Y:S04]  /*80ce0*/  LDL.LU R23, [R1+0x100] ;  /* 0x0001000001177983 */ /* 0x001f280000300800 */
[----:B------:R-:W4:Y:S04]  /*80cf0*/  LDL.LU R27, [R1+0x69c] ;  /* 0x00069c00011b7983 */ /* 0x000f280000300800 */
[----:B------:R0:W-:Y:S04]  /*80d00*/  STL [R1+0x1fb4], R24 ;  /* 0x001fb41801007387 */ /* 0x0001e80000100800 */
[----:B------:R-:W2:Y:S04]  /*80d10*/  LDL.LU R22, [R1+0x4c] ;  /* 0x00004c0001167983 */ /* 0x000ea80000300800 */
[----:B------:R-:W2:Y:S04]  /*80d20*/  LDL.LU R28, [R1+0x698] ;  /* 0x00069800011c7983 */ /* 0x000ea80000300800 */
[----:B------:R-:W2:Y:S04]  /*80d30*/  LDL.LU R21, [R1+0x694] ;  /* 0x0006940001157983 */ /* 0x000ea80000300800 */
[----:B0-----:R-:W2:Y:S04]  /*80d40*/  LDL.LU R24, [R1+0xe4] ;  /* 0x0000e40001187983 */ /* 0x001ea80000300800 */
[----:B--2---:R0:W-:Y:S04]  /*80d50*/  STL [R1+0x2004], R24 ;  /* 0x0020041801007387 */ /* 0x0041e80000100800 */
[----:B0-----:R-:W2:Y:S04]  /*80d60*/  LDL.LU R24, [R1+0x104] ;  /* 0x0001040001187983 */ /* 0x001ea80000300800 */
[----:B------:R0:W-:Y:S01]  /*80d70*/  STL [R1+0x1fac], R25 ;  /* 0x001fac1901007387 */ /* 0x0001e20000100800 */
[----:B--2---:R-:W-:-:S05]  /*80d80*/  FADD R26, R26, R24 ;  /* 0x000000181a1a7221 */ /* 0x004fca0000000000 */
[----:B------:R-:W-:Y:S04]  /*80d90*/  STL [R1+0x1fa4], R26 ;  /* 0x001fa41a01007387 */ /* 0x000fe80000100800 */
[----:B0-----:R-:W2:Y:S01]  /*80da0*/  LDL.LU R25, [R1+0x24] ;  /* 0x0000240001197983 */ /* 0x001ea20000300800 */
[----:B----4-:R-:W-:Y:S02]  /*80db0*/  FADD R27, R27, R23 ;  /* 0x000000171b1b7221 */ /* 0x010fe40000000000 */
[----:B------:R-:W-:Y:S01]  /*80dc0*/  FADD R28, R28, R22 ;  /* 0x000000161c1c7221 */ /* 0x000fe20000000000 */
[----:B--2---:R-:W-:Y:S04]  /*80dd0*/  STL [R1+0x1ffc], R25 ;  /* 0x001ffc1901007387 */ /* 0x004fe80000100800 */
        /* <DEDUP_REMOVED lines=9> */
[----:B0-----:R-:W2:Y:S04]  /*80e70*/  LDL R14, [R1+0xfc] ;  /* 0x0000fc00010e7983 */ /* 0x001ea80000100800 */
[----:B------:R-:W4:Y:S04]  /*80e80*/  LDL.LU R10, [R1+0x48] ;  /* 0x00004800010a7983 */ /* 0x000f280000300800 */
[----:B------:R-:W4:Y:S04]  /*80e90*/  LDL.LU R6, [R1+0x690] ;  /* 0x0006900001067983 */ /* 0x000f280000300800 */
        /* <DEDUP_REMOVED lines=8> */
[----:B------:R-:W-:-:S03]  /*80f20*/  FADD R29, R21, R29 ;  /* 0x0000001d151d7221 */ /* 0x000fc60000000000 */
[----:B--2---:R0:W-:Y:S04]  /*80f30*/  STL [R1+0x2008], R23 ;  /* 0x0020081701007387 */ /* 0x0041e80000100800 */
[----:B0-----:R-:W2:Y:S04]  /*80f40*/  LDL.LU R23, [R1+0x40] ;  /* 0x0000400001177983 */ /* 0x001ea80000300800 */
[----:B------:R-:W3:Y:S04]  /*80f50*/  LDL.LU R28, [R1+0x54c] ;  /* 0x00054c00011c7983 */ /* 0x000ee80000300800 */
[----:B------:R-:W3:Y:S04]  /*80f60*/  LDL.LU R22, [R1+0x38] ;  /* 0x0000380001167983 */ /* 0x000ee80000300800 */
[----:B------:R-:W3:Y:S04]  /*80f70*/  LDL.LU R21, [R1+0x548] ;  /* 0x0005480001157983 */ /* 0x000ee80000300800 */
[----:B------:R-:W3:Y:S01]  /*80f80*/  LDL.LU R27, [R1+0xe0] ;  /* 0x0000e000011b7983 */ /* 0x000ee20000300800 */
[----:B----4-:R-:W-:Y:S01]  /*80f90*/  FADD R6, R6, R10 ;  /* 0x0000000a06067221 */ /* 0x010fe20000000000 */
[----:B------:R-:W-:Y:S01]  /*80fa0*/  ISETP.GE.U32.AND P0, PT, R14, 0x7f800000, PT ;  /* 0x7f8000000e00780c */ /* 0x000fe20003f06070 */
[----:B------:R-:W-:-:S02]  /*80fb0*/  FADD R19, R19, R5 ;  /* 0x0000000513137221 */ /* 0x000fc40000000000 */
[----:B------:R-:W-:Y:S02]  /*80fc0*/  FADD R26, R26, R8 ;  /* 0x000000081a1a7221 */ /* 0x000fe40000000000 */
[----:B------:R-:W-:Y:S02]  /*80fd0*/  FADD R25, R25, R17 ;  /* 0x0000001119197221 */ /* 0x000fe40000000000 */
[----:B--2---:R-:W-:Y:S01]  /*80fe0*/  FADD R24, R24, R23 ;  /* 0x0000001718187221 */ /* 0x004fe20000000000 */
[----:B---3--:R0:W-:Y:S04]  /*80ff0*/  STL [R1+0x1ff8], R27 ;  /* 0x001ff81b01007387 */ /* 0x0081e80000100800 */
[----:B0-----:R-:W2:Y:S04]  /*81000*/  LDL.LU R27, [R1+0xf0] ;  /* 0x0000f000011b7983 */ /* 0x001ea80000300800 */
[----:B------:R0:W-:Y:S04]  /*81010*/  STL [R1+0x1fa8], R29 ;  /* 0x001fa81d01007387 */ /* 0x0001e80000100800 */
[----:B0-----:R0:W3:Y:S04]  /*81020*/  LDL.LU R29, [R1+0x2c] ;  /* 0x00002c00011d7983 */ /* 0x0010e80000300800 */
[----:B------:R-:W4:Y:S04]  /*81030*/  LDL.LU R14, [R1+0x2024] ;  /* 0x00202400010e7983 */ /* 0x000f280000300800 */
[----:B------:R-:W2:Y:S04]  /*81040*/  LDL.LU R10, [R1+0x2020] ;  /* 0x00202000010a7983 */ /* 0x000ea80000300800 */
[----:B------:R1:W-:Y:S04]  /*81050*/  STL [R1+0x48], R6 ;  /* 0x0000480601007387 */ /* 0x0003e80000100800 */
[----:B-1----:R-:W2:Y:S04]  /*81060*/  LDL.LU R6, [R1+0x201c] ;  /* 0x00201c0001067983 */ /* 0x002ea80000300800 */
[----:B------:R-:W2:Y:S04]  /*81070*/  LDL.LU R5, [R1+0x2018] ;  /* 0x0020180001057983 */ /* 0x000ea80000300800 */
[----:B------:R1:W-:Y:S04]  /*81080*/  STL [R1+0x4c], R19 ;  /* 0x00004c1301007387 */ /* 0x0003e80000100800 */
[----:B-1----:R-:W2:Y:S04]  /*81090*/  LDL.LU R19, [R1+0x2014] ;  /* 0x0020140001137983 */ /* 0x002ea80000300800 */
[----:B------:R-:W2:Y:S04]  /*810a0*/  LDL.LU R8, [R1+0x2010] ;  /* 0x0020100001087983 */ /* 0x000ea80000300800 */
[----:B------:R1:W-:Y:S04]  /*810b0*/  STL [R1+0x44], R26 ;  /* 0x0000441a01007387 */ /* 0x0003e80000100800 */
[----:B-1----:R-:W2:Y:S04]  /*810c0*/  LDL.LU R26, [R1+0xf8] ;  /* 0x0000f800011a7983 */ /* 0x002ea80000300800 */
[----:B------:R-:W2:Y:S04]  /*810d0*/  LDL.LU R17, [R1+0x200c] ;  /* 0x00200c0001117983 */ /* 0x000ea80000300800 */
[----:B------:R-:W-:Y:S04]  /*810e0*/  STL [R1+0x30], R25 ;  /* 0x0000301901007387 */ /* 0x000fe80000100800 */
[----:B------:R-:W2:Y:S04]  /*810f0*/  LDL.LU R23, [R1+0x2008] ;  /* 0x0020080001177983 */ /* 0x000ea80000300800 */
[----:B------:R1:W-:Y:S04]  /*81100*/  STL [R1+0x7bc], R24 ;  /* 0x0007bc1801007387 */ /* 0x0003e80000100800 */
[----:B-1----:R-:W3:Y:S01]  /*81110*/  LDL.LU R24, [R1+0x2004] ;  /* 0x0020040001187983 */ /* 0x002ee20000300800 */
[----:B--2---:R-:W-:-:S03]  /*81120*/  FADD R28, R28, R23 ;  /* 0x000000171c1c7221 */ /* 0x004fc60000000000 */
[----:B------:R-:W2:Y:S04]  /*81130*/  LDL.LU R23, [R1+0x2000] ;  /* 0x0020000001177983 */ /* 0x000ea80000300800 */
[----:B------:R1:W-:Y:S02]  /*81140*/  STL [R1+0x1268], R28 ;  /* 0x0012681c01007387 */ /* 0x0003e40000100800 */
[----:B-1----:R-:W-:Y:S02]  /*81150*/  FADD R28, R21, R22 ;  /* 0x00000016151c7221 */ /* 0x002fe40000000000 */
[----:B------:R0:W2:Y:S04]  /*81160*/  LDL.LU R21, [R1+0x28] ;  /* 0x0000280001157983 */ /* 0x0000a80000300800 */
[----:B------:R0:W2:Y:S04]  /*81170*/  LDL.LU R22, [R1+0x20] ;  /* 0x0000200001167983 */ /* 0x0000a80000300800 */
[----:B------:R1:W-:Y:S04]  /*81180*/  STL [R1+0x126c], R28 ;  /* 0x00126c1c01007387 */ /* 0x0003e80000100800 */
[----:B-1----:R-:W2:Y:S01]  /*81190*/  LDL.LU R28, [R1+0x18] ;  /* 0x00001800011c7983 */ /* 0x002ea20000300800 */
[----:B------:R-:W-:Y:S01]  /*811a0*/  @P1 IMAD.MOV.U32 R25, RZ, RZ, 0x7f800000 ;  /* 0x7f800000ff191424 */ /* 0x000fe200078e00ff */
[----:B------:R-:W-:-:S03]  /*811b0*/  FSETP.NEU.AND P5, PT, R26, RZ, PT ;  /* 0x000000ff1a00720b */ /* 0x000fc60003fad000 */
[----:B---3--:R-:W-:Y:S01]  /*811c0*/  @P1 FFMA.FTZ R29, R26, R25, +INF ;  /* 0x7f8000001a1d1423 */ /* 0x008fe20000010019 */
[----:B--2---:R1:W-:Y:S04]  /*811d0*/  STL [R1+0x1ff0], R28 ;  /* 0x001ff01c01007387 */ /* 0x0043e80000100800 */
[----:B-1----:R-:W2:Y:S04]  /*811e0*/  LDL.LU R28, [R1+0xfc] ;  /* 0x0000fc00011c7983 */ /* 0x002ea80000300800 */
[----:B------:R-:W3:Y:S01]  /*811f0*/  LDL.LU R26, [R1+0x1c] ;  /* 0x00001c00011a7983 */ /* 0x000ee20000300800 */
[----:B------:R-:W-:-:S02]  /*81200*/  @P0 MOV R25, 0x7f800000 ;  /* 0x7f80000000190802 */ /* 0x000fc40000000f00 */
[----:B------:R-:W-:Y:S01]  /*81210*/  ISETP.GE.U32.AND P4, PT, R27, 0x7f800000, PT ;  /* 0x7f8000001b00780c */ /* 0x000fe20003f86070 */
[----:B---3--:R1:W-:Y:S02]  /*81220*/  STL [R1+0x1ff4], R26 ;  /* 0x001ff41a01007387 */ /* 0x0083e40000100800 */
[C---:B--2---:R-:W-:Y:S02]  /*81230*/  @P0 FFMA.FTZ R21, R28.reuse, R25, +INF ;  /* 0x7f8000001c150423 */ /* 0x044fe40000010019 */
[----:B-1----:R-:W2:Y:S04]  /*81240*/  LDL R26, [R1+0xec] ;  /* 0x0000ec00011a7983 */ /* 0x002ea80000100800 */
[----:B------:R0:W3:Y:S01]  /*81250*/  LDL.LU R25, [R1+0x1ffc] ;  /* 0x001ffc0001197983 */ /* 0x0000e20000300800 */
[----:B------:R-:W-:-:S02]  /*81260*/  FSETP.NEU.AND P1, PT, R28, RZ, PT ;  /* 0x000000ff1c00720b */ /* 0x000fc40003f2d000 */
[----:B------:R-:W-:Y:S02]  /*81270*/  FSETP.NEU.AND P0, PT, R27, RZ, PT ;  /* 0x000000ff1b00720b */ /* 0x000fe40003f0d000 */
[----:B------:R-:W-:Y:S02]  /*81280*/  FSEL R21, R21, -INF , P1 ;  /* 0xff80000015157808 */ /* 0x000fe40000800000 */
[----:B--2---:R-:W-:Y:S02]  /*81290*/  ISETP.GE.U32.AND P6, PT, R26, 0x7f800000, PT ;  /* 0x7f8000001a00780c */ /* 0x004fe40003fc6070 */
[----:B------:R-:W-:-:S05]  /*812a0*/  @P4 MOV R26, 0x7f800000 ;  /* 0x7f800000001a4802 */ /* 0x000fca0000000f00 */
[----:B---3--:R-:W-:Y:S01]  /*812b0*/  @P4 FFMA.FTZ R25, R27, R26, +INF ;  /* 0x7f8000001b194423 */ /* 0x008fe2000001001a */
[----:B------:R-:W-:Y:S01]  /*812c0*/  FSEL R26, R29, -INF , P5 ;  /* 0xff8000001d1a7808 */ /* 0x000fe20002800000 */
[----:B------:R-:W2:Y:S04]  /*812d0*/  LDL.LU R27, [R1+0x1ff8] ;  /* 0x001ff800011b7983 */ /* 0x000ea80000300800 */
[----:B------:R-:W-:Y:S04]  /*812e0*/  STL [R1+0x10b8], R26 ;  /* 0x0010b81a01007387 */ /* 0x000fe80000100800 */
[----:B------:R-:W-:Y:S04]  /*812f0*/  STL [R1+0x10bc], R21 ;  /* 0x0010bc1501007387 */ /* 0x000fe80000100800 */
[----:B------:R-:W3:Y:S01]  /*81300*/  LDL.LU R29, [R1+0xc] ;  /* 0x00000c00011d7983 */ /* 0x000ee20000300800 */
[----:B------:R-:W-:-:S03]  /*81310*/  ISETP.GE.U32.AND P2, PT, R23, 0x7f800000, PT ;  /* 0x7f8000001700780c */ /* 0x000fc60003f46070 */
[----:B---3--:R1:W-:Y:S04]  /*81320*/  STL [R1+0x1fe8], R29 ;  /* 0x001fe81d01007387 */ /* 0x0083e80000100800 */
[----:B-1----:R-:W3:Y:S04]  /*81330*/  LDL.LU R29, [R1+0xe8] ;  /* 0x0000e800011d7983 */ /* 0x002ee80000300800 */
[----:B------:R-:W3:Y:S02]  /*81340*/  LDL.LU R21, [R1+0xd0] ;  /* 0x0000d00001157983 */ /* 0x000ee40000300800 */
[----:B------:R-:W-:-:S02]  /*81350*/  @P2 MOV R26, 0x7f800000 ;  /* 0x7f800000001a2802 */ /* 0x000fc40000000f00 */
[----:B------:R-:W-:Y:S02]  /*81360*/  FSEL R25, R25, -INF , P0 ;  /* 0xff80000019197808 */ /* 0x000fe40000000000 */
[----:B--2---:R-:W-:Y:S01]  /*81370*/  ISETP.GE.U32.AND P5, PT, R27, 0x7f800000, PT ;  /* 0x7f8000001b00780c */ /* 0x004fe20003fa6070 */
[C---:B------:R-:W-:Y:S01]  /*81380*/  @P2 FFMA.FTZ R22, R23.reuse, R26, +INF ;  /* 0x7f80000017162423 */ /* 0x040fe2000001001a */
[----:B------:R-:W-:Y:S01]  /*81390*/  FSETP.NEU.AND P4, PT, R23, RZ, PT ;  /* 0x000000ff1700720b */ /* 0x000fe20003f8d000 */
[----:B---3--:R1:W-:Y:S04]  /*813a0*/  STL [R1+0x1fe4], R21 ;  /* 0x001fe41501007387 */ /* 0x0083e80000100800 */
[----:B-1----:R-:W2:Y:S04]  /*813b0*/  LDL.LU R21, [R1+0xdc] ;  /* 0x0000dc0001157983 */ /* 0x002ea80000300800 */
[----:B------:R1:W-:Y:S04]  /*813c0*/  STL [R1+0x1fec], R27 ;  /* 0x001fec1b01007387 */ /* 0x0003e80000100800 */
[----:B-1----:R-:W3:Y:S04]  /*813d0*/  LDL.LU R27, [R1+0xec] ;  /* 0x0000ec00011b7983 */ /* 0x002ee80000300800 */
[----:B------:R-:W-:Y:S04]  /*813e0*/  STL [R1+0x10f4], R25 ;  /* 0x0010f41901007387 */ /* 0x000fe80000100800 */
[----:B------:R0:W3:Y:S04]  /*813f0*/  LDL.LU R26, [R1+0x1ff4] ;  /* 0x001ff400011a7983 */ /* 0x0000e80000300800 */
[----:B------:R-:W2:Y:S01]  /*81400*/  LDL.LU R23, [R1+0xbc] ;  /* 0x0000bc0001177983 */ /* 0x000ea20000300800 */
[----:B------:R-:W-:Y:S01]  /*81410*/  @P6 IMAD.MOV.U32 R28, RZ, RZ, 0x7f800000 ;  /* 0x7f800000ff1c6424 */ /* 0x000fe200078e00ff */
[----:B------:R-:W-:-:S03]  /*81420*/  ISETP.GE.U32.AND P3, PT, R24, 0x7f800000, PT ;  /* 0x7f8000001800780c */ /* 0x000fc60003f66070 */
[----:B---3--:R-:W-:Y:S01]  /*81430*/  @P6 FFMA.FTZ R26, R27, R28, +INF ;  /* 0x7f8000001b1a6423 */ /* 0x008fe2000001001c */
[----:B--2---:R1:W-:Y:S04]  /*81440*/  STL [R1+0x1fe0], R23 ;  /* 0x001fe01701007387 */ /* 0x0043e80000100800 */
[----:B-1----:R0:W2:Y:S04]  /*81450*/  LDL.LU R23, [R1+0x10] ;  /* 0x0000100001177983 */ /* 0x0020a80000300800 */
[----:B------:R0:W3:Y:S01]  /*81460*/  LDL.LU R28, [R1+0x1ff0] ;  /* 0x001ff000011c7983 */ /* 0x0000e20000300800 */
[----:B------:R-:W-:-:S02]  /*81470*/  @P3 MOV R25, 0x7f800000 ;  /* 0x7f80000000193802 */ /* 0x000fc40000000f00 */
[----:B------:R-:W-:Y:S02]  /*81480*/  FSETP.NEU.AND P2, PT, R27, RZ, PT ;  /* 0x000000ff1b00720b */ /* 0x000fe40003f4d000 */
[----:B------:R-:W2:Y:S01]  /*81490*/  LDL R27, [R1+0xd8] ;  /* 0x0000d800011b7983 */ /* 0x000ea20000100800 */
[C---:B------:R-:W-:Y:S01]  /*814a0*/  FSETP.NEU.AND P6, PT, R24.reuse, RZ, PT ;  /* 0x000000ff1800720b */ /* 0x040fe20003fcd000 */
[----:B---3--:R-:W-:Y:S01]  /*814b0*/  @P3 FFMA.FTZ R28, R24, R25, +INF ;  /* 0x7f800000181c3423 */ /* 0x008fe20000010019 */
[----:B------:R-:W-:Y:S02]  /*814c0*/  FSEL R25, R22, -INF , P4 ;  /* 0xff80000016197808 */ /* 0x000fe40002000000 */
[----:B------:R0:W3:Y:S04]  /*814d0*/  LDL.LU R22, [R1+0x8] ;  /* 0x0000080001167983 */ /* 0x0000e80000300800 */
[----:B------:R-:W2:Y:S04]  /*814e0*/  LDL.LU R24, [R1+0xc0] ;  /* 0x0000c00001187983 */ /* 0x000ea80000300800 */
[----:B------:R-:W-:Y:S04]  /*814f0*/  STL [R1+0x10f0], R25 ;  /* 0x0010f01901007387 */ /* 0x000fe80000100800 */
[----:B--2---:R1:W-:Y:S04]  /*81500*/  STL [R1+0x1fd0], R24 ;  /* 0x001fd01801007387 */ /* 0x0043e80000100800 */
[----:B-1----:R-:W2:Y:S04]  /*81510*/  LDL.LU R24, [R1+0xd4] ;  /* 0x0000d40001187983 */ /* 0x002ea80000300800 */
[----:B------:R-:W2:Y:S01]  /*81520*/  LDL.LU R25, [R1+0xb8] ;  /* 0x0000b80001197983 */ /* 0x000ea20000300800 */
[----:B------:R-:W-:-:S02]  /*81530*/  FSEL R26, R26, -INF , P2 ;  /* 0xff8000001a1a7808 */ /* 0x000fc40001000000 */
[----:B------:R-:W-:Y:S01]  /*81540*/  ISETP.GE.U32.AND P1, PT, R29, 0x7f800000, PT ;  /* 0x7f8000001d00780c */ /* 0x000fe20003f26070 */
[----:B--2---:R1:W-:Y:S04]  /*81550*/  STL [R1+0x1fd4], R25 ;  /* 0x001fd41901007387 */ /* 0x0043e80000100800 */
[----:B-1----:R0:W2:Y:S04]  /*81560*/  LDL.LU R25, [R1+0x14] ;  /* 0x0000140001197983 */ /* 0x0020a80000300800 */
[----:B------:R1:W-:Y:S04]  /*81570*/  STL [R1+0x11a4], R26 ;  /* 0x0011a41a01007387 */ /* 0x0003e80000100800 */
[----:B-1----:R-:W3:Y:S01]  /*81580*/  LDL.LU R26, [R1+0xb4] ;  /* 0x0000b400011a7983 */ /* 0x002ee20000300800 */
[----:B------:R-:W-:-:S02]  /*81590*/  ISETP.GE.U32.AND P3, PT, R27, 0x7f800000, PT ;  /* 0x7f8000001b00780c */ /* 0x000fc40003f66070 */
[----:B------:R-:W-:-:S05]  /*815a0*/  @P1 MOV R27, 0x7f800000 ;  /* 0x7f800000001b1802 */ /* 0x000fca0000000f00 */
[----:B--2---:R-:W-:Y:S01]  /*815b0*/  @P1 FFMA.FTZ R25, R29, R27, +INF ;  /* 0x7f8000001d191423 */ /* 0x004fe2000001001b */
[----:B---3--:R-:W-:Y:S04]  /*815c0*/  STL [R1+0x1fcc], R26 ;  /* 0x001fcc1a01007387 */ /* 0x008fe80000100800 */
[----:B------:R1:W-:Y:S04]  /*815d0*/  STL [R1+0x1fd8], R24 ;  /* 0x001fd81801007387 */ /* 0x0003e80000100800 */
[----:B------:R-:W2:Y:S01]  /*815e0*/  LDL.LU R27, [R1+0x1fec] ;  /* 0x001fec00011b7983 */ /* 0x000ea20000300800 */
[----:B------:R-:W-:-:S02]  /*815f0*/  ISETP.GE.U32.AND P4, PT, R24, 0x7f800000, PT ;  /* 0x7f8000001800780c */ /* 0x000fc40003f86070 */
[----:B------:R-:W-:Y:S02]  /*81600*/  FSETP.NEU.AND P2, PT, R29, RZ, PT ;  /* 0x000000ff1d00720b */ /* 0x000fe40003f4d000 */
[----:B------:R0:W3:Y:S01]  /*81610*/  LDL.LU R29, [R1+0x1fe8] ;  /* 0x001fe800011d7983 */ /* 0x0000e20000300800 */
[----:B-1----:R-:W-:Y:S02]  /*81620*/  @P5 MOV R24, 0x7f800000 ;  /* 0x7f80000000185802 */ /* 0x002fe40000000f00 */
[----:B------:R-:W-:Y:S02]  /*81630*/  ISETP.GE.U32.AND P0, PT, R21, 0x7f800000, PT ;  /* 0x7f8000001500780c */ /* 0x000fe40003f06070 */
[C---:B--2---:R-:W-:Y:S01]  /*81640*/  FSETP.NEU.AND P1, PT, R27.reuse, RZ, PT ;  /* 0x000000ff1b00720b */ /* 0x044fe20003f2d000 */
[----:B------:R-:W-:Y:S02]  /*81650*/  @P5 FFMA.FTZ R23, R27, R24, +INF ;  /* 0x7f8000001b175423 */ /* 0x000fe40000010018 */
[----:B------:R-:W2:Y:S08]  /*81660*/  LDL.LU R27, [R1+0xb0] ;  /* 0x0000b000011b7983 */ /* 0x000eb00000300800 */
[----:B------:R-:W-:Y:S01]  /*81670*/  @P0 IMAD.MOV.U32 R26, RZ, RZ, 0x7f800000 ;  /* 0x7f800000ff1a0424 */ /* 0x000fe200078e00ff */
[----:B------:R-:W-:-:S03]  /*81680*/  FSETP.NEU.AND P5, PT, R21, RZ, PT ;  /* 0x000000ff1500720b */ /* 0x000fc60003fad000 */
[----:B---3--:R-:W-:Y:S01]  /*81690*/  @P0 FFMA.FTZ R29, R21, R26, +INF ;  /* 0x7f800000151d0423 */ /* 0x008fe2000001001a */
[----:B------:R-:W-:Y:S01]  /*816a0*/  FSEL R26, R28, -INF , P6 ;  /* 0xff8000001c1a7808 */ /* 0x000fe20003000000 */
[----:B--2---:R-:W-:Y:S04]  /*816b0*/  STL [R1+0x1fdc], R27 ;  /* 0x001fdc1b01007387 */ /* 0x004fe80000100800 */
[----:B------:R-:W2:Y:S04]  /*816c0*/  LDL.LU R21, [R1+0x1fe4] ;  /* 0x001fe40001157983 */ /* 0x000ea80000300800 */
[----:B------:R-:W3:Y:S04]  /*816d0*/  LDL.LU R24, [R1+0xd8] ;  /* 0x0000d80001187983 */ /* 0x000ee80000300800 */
[----:B------:R1:W-:Y:S04]  /*816e0*/  STL [R1+0x1280], R26 ;  /* 0x0012801a01007387 */ /* 0x0003e80000100800 */
[----:B-1----:R0:W2:Y:S04]  /*816f0*/  LDL.LU R26, [R1+0x4] ;  /* 0x00000400011a7983 */ /* 0x0020a80000300800 */
[----:B------:R-:W2:Y:S01]  /*81700*/  LDL.LU R28, [R1+0xac] ;  /* 0x0000ac00011c7983 */ /* 0x000ea20000300800 */
[----:B------:R-:W-:-:S02]  /*81710*/  FSEL R25, R25, -INF , P2 ;  /* 0xff80000019197808 */ /* 0x000fc40001000000 */
[----:B------:R-:W-:Y:S02]  /*81720*/  FSEL R23, R23, -INF , P1 ;  /* 0xff80000017177808 */ /* 0x000fe40000800000 */
[----:B------:R-:W-:-:S05]  /*81730*/  @P3 MOV R27, 0x7f800000 ;  /* 0x7f800000001b3802 */ /* 0x000fca0000000f00 */
[C---:B---3--:R-:W-:Y:S01]  /*81740*/  @P3 FFMA.FTZ R22, R24.reuse, R27, +INF ;  /* 0x7f80000018163423 */ /* 0x048fe2000001001b */
[----:B------:R-:W-:Y:S01]  /*81750*/  FSETP.NEU.AND P1, PT, R24, RZ, PT ;  /* 0x000000ff1800720b */ /* 0x000fe20003f2d000 */
[----:B--2---:R1:W-:Y:S04]  /*81760*/  STL [R1+0x1fc0], R28 ;  /* 0x001fc01c01007387 */ /* 0x0043e80000100800 */
[----:B-1----:R-:W2:Y:S04]  /*81770*/  LDL.LU R28, [R1+0xcc] ;  /* 0x0000cc00011c7983 */ /* 0x002ea80000300800 */
[----:B------:R-:W-:Y:S04]  /*81780*/  STL [R1+0x1288], R25 ;  /* 0x0012881901007387 */ /* 0x000fe80000100800 */
[----:B------:R1:W-:Y:S04]  /*81790*/  STL [R1+0x128c], R23 ;  /* 0x00128c1701007387 */ /* 0x0003e80000100800 */
[----:B-1----:R-:W3:Y:S04]  /*817a0*/  LDL.LU R23, [R1+0x1fe0] ;  /* 0x001fe00001177983 */ /* 0x002ee80000300800 */
[----:B------:R-:W2:Y:S04]  /*817b0*/  LDL.LU R27, [R1+0x1fdc] ;  /* 0x001fdc00011b7983 */ /* 0x000ea80000300800 */
[----:B------:R-:W2:Y:S01]  /*817c0*/  LDL.LU R24, [R1+0x1fd8] ;  /* 0x001fd80001187983 */ /* 0x000ea20000300800 */
[----:B------:R-:W-:-:S02]  /*817d0*/  @P4 MOV R25, 0x7f800000 ;  /* 0x7f80000000194802 */ /* 0x000fc40000000f00 */
[----:B------:R-:W-:Y:S02]  /*817e0*/  FSEL R29, R29, -INF , P5 ;  /* 0xff8000001d1d7808 */ /* 0x000fe40002800000 */
[----:B------:R-:W-:Y:S01]  /*817f0*/  FSEL R22, R22, -INF , P1 ;  /* 0xff80000016167808 */ /* 0x000fe20000800000 */
[C---:B--2---:R-:W-:Y:S02]  /*81800*/  @P4 FFMA.FTZ R26, R24.reuse, R25, +INF ;  /* 0x7f800000181a4423 */ /* 0x044fe40000010019 */
[----:B------:R-:W2:Y:S01]  /*81810*/  LDL.LU R25, [R1+0x1fd4] ;  /* 0x001fd40001197983 */ /* 0x000ea20000300800 */
[----:B------:R-:W-:-:S03]  /*81820*/  FSETP.NEU.AND P3, PT, R24, RZ, PT ;  /* 0x000000ff1800720b */ /* 0x000fc60003f6d000 */
[----:B------:R-:W3:Y:S04]  /*81830*/  LDL.LU R24, [R1+0x1fd0] ;  /* 0x001fd00001187983 */ /* 0x000ee80000300800 */
[----:B------:R1:W-:Y:S04]  /*81840*/  STL [R1+0x1290], R29 ;  /* 0x0012901d01007387 */ /* 0x0003e80000100800 */
[----:B-1----:R0:W3:Y:S04]  /*81850*/  LDL.LU R29, [R1] ;  /* 0x00000000011d7983 */ /* 0x0020e80000300800 */
[----:B------:R-:W-:Y:S01]  /*81860*/  STL [R1+0x1294], R22 ;  /* 0x0012941601007387 */ /* 0x000fe20000100800 */
[----:B--2---:R-:W-:-:S03]  /*81870*/  ISETP.GE.U32.AND P5, PT, R25, 0x7f800000, PT ;  /* 0x7f8000001900780c */ /* 0x004fc60003fa6070 */
[----:B------:R1:W-:Y:S02]  /*81880*/  STL [R1+0x1fb8], R25 ;  /* 0x001fb81901007387 */ /* 0x0003e40000100800 */
[----:B-1----:R-:W-:Y:S02]  /*81890*/  FSEL R25, R26, -INF , P3 ;  /* 0xff8000001a197808 */ /* 0x002fe40001800000 */
[----:B------:R-:W2:Y:S01]  /*818a0*/  LDL.LU R26, [R1+0x1fcc] ;  /* 0x001fcc00011a7983 */ /* 0x000ea20000300800 */
[----:B------:R-:W-:-:S03]  /*818b0*/  ISETP.GE.U32.AND P0, PT, R21, 0x7f800000, PT ;  /* 0x7f8000001500780c */ /* 0x000fc60003f06070 */
[----:B------:R-:W-:Y:S01]  /*818c0*/  STL [R1+0x129c], R25 ;  /* 0x00129c1901007387 */ /* 0x000fe20000100800 */
[----:B------:R-:W-:-:S09]  /*818d0*/  FSETP.NEU.AND P4, PT, R21, RZ, PT ;  /* 0x000000ff1500720b */ /* 0x000fd20003f8d000 */
[----:B------:R-:W-:-:S05]  /*818e0*/  @P0 MOV R22, 0x7f800000 ;  /* 0x7f80000000160802 */ /* 0x000fca0000000f00 */
[----:B---3--:R-:W-:Y:S01]  /*818f0*/  @P0 FFMA.FTZ R29, R21, R22, +INF ;  /* 0x7f800000151d0423 */ /* 0x008fe20000010016 */
[----:B--2---:R1:W-:Y:S04]  /*81900*/  STL [R1+0x1fb0], R26 ;  /* 0x001fb01a01007387 */ /* 0x0043e80000100800 */
[----:B------:R0:W2:Y:S04]  /*81910*/  LDL.LU R22, [R1+0x1fc8] ;  /* 0x001fc80001167983 */ /* 0x0000a80000300800 */
[----:B------:R0:W3:Y:S01]  /*81920*/  LDL.LU R21, [R1+0x1fc4] ;  /* 0x001fc40001157983 */ /* 0x0000e20000300800 */
[----:B------:R-:W-:-:S02]  /*81930*/  ISETP.GE.U32.AND P6, PT, R28, 0x7f800000, PT ;  /* 0x7f8000001c00780c */ /* 0x000fc40003fc6070 */
[----:B------:R-:W-:Y:S02]  /*81940*/  ISETP.GE.U32.AND P2, PT, R23, 0x7f800000, PT ;  /* 0x7f8000001700780c */ /* 0x000fe40003f46070 */
[----:B------:R-:W-:Y:S02]  /*81950*/  ISETP.GE.U32.AND P3, PT, R26, 0x7f800000, PT ;  /* 0x7f8000001a00780c */ /* 0x000fe40003f66070 */
[----:B------:R-:W-:-:S07]  /*81960*/  FSETP.NEU.AND P0, PT, R28, RZ, PT ;  /* 0x000000ff1c00720b */ /* 0x000fce0003f0d000 */
[----:B-1----:R-:W-:Y:S02]  /*81970*/  @P6 IMAD.MOV.U32 R26, RZ, RZ, 0x7f800000 ;  /* 0x7f800000ff1a6424 */ /* 0x002fe400078e00ff */
[----:B------:R-:W-:-:S05]  /*81980*/  @P2 MOV R25, 0x7f800000 ;  /* 0x7f80000000192802 */ /* 0x000fca0000000f00 */
[C---:B--2---:R-:W-:Y:S02]  /*81990*/  @P2 FFMA.FTZ R22, R23.reuse, R25, +INF ;  /* 0x7f80000017162423 */ /* 0x044fe40000010019 */
[----:B---3--:R-:W-:Y:S01]  /*819a0*/  @P6 FFMA.FTZ R21, R28, R26, +INF ;  /* 0x7f8000001c156423 */ /* 0x008fe2000001001a */
[----:B------:R-:W-:Y:S01]  /*819b0*/  FSETP.NEU.AND P6, PT, R23, RZ, PT ;  /* 0x000000ff1700720b */ /* 0x000fe20003fcd000 */
[----:B------:R-:W2:Y:S01]  /*819c0*/  LDL.LU R28, [R1+0x1fc0] ;  /* 0x001fc000011c7983 */ /* 0x000ea20000300800 */
[----:B------:R0:W3:Y:S01]  /*819d0*/  LDL.LU R23, [R1+0x1fbc] ;  /* 0x001fbc0001177983 */ /* 0x0000e20000300800 */
[----:B------:R-:W-:Y:S02]  /*819e0*/  ISETP.GE.U32.AND P1, PT, R24, 0x7f800000, PT ;  /* 0x7f8000001800780c */ /* 0x000fe40003f26070 */
[----:B------:R-:W-:Y:S02]  /*819f0*/  FSEL R25, R29, -INF , P4 ;  /* 0xff8000001d197808 */ /* 0x000fe40002000000 */
[----:B------:R-:W-:-:S03]  /*81a00*/  FSEL R21, R21, -INF , P0 ;  /* 0xff80000015157808 */ /* 0x000fc60000000000 */
[----:B------:R1:W-:Y:S02]  /*81a10*/  STL [R1+0x1298], R25 ;  /* 0x0012981901007387 */ /* 0x0003e40000100800 */
[----:B------:R0:W-:Y:S02]  /*81a20*/  STL [R1+0x12a4], R21 ;  /* 0x0012a41501007387 */ /* 0x0001e40000100800 */
[----:B------:R-:W2:Y:S01]  /*81a30*/  LDL R29, [R1+0xa8] ;  /* 0x0000a800011d7983 */ /* 0x000ea20000100800 */
[----:B------:R-:W-:Y:S02]  /*81a40*/  FSETP.NEU.AND P2, PT, R24, RZ, PT ;  /* 0x000000ff1800720b */ /* 0x000fe40003f4d000 */
[----:B-1----:R-:W-:-:S05]  /*81a50*/  @P1 MOV R25, 0x7f800000 ;  /* 0x7f80000000191802 */ /* 0x002fca0000000f00 */
[----:B---3--:R-:W-:Y:S02]  /*81a60*/  @P1 FFMA.FTZ R23, R24, R25, +INF ;  /* 0x7f80000018171423 */ /* 0x008fe40000010019 */
[----:B------:R-:W3:Y:S01]  /*81a70*/  LDL.LU R25, [R1+0x1fb8] ;  /* 0x001fb80001197983 */ /* 0x000ee20000300800 */
[----:B------:R1:W2:Y:S01]  /*81a80*/  LDL.LU R24, [R1+0x1fb4] ;  /* 0x001fb40001187983 */ /* 0x0002a20000300800 */
[----:B------:R-:W-:Y:S01]  /*81a90*/  @P5 MOV R26, 0x7f800000 ;  /* 0x7f800000001a5802 */ /* 0x000fe20000000f00 */
[----:B0-----:R-:W-:Y:S01]  /*81aa0*/  @P3 IMAD.MOV.U32 R21, RZ, RZ, 0x7f800000 ;  /* 0x7f800000ff153424 */ /* 0x001fe200078e00ff */
[----:B---3--:R-:W-:-:S03]  /*81ab0*/  FSETP.NEU.AND P1, PT, R25, RZ, PT ;  /* 0x000000ff1900720b */ /* 0x008fc60003f2d000 */
[----:B--2---:R-:W-:Y:S02]  /*81ac0*/  @P5 FFMA.FTZ R24, R25, R26, +INF ;  /* 0x7f80000019185423 */ /* 0x004fe4000001001a */
[----:B------:R-:W2:Y:S01]  /*81ad0*/  LDL.LU R26, [R1+0x1fb0] ;  /* 0x001fb000011a7983 */ /* 0x000ea20000300800 */
[----:B------:R1:W3:Y:S01]  /*81ae0*/  LDL.LU R25, [R1+0x1fac] ;  /* 0x001fac0001197983 */ /* 0x0002e20000300800 */
[----:B------:R-:W-:Y:S02]  /*81af0*/  FSEL R22, R22, -INF , P6 ;  /* 0xff80000016167808 */ /* 0x000fe40003000000 */
[----:B------:R-:W-:Y:S02]  /*81b00*/  FSEL R23, R23, -INF , P2 ;  /* 0xff80000017177808 */ /* 0x000fe40001000000 */
[----:B------:R-:W-:Y:S02]  /*81b10*/  FSEL R24, R24, -INF , P1 ;  /* 0xff80000018187808 */ /* 0x000fe40000800000 */
[C---:B--2---:R-:W-:Y:S01]  /*81b20*/  FSETP.NEU.AND P5, PT, R26.reuse, RZ, PT ;  /* 0x000000ff1a00720b */ /* 0x044fe20003fad000 */
[----:B---3--:R-:W-:-:S02]  /*81b30*/  @P3 FFMA.FTZ R25, R26, R21, +INF ;  /* 0x7f8000001a193423 */ /* 0x008fc40000010015 */
[----:B------:R-:W2:Y:S04]  /*81b40*/  LDL R26, [R1+0x7c] ;  /* 0x00007c00011a7983 */ /* 0x000ea80000100800 */
[----:B------:R-:W3:Y:S01]  /*81b50*/  LDL R21, [R1+0x98] ;  /* 0x0000980001157983 */ /* 0x000ee20000100800 */
[----:B------:R0:W-:Y:S01]  /*81b60*/  STL [R1+0x12a8], R22 ;  /* 0x0012a81601007387 */ /* 0x0001e20000100800 */
[----:B------:R-:W-:Y:S02]  /*81b70*/  ISETP.GE.U32.AND P6, PT, R29, 0x7f800000, PT ;  /* 0x7f8000001d00780c */ /* 0x000fe40003fc6070 */
[----:B0-----:R-:W4:Y:S01]  /*81b80*/  LDL R22, [R1+0x5e4] ;  /* 0x0005e40001167983 */ /* 0x001f220000100800 */
[----:B------:R1:W4:Y:S02]  /*81b90*/  LDL.LU R29, [R1+0x1fa8] ;  /* 0x001fa800011d7983 */ /* 0x0003240000300800 */
[----:B------:R-:W-:Y:S02]  /*81ba0*/  STL [R1+0x12b4], R23 ;  /* 0x0012b41701007387 */ /* 0x000fe40000100800 */
[----:B------:R0:W-:Y:S02]  /*81bb0*/  STL [R1+0x12b8], R24 ;  /* 0x0012b81801007387 */ /* 0x0001e40000100800 */
[----:B0-----:R-:W4:Y:S01]  /*81bc0*/  LDL R24, [R1+0x70] ;  /* 0x0000700001187983 */ /* 0x001f220000100800 */
[----:B--2---:R-:W-:-:S03]  /*81bd0*/  ISETP.GE.U32.AND P2, PT, R26, 0x7f800000, PT ;  /* 0x7f8000001a00780c */ /* 0x004fc60003f46070 */
[----:B------:R1:W2:Y:S01]  /*81be0*/  LDL.LU R26, [R1+0x1fa4] ;  /* 0x001fa400011a7983 */ /* 0x0002a20000300800 */
[----:B------:R-:W-:Y:S02]  /*81bf0*/  ISETP.GE.U32.AND P4, PT, R27, 0x7f800000, PT ;  /* 0x7f8000001b00780c */ /* 0x000fe40003f86070 */
[----:B---3--:R-:W-:Y:S02]  /*81c00*/  ISETP.GE.U32.AND P3, PT, R21, 0x7f800000, PT ;  /* 0x7f8000001500780c */ /* 0x008fe40003f66070 */
[----:B------:R-:W-:-:S09]  /*81c10*/  FSETP.NEU.AND P1, PT, R27, RZ, PT ;  /* 0x000000ff1b00720b */ /* 0x000fd20003f2d000 */
[----:B------:R-:W-:Y:S02]  /*81c20*/  @P4 MOV R21, 0x7f800000 ;  /* 0x7f80000000154802 */ /* 0x000fe40000000f00 */
[----:B------:R-:W-:-:S03]  /*81c30*/  ISETP.GE.U32.AND P0, PT, R28, 0x7f800000, PT ;  /* 0x7f8000001c00780c */ /* 0x000fc60003f06070 */
[----:B--2---:R-:W-:Y:S02]  /*81c40*/  @P4 FFMA.FTZ R26, R27, R21, +INF ;  /* 0x7f8000001b1a4423 */ /* 0x004fe40000010015 */
[----:B------:R1:W2:Y:S01]  /*81c50*/  LDL.LU R27, [R1+0x1fa0] ;  /* 0x001fa000011b7983 */ /* 0x0002a20000300800 */
[----:B----4-:R-:W-:-:S07]  /*81c60*/  MOV R23, R22 ;  /* 0x0000001600177202 */ /* 0x010fce0000000f00 */
[----:B------:R-:W-:Y:S02]  /*81c70*/  @P0 MOV R22, 0x7f800000 ;  /* 0x7f80000000160802 */ /* 0x000fe40000000f00 */
[----:B------:R-:W3:Y:S01]  /*81c80*/  LDL R21, [R1+0x78] ;  /* 0x0000780001157983 */ /* 0x000ee20000100800 */
[C---:B------:R-:W-:Y:S02]  /*81c90*/  FSETP.NEU.AND P4, PT, R28.reuse, RZ, PT ;  /* 0x000000ff1c00720b */ /* 0x040fe40003f8d000 */
[----:B------:R-:W-:Y:S01]  /*81ca0*/  FSEL R25, R25, -INF , P5 ;  /* 0xff80000019197808 */ /* 0x000fe20002800000 */
[----:B--2---:R-:W-:Y:S02]  /*81cb0*/  @P0 FFMA.FTZ R27, R28, R22, +INF ;  /* 0x7f8000001c1b0423 */ /* 0x004fe40000010016 */
[----:B------:R1:W2:Y:S01]  /*81cc0*/  LDL.LU R28, [R1+0x1f9c] ;  /* 0x001f9c00011c7983 */ /* 0x0002a20000300800 */
[----:B------:R-:W4:Y:S02]  /*81cd0*/  LDL R22, [R1+0x80] ;  /* 0x0000800001167983 */ /* 0x000f240000100800 */
[----:B------:R0:W-:Y:S02]  /*81ce0*/  STL [R1+0x12bc], R25 ;  /* 0x0012bc1901007387 */ /* 0x0001e40000100800 */
[----:B0-----:R-:W2:Y:S01]  /*81cf0*/  LDL.LU R25, [R1+0xa8] ;  /* 0x0000a80001197983 */ /* 0x001ea20000300800 */
[----:B------:R-:W-:Y:S01]  /*81d00*/  ISETP.GE.U32.AND P5, PT, R24, 0x7f800000, PT ;  /* 0x7f8000001800780c */ /* 0x000fe20003fa6070 */
[----:B------:R-:W-:Y:S01]  /*81d10*/  IMAD.MOV.U32 R24, RZ, RZ, R23 ;  /* 0x000000ffff187224 */ /* 0x000fe200078e0017 */
[----:B------:R-:W-:-:S02]  /*81d20*/  FSEL R23, R27, -INF , P4 ;  /* 0xff8000001b177808 */ /* 0x000fc40002000000 */
[----:B----4-:R-:W-:Y:S01]  /*81d30*/  ISETP.GE.U32.AND P0, PT, R22, 0x7f800000, PT ;  /* 0x7f8000001600780c */ /* 0x010fe20003f06070 */
[----:B------:R-:W-:-:S05]  /*81d40*/  FSEL R22, R26, -INF , P1 ;  /* 0xff8000001a167808 */ /* 0x000fca0000800000 */
[----:B------:R0:W-:Y:S01]  /*81d50*/  STL [R1+0x12c4], R22 ;  /* 0x0012c41601007387 */ /* 0x0001e20000100800 */
[----:B------:R1:W4:Y:S02]  /*81d60*/  LDL R26, [R1+0x48] ;  /* 0x00004800011a7983 */ /* 0x0003240000100800 */
[----:B------:R-:W4:Y:S02]  /*81d70*/  LDL.LU R27, [R1+0x7c] ;  /* 0x00007c00011b7983 */ /* 0x000f240000300800 */
[----:B------:R1:W-:Y:S01]  /*81d80*/  STL [R1+0x12cc], R23 ;  /* 0x0012cc1701007387 */ /* 0x0003e20000100800 */
[----:B0-----:R-:W-:-:S05]  /*81d90*/  @P6 MOV R22, 0x7f800000 ;  /* 0x7f80000000166802 */ /* 0x001fca0000000f00 */
[----:B--2---:R-:W-:Y:S02]  /*81da0*/  @P6 FFMA.FTZ R28, R25, R22, +INF ;  /* 0x7f800000191c6423 */ /* 0x004fe40000010016 */
[----:B------:R-:W2:Y:S01]  /*81db0*/  LDL.LU R22, [R1+0x98] ;  /* 0x0000980001167983 */ /* 0x000ea20000300800 */
[----:B---3--:R-:W-:Y:S01]  /*81dc0*/  ISETP.GE.U32.AND P1, PT, R21, 0x7f800000, PT ;  /* 0x7f8000001500780c */ /* 0x008fe20003f26070 */
[----:B------:R-:W-:Y:S01]  /*81dd0*/  @P3 MOV R21, 0x7f800000 ;  /* 0x7f80000000153802 */ /* 0x000fe20000000f00 */
[----:B-1----:R-:W-:Y:S02]  /*81de0*/  @P2 MOV R23, 0x7f800000 ;  /* 0x7f80000000172802 */ /* 0x002fe40000000f00 */
[----:B------:R-:W-:Y:S02]  /*81df0*/  FSETP.NEU.AND P4, PT, R25, RZ, PT ;  /* 0x000000ff1900720b */ /* 0x000fe40003f8d000 */
[----:B------:R-:W3:Y:S01]  /*81e00*/  LDL R25, [R1+0xa0] ;  /* 0x0000a00001197983 */ /* 0x000ee20000100800 */
[----:B----4-:R-:W-:-:S02]  /*81e10*/  @P2 FFMA.FTZ R26, R27, R23, +INF ;  /* 0x7f8000001b1a2423 */ /* 0x010fc40000010017 */
[C---:B--2---:R-:W-:Y:S01]  /*81e20*/  @P3 FFMA.FTZ R29, R22.reuse, R21, +INF ;  /* 0x7f800000161d3423 */ /* 0x044fe20000010015 */
[----:B------:R-:W-:Y:S01]  /*81e30*/  FSETP.NEU.AND P6, PT, R22, RZ, PT ;  /* 0x000000ff1600720b */ /* 0x000fe20003fcd000 */
[----:B------:R-:W-:-:S03]  /*81e40*/  FSEL R22, R28, -INF , P4 ;  /* 0xff8000001c167808 */ /* 0x000fc60002000000 */
[----:B------:R-:W-:Y:S01]  /*81e50*/  STL [R1+0x1f88], R29 ;  /* 0x001f881d01007387 */ /* 0x000fe20000100800 */
[----:B------:R-:W-:Y:S02]  /*81e60*/  @P2 STL [R1+0x48], R26 ;  /* 0x0000481a01002387 */ /* 0x000fe40000100800 */
[----:B------:R-:W-:Y:S02]  /*81e70*/  STL [R1+0x12c8], R22 ;  /* 0x0012c81601007387 */ /* 0x000fe40000100800 */
[----:B------:R-:W2:Y:S01]  /*81e80*/  LDL R28, [R1+0x58] ;  /* 0x00005800011c7983 */ /* 0x000ea20000100800 */
[----:B---3--:R-:W-:Y:S01]  /*81e90*/  ISETP.GE.U32.AND P4, PT, R25, 0x7f800000, PT ;  /* 0x7f8000001900780c */ /* 0x008fe20003f86070 */
[----:B------:R-:W-:Y:S01]  /*81ea0*/  MOV R25, R24 ;  /* 0x0000001800197202 */ /* 0x000fe20000000f00 */
[----:B--2---:R-:W-:Y:S04]  /*81eb0*/  STL [R1+0x1f8c], R28 ;  /* 0x001f8c1c01007387 */ /* 0x004fe80000100800 */
[----:B------:R0:W-:Y:S02]  /*81ec0*/  STL [R1+0x1f94], R25 ;  /* 0x001f941901007387 */ /* 0x0001e40000100800 */
[----:B0-----:R0:W2:Y:S01]  /*81ed0*/  LDL R25, [R1+0x4c] ;  /* 0x00004c0001197983 */ /* 0x0010a20000100800 */
[----:B------:R1:W-:Y:S03]  /*81ee0*/  STL [R1+0x1f90], R7 ;  /* 0x001f900701007387 */ /* 0x0003e60000100800 */
[----:B-1----:R-:W3:Y:S01]  /*81ef0*/  LDL.LU R7, [R1+0x78] ;  /* 0x0000780001077983 */ /* 0x002ee20000300800 */
[----:B------:R-:W-:-:S03]  /*81f00*/  @P0 IMAD.MOV.U32 R21, RZ, RZ, 0x7f800000 ;  /* 0x7f800000ff150424 */ /* 0x000fc600078e00ff */
[----:B---3--:R1:W-:Y:S04]  /*81f10*/  STL [R1+0x1f98], R7 ;  /* 0x001f980701007387 */ /* 0x0083e80000100800 */
[----:B-1----:R-:W3:Y:S01]  /*81f20*/  LDL.LU R7, [R1+0x80] ;  /* 0x0000800001077983 */ /* 0x002ee20000300800 */
[----:B------:R0:W4:Y:S01]  /*81f30*/  LDL R24, [R1+0x44] ;  /* 0x0000440001187983 */ /* 0x0001220000100800 */
[----:B------:R-:W-:Y:S01]  /*81f40*/  FSETP.NEU.AND P3, PT, R27, RZ, PT ;  /* 0x000000ff1b00720b */ /* 0x000fe20003f6d000 */
[----:B------:R-:W4:Y:S01]  /*81f50*/  LDL.LU R28, [R1+0x70] ;  /* 0x00007000011c7983 */ /* 0x000f220000300800 */
[----:B------:R0:W4:Y:S04]  /*81f60*/  LDL R29, [R1+0x30] ;  /* 0x00003000011d7983 */ /* 0x0001280000100800 */
[----:B------:R-:W4:Y:S01]  /*81f70*/  LDL R27, [R1+0x5c] ;  /* 0x00005c00011b7983 */ /* 0x000f220000100800 */
[----:B------:R-:W4:Y:S01]  /*81f80*/  LDL.LU R26, [R1+0x518] ;  /* 0x00051800011a7983 */ /* 0x000f220000300800 */
[C---:B---3--:R-:W-:Y:S01]  /*81f90*/  FSETP.NEU.AND P2, PT, R7.reuse, RZ, PT ;  /* 0x000000ff0700720b */ /* 0x048fe20003f4d000 */
[----:B--2---:R-:W-:-:S02]  /*81fa0*/  @P0 FFMA.FTZ R25, R7, R21, +INF ;  /* 0x7f80000007190423 */ /* 0x004fc40000010015 */
[----:B------:R-:W2:Y:S01]  /*81fb0*/  LDL.LU R7, [R1+0x1f98] ;  /* 0x001f980001077983 */ /* 0x000ea20000300800 */
[----:B------:R-:W-:Y:S02]  /*81fc0*/  @P1 MOV R22, 0x7f800000 ;  /* 0x7f80000000161802 */ /* 0x000fe40000000f00 */
[----:B------:R-:W-:Y:S01]  /*81fd0*/  @P5 MOV R23, 0x7f800000 ;  /* 0x7f80000000175802 */ /* 0x000fe20000000f00 */
[----:B------:R1:W-:Y:S04]  /*81fe0*/  @P0 STL [R1+0x4c], R25 ;  /* 0x00004c1901000387 */ /* 0x0003e80000100800 */
[----:B----4-:R-:W-:Y:S01]  /*81ff0*/  @P5 FFMA.FTZ R29, R28, R23, +INF ;  /* 0x7f8000001c1d5423 */ /* 0x010fe20000010017 */
[----:B-1----:R-:W3:Y:S01]  /*82000*/  LDL.LU R25, [R1+0x1f94] ;  /* 0x001f940001197983 */ /* 0x002ee20000300800 */
[----:B------:R-:W4:Y:S02]  /*82010*/  LDL R21, [R1+0xc8] ;  /* 0x0000c80001157983 */ /* 0x000f240000100800 */
[C---:B--2---:R-:W-:Y:S01]  /*82020*/  @P1 FFMA.FTZ R24, R7.reuse, R22, +INF ;  /* 0x7f80000007181423 */ /* 0x044fe20000010016 */
[----:B------:R-:W-:-:S02]  /*82030*/  FSETP.NEU.AND P0, PT, R7, RZ, PT ;  /* 0x000000ff0700720b */ /* 0x000fc40003f0d000 */
[----:B------:R-:W2:Y:S01]  /*82040*/  LDL.LU R7, [R1+0x1f90] ;  /* 0x001f900001077983 */ /* 0x000ea20000300800 */
[----:B------:R-:W2:Y:S02]  /*82050*/  LDL.LU R22, [R1+0x51c] ;  /* 0x00051c0001167983 */ /* 0x000ea40000300800 */
[----:B------:R1:W-:Y:S01]  /*82060*/  @P1 STL [R1+0x44], R24 ;  /* 0x0000441801001387 */ /* 0x0003e20000100800 */
[----:B------:R-:W-:Y:S01]  /*82070*/  FSETP.NEU.AND P1, PT, R28, RZ, PT ;  /* 0x000000ff1c00720b */ /* 0x000fe20003f2d000 */
[----:B-1----:R-:W2:Y:S01]  /*82080*/  LDL R24, [R1+0xa4] ;  /* 0x0000a40001187983 */ /* 0x002ea20000100800 */
[----:B------:R-:W2:Y:S02]  /*82090*/  LDL.LU R28, [R1+0x1f8c] ;  /* 0x001f8c00011c7983 */ /* 0x000ea40000300800 */
[----:B------:R1:W-:Y:S02]  /*820a0*/  @P5 STL [R1+0x30], R29 ;  /* 0x0000301d01005387 */ /* 0x0003e40000100800 */
[----:B-1----:R-:W3:Y:S01]  /*820b0*/  LDL.LU R29, [R1+0x1f88] ;  /* 0x001f8800011d7983 */ /* 0x002ee20000300800 */
[----:B------:R-:W4:Y:S03]  /*820c0*/  LDL.LU R23, [R1+0x524] ;  /* 0x0005240001177983 */ /* 0x000f260000300800 */
[----:B--2---:R1:W-:Y:S01]  /*820d0*/  STL [R1+0x1f68], R28 ;  /* 0x001f681c01007387 */ /* 0x0043e20000100800 */
[----:B----4-:R-:W-:Y:S01]  /*820e0*/  IMAD.IADD R21, R21, 0x1, -R23 ;  /* 0x0000000115157824 */ /* 0x010fe200078e0a17 */
[----:B------:R-:W-:Y:S01]  /*820f0*/  IADD3 R23, R28, -R26, RZ ;  /* 0x8000001a1c177210 */ /* 0x000fe20007ffe0ff */
[----:B---3--:R-:W-:Y:S01]  /*82100*/  FSEL R26, R29, -INF , P6 ;  /* 0xff8000001d1a7808 */ /* 0x008fe20003000000 */
[----:B-1----:R-:W-:Y:S01]  /*82110*/  MOV R28, R25 ;  /* 0x00000019001c7202 */ /* 0x002fe20000000f00 */
[----:B------:R0:W2:Y:S03]  /*82120*/  LDL R29, [R1+0x7bc] ;  /* 0x0007bc00011d7983 */ /* 0x0000a60000100800 */
[----:B------:R-:W-:Y:S01]  /*82130*/  STL [R1+0x12c0], R26 ;  /* 0x0012c01a01007387 */ /* 0x000fe20000100800 */
[----:B------:R1:W-:Y:S04]  /*82140*/  STL [R1+0x1f84], R28 ;  /* 0x001f841c01007387 */ /* 0x0003e80000100800 */
[----:B-1----:R-:W3:Y:S01]  /*82150*/  LDL.LU R28, [R1+0xa0] ;  /* 0x0000a000011c7983 */ /* 0x002ee20000300800 */
[----:B------:R-:W-:Y:S01]  /*82160*/  ISETP.GE.U32.AND P6, PT, R24, 0x7f800000, PT ;  /* 0x7f8000001800780c */ /* 0x000fe20003fc6070 */
[----:B------:R-:W-:Y:S01]  /*82170*/  @P4 IMAD.MOV.U32 R24, RZ, RZ, 0x7f800000 ;  /* 0x7f800000ff184424 */ /* 0x000fe200078e00ff */
[----:B---3--:R-:W-:-:S03]  /*82180*/  FSETP.NEU.AND P5, PT, R28, RZ, PT ;  /* 0x000000ff1c00720b */ /* 0x008fc60003fad000 */
[----:B--2---:R-:W-:Y:S02]  /*82190*/  @P4 FFMA.FTZ R29, R28, R24, +INF ;  /* 0x7f8000001c1d4423 */ /* 0x004fe40000010018 */
[----:B------:R-:W2:Y:S06]  /*821a0*/  LDL.LU R28, [R1+0x1f84] ;  /* 0x001f8400011c7983 */ /* 0x000eac0000300800 */
[----:B------:R-:W-:Y:S01]  /*821b0*/  @P6 MOV R24, 0x7f800000 ;  /* 0x7f80000000186802 */ /* 0x000fe20000000f00 */
[----:B--2---:R-:W-:Y:S01]  /*821c0*/  STL [R1+0x1f7c], R28 ;  /* 0x001f7c1c01007387 */ /* 0x004fe20000100800 */
[----:B------:R-:W-:Y:S02]  /*821d0*/  @P4 STL [R1+0x7bc], R29 ;  /* 0x0007bc1d01004387 */ /* 0x000fe40000100800 */
[----:B------:R1:W-:Y:S02]  /*821e0*/  STL [R1+0x1f80], R11 ;  /* 0x001f800b01007387 */ /* 0x0003e40000100800 */
[----:B-1----:R-:W2:Y:S01]  /*821f0*/  LDL.LU R11, [R1+0xa4] ;  /* 0x0000a400010b7983 */ /* 0x002ea20000300800 */
[----:B------:R0:W2:Y:S02]  /*82200*/  LDL R28, [R1+0x1268] ;  /* 0x00126800011c7983 */ /* 0x0000a40000100800 */
[----:B------:R-:W3:Y:S02]  /*82210*/  LDL.LU R29, [R1+0x48] ;  /* 0x00004800011d7983 */ /* 0x000ee40000300800 */
[C---:B--2---:R-:W-:Y:S01]  /*82220*/  @P6 FFMA.FTZ R28, R11.reuse, R24, +INF ;  /* 0x7f8000000b1c6423 */ /* 0x044fe20000010018 */
[----:B------:R-:W-:-:S02]  /*82230*/  FSETP.NEU.AND P4, PT, R11, RZ, PT ;  /* 0x000000ff0b00720b */ /* 0x000fc40003f8d000 */
[----:B------:R-:W2:Y:S02]  /*82240*/  LDL.LU R11, [R1+0x1f80] ;  /* 0x001f8000010b7983 */ /* 0x000ea40000300800 */
[----:B------:R1:W-:Y:S01]  /*82250*/  @P6 STL [R1+0x1268], R28 ;  /* 0x0012681c01006387 */ /* 0x0003e20000100800 */
[----:B---3--:R-:W-:Y:S01]  /*82260*/  FSEL R29, R29, -INF , P3 ;  /* 0xff8000001d1d7808 */ /* 0x008fe20001800000 */
[----:B-1----:R-:W3:Y:S01]  /*82270*/  LDL.LU R28, [R1+0x1f7c] ;  /* 0x001f7c00011c7983 */ /* 0x002ee20000300800 */
[----:B------:R1:W-:Y:S03]  /*82280*/  STL [R1+0x1f74], R15 ;  /* 0x001f740f01007387 */ /* 0x0003e60000100800 */
[----:B-1----:R-:W4:Y:S01]  /*82290*/  LDL R15, [R1+0xc4] ;  /* 0x0000c400010f7983 */ /* 0x002f220000100800 */
[----:B------:R1:W-:Y:S03]  /*822a0*/  STL [R1+0x1f78], R3 ;  /* 0x001f780301007387 */ /* 0x0003e60000100800 */
[----:B-1----:R-:W2:Y:S01]  /*822b0*/  LDL.LU R3, [R1+0x4c] ;  /* 0x00004c0001037983 */ /* 0x002ea20000300800 */
[----:B------:R-:W3:Y:S02]  /*822c0*/  LDL.LU R24, [R1+0x44] ;  /* 0x0000440001187983 */ /* 0x000ee40000300800 */
[----:B------:R1:W-:Y:S02]  /*822d0*/  STL [R1+0x12a0], R29 ;  /* 0x0012a01d01007387 */ /* 0x0003e40000100800 */
[----:B-1----:R-:W3:Y:S01]  /*822e0*/  LDL R29, [R1+0xc8] ;  /* 0x0000c800011d7983 */ /* 0x002ee20000100800 */
[----:B----4-:R-:W-:-:S02]  /*822f0*/  ISETP.GE.U32.AND P6, PT, R15, 0x7f800000, PT ;  /* 0x7f8000000f00780c */ /* 0x010fc40003fc6070 */
[----:B------:R-:W-:Y:S02]  /*82300*/  FSETP.NEU.AND P3, PT, R15, RZ, PT ;  /* 0x000000ff0f00720b */ /* 0x000fe40003f6d000 */
[----:B--2---:R-:W-:Y:S02]  /*82310*/  FSEL R3, R3, -INF , P2 ;  /* 0xff80000003037808 */ /* 0x004fe40001000000 */
[----:B---3--:R-:W-:-:S03]  /*82320*/  FSEL R24, R24, -INF , P0 ;  /* 0xff80000018187808 */ /* 0x008fc60000000000 */
[----:B------:R1:W-:Y:S04]  /*82330*/  STL [R1+0x12b0], R3 ;  /* 0x0012b00301007387 */ /* 0x0003e80000100800 */
[----:B-1----:R-:W2:Y:S01]  /*82340*/  LDL.LU R3, [R1+0x1f78] ;  /* 0x001f780001037983 */ /* 0x002ea20000300800 */
[----:B------:R-:W3:Y:S02]  /*82350*/  LDL.LU R15, [R1+0x1f74] ;  /* 0x001f7400010f7983 */ /* 0x000ee40000300800 */
[----:B------:R-:W-:Y:S02]  /*82360*/  STL [R1+0x12ac], R24 ;  /* 0x0012ac1801007387 */ /* 0x000fe40000100800 */
[----:B------:R1:W-:Y:S01]  /*82370*/  STL [R1+0x1f70], R16 ;  /* 0x001f701001007387 */ /* 0x0003e20000100800 */
[----:B------:R-:W-:Y:S01]  /*82380*/  ISETP.GE.U32.AND P0, PT, R29, 0x7f800000, PT ;  /* 0x7f8000001d00780c */ /* 0x000fe20003f06070 */
[----:B------:R-:W-:Y:S01]  /*82390*/  MOV R29, R28 ;  /* 0x0000001c001d7202 */ /* 0x000fe20000000f00 */
[----:B-1----:R-:W4:Y:S01]  /*823a0*/  LDL R16, [R1+0x5c] ;  /* 0x00005c0001107983 */ /* 0x002f220000100800 */
[----:B------:R1:W-:Y:S03]  /*823b0*/  STL [R1+0x1f6c], R0 ;  /* 0x001f6c0001007387 */ /* 0x0003e60000100800 */
[----:B-1----:R-:W2:Y:S01]  /*823c0*/  LDL.LU R0, [R1+0xc4] ;  /* 0x0000c40001007983 */ /* 0x002ea20000300800 */
[----:B------:R0:W2:Y:S02]  /*823d0*/  LDL R28, [R1+0x126c] ;  /* 0x00126c00011c7983 */ /* 0x0000a40000100800 */
[----:B------:R-:W-:Y:S01]  /*823e0*/  @P6 IMAD.MOV.U32 R24, RZ, RZ, 0x7f800000 ;  /* 0x7f800000ff186424 */ /* 0x000fe200078e00ff */
[----:B------:R-:W-:Y:S01]  /*823f0*/  IADD3 R22, R27, -R22, RZ ;  /* 0x800000161b167210 */ /* 0x000fe20007ffe0ff */
[----:B------:R-:W-:-:S02]  /*82400*/  MOV R27, 0x3dc6b27f ;  /* 0x3dc6b27f001b7802 */ /* 0x000fc40000000f00 */
[----:B------:R-:W-:-:S04]  /*82410*/  FADD R21, R21, -1 ;  /* 0xbf80000015157421 */ /* 0x000fc80000000000 */
[----:B------:R-:W-:-:S04]  /*82420*/  FFMA.FTZ R25, R21, R27, -0.16845393180847167969 ;  /* 0xbe2c7f3015197423 */ /* 0x000fc8000001001b */
[----:B------:R-:W-:-:S04]  /*82430*/  FFMA.FTZ R25, R21, R25, 0.1716887056827545166 ;  /* 0x3e2fcf2a15197423 */ /* 0x000fc80000010019 */
[----:B------:R-:W-:Y:S01]  /*82440*/  FFMA.FTZ R25, R21, R25, -0.17900948226451873779 ;  /* 0xbe374e4315197423 */ /* 0x000fe20000010019 */
[----:B----4-:R-:W-:Y:S02]  /*82450*/  ISETP.GE.U32.AND P2, PT, R16, 0x7f800000, PT ;  /* 0x7f8000001000780c */ /* 0x010fe40003f46070 */
[----:B------:R-:W4:Y:S01]  /*82460*/  LDL.LU R16, [R1+0x1f70] ;  /* 0x001f700001107983 */ /* 0x000f220000300800 */
[----:B--2---:R-:W-:-:S03]  /*82470*/  @P6 FFMA.FTZ R28, R0, R24, +INF ;  /* 0x7f800000001c6423 */ /* 0x004fc60000010018 */
[----:B------:R-:W2:Y:S02]  /*82480*/  LDL.LU R0, [R1+0x1f6c] ;  /* 0x001f6c0001007983 */ /* 0x000ea40000300800 */
[----:B------:R1:W-:Y:S02]  /*82490*/  @P6 STL [R1+0x126c], R28 ;  /* 0x00126c1c01006387 */ /* 0x0003e40000100800 */
[----:B-1----:R-:W2:Y:S01]  /*824a0*/  LDL.LU R28, [R1+0x1f68] ;  /* 0x001f6800011c7983 */ /* 0x002ea20000300800 */
[C---:B------:R-:W-:Y:S02]  /*824b0*/  FFMA.FTZ R25, R21.reuse, R25, 0.20512372255325317383 ;  /* 0x3e520bf415197423 */ /* 0x040fe40000010019 */
[----:B------:R-:W3:Y:S02]  /*824c0*/  LDL R24, [R1+0x558] ;  /* 0x0005580001187983 */ /* 0x000ee40000100800 */
[----:B------:R-:W-:-:S04]  /*824d0*/  FFMA.FTZ R25, R21, R25, -0.24046532809734344482 ;  /* 0xbe763c8b15197423 */ /* 0x000fc80000010019 */
[----:B------:R-:W-:-:S04]  /*824e0*/  FFMA.FTZ R25, R21, R25, 0.28857114911079406738 ;  /* 0x3e93bf9915197423 */ /* 0x000fc80000010019 */
[----:B------:R-:W-:-:S04]  /*824f0*/  FFMA.FTZ R25, R21, R25, -0.36067417263984680176 ;  /* 0xbeb8aa4915197423 */ /* 0x000fc80000010019 */
[----:B------:R-:W-:-:S04]  /*82500*/  FFMA.FTZ R25, R21, R25, 0.48089820146560668945 ;  /* 0x3ef6384a15197423 */ /* 0x000fc80000010019 */
[----:B------:R-:W-:-:S04]  /*82510*/  FFMA.FTZ R25, R21, R25, -0.72134751081466674805 ;  /* 0xbf38aa3b15197423 */ /* 0x000fc80000010019 */
[----:B------:R-:W-:-:S04]  /*82520*/  FMUL R25, R21, R25 ;  /* 0x0000001915197220 */ /* 0x000fc80000400000 */
[----:B------:R-:W-:-:S04]  /*82530*/  FMUL R25, R21, R25 ;  /* 0x0000001915197220 */ /* 0x000fc80000400000 */
[----:B------:R-:W-:Y:S02]  /*82540*/  FFMA.FTZ R25, R21, 1.4426950216293334961, R25 ;  /* 0x3fb8aa3b15197823 */ /* 0x000fe40000010019 */
[----:B------:R-:W-:Y:S02]  /*82550*/  FADD R22, R22, -1 ;  /* 0xbf80000016167421 */ /* 0x000fe40000000000 */
[----:B------:R-:W-:Y:S02]  /*82560*/  FADD R23, R23, -1 ;  /* 0xbf80000017177421 */ /* 0x000fe40000000000 */
[-C--:B------:R-:W-:Y:S02]  /*82570*/  FFMA.FTZ R26, R22, R27.reuse, -0.16845393180847167969 ;  /* 0xbe2c7f30161a7423 */ /* 0x080fe4000001001b */
[C---:B------:R-:W-:Y:S01]  /*82580*/  FFMA.FTZ R27, R23.reuse, R27, -0.16845393180847167969 ;  /* 0xbe2c7f30171b7423 */ /* 0x040fe2000001001b */
[----:B--2---:R-:W-:Y:S02]  /*82590*/  ISETP.GE.U32.AND P6, PT, R28, 0x7f800000, PT ;  /* 0x7f8000001c00780c */ /* 0x004fe40003fc6070 */
[----:B------:R-:W2:Y:S01]  /*825a0*/  LDL.LU R28, [R1+0x774] ;  /* 0x00077400011c7983 */ /* 0x000ea20000300800 */
[----:B------:R-:W2:Y:S02]  /*825b0*/  LDL R21, [R1+0x59c] ;  /* 0x00059c0001157983 */ /* 0x000ea40000100800 */
[----:B------:R-:W-:-:S02]  /*825c0*/  FFMA.FTZ R27, R23, R27, 0.1716887056827545166 ;  /* 0x3e2fcf2a171b7423 */ /* 0x000fc4000001001b */
[C---:B------:R-:W-:Y:S02]  /*825d0*/  FFMA.FTZ R26, R22.reuse, R26, 0.1716887056827545166 ;  /* 0x3e2fcf2a161a7423 */ /* 0x040fe4000001001a */
[C---:B------:R-:W-:Y:S02]  /*825e0*/  FFMA.FTZ R27, R23.reuse, R27, -0.17900948226451873779 ;  /* 0xbe374e43171b7423 */ /* 0x040fe4000001001b */
[C---:B------:R-:W-:Y:S02]  /*825f0*/  FFMA.FTZ R26, R22.reuse, R26, -0.17900948226451873779 ;  /* 0xbe374e43161a7423 */ /* 0x040fe4000001001a */
[C---:B------:R-:W-:Y:S02]  /*82600*/  FFMA.FTZ R27, R23.reuse, R27, 0.20512372255325317383 ;  /* 0x3e520bf4171b7423 */ /* 0x040fe4000001001b */
[----:B------:R-:W-:Y:S02]  /*82610*/  FFMA.FTZ R26, R22, R26, 0.20512372255325317383 ;  /* 0x3e520bf4161a7423 */ /* 0x000fe4000001001a */
[----:B------:R-:W-:-:S02]  /*82620*/  FFMA.FTZ R27, R23, R27, -0.24046532809734344482 ;  /* 0xbe763c8b171b7423 */ /* 0x000fc4000001001b */
[C---:B------:R-:W-:Y:S02]  /*82630*/  FFMA.FTZ R26, R22.reuse, R26, -0.24046532809734344482 ;  /* 0xbe763c8b161a7423 */ /* 0x040fe4000001001a */
[C---:B------:R-:W-:Y:S02]  /*82640*/  FFMA.FTZ R27, R23.reuse, R27, 0.28857114911079406738 ;  /* 0x3e93bf99171b7423 */ /* 0x040fe4000001001b */
[C---:B------:R-:W-:Y:S02]  /*82650*/  FFMA.FTZ R26, R22.reuse, R26, 0.28857114911079406738 ;  /* 0x3e93bf99161a7423 */ /* 0x040fe4000001001a */
[C---:B------:R-:W-:Y:S02]  /*82660*/  FFMA.FTZ R27, R23.reuse, R27, -0.36067417263984680176 ;  /* 0xbeb8aa49171b7423 */ /* 0x040fe4000001001b */
[----:B------:R-:W-:Y:S02]  /*82670*/  FFMA.FTZ R26, R22, R26, -0.36067417263984680176 ;  /* 0xbeb8aa49161a7423 */ /* 0x000fe4000001001a */
[----:B------:R-:W-:-:S02]  /*82680*/  FFMA.FTZ R27, R23, R27, 0.48089820146560668945 ;  /* 0x3ef6384a171b7423 */ /* 0x000fc4000001001b */
[C---:B------:R-:W-:Y:S02]  /*82690*/  FFMA.FTZ R26, R22.reuse, R26, 0.48089820146560668945 ;  /* 0x3ef6384a161a7423 */ /* 0x040fe4000001001a */
[C---:B------:R-:W-:Y:S02]  /*826a0*/  FFMA.FTZ R27, R23.reuse, R27, -0.72134751081466674805 ;  /* 0xbf38aa3b171b7423 */ /* 0x040fe4000001001b */
[C---:B------:R-:W-:Y:S02]  /*826b0*/  FFMA.FTZ R26, R22.reuse, R26, -0.72134751081466674805 ;  /* 0xbf38aa3b161a7423 */ /* 0x040fe4000001001a */
[C---:B------:R-:W-:Y:S02]  /*826c0*/  FMUL R27, R23.reuse, R27 ;  /* 0x0000001b171b7220 */ /* 0x040fe40000400000 */
[----:B------:R-:W-:Y:S02]  /*826d0*/  FMUL R26, R22, R26 ;  /* 0x0000001a161a7220 */ /* 0x000fe40000400000 */
[----:B------:R-:W-:-:S02]  /*826e0*/  FMUL R27, R23, R27 ;  /* 0x0000001b171b7220 */ /* 0x000fc40000400000 */
[C---:B------:R-:W-:Y:S02]  /*826f0*/  FMUL R26, R22.reuse, R26 ;  /* 0x0000001a161a7220 */ /* 0x040fe40000400000 */
[----:B------:R-:W-:Y:S02]  /*82700*/  FFMA.FTZ R27, R23, 1.4426950216293334961, R27 ;  /* 0x3fb8aa3b171b7823 */ /* 0x000fe4000001001b */
[----:B------:R-:W-:Y:S02]  /*82710*/  FFMA.FTZ R26, R22, 1.4426950216293334961, R26 ;  /* 0x3fb8aa3b161a7823 */ /* 0x000fe4000001001a */
[----:B------:R-:W3:Y:S01]  /*82720*/  LDL R22, [R1+0x4c4] ;  /* 0x0004c40001167983 */ /* 0x000ee20000100800 */
[----:B------:R1:W-:Y:S01]  /*82730*/  STL [R1+0x1f5c], R27 ;  /* 0x001f5c1b01007387 */ /* 0x0003e20000100800 */
[----:B--2---:R-:W-:Y:S01]  /*82740*/  MOV R23, R21 ;  /* 0x0000001500177202 */ /* 0x004fe20000000f00 */
[----:B------:R-:W-:Y:S02]  /*82750*/  @P0 MOV R21, 0x7f800000 ;  /* 0x7f80000000150802 */ /* 0x000fe40000000f00 */
[----:B-1----:R-:W-:-:S03]  /*82760*/  FADD R27, R28, R25 ;  /* 0x000000191c1b7221 */ /* 0x002fc60000000000 */
[----:B------:R1:W-:Y:S04]  /*82770*/  STL [R1+0x1f64], R21 ;  /* 0x001f641501007387 */ /* 0x0003e80000100800 */
[----:B-1----:R-:W2:Y:S01]  /*82780*/  LDL.LU R21, [R1+0x718] ;  /* 0x0007180001157983 */ /* 0x002ea20000300800 */
[----:B------:R-:W2:Y:S03]  /*82790*/  LDL.LU R28, [R1+0x1284] ;  /* 0x00128400011c7983 */ /* 0x000ea60000300800 */
[----:B--2---:R1:W-:Y:S01]  /*827a0*/  STL [R1+0x1f60], R28 ;  /* 0x001f601c01007387 */ /* 0x0043e20000100800 */
[----:B------:R-:W-:-:S03]  /*827b0*/  FADD R26, R21, R26 ;  /* 0x0000001a151a7221 */ /* 0x000fc60000000000 */
[----:B-1----:R-:W2:Y:S01]  /*827c0*/  LDL R28, [R1+0xc8] ;  /* 0x0000c800011c7983 */ /* 0x002ea20000100800 */
[----:B------:R1:W-:Y:S03]  /*827d0*/  STL [R1+0x1f58], R6 ;  /* 0x001f580601007387 */ /* 0x0003e60000100800 */
[----:B-1----:R-:W2:Y:S01]  /*827e0*/  LDL.LU R6, [R1+0x6a8] ;  /* 0x0006a80001067983 */ /* 0x002ea20000300800 */
[----:B------:R-:W2:Y:S02]  /*827f0*/  LDL.LU R21, [R1+0x1f64] ;  /* 0x001f640001157983 */ /* 0x000ea40000300800 */
[----:B------:R1:W-:Y:S02]  /*82800*/  STL [R1+0x1260], R26 ;  /* 0x0012601a01007387 */ /* 0x0003e40000100800 */
[----:B-1----:R-:W3:Y:S01]  /*82810*/  LDL R26, [R1+0x438] ;  /* 0x00043800011a7983 */ /* 0x002ee20000100800 */
[----:B--2---:R-:W-:-:S03]  /*82820*/  @P0 FFMA.FTZ R27, R28, R21, +INF ;  /* 0x7f8000001c1b0423 */ /* 0x004fc60000010015 */
[----:B------:R-:W2:Y:S02]  /*82830*/  LDL.LU R28, [R1+0x1f60] ;  /* 0x001f6000011c7983 */ /* 0x000ea40000300800 */
[----:B------:R1:W-:Y:S02]  /*82840*/  STL [R1+0x1264], R27 ;  /* 0x0012641b01007387 */ /* 0x0003e40000100800 */
[----:B-1----:R-:W2:Y:S01]  /*82850*/  LDL.LU R27, [R1+0x1f5c] ;  /* 0x001f5c00011b7983 */ /* 0x002ea20000300800 */
[----:B------:R0:W3:Y:S02]  /*82860*/  LDL R21, [R1+0x1260] ;  /* 0x0012600001157983 */ /* 0x0000e40000100800 */
[----:B--2---:R-:W-:Y:S02]  /*82870*/  FADD R27, R6, R27 ;  /* 0x0000001b061b7221 */ /* 0x004fe40000000000 */
[----:B------:R-:W2:Y:S03]  /*82880*/  LDL.LU R6, [R1+0x1f58] ;  /* 0x001f580001067983 */ /* 0x000ea60000300800 */
[----:B------:R1:W-:Y:S02]  /*82890*/  STL [R1+0x125c], R27 ;  /* 0x00125c1b01007387 */ /* 0x0003e40000100800 */
[----:B-1----:R-:W2:Y:S01]  /*828a0*/  LDL.LU R27, [R1+0x58] ;  /* 0x00005800011b7983 */ /* 0x002ea20000300800 */
[----:B---3--:R-:W-:Y:S01]  /*828b0*/  MOV R25, R22 ;  /* 0x0000001600197202 */ /* 0x008fe20000000f00 */
[----:B------:R-:W-:-:S02]  /*828c0*/  @P2 IMAD.MOV.U32 R22, RZ, RZ, 0x7f800000 ;  /* 0x7f800000ff162424 */ /* 0x000fc400078e00ff */
[----:B--2---:R1:W-:Y:S04]  /*828d0*/  STL [R1+0x1f50], R27 ;  /* 0x001f501b01007387 */ /* 0x0043e80000100800 */
[----:B-1----:R-:W2:Y:S01]  /*828e0*/  LDL R27, [R1+0x5c] ;  /* 0x00005c00011b7983 */ /* 0x002ea20000100800 */
[----:B------:R1:W-:Y:S03]  /*828f0*/  STL [R1+0x1f54], R5 ;  /* 0x001f540501007387 */ /* 0x0003e60000100800 */
[----:B-1----:R-:W3:Y:S01]  /*82900*/  LDL.LU R5, [R1+0x30] ;  /* 0x0000300001057983 */ /* 0x002ee20000300800 */
[----:B--2---:R-:W-:-:S05]  /*82910*/  @P2 FFMA.FTZ R21, R27, R22, +INF ;  /* 0x7f8000001b152423 */ /* 0x004fca0000010016 */
[----:B------:R-:W-:Y:S01]  /*82920*/  @P2 STL [R1+0x1260], R21 ;  /* 0x0012601501002387 */ /* 0x000fe20000100800 */
[----:B------:R-:W2:Y:S02]  /*82930*/  LDL.LU R27, [R1+0xc8] ;  /* 0x0000c800011b7983 */ /* 0x000ea40000300800 */
[----:B------:R1:W-:Y:S01]  /*82940*/  STL [R1+0x1f4c], R4 ;  /* 0x001f4c0401007387 */ /* 0x0003e20000100800 */
[----:B---3--:R-:W-:Y:S01]  /*82950*/  FSEL R5, R5, -INF , P1 ;  /* 0xff80000005057808 */ /* 0x008fe20000800000 */
[----:B-1----:R0:W3:Y:S04]  /*82960*/  LDL R4, [R1+0x125c] ;  /* 0x00125c0001047983 */ /* 0x0020e80000100800 */
[----:B------:R1:W-:Y:S02]  /*82970*/  STL [R1+0x127c], R5 ;  /* 0x00127c0501007387 */ /* 0x0003e40000100800 */
[----:B-1----:R-:W3:Y:S01]  /*82980*/  LDL.LU R5, [R1+0x1f54] ;  /* 0x001f540001057983 */ /* 0x002ee20000300800 */
[----:B--2---:R-:W-:-:S03]  /*82990*/  FSETP.NEU.AND P2, PT, R27, RZ, PT ;  /* 0x000000ff1b00720b */ /* 0x004fc60003f4d000 */
[----:B------:R-:W3:Y:S01]  /*829a0*/  LDL.LU R27, [R1+0x1f50] ;  /* 0x001f5000011b7983 */ /* 0x000ee20000300800 */
[----:B------:R-:W-:-:S05]  /*829b0*/  @P6 MOV R21, 0x7f800000 ;  /* 0x7f80000000156802 */ /* 0x000fca0000000f00 */
[----:B---3--:R-:W-:-:S05]  /*829c0*/  @P6 FFMA.FTZ R4, R27, R21, +INF ;  /* 0x7f8000001b046423 */ /* 0x008fca0000010015 */
[----:B------:R1:W-:Y:S04]  /*829d0*/  @P6 STL [R1+0x125c], R4 ;  /* 0x00125c0401006387 */ /* 0x0003e80000100800 */
[----:B-1----:R-:W2:Y:S01]  /*829e0*/  LDL.LU R4, [R1+0x1f4c] ;  /* 0x001f4c0001047983 */ /* 0x002ea20000300800 */
[----:B------:R1:W-:Y:S03]  /*829f0*/  STL [R1+0x1d50], R27 ;  /* 0x001d501b01007387 */ /* 0x0003e60000100800 */
[----:B-1----:R-:W3:Y:S01]  /*82a00*/  LDL R27, [R1+0x1090] ;  /* 0x00109000011b7983 */ /* 0x002ee20000100800 */
[C---:B------:R-:W-:Y:S01]  /*82a10*/  FMUL R22, R28.reuse, 8388608 ;  /* 0x4b0000001c167820 */ /* 0x040fe20000400000 */
[----:B------:R-:W-:-:S02]  /*82a20*/  FSETP.GEU.AND P1, PT, R28, 1.175494350822287508e-38, PT ;  /* 0x008000001c00780b */ /* 0x000fc40003f2e000 */
[C---:B------:R-:W-:Y:S02]  /*82a30*/  FSETP.GT.AND P0, PT, |R28|.reuse, 8.50705917302346158658e+37, PT ;  /* 0x7e8000001c00780b */ /* 0x040fe40003f04200 */
[----:B------:R-:W-:Y:S02]  /*82a40*/  FSETP.GEU.AND P6, PT, |R28|, 1.175494350822287508e-38, PT ;  /* 0x008000001c00780b */ /* 0x000fe40003fce200 */
[----:B------:R-:W-:Y:S01]  /*82a50*/  FSEL R22, R22, R28, !P1 ;  /* 0x0000001c16167208 */ /* 0x000fe20004800000 */
[----:B--2---:R1:W-:Y:S01]  /*82a60*/  STL [R1+0x1f48], R4 ;  /* 0x001f480401007387 */ /* 0x0043e20000100800 */
[----:B------:R-:W2:Y:S03]  /*82a70*/  LDL R21, [R1+0x1084] ;  /* 0x0010840001157983 */ /* 0x000ea60000100800 */
[----:B-1----:R-:W2:Y:S01]  /*82a80*/  LDL R4, [R1+0x9c] ;  /* 0x00009c0001047983 */ /* 0x002ea20000100800 */
[----:B---3--:R1:W-:Y:S03]  /*82a90*/  STL [R1+0x1ef0], R27 ;  /* 0x001ef01b01007387 */ /* 0x0083e60000100800 */
[----:B-1----:R-:W3:Y:S01]  /*82aa0*/  LDL R27, [R1+0x118c] ;  /* 0x00118c00011b7983 */ /* 0x002ee20000100800 */
[----:B------:R1:W-:Y:S03]  /*82ab0*/  STL [R1+0x1f30], R28 ;  /* 0x001f301c01007387 */ /* 0x0003e60000100800 */
[----:B-1----:R-:W2:Y:S04]  /*82ac0*/  LDL R28, [R1+0x434] ;  /* 0x00043400011c7983 */ /* 0x002ea80000100800 */
[----:B--2---:R1:W-:Y:S02]  /*82ad0*/  STL [R1+0x1f40], R28 ;  /* 0x001f401c01007387 */ /* 0x0043e40000100800 */
[----:B-1----:R-:W-:Y:S01]  /*82ae0*/  MOV R28, R21 ;  /* 0x00000015001c7202 */ /* 0x002fe20000000f00 */
[----:B------:R-:W-:-:S05]  /*82af0*/  FSEL R21, RZ, -23, P1 ;  /* 0xc1b80000ff157808 */ /* 0x000fca0000800000 */
[----:B------:R1:W-:Y:S04]  /*82b00*/  STL [R1+0x1894], R21 ;  /* 0x0018941501007387 */ /* 0x0003e80000100800 */
[----:B-1----:R-:W2:Y:S01]  /*82b10*/  LDL R21, [R1+0x410] ;  /* 0x0004100001157983 */ /* 0x002ea20000100800 */
[----:B------:R-:W-:-:S03]  /*82b20*/  FSETP.GEU.AND P1, PT, |R4|, 1.175494350822287508e-38, PT ;  /* 0x008000000400780b */ /* 0x000fc60003f2e200 */
[----:B--2---:R1:W-:Y:S04]  /*82b30*/  STL [R1+0x1f34], R21 ;  /* 0x001f341501007387 */ /* 0x0043e80000100800 */
[----:B-1----:R-:W2:Y:S01]  /*82b40*/  LDL R21, [R1+0x1014] ;  /* 0x0010140001157983 */ /* 0x002ea20000100800 */
[----:B------:R-:W3:Y:S02]  /*82b50*/  LDL.LU R4, [R1+0x1f48] ;  /* 0x001f480001047983 */ /* 0x000ee40000300800 */
[----:B------:R-:W-:Y:S02]  /*82b60*/  STL [R1+0xdb8], R22 ;  /* 0x000db81601007387 */ /* 0x000fe40000100800 */
[----:B------:R1:W-:Y:S02]  /*82b70*/  STL [R1+0x1898], R22 ;  /* 0x0018981601007387 */ /* 0x0003e40000100800 */
[----:B-1----:R-:W-:Y:S01]  /*82b80*/  MOV R22, R28 ;  /* 0x0000001c00167202 */ /* 0x002fe20000000f00 */
[----:B--2---:R-:W-:-:S05]  /*82b90*/  @P0 FMUL R21, R21, 0.25 ;  /* 0x3e80000015150820 */ /* 0x004fca0000400000 */
[----:B------:R1:W-:Y:S01]  /*82ba0*/  @P0 STL [R1+0x1014], R21 ;  /* 0x0010141501000387 */ /* 0x0003e20000100800 */
[----:B------:R-:W2:Y:S03]  /*82bb0*/  LDL R28, [R1+0x101c] ;  /* 0x00101c00011c7983 */ /* 0x000ea60000100800 */
[----:B-1----:R-:W2:Y:S01]  /*82bc0*/  LDL R21, [R1+0x1040] ;  /* 0x0010400001157983 */ /* 0x002ea20000100800 */
[----:B------:R1:W-:Y:S03]  /*82bd0*/  STL [R1+0x1ef4], R22 ;  /* 0x001ef41601007387 */ /* 0x0003e60000100800 */
[----:B-1----:R-:W2:Y:S04]  /*82be0*/  LDL.LU R22, [R1+0x328] ;  /* 0x0003280001167983 */ /* 0x002ea80000300800 */
[----:B--2---:R1:W-:Y:S04]  /*82bf0*/  STL [R1+0x1f38], R22 ;  /* 0x001f381601007387 */ /* 0x0043e80000100800 */
[----:B-1----:R-:W2:Y:S01]  /*82c00*/  LDL R22, [R1+0x1018] ;  /* 0x0010180001167983 */ /* 0x002ea20000100800 */
[----:B------:R-:W-:-:S02]  /*82c10*/  @P0 FMUL R28, R28, 0.25 ;  /* 0x3e8000001c1c0820 */ /* 0x000fc40000400000 */
[----:B------:R-:W-:-:S03]  /*82c20*/  @P0 FMUL R21, R21, 0.25 ;  /* 0x3e80000015150820 */ /* 0x000fc60000400000 */
[----:B------:R1:W-:Y:S01]  /*82c30*/  @P0 STL [R1+0x101c], R28 ;  /* 0x00101c1c01000387 */ /* 0x0003e20000100800 */
[----:B--2---:R-:W-:-:S05]  /*82c40*/  @P0 FMUL R22, R22, 0.25 ;  /* 0x3e80000016160820 */ /* 0x004fca0000400000 */
[----:B------:R-:W-:Y:S01]  /*82c50*/  @P0 STL [R1+0x1018], R22 ;  /* 0x0010181601000387 */ /* 0x000fe20000100800 */
[----:B-1----:R-:W2:Y:S02]  /*82c60*/  LDL R28, [R1+0x1044] ;  /* 0x00104400011c7983 */ /* 0x002ea40000100800 */
[----:B------:R1:W-:Y:S02]  /*82c70*/  @P0 STL [R1+0x1040], R21 ;  /* 0x0010401501000387 */ /* 0x0003e40000100800 */
[----:B-1----:R-:W2:Y:S04]  /*82c80*/  LDL R21, [R1+0x104c] ;  /* 0x00104c0001157983 */ /* 0x002ea80000100800 */
[----:B--2---:R1:W-:Y:S04]  /*82c90*/  STL [R1+0x1f44], R21 ;  /* 0x001f441501007387 */ /* 0x0043e80000100800 */
[----:B-1----:R-:W2:Y:S01]  /*82ca0*/  LDL R21, [R1+0x1048] ;  /* 0x0010480001157983 */ /* 0x002ea20000100800 */
[----:B------:R-:W-:-:S05]  /*82cb0*/  @P0 FMUL R28, R28, 0.25 ;  /* 0x3e8000001c1c0820 */ /* 0x000fca0000400000 */
[----:B------:R1:W-:Y:S01]  /*82cc0*/  @P0 STL [R1+0x1044], R28 ;  /* 0x0010441c01000387 */ /* 0x0003e20000100800 */
[----:B------:R-:W3:Y:S03]  /*82cd0*/  LDL R22, [R1+0x418] ;  /* 0x0004180001167983 */ /* 0x000ee60000100800 */
[----:B-1----:R-:W3:Y:S01]  /*82ce0*/  LDL R28, [R1+0x1070] ;  /* 0x00107000011c7983 */ /* 0x002ee20000100800 */
[----:B--2---:R-:W-:-:S05]  /*82cf0*/  @P0 FMUL R21, R21, 0.25 ;  /* 0x3e80000015150820 */ /* 0x004fca0000400000 */
[----:B------:R1:W-:Y:S04]  /*82d00*/  @P0 STL [R1+0x1048], R21 ;  /* 0x0010481501000387 */ /* 0x0003e80000100800 */
[----:B-1----:R-:W2:Y:S02]  /*82d10*/  LDL.LU R21, [R1+0x1f44] ;  /* 0x001f440001157983 */ /* 0x002ea40000300800 */
[----:B--2---:R-:W-:-:S05]  /*82d20*/  @P0 FMUL R21, R21, 0.25 ;  /* 0x3e80000015150820 */ /* 0x004fca0000400000 */
[----:B------:R1:W-:Y:S04]  /*82d30*/  @P0 STL [R1+0x104c], R21 ;  /* 0x00104c1501000387 */ /* 0x0003e80000100800 */
[----:B-1----:R-:W2:Y:S01]  /*82d40*/  LDL R21, [R1+0x484] ;  /* 0x0004840001157983 */ /* 0x002ea20000100800 */
[----:B---3--:R-:W-:Y:S02]  /*82d50*/  @P0 FMUL R28, R28, 0.25 ;  /* 0x3e8000001c1c0820 */ /* 0x008fe40000400000 */
[----:B------:R-:W-:-:S03]  /*82d60*/  @P0 FMUL R22, R22, 0.25 ;  /* 0x3e80000016160820 */ /* 0x000fc60000400000 */
[----:B------:R1:W-:Y:S04]  /*82d70*/  @P0 STL [R1+0x1070], R28 ;  /* 0x0010701c01000387 */ /* 0x0003e80000100800 */
[----:B-1----:R-:W3:Y:S01]  /*82d80*/  LDL.LU R28, [R1+0x1f40] ;  /* 0x001f4000011c7983 */ /* 0x002ee20000300800 */
[----:B------:R1:W-:Y:S02]  /*82d90*/  STL [R1+0x1f3c], R12 ;  /* 0x001f3c0c01007387 */ /* 0x0003e40000100800 */
[----:B------:R0:W-:Y:S01]  /*82da0*/  @P0 STL [R1+0x418], R22 ;  /* 0x0004181601000387 */ /* 0x0001e20000100800 */
[----:B-1----:R-:W4:Y:S01]  /*82db0*/  LDL R12, [R1+0x448] ;  /* 0x00044800010c7983 */ /* 0x002f220000100800 */
[----:B--2---:R-:W-:-:S05]  /*82dc0*/  @P0 FMUL R21, R21, 0.25 ;  /* 0x3e80000015150820 */ /* 0x004fca0000400000 */
[----:B------:R1:W-:Y:S01]  /*82dd0*/  @P0 STL [R1+0x484], R21 ;  /* 0x0004841501000387 */ /* 0x0003e20000100800 */
[----:B0-----:R-:W2:Y:S03]  /*82de0*/  LDL R22, [R1+0x488] ;  /* 0x0004880001167983 */ /* 0x001ea60000100800 */
[----:B-1----:R-:W2:Y:S01]  /*82df0*/  LDL R21, [R1+0x49c] ;  /* 0x00049c0001157983 */ /* 0x002ea20000100800 */
[----:B---3--:R-:W-:Y:S02]  /*82e00*/  @P0 FMUL R28, R28, 0.25 ;  /* 0x3e8000001c1c0820 */ /* 0x008fe40000400000 */
[----:B----4-:R-:W-:-:S05]  /*82e10*/  @P0 FMUL R12, R12, 0.25 ;  /* 0x3e8000000c0c0820 */ /* 0x010fca0000400000 */
[----:B------:R0:W-:Y:S04]  /*82e20*/  @P0 STL [R1+0x448], R12 ;  /* 0x0004480c01000387 */ /* 0x0001e80000100800 */
[----:B0-----:R-:W3:Y:S01]  /*82e30*/  LDL.LU R12, [R1+0x1f3c] ;  /* 0x001f3c00010c7983 */ /* 0x001ee20000300800 */
[----:B------:R-:W-:Y:S02]  /*82e40*/  @P0 STL [R1+0x434], R28 ;  /* 0x0004341c01000387 */ /* 0x000fe40000100800 */
[----:B--2---:R-:W-:-:S05]  /*82e50*/  @P0 FMUL R22, R22, 0.25 ;  /* 0x3e80000016160820 */ /* 0x004fca0000400000 */
[----:B------:R0:W-:Y:S04]  /*82e60*/  @P0 STL [R1+0x488], R22 ;  /* 0x0004881601000387 */ /* 0x0001e80000100800 */
[----:B0-----:R-:W2:Y:S01]  /*82e70*/  LDL.LU R22, [R1+0x1f38] ;  /* 0x001f380001167983 */ /* 0x001ea20000300800 */
[----:B------:R-:W-:-:S05]  /*82e80*/  @P0 FMUL R21, R21, 0.25 ;  /* 0x3e80000015150820 */ /* 0x000fca0000400000 */
[----:B------:R0:W-:Y:S04]  /*82e90*/  @P0 STL [R1+0x49c], R21 ;  /* 0x00049c1501000387 */ /* 0x0001e80000100800 */
[----:B0-----:R-:W4:Y:S01]  /*82ea0*/  LDL.LU R21, [R1+0x1f34] ;  /* 0x001f340001157983 */ /* 0x001f220000300800 */
[----:B--2---:R-:W-:-:S05]  /*82eb0*/  @P0 FMUL R22, R22, 0.25 ;  /* 0x3e80000016160820 */ /* 0x004fca0000400000 */
[----:B------:R0:W-:Y:S02]  /*82ec0*/  STL [R1+0x1f04], R22 ;  /* 0x001f041601007387 */ /* 0x0001e40000100800 */
[----:B0-----:R-:W-:Y:S02]  /*82ed0*/  IMAD.MOV.U32 R22, RZ, RZ, R28 ;  /* 0x000000ffff167224 */ /* 0x001fe400078e001c */
[----:B------:R-:W2:Y:S01]  /*82ee0*/  LDL.LU R28, [R1+0x1f30] ;  /* 0x001f3000011c7983 */ /* 0x000ea20000300800 */
[----:B----4-:R-:W-:Y:S02]  /*82ef0*/  @P0 FMUL R21, R21, 0.25 ;  /* 0x3e80000015150820 */ /* 0x010fe40000400000 */
[----:B--2---:R-:W-:-:S05]  /*82f00*/  @P0 FMUL R28, R28, 0.25 ;  /* 0x3e8000001c1c0820 */ /* 0x004fca0000400000 */
[----:B------:R0:W-:Y:S04]  /*82f10*/  STL [R1+0x1f08], R28 ;  /* 0x001f081c01007387 */ /* 0x0001e80000100800 */
[----:B0-----:R-:W2:Y:S01]  /*82f20*/  LDL R28, [R1+0x484] ;  /* 0x00048400011c7983 */ /* 0x001ea20000100800 */
[----:B------:R-:W-:Y:S02]  /*82f30*/  @P0 STL [R1+0x410], R21 ;  /* 0x0004101501000387 */ /* 0x000fe40000100800 */
[----:B------:R0:W-:Y:S02]  /*82f40*/  STL [R1+0x1f0c], R21 ;  /* 0x001f0c1501007387 */ /* 0x0001e40000100800 */
[----:B0-----:R-:W4:Y:S02]  /*82f50*/  LDL R21, [R1+0x9c] ;  /* 0x00009c0001157983 */ /* 0x001f240000100800 */
[----:B----4-:R-:W-:-:S02]  /*82f60*/  FSETP.GT.AND P0, PT, |R21|, 8.50705917302346158658e+37, PT ;  /* 0x7e8000001500780b */ /* 0x010fc40003f04200 */
[----:B------:R-:W4:Y:S04]  /*82f70*/  LDL R21, [R1+0x101c] ;  /* 0x00101c0001157983 */ /* 0x000f280000100800 */
[----:B----4-:R0:W-:Y:S04]  /*82f80*/  STL [R1+0x1f28], R21 ;  /* 0x001f281501007387 */ /* 0x0101e80000100800 */
[----:B0-----:R-:W4:Y:S04]  /*82f90*/  LDL R21, [R1+0x1018] ;  /* 0x0010180001157983 */ /* 0x001f280000100800 */
[----:B----4-:R0:W-:Y:S04]  /*82fa0*/  STL [R1+0x1f2c], R21 ;  /* 0x001f2c1501007387 */ /* 0x0101e80000100800 */
[----:B0-----:R-:W4:Y:S02]  /*82fb0*/  LDL R21, [R1+0x1014] ;  /* 0x0010140001157983 */ /* 0x001f240000100800 */
[----:B----4-:R-:W-:-:S05]  /*82fc0*/  @!P6 FMUL R21, R21, 16777216 ;  /* 0x4b8000001515e820 */ /* 0x010fca0000400000 */
[----:B------:R0:W-:Y:S04]  /*82fd0*/  @!P6 STL [R1+0x1014], R21 ;  /* 0x001014150100e387 */ /* 0x0001e80000100800 */
[----:B0-----:R-:W4:Y:S02]  /*82fe0*/  LDL.LU R21, [R1+0x1f2c] ;  /* 0x001f2c0001157983 */ /* 0x001f240000300800 */
[----:B----4-:R-:W-:-:S05]  /*82ff0*/  @!P6 FMUL R21, R21, 16777216 ;  /* 0x4b8000001515e820 */ /* 0x010fca0000400000 */
[----:B------:R0:W-:Y:S04]  /*83000*/  @!P6 STL [R1+0x1018], R21 ;  /* 0x001018150100e387 */ /* 0x0001e80000100800 */
[----:B0-----:R-:W4:Y:S02]  /*83010*/  LDL.LU R21, [R1+0x1f28] ;  /* 0x001f280001157983 */ /* 0x001f240000300800 */
[----:B----4-:R-:W-:-:S05]  /*83020*/  @!P6 FMUL R21, R21, 16777216 ;  /* 0x4b8000001515e820 */ /* 0x010fca0000400000 */
[----:B------:R-:W-:Y:S01]  /*83030*/  @!P6 STL [R1+0x101c], R21 ;  /* 0x00101c150100e387 */ /* 0x000fe20000100800 */
[----:B------:R0:W-:Y:S03]  /*83040*/  STL [R1+0x1f20], R7 ;  /* 0x001f200701007387 */ /* 0x0001e60000100800 */
[----:B0-----:R-:W4:Y:S04]  /*83050*/  LDL R7, [R1+0x1044] ;  /* 0x0010440001077983 */ /* 0x001f280000100800 */
[----:B----4-:R0:W-:Y:S01]  /*83060*/  STL [R1+0x1f24], R7 ;  /* 0x001f240701007387 */ /* 0x0101e20000100800 */
[----:B------:R-:W4:Y:S03]  /*83070*/  LDL R21, [R1+0x1048] ;  /* 0x0010480001157983 */ /* 0x000f260000100800 */
[----:B0-----:R-:W2:Y:S02]  /*83080*/  LDL R7, [R1+0x1040] ;  /* 0x0010400001077983 */ /* 0x001ea40000100800 */
[----:B--2---:R-:W-:-:S05]  /*83090*/  @!P6 FMUL R7, R7, 16777216 ;  /* 0x4b8000000707e820 */ /* 0x004fca0000400000 */
[----:B------:R0:W-:Y:S04]  /*830a0*/  @!P6 STL [R1+0x1040], R7 ;  /* 0x001040070100e387 */ /* 0x0001e80000100800 */
[----:B0-----:R-:W2:Y:S01]  /*830b0*/  LDL.LU R7, [R1+0x1f24] ;  /* 0x001f240001077983 */ /* 0x001ea20000300800 */
[----:B----4-:R-:W-:Y:S02]  /*830c0*/  @!P6 FMUL R21, R21, 16777216 ;  /* 0x4b8000001515e820 */ /* 0x010fe40000400000 */
[----:B--2---:R-:W-:-:S05]  /*830d0*/  @!P6 FMUL R7, R7, 16777216 ;  /* 0x4b8000000707e820 */ /* 0x004fca0000400000 */
[----:B------:R0:W-:Y:S04]  /*830e0*/  @!P6 STL [R1+0x1044], R7 ;  /* 0x001044070100e387 */ /* 0x0001e80000100800 */
[----:B0-----:R-:W2:Y:S01]  /*830f0*/  LDL.LU R7, [R1+0x1f20] ;  /* 0x001f200001077983 */ /* 0x001ea20000300800 */
[----:B------:R-:W-:Y:S02]  /*83100*/  @!P6 STL [R1+0x1048], R21 ;  /* 0x001048150100e387 */ /* 0x000fe40000100800 */
[----:B------:R0:W-:Y:S02]  /*83110*/  STL [R1+0x1f1c], R28 ;  /* 0x001f1c1c01007387 */ /* 0x0001e40000100800 */
[----:B0-----:R-:W4:Y:S01]  /*83120*/  LDL R28, [R1+0x104c] ;  /* 0x00104c00011c7983 */ /* 0x001f220000100800 */
[----:B------:R0:W-:Y:S02]  /*83130*/  STL [R1+0x1f18], R22 ;  /* 0x001f181601007387 */ /* 0x0001e40000100800 */
[----:B------:R-:W2:Y:S01]  /*83140*/  LDL R21, [R1+0x418] ;  /* 0x0004180001157983 */ /* 0x000ea20000100800 */
[----:B0-----:R-:W2:Y:S01]  /*83150*/  LDL R22, [R1+0x1070] ;  /* 0x0010700001167983 */ /* 0x001ea20000100800 */
[----:B----4-:R-:W-:-:S05]  /*83160*/  @!P6 FMUL R28, R28, 16777216 ;  /* 0x4b8000001c1ce820 */ /* 0x010fca0000400000 */
[----:B------:R0:W-:Y:S01]  /*83170*/  @!P6 STL [R1+0x104c], R28 ;  /* 0x00104c1c0100e387 */ /* 0x0001e20000100800 */
[----:B--2---:R-:W-:-:S03]  /*83180*/  @!P6 FMUL R22, R22, 16777216 ;  /* 0x4b8000001616e820 */ /* 0x004fc60000400000 */
[----:B0-----:R-:W2:Y:S02]  /*83190*/  LDL.LU R28, [R1+0x1f1c] ;  /* 0x001f1c00011c7983 */ /* 0x001ea40000300800 */
[----:B------:R0:W-:Y:S02]  /*831a0*/  @!P6 STL [R1+0x1070], R22 ;  /* 0x001070160100e387 */ /* 0x0001e40000100800 */
[----:B0-----:R-:W4:Y:S01]  /*831b0*/  LDL.LU R22, [R1+0x1f18] ;  /* 0x001f180001167983 */ /* 0x001f220000300800 */
[----:B------:R-:W-:-:S05]  /*831c0*/  @!P6 FMUL R21, R21, 16777216 ;  /* 0x4b8000001515e820 */ /* 0x000fca0000400000 */
[----:B------:R0:W-:Y:S01]  /*831d0*/  @!P6 STL [R1+0x418], R21 ;  /* 0x000418150100e387 */ /* 0x0001e20000100800 */
[----:B------:R2:W-:Y:S02]  /*831e0*/  STL [R1+0x1f14], R6 ;  /* 0x001f140601007387 */ /* 0x0005e40000100800 */
[----:B------:R4:W-:Y:S01]  /*831f0*/  STL [R1+0x1f10], R18 ;  /* 0x001f101201007387 */ /* 0x0009e20000100800 */
[----:B0-----:R-:W3:Y:S01]  /*83200*/  LDL R21, [R1+0x448] ;  /* 0x0004480001157983 */ /* 0x001ee20000100800 */
[----:B--2---:R-:W-:-:S03]  /*83210*/  MOV R6, R28 ;  /* 0x0000001c00067202 */ /* 0x004fc60000000f00 */
[----:B------:R-:W2:Y:S01]  /*83220*/  LDL R28, [R1+0x488] ;  /* 0x00048800011c7983 */ /* 0x000ea20000100800 */
[----:B----4-:R-:W-:-:S03]  /*83230*/  MOV R18, R22 ;  /* 0x0000001600127202 */ /* 0x010fc60000000f00 */
[----:B------:R-:W4:Y:S01]  /*83240*/  LDL R22, [R1+0x49c] ;  /* 0x00049c0001167983 */ /* 0x000f220000100800 */
[----:B------:R-:W-:Y:S02]  /*83250*/  @!P6 FMUL R6, R6, 16777216 ;  /* 0x4b8000000606e820 */ /* 0x000fe40000400000 */
[----:B------:R-:W-:-:S03]  /*83260*/  @!P6 FMUL R18, R18, 16777216 ;  /* 0x4b8000001212e820 */ /* 0x000fc60000400000 */
[----:B------:R0:W-:Y:S01]  /*83270*/  @!P6 STL [R1+0x484], R6 ;  /* 0x000484060100e387 */ /* 0x0001e20000100800 */
[----:B---3--:R-:W-:-:S03]  /*83280*/  @!P6 FMUL R21, R21, 16777216 ;  /* 0x4b8000001515e820 */ /* 0x008fc60000400000 */
[----:B0-----:R-:W3:Y:S01]  /*83290*/  LDL.LU R6, [R1+0x1f14] ;  /* 0x001f140001067983 */ /* 0x001ee20000300800 */
[----:B------:R0:W-:Y:S03]  /*832a0*/  @!P6 STL [R1+0x434], R18 ;  /* 0x000434120100e387 */ /* 0x0001e60000100800 */
[----:B0-----:R-:W3:Y:S01]  /*832b0*/  LDL.LU R18, [R1+0x1f10] ;  /* 0x001f100001127983 */ /* 0x001ee20000300800 */
[----:B------:R0:W-:Y:S03]  /*832c0*/  @!P6 STL [R1+0x448], R21 ;  /* 0x000448150100e387 */ /* 0x0001e60000100800 */
[----:B0-----:R-:W3:Y:S01]  /*832d0*/  LDL.LU R21, [R1+0x1f0c] ;  /* 0x001f0c0001157983 */ /* 0x001ee20000300800 */
[----:B--2---:R-:W-:-:S05]  /*832e0*/  @!P6 FMUL R28, R28, 16777216 ;  /* 0x4b8000001c1ce820 */ /* 0x004fca0000400000 */
[----:B------:R0:W-:Y:S01]  /*832f0*/  @!P6 STL [R1+0x488], R28 ;  /* 0x0004881c0100e387 */ /* 0x0001e20000100800 */
[----:B----4-:R-:W-:-:S03]  /*83300*/  @!P6 FMUL R22, R22, 16777216 ;  /* 0x4b8000001616e820 */ /* 0x010fc60000400000 */
[----:B0-----:R-:W2:Y:S02]  /*83310*/  LDL.LU R28, [R1+0x1f08] ;  /* 0x001f0800011c7983 */ /* 0x001ea40000300800 */
[----:B------:R0:W-:Y:S02]  /*83320*/  @!P6 STL [R1+0x49c], R22 ;  /* 0x00049c160100e387 */ /* 0x0001e40000100800 */
[----:B0-----:R-:W4:Y:S02]  /*83330*/  LDL.LU R22, [R1+0x1f04] ;  /* 0x001f040001167983 */ /* 0x001f240000300800 */
[----:B----4-:R-:W-:-:S05]  /*83340*/  @!P6 FMUL R22, R22, 16777216 ;  /* 0x4b8000001616e820 */ /* 0x010fca0000400000 */
[----:B------:R0:W-:Y:S01]  /*83350*/  STL [R1+0x328], R22 ;  /* 0x0003281601007387 */ /* 0x0001e20000100800 */
[----:B---3--:R1:W-:Y:S02]  /*83360*/  STL [R1+0x1ef8], R6 ;  /* 0x001ef80601007387 */ /* 0x0083e40000100800 */
[----:B------:R3:W-:Y:S02]  /*83370*/  STL [R1+0x1efc], R18 ;  /* 0x001efc1201007387 */ /* 0x0007e40000100800 */
[----:B------:R4:W-:Y:S02]  /*83380*/  STL [R1+0x1f00], R10 ;  /* 0x001f000a01007387 */ /* 0x0009e40000100800 */
[----:B--2---:R-:W-:Y:S01]  /*83390*/  @!P6 FMUL R28, R28, 16777216 ;  /* 0x4b8000001c1ce820 */ /* 0x004fe20000400000 */
[----:B0-----:R-:W2:Y:S04]  /*833a0*/  LDL R22, [R1+0x1078] ;  /* 0x0010780001167983 */ /* 0x001ea80000100800 */
[----:B-1----:R-:W2:Y:S04]  /*833b0*/  LDL R6, [R1+0x1074] ;  /* 0x0010740001067983 */ /* 0x002ea80000100800 */
[----:B---3--:R-:W3:Y:S01]  /*833c0*/  LDL R18, [R1+0x90] ;  /* 0x0000900001127983 */ /* 0x008ee20000100800 */
[----:B----4-:R-:W-:Y:S01]  /*833d0*/  MOV R10, R21 ;  /* 0x00000015000a7202 */ /* 0x010fe20000000f00 */
[----:B------:R-:W-:-:S02]  /*833e0*/  IMAD.MOV.U32 R21, RZ, RZ, R27 ;  /* 0x000000ffff157224 */ /* 0x000fc400078e001b */
[----:B------:R-:W4:Y:S02]  /*833f0*/  LDL R27, [R1+0x107c] ;  /* 0x00107c00011b7983 */ /* 0x000f240000100800 */
[----:B------:R-:W-:Y:S02]  /*83400*/  @!P6 FMUL R10, R10, 16777216 ;  /* 0x4b8000000a0ae820 */ /* 0x000fe40000400000 */
[----:B------:R0:W-:Y:S02]  /*83410*/  STL [R1+0x182c], R28 ;  /* 0x00182c1c01007387 */ /* 0x0001e40000100800 */
[----:B0-----:R-:W4:Y:S01]  /*83420*/  LDL.LU R28, [R1+0x1080] ;  /* 0x00108000011c7983 */ /* 0x001f220000300800 */
[----:B------:R0:W-:Y:S03]  /*83430*/  @!P6 STL [R1+0x410], R10 ;  /* 0x0004100a0100e387 */ /* 0x0001e60000100800 */
[----:B0-----:R-:W4:Y:S01]  /*83440*/  LDL.LU R10, [R1+0x1f00] ;  /* 0x001f0000010a7983 */ /* 0x001f220000300800 */
[----:B--2---:R-:W-:Y:S01]  /*83450*/  @P0 FMUL R6, R6, 0.25 ;  /* 0x3e80000006060820 */ /* 0x004fe20000400000 */
[----:B---3--:R-:W-:-:S02]  /*83460*/  FSETP.GEU.AND P6, PT, |R18|, 1.175494350822287508e-38, PT ;  /* 0x008000001200780b */ /* 0x008fc40003fce200 */
[----:B------:R-:W2:Y:S02]  /*83470*/  LDL.LU R18, [R1+0x1efc] ;  /* 0x001efc0001127983 */ /* 0x000ea40000300800 */
[----:B------:R0:W-:Y:S02]  /*83480*/  @P0 STL [R1+0x1074], R6 ;  /* 0x0010740601000387 */ /* 0x0001e40000100800 */
[----:B0-----:R-:W3:Y:S01]  /*83490*/  LDL.LU R6, [R1+0x1ef8] ;  /* 0x001ef80001067983 */ /* 0x001ee20000300800 */
[----:B------:R-:W-:Y:S02]  /*834a0*/  @P0 FMUL R22, R22, 0.25 ;  /* 0x3e80000016160820 */ /* 0x000fe40000400000 */
[----:B----4-:R-:W-:-:S03]  /*834b0*/  @P0 FMUL R27, R27, 0.25 ;  /* 0x3e8000001b1b0820 */ /* 0x010fc60000400000 */
[----:B------:R0:W-:Y:S04]  /*834c0*/  @P0 STL [R1+0x1078], R22 ;  /* 0x0010781601000387 */ /* 0x0001e80000100800 */
[----:B0-----:R-:W4:Y:S01]  /*834d0*/  LDL.LU R22, [R1+0x1ef4] ;  /* 0x001ef40001167983 */ /* 0x001f220000300800 */
[----:B------:R0:W-:Y:S03]  /*834e0*/  @P0 STL [R1+0x107c], R27 ;  /* 0x00107c1b01000387 */ /* 0x0001e60000100800 */
[----:B0-----:R-:W2:Y:S04]  /*834f0*/  LDL.LU R27, [R1+0x1ef0] ;  /* 0x001ef000011b7983 */ /* 0x001ea80000300800 */
[----:B---3--:R0:W-:Y:S01]  /*83500*/  STL [R1+0x1ee8], R6 ;  /* 0x001ee80601007387 */ /* 0x0081e20000100800 */
[----:B------:R1:W-:Y:S03]  /*83510*/  STL [R1+0x1eec], R12 ;  /* 0x001eec0c01007387 */ /* 0x0003e60000100800 */
[----:B0-----:R-:W3:Y:S04]  /*83520*/  LDL R6, [R1+0x1098] ;  /* 0x0010980001067983 */ /* 0x001ee80000100800 */
[----:B-1----:R-:W2:Y:S01]  /*83530*/  LDL R12, [R1+0x1094] ;  /* 0x00109400010c7983 */ /* 0x002ea20000100800 */
[----:B------:R-:W-:-:S02]  /*83540*/  @P0 FMUL R28, R28, 0.25 ;  /* 0x3e8000001c1c0820 */ /* 0x000fc40000400000 */
[----:B----4-:R-:W-:-:S03]  /*83550*/  @P0 FMUL R22, R22, 0.25 ;  /* 0x3e80000016160820 */ /* 0x010fc60000400000 */
[----:B------:R0:W-:Y:S04]  /*83560*/  STL [R1+0x1ec8], R28 ;  /* 0x001ec81c01007387 */ /* 0x0001e80000100800 */
[----:B0-----:R-:W4:Y:S01]  /*83570*/  LDL R28, [R1+0x90] ;  /* 0x00009000011c7983 */ /* 0x001f220000100800 */
[----:B--2---:R-:W-:Y:S02]  /*83580*/  @P0 FMUL R12, R12, 0.25 ;  /* 0x3e8000000c0c0820 */ /* 0x004fe40000400000 */
[----:B---3--:R-:W-:-:S03]  /*83590*/  @P0 FMUL R6, R6, 0.25 ;  /* 0x3e80000006060820 */ /* 0x008fc60000400000 */
[----:B------:R0:W-:Y:S04]  /*835a0*/  @P0 STL [R1+0x1094], R12 ;  /* 0x0010940c01000387 */ /* 0x0001e80000100800 */
[----:B0-----:R-:W2:Y:S01]  /*835b0*/  LDL.LU R12, [R1+0x1eec] ;  /* 0x001eec00010c7983 */ /* 0x001ea20000300800 */
[----:B------:R0:W-:Y:S03]  /*835c0*/  @P0 STL [R1+0x1098], R6 ;  /* 0x0010980601000387 */ /* 0x0001e60000100800 */
[----:B0-----:R-:W3:Y:S01]  /*835d0*/  LDL.LU R6, [R1+0x1ee8] ;  /* 0x001ee80001067983 */ /* 0x001ee20000300800 */
[----:B------:R-:W-:Y:S02]  /*835e0*/  @P0 STL [R1+0x1084], R22 ;  /* 0x0010841601000387 */ /* 0x000fe40000100800 */
[----:B------:R0:W-:Y:S02]  /*835f0*/  STL [R1+0x1ecc], R22 ;  /* 0x001ecc1601007387 */ /* 0x0001e40000100800 */
[----:B0-----:R-:W2:Y:S01]  /*83600*/  LDL R22, [R1+0x478] ;  /* 0x0004780001167983 */ /* 0x001ea20000100800 */
[----:B------:R-:W-:-:S02]  /*83610*/  @P0 FMUL R27, R27, 0.25 ;  /* 0x3e8000001b1b0820 */ /* 0x000fc40000400000 */
[----:B------:R0:W-:Y:S02]  /*83620*/  STL [R1+0x1ee4], R7 ;  /* 0x001ee40701007387 */ /* 0x0001e40000100800 */
[----:B0-----:R-:W3:Y:S01]  /*83630*/  LDL R7, [R1+0x490] ;  /* 0x0004900001077983 */ /* 0x001ee20000100800 */
[----:B--2---:R-:W-:-:S05]  /*83640*/  @P0 FMUL R22, R22, 0.25 ;  /* 0x3e80000016160820 */ /* 0x004fca0000400000 */
[----:B------:R0:W-:Y:S04]  /*83650*/  @P0 STL [R1+0x478], R22 ;  /* 0x0004781601000387 */ /* 0x0001e80000100800 */
[----:B0-----:R-:W2:Y:S01]  /*83660*/  LDL R22, [R1+0x4a0] ;  /* 0x0004a00001167983 */ /* 0x001ea20000100800 */
[----:B------:R-:W-:Y:S02]  /*83670*/  @P0 STL [R1+0x1090], R27 ;  /* 0x0010901b01000387 */ /* 0x000fe40000100800 */
[----:B------:R0:W-:Y:S02]  /*83680*/  STL [R1+0x1ed0], R27 ;  /* 0x001ed01b01007387 */ /* 0x0001e40000100800 */
[----:B0-----:R-:W4:Y:S01]  /*83690*/  LDL R27, [R1+0x48c] ;  /* 0x00048c00011b7983 */ /* 0x001f220000100800 */
[----:B---3--:R-:W-:-:S05]  /*836a0*/  @P0 FMUL R7, R7, 0.25 ;  /* 0x3e80000007070820 */ /* 0x008fca0000400000 */
[----:B------:R0:W-:Y:S04]  /*836b0*/  @P0 STL [R1+0x490], R7 ;  /* 0x0004900701000387 */ /* 0x0001e80000100800 */
[----:B0-----:R-:W3:Y:S01]  /*836c0*/  LDL.LU R7, [R1+0x1ee4] ;  /* 0x001ee40001077983 */ /* 0x001ee20000300800 */
[----:B--2---:R-:W-:Y:S02]  /*836d0*/  @P0 FMUL R22, R22, 0.25 ;  /* 0x3e80000016160820 */ /* 0x004fe40000400000 */
[----:B----4-:R-:W-:-:S05]  /*836e0*/  @P0 FMUL R27, R27, 0.25 ;  /* 0x3e8000001b1b0820 */ /* 0x010fca0000400000 */
[----:B------:R0:W-:Y:S01]  /*836f0*/  @P0 STL [R1+0x48c], R27 ;  /* 0x00048c1b01000387 */ /* 0x0001e20000100800 */
[----:B------:R-:W-:Y:S03]  /*83700*/  @P0 STL [R1+0x4a0], R22 ;  /* 0x0004a01601000387 */ /* 0x000fe60000100800 */
[----:B0-----:R-:W2:Y:S04]  /*83710*/  LDL R27, [R1+0x41c] ;  /* 0x00041c00011b7983 */ /* 0x001ea80000100800 */
[----:B--2---:R0:W-:Y:S04]  /*83720*/  STL [R1+0x1edc], R27 ;  /* 0x001edc1b01007387 */ /* 0x0041e80000100800 */
[----:B0-----:R-:W2:Y:S04]  /*83730*/  LDL R27, [R1+0x430] ;  /* 0x00043000011b7983 */ /* 0x001ea80000100800 */
[----:B--2---:R0:W-:Y:S01]  /*83740*/  STL [R1+0x1ee0], R27 ;  /* 0x001ee01b01007387 */ /* 0x0041e20000100800 */
[----:B------:R-:W2:Y:S03]  /*83750*/  LDL R22, [R1+0x9c] ;  /* 0x00009c0001167983 */ /* 0x000ea60000100800 */
[----:B0-----:R-:W4:Y:S02]  /*83760*/  LDL R27, [R1+0x424] ;  /* 0x00042400011b7983 */ /* 0x001f240000100800 */
[----:B----4-:R-:W-:-:S05]  /*83770*/  @P0 FMUL R27, R27, 0.25 ;  /* 0x3e8000001b1b0820 */ /* 0x010fca0000400000 */
[----:B------:R0:W-:Y:S04]  /*83780*/  @P0 STL [R1+0x424], R27 ;  /* 0x0004241b01000387 */ /* 0x0001e80000100800 */
[----:B0-----:R-:W4:Y:S02]  /*83790*/  LDL.LU R27, [R1+0x1ee0] ;  /* 0x001ee000011b7983 */ /* 0x001f240000300800 */
[----:B----4-:R-:W-:-:S05]  /*837a0*/  @P0 FMUL R27, R27, 0.25 ;  /* 0x3e8000001b1b0820 */ /* 0x010fca0000400000 */
[----:B------:R0:W-:Y:S04]  /*837b0*/  @P0 STL [R1+0x430], R27 ;  /* 0x0004301b01000387 */ /* 0x0001e80000100800 */
[----:B0-----:R-:W4:Y:S01]  /*837c0*/  LDL.LU R27, [R1+0x1edc] ;  /* 0x001edc00011b7983 */ /* 0x001f220000300800 */
[----:B--2---:R-:W-:Y:S02]  /*837d0*/  @P0 FMUL R22, R22, 0.25 ;  /* 0x3e80000016160820 */ /* 0x004fe40000400000 */
[----:B----4-:R-:W-:-:S05]  /*837e0*/  @P0 FMUL R27, R27, 0.25 ;  /* 0x3e8000001b1b0820 */ /* 0x010fca0000400000 */
[----:B------:R-:W-:Y:S01]  /*837f0*/  @P0 STL [R1+0x41c], R27 ;  /* 0x00041c1b01000387 */ /* 0x000fe20000100800 */
[----:B------:R-:W-:Y:S02]  /*83800*/  @P0 STL [R1+0x9c], R22 ;  /* 0x00009c1601000387 */ /* 0x000fe40000100800 */
[----:B------:R0:W-:Y:S02]  /*83810*/  STL [R1+0x1ed8], R29 ;  /* 0x001ed81d01007387 */ /* 0x0001e40000100800 */
[----:B0-----:R-:W2:Y:S01]  /*83820*/  LDL R29, [R1+0x444] ;  /* 0x00044400011d7983 */ /* 0x001ea20000100800 */
[----:B------:R0:W-:Y:S02]  /*83830*/  STL [R1+0x1ed4], R21 ;  /* 0x001ed41501007387 */ /* 0x0001e40000100800 */
[----:B------:R-:W4:Y:S02]  /*83840*/  LDL R27, [R1+0x1074] ;  /* 0x00107400011b7983 */ /* 0x000f240000100800 */
[----:B------:R-:W3:Y:S01]  /*83850*/  LDL R22, [R1+0x1078] ;  /* 0x0010780001167983 */ /* 0x000ee20000100800 */
[----:B0-----:R-:W-:-:S02]  /*83860*/  MOV R21, R28 ;  /* 0x0000001c00157202 */ /* 0x001fc40000000f00 */
[----:B------:R-:W3:Y:S01]  /*83870*/  LDL R28, [R1+0x107c] ;  /* 0x00107c00011c7983 */ /* 0x000ee20000100800 */
[----:B--2---:R-:W-:Y:S02]  /*83880*/  @P0 FMUL R29, R29, 0.25 ;  /* 0x3e8000001d1d0820 */ /* 0x004fe40000400000 */
[----:B----4-:R-:W-:Y:S02]  /*83890*/  @!P1 FMUL R27, R27, 16777216 ;  /* 0x4b8000001b1b9820 */ /* 0x010fe40000400000 */
[----:B---3--:R-:W-:Y:S01]  /*838a0*/  @!P1 FMUL R22, R22, 16777216 ;  /* 0x4b80000016169820 */ /* 0x008fe20000400000 */
[----:B------:R0:W-:Y:S01]  /*838b0*/  @P0 STL [R1+0x444], R29 ;  /* 0x0004441d01000387 */ /* 0x0001e20000100800 */
[----:B------:R-:W-:Y:S01]  /*838c0*/  FSETP.GT.AND P0, PT, |R21|, 8.50705917302346158658e+37, PT ;  /* 0x7e8000001500780b */ /* 0x000fe20003f04200 */
[----:B------:R-:W-:Y:S02]  /*838d0*/  @!P1 FMUL R28, R28, 16777216 ;  /* 0x4b8000001c1c9820 */ /* 0x000fe40000400000 */
[----:B0-----:R-:W2:Y:S01]  /*838e0*/  LDL.LU R29, [R1+0x1ed8] ;  /* 0x001ed800011d7983 */ /* 0x001ea20000300800 */
[----:B------:R-:W3:Y:S02]  /*838f0*/  LDL.LU R21, [R1+0x1ed4] ;  /* 0x001ed40001157983 */ /* 0x000ee40000300800 */
[----:B------:R0:W-:Y:S02]  /*83900*/  @!P1 STL [R1+0x1074], R27 ;  /* 0x0010741b01009387 */ /* 0x0001e40000100800 */
[----:B0-----:R-:W4:Y:S01]  /*83910*/  LDL.LU R27, [R1+0x1ed0] ;  /* 0x001ed000011b7983 */ /* 0x001f220000300800 */
[----:B------:R0:W-:Y:S03]  /*83920*/  @!P1 STL [R1+0x1078], R22 ;  /* 0x0010781601009387 */ /* 0x0001e60000100800 */
[----:B0-----:R-:W3:Y:S01]  /*83930*/  LDL.LU R22, [R1+0x1ecc] ;  /* 0x001ecc0001167983 */ /* 0x001ee20000300800 */
[----:B------:R0:W-:Y:S03]  /*83940*/  @!P1 STL [R1+0x107c], R28 ;  /* 0x00107c1c01009387 */ /* 0x0001e60000100800 */
[----:B0-----:R-:W3:Y:S04]  /*83950*/  LDL.LU R28, [R1+0x1ec8] ;  /* 0x001ec800011c7983 */ /* 0x001ee80000300800 */
[----:B--2---:R4:W-:Y:S02]  /*83960*/  STL [R1+0x1ec0], R29 ;  /* 0x001ec01d01007387 */ /* 0x0049e40000100800 */
[----:B----4-:R-:W-:Y:S01]  /*83970*/  MOV R29, R27 ;  /* 0x0000001b001d7202 */ /* 0x010fe20000000f00 */
[----:B------:R-:W-:Y:S01]  /*83980*/  MOV R27, R6 ;  /* 0x00000006001b7202 */ /* 0x000fe20000000f00 */
[----:B------:R-:W-:Y:S01]  /*83990*/  MOV R6, R13 ;  /* 0x0000000d00067202 */ /* 0x000fe20000000f00 */
[----:B---3--:R-:W-:-:S05]  /*839a0*/  @!P1 FMUL R28, R28, 16777216 ;  /* 0x4b8000001c1c9820 */ /* 0x008fca0000400000 */
[----:B------:R-:W-:Y:S01]  /*839b0*/  STL [R1+0x1080], R28 ;  /* 0x0010801c01007387 */ /* 0x000fe20000100800 */
[----:B------:R0:W-:Y:S02]  /*839c0*/  STL [R1+0x1ec4], R21 ;  /* 0x001ec41501007387 */ /* 0x0001e40000100800 */
[----:B------:R-:W2:Y:S01]  /*839d0*/  LDL R13, [R1+0x6ec] ;  /* 0x0006ec00010d7983 */ /* 0x000ea20000100800 */
[----:B0-----:R-:W-:Y:S01]  /*839e0*/  MOV R21, R22 ;  /* 0x0000001600157202 */ /* 0x001fe20000000f00 */
[----:B------:R-:W-:Y:S01]  /*839f0*/  IMAD.MOV.U32 R22, RZ, RZ, R26 ;  /* 0x000000ffff167224 */ /* 0x000fe200078e001a */
[----:B------:R-:W-:Y:S02]  /*83a00*/  MOV R26, R15 ;  /* 0x0000000f001a7202 */ /* 0x000fe40000000f00 */
[----:B------:R-:W3:Y:S01]  /*83a10*/  LDL R15, [R1+0x560] ;  /* 0x00056000010f7983 */ /* 0x000ee20000100800 */
[----:B------:R-:W4:Y:S02]  /*83a20*/  LDL.LU R28, [R1+0x4ec] ;  /* 0x0004ec00011c7983 */ /* 0x000f240000300800 */
[----:B------:R-:W-:Y:S01]  /*83a30*/  @!P1 FMUL R21, R21, 16777216 ;  /* 0x4b80000015159820 */ /* 0x000fe20000400000 */
[----:B----4-:R0:W-:Y:S04]  /*83a40*/  STL [R1+0x1e74], R28 ;  /* 0x001e741c01007387 */ /* 0x0101e80000100800 */
[----:B0-----:R-:W4:Y:S01]  /*83a50*/  LDL R28, [R1+0x1094] ;  /* 0x00109400011c7983 */ /* 0x001f220000100800 */
[----:B------:R-:W-:-:S02]  /*83a60*/  @!P1 FMUL R29, R29, 16777216 ;  /* 0x4b8000001d1d9820 */ /* 0x000fc40000400000 */
[----:B------:R0:W-:Y:S02]  /*83a70*/  @!P1 STL [R1+0x1084], R21 ;  /* 0x0010841501009387 */ /* 0x0001e40000100800 */
[----:B0-----:R-:W2:Y:S01]  /*83a80*/  LDL.LU R21, [R1+0x1ec4] ;  /* 0x001ec40001157983 */ /* 0x001ea20000300800 */
[----:B------:R0:W-:Y:S03]  /*83a90*/  @!P1 STL [R1+0x1090], R29 ;  /* 0x0010901d01009387 */ /* 0x0001e60000100800 */
[----:B0-----:R-:W2:Y:S01]  /*83aa0*/  LDL.LU R29, [R1+0x1ec0] ;  /* 0x001ec000011d7983 */ /* 0x001ea20000300800 */
[----:B----4-:R-:W-:-:S05]  /*83ab0*/  @!P1 FMUL R28, R28, 16777216 ;  /* 0x4b8000001c1c9820 */ /* 0x010fca0000400000 */
[----:B------:R0:W-:Y:S04]  /*83ac0*/  @!P1 STL [R1+0x1094], R28 ;  /* 0x0010941c01009387 */ /* 0x0001e80000100800 */
[----:B0-----:R-:W4:Y:S04]  /*83ad0*/  LDL R28, [R1+0x490] ;  /* 0x00049000011c7983 */ /* 0x001f280000100800 */
        /* <DEDUP_REMOVED lines=46> */
[----:B----4-:R-:W-:Y:S02]  /*83dc0*/  FSETP.GEU.AND P1, PT, |R28|, 1.175494350822287508e-38, PT ;  /* 0x008000001c00780b */ /* 0x010fe40003f2e200 */
[----:B------:R-:W4:Y:S02]  /*83dd0*/  LDL.LU R28, [R1+0x1ea0] ;  /* 0x001ea000011c7983 */ /* 0x000f240000300800 */
[----:B----4-:R-:W-:-:S05]  /*83de0*/  @P0 FMUL R28, R28, 0.25 ;  /* 0x3e8000001c1c0820 */ /* 0x010fca0000400000 */
[----:B------:R0:W-:Y:S04]  /*83df0*/  @P0 STL [R1+0x109c], R28 ;  /* 0x00109c1c01000387 */ /* 0x0001e80000100800 */
[----:B0-----:R-:W4:Y:S04]  /*83e00*/  LDL R28, [R1+0x10cc] ;  /* 0x0010cc00011c7983 */ /* 0x001f280000100800 */
[----:B----4-:R0:W-:Y:S04]  /*83e10*/  STL [R1+0x1e98], R28 ;  /* 0x001e981c01007387 */ /* 0x0101e80000100800 */
[----:B0-----:R-:W4:Y:S04]  /*83e20*/  LDL R28, [R1+0x10c4] ;  /* 0x0010c400011c7983 */ /* 0x001f280000100800 */
[----:B----4-:R0:W-:Y:S04]  /*83e30*/  STL [R1+0x1e9c], R28 ;  /* 0x001e9c1c01007387 */ /* 0x0101e80000100800 */
[----:B0-----:R-:W4:Y:S02]  /*83e40*/  LDL R28, [R1+0x10c0] ;  /* 0x0010c000011c7983 */ /* 0x001f240000100800 */
[----:B----4-:R-:W-:-:S05]  /*83e50*/  @P0 FMUL R28, R28, 0.25 ;  /* 0x3e8000001c1c0820 */ /* 0x010fca0000400000 */
[----:B------:R0:W-:Y:S04]  /*83e60*/  @P0 STL [R1+0x10c0], R28 ;  /* 0x0010c01c01000387 */ /* 0x0001e80000100800 */
[----:B0-----:R-:W4:Y:S02]  /*83e70*/  LDL.LU R28, [R1+0x1e9c] ;  /* 0x001e9c00011c7983 */ /* 0x001f240000300800 */
[----:B----4-:R-:W-:-:S05]  /*83e80*/  @P0 FMUL R28, R28, 0.25 ;  /* 0x3e8000001c1c0820 */ /* 0x010fca0000400000 */
[----:B------:R0:W-:Y:S04]  /*83e90*/  @P0 STL [R1+0x10c4], R28 ;  /* 0x0010c41c01000387 */ /* 0x0001e80000100800 */
[----:B0-----:R-:W4:Y:S02]  /*83ea0*/  LDL.LU R28, [R1+0x1e98] ;  /* 0x001e9800011c7983 */ /* 0x001f240000300800 */
        /* <DEDUP_REMOVED lines=40> */
[----:B------:R-:W-:Y:S01]  /*84130*/  @P0 STL [R1+0x4a4], R28 ;  /* 0x0004a41c01000387 */ /* 0x000fe20000100800 */
[----:B------:R0:W-:Y:S03]  /*84140*/  STL [R1+0x1e78], R18 ;  /* 0x001e781201007387 */ /* 0x0001e60000100800 */
[----:B0-----:R-:W4:Y:S04]  /*84150*/  LDL R18, [R1+0x4d4] ;  /* 0x0004d40001127983 */ /* 0x001f280000100800 */
[----:B----4-:R0:W-:Y:S01]  /*84160*/  STL [R1+0x1e7c], R18 ;  /* 0x001e7c1201007387 */ /* 0x0101e20000100800 */
[----:B------:R-:W4:Y:S03]  /*84170*/  LDL R28, [R1+0x90] ;  /* 0x00009000011c7983 */ /* 0x000f260000100800 */
[----:B0-----:R-:W2:Y:S02]  /*84180*/  LDL R18, [R1+0x4d8] ;  /* 0x0004d80001127983 */ /* 0x001ea40000100800 */
[----:B--2---:R-:W-:-:S05]  /*84190*/  @P0 FMUL R18, R18, 0.25 ;  /* 0x3e80000012120820 */ /* 0x004fca0000400000 */
[----:B------:R0:W-:Y:S04]  /*841a0*/  @P0 STL [R1+0x4d8], R18 ;  /* 0x0004d81201000387 */ /* 0x0001e80000100800 */
[----:B0-----:R-:W2:Y:S01]  /*841b0*/  LDL.LU R18, [R1+0x1e7c] ;  /* 0x001e7c0001127983 */ /* 0x001ea20000300800 */
[----:B----4-:R-:W-:Y:S02]  /*841c0*/  @P0 FMUL R28, R28, 0.25 ;  /* 0x3e8000001c1c0820 */ /* 0x010fe40000400000 */
[----:B--2---:R-:W-:-:S05]  /*841d0*/  @P0 FMUL R18, R18, 0.25 ;  /* 0x3e80000012120820 */ /* 0x004fca0000400000 */
[----:B------:R0:W-:Y:S04]  /*841e0*/  @P0 STL [R1+0x4d4], R18 ;  /* 0x0004d41201000387 */ /* 0x0001e80000100800 */
[----:B0-----:R-:W2:Y:S01]  /*841f0*/  LDL.LU R18, [R1+0x1e78] ;  /* 0x001e780001127983 */ /* 0x001ea20000300800 */
[----:B------:R0:W-:Y:S03]  /*84200*/  @P0 STL [R1+0x90], R28 ;  /* 0x0000901c01000387 */ /* 0x0001e60000100800 */
[----:B0-----:R-:W4:Y:S01]  /*84210*/  LDL.LU R28, [R1+0x1e74] ;  /* 0x001e7400011c7983 */ /* 0x001f220000300800 */
[----:B------:R0:W-:Y:S03]  /*84220*/  STL [R1+0x1e70], R9 ;  /* 0x001e700901007387 */ /* 0x0001e60000100800 */
[----:B0-----:R-:W2:Y:S01]  /*84230*/  LDL R9, [R1+0x94] ;  /* 0x0000940001097983 */ /* 0x001ea20000100800 */
[----:B----4-:R-:W-:-:S05]  /*84240*/  @P0 FMUL R28, R28, 0.25 ;  /* 0x3e8000001c1c0820 */ /* 0x010fca0000400000 */
[----:B------:R0:W-:Y:S01]  /*84250*/  STL [R1+0x1e38], R28 ;  /* 0x001e381c01007387 */ /* 0x0001e20000100800 */
[----:B--2---:R-:W-:-:S03]  /*84260*/  FSETP.GT.AND P0, PT, |R9|, 8.50705917302346158658e+37, PT ;  /* 0x7e8000000900780b */ /* 0x004fc60003f04200 */
[----:B0-----:R-:W2:Y:S01]  /*84270*/  LDL R28, [R1+0x4a4] ;  /* 0x0004a400011c7983 */ /* 0x001ea20000100800 */
[----:B------:R-:W4:Y:S02]  /*84280*/  LDL.LU R9, [R1+0x1e70] ;  /* 0x001e700001097983 */ /* 0x000f240000300800 */
[----:B------:R0:W-:Y:S02]  /*84290*/  STL [R1+0x1e68], R18 ;  /* 0x001e681201007387 */ /* 0x0001e40000100800 */
[----:B0-----:R-:W2:Y:S04]  /*842a0*/  LDL R18, [R1+0x10c0] ;  /* 0x0010c00001127983 */ /* 0x001ea80000100800 */
[----:B--2---:R0:W-:Y:S04]  /*842b0*/  STL [R1+0x1e6c], R18 ;  /* 0x001e6c1201007387 */ /* 0x0041e80000100800 */
[----:B0-----:R-:W2:Y:S02]  /*842c0*/  LDL R18, [R1+0x109c] ;  /* 0x00109c0001127983 */ /* 0x001ea40000100800 */
[----:B--2---:R-:W-:-:S05]  /*842d0*/  @!P6 FMUL R18, R18, 16777216 ;  /* 0x4b8000001212e820 */ /* 0x004fca0000400000 */
[----:B------:R0:W-:Y:S04]  /*842e0*/  @!P6 STL [R1+0x109c], R18 ;  /* 0x00109c120100e387 */ /* 0x0001e80000100800 */
[----:B0-----:R-:W2:Y:S02]  /*842f0*/  LDL.LU R18, [R1+0x1e6c] ;  /* 0x001e6c0001127983 */ /* 0x001ea40000300800 */
[----:B--2---:R-:W-:-:S05]  /*84300*/  @!P6 FMUL R18, R18, 16777216 ;  /* 0x4b8000001212e820 */ /* 0x004fca0000400000 */
[----:B------:R0:W-:Y:S04]  /*84310*/  @!P6 STL [R1+0x10c0], R18 ;  /* 0x0010c0120100e387 */ /* 0x0001e80000100800 */
[----:B0-----:R-:W2:Y:S04]  /*84320*/  LDL.LU R18, [R1+0x1e68] ;  /* 0x001e680001127983 */ /* 0x001ea80000300800 */
[----:B--2---:R0:W-:Y:S04]  /*84330*/  STL [R1+0x1e60], R18 ;  /* 0x001e601201007387 */ /* 0x0041e80000100800 */
        /* <DEDUP_REMOVED lines=18> */
[----:B0-----:R-:W2:Y:S01]  /*84460*/  LDL.LU R18, [R1+0x1e58] ;  /* 0x001e580001127983 */ /* 0x001ea20000300800 */
[----:B------:R0:W-:Y:S03]  /*84470*/  STL [R1+0x1e54], R28 ;  /* 0x001e541c01007387 */ /* 0x0001e60000100800 */
[----:B0-----:R-:W2:Y:S01]  /*84480*/  LDL R28, [R1+0x10e4] ;  /* 0x0010e400011c7983 */ /* 0x001ea20000100800 */
[----:B------:R0:W-:Y:S03]  /*84490*/  STL [R1+0x1e24], R27 ;  /* 0x001e241b01007387 */ /* 0x0001e60000100800 */
[----:B0-----:R-:W3:Y:S01]  /*844a0*/  LDL R27, [R1+0x4f0] ;  /* 0x0004f000011b7983 */ /* 0x001ee20000100800 */
[----:B--2---:R-:W-:-:S05]  /*844b0*/  @!P6 FMUL R28, R28, 16777216 ;  /* 0x4b8000001c1ce820 */ /* 0x004fca0000400000 */
[----:B------:R0:W-:Y:S04]  /*844c0*/  @!P6 STL [R1+0x10e4], R28 ;  /* 0x0010e41c0100e387 */ /* 0x0001e80000100800 */
[----:B0-----:R-:W2:Y:S01]  /*844d0*/  LDL.LU R28, [R1+0x1e54] ;  /* 0x001e5400011c7983 */ /* 0x001ea20000300800 */
[----:B---3--:R0:W-:Y:S03]  /*844e0*/  STL [R1+0x1e50], R27 ;  /* 0x001e501b01007387 */ /* 0x0081e60000100800 */
[----:B0-----:R-:W3:Y:S01]  /*844f0*/  LDL R27, [R1+0x10fc] ;  /* 0x0010fc00011b7983 */ /* 0x001ee20000100800 */
[----:B------:R0:W-:Y:S03]  /*84500*/  STL [R1+0x1e4c], R18 ;  /* 0x001e4c1201007387 */ /* 0x0001e60000100800 */
[----:B0-----:R-:W2:Y:S01]  /*84510*/  LDL R18, [R1+0x4bc] ;  /* 0x0004bc0001127983 */ /* 0x001ea20000100800 */
[----:B---3--:R-:W-:-:S05]  /*84520*/  @!P6 FMUL R27, R27, 16777216 ;  /* 0x4b8000001b1be820 */ /* 0x008fca0000400000 */
[----:B------:R0:W-:Y:S01]  /*84530*/  @!P6 STL [R1+0x10fc], R27 ;  /* 0x0010fc1b0100e387 */ /* 0x0001e20000100800 */
[----:B--2---:R-:W-:-:S03]  /*84540*/  @!P6 FMUL R18, R18, 16777216 ;  /* 0x4b8000001212e820 */ /* 0x004fc60000400000 */
[----:B0-----:R-:W2:Y:S02]  /*84550*/  LDL.LU R27, [R1+0x1e50] ;  /* 0x001e5000011b7983 */ /* 0x001ea40000300800 */
[----:B------:R0:W-:Y:S02]  /*84560*/  @!P6 STL [R1+0x4bc], R18 ;  /* 0x0004bc120100e387 */ /* 0x0001e40000100800 */
[----:B0-----:R-:W3:Y:S04]  /*84570*/  LDL.LU R18, [R1+0x1e4c] ;  /* 0x001e4c0001127983 */ /* 0x001ee80000300800 */
[----:B---3--:R2:W-:Y:S02]  /*84580*/  STL [R1+0x1e48], R18 ;  /* 0x001e481201007387 */ /* 0x0085e40000100800 */
[----:B--2---:R-:W-:-:S02]  /*84590*/  IMAD.MOV.U32 R18, RZ, RZ, R27 ;  /* 0x000000ffff127224 */ /* 0x004fc400078e001b */
[----:B------:R-:W2:Y:S04]  /*845a0*/  LDL R27, [R1+0x4fc] ;  /* 0x0004fc00011b7983 */ /* 0x000ea80000100800 */
[----:B--2---:R0:W-:Y:S04]  /*845b0*/  STL [R1+0x1e44], R27 ;  /* 0x001e441b01007387 */ /* 0x0041e80000100800 */
[----:B0-----:R-:W2:Y:S01]  /*845c0*/  LDL R27, [R1+0x4f4] ;  /* 0x0004f400011b7983 */ /* 0x001ea20000100800 */
[----:B------:R-:W-:-:S05]  /*845d0*/  @!P6 FMUL R18, R18, 16777216 ;  /* 0x4b8000001212e820 */ /* 0x000fca0000400000 */
[----:B------:R0:W-:Y:S04]  /*845e0*/  @!P6 STL [R1+0x4f0], R18 ;  /* 0x0004f0120100e387 */ /* 0x0001e80000100800 */
[----:B0-----:R-:W3:Y:S01]  /*845f0*/  LDL.LU R18, [R1+0x1e48] ;  /* 0x001e480001127983 */ /* 0x001ee20000300800 */
[----:B--2---:R-:W-:-:S05]  /*84600*/  @!P6 FMUL R27, R27, 16777216 ;  /* 0x4b8000001b1be820 */ /* 0x004fca0000400000 */
[----:B------:R0:W-:Y:S04]  /*84610*/  @!P6 STL [R1+0x4f4], R27 ;  /* 0x0004f41b0100e387 */ /* 0x0001e80000100800 */
[----:B0-----:R-:W2:Y:S02]  /*84620*/  LDL.LU R27, [R1+0x1e44] ;  /* 0x001e4400011b7983 */ /* 0x001ea40000300800 */
[----:B--2---:R-:W-:-:S05]  /*84630*/  @!P6 FMUL R27, R27, 16777216 ;  /* 0x4b8000001b1be820 */ /* 0x004fca0000400000 */
[----:B------:R0:W-:Y:S01]  /*84640*/  @!P6 STL [R1+0x4fc], R27 ;  /* 0x0004fc1b0100e387 */ /* 0x0001e20000100800 */
[----:B------:R-:W-:Y:S02]  /*84650*/  STL [R1+0x1e40], R21 ;  /* 0x001e401501007387 */ /* 0x000fe40000100800 */
[----:B------:R1:W-:Y:S01]  /*84660*/  STL [R1+0x1e3c], R11 ;  /* 0x001e3c0b01007387 */ /* 0x0003e20000100800 */
[----:B0-----:R-:W2:Y:S04]  /*84670*/  LDL R27, [R1+0x90] ;  /* 0x00009000011b7983 */ /* 0x001ea80000100800 */
[----:B-1----:R-:W2:Y:S01]  /*84680*/  LDL R11, [R1+0x4d8] ;  /* 0x0004d800010b7983 */ /* 0x002ea20000100800 */
[----:B------:R-:W-:Y:S02]  /*84690*/  MOV R21, R28 ;  /* 0x0000001c00157202 */ /* 0x000fe40000000f00 */
[----:B------:R-:W3:Y:S03]  /*846a0*/  LDL R28, [R1+0x4d4] ;  /* 0x0004d400011c7983 */ /* 0x000ee60000100800 */
[----:B------:R-:W-:-:S05]  /*846b0*/  @!P6 FMUL R21, R21, 16777216 ;  /* 0x4b8000001515e820 */ /* 0x000fca0000400000 */
[----:B------:R0:W-:Y:S04]  /*846c0*/  @!P6 STL [R1+0x4a4], R21 ;  /* 0x0004a4150100e387 */ /* 0x0001e80000100800 */
[----:B0-----:R-:W4:Y:S01]  /*846d0*/  LDL.LU R21, [R1+0x1e40] ;  /* 0x001e400001157983 */ /* 0x001f220000300800 */
[----:B--2---:R-:W-:Y:S02]  /*846e0*/  @!P6 FMUL R11, R11, 16777216 ;  /* 0x4b8000000b0be820 */ /* 0x004fe40000400000 */
[----:B---3--:R-:W-:-:S03]  /*846f0*/  @!P6 FMUL R28, R28, 16777216 ;  /* 0x4b8000001c1ce820 */ /* 0x008fc60000400000 */
[----:B------:R0:W-:Y:S04]  /*84700*/  @!P6 STL [R1+0x4d8], R11 ;  /* 0x0004d80b0100e387 */ /* 0x0001e80000100800 */
[----:B0-----:R-:W2:Y:S01]  /*84710*/  LDL.LU R11, [R1+0x1e3c] ;  /* 0x001e3c00010b7983 */ /* 0x001ea20000300800 */
[----:B------:R0:W-:Y:S03]  /*84720*/  @!P6 STL [R1+0x4d4], R28 ;  /* 0x0004d41c0100e387 */ /* 0x0001e60000100800 */
[----:B0-----:R-:W3:Y:S01]  /*84730*/  LDL.LU R28, [R1+0x1e38] ;  /* 0x001e3800011c7983 */ /* 0x001ee20000300800 */
[----:B------:R-:W-:-:S05]  /*84740*/  @!P6 FMUL R27, R27, 16777216 ;  /* 0x4b8000001b1be820 */ /* 0x000fca0000400000 */
[----:B------:R-:W-:Y:S01]  /*84750*/  @!P6 STL [R1+0x90], R27 ;  /* 0x0000901b0100e387 */ /* 0x000fe20000100800 */
[----:B------:R0:W-:Y:S02]  /*84760*/  STL [R1+0x1e30], R18 ;  /* 0x001e301201007387 */ /* 0x0001e40000100800 */
[----:B---3--:R-:W-:-:S05]  /*84770*/  @!P6 FMUL R28, R28, 16777216 ;  /* 0x4b8000001c1ce820 */ /* 0x008fca0000400000 */
[----:B------:R-:W-:Y:S01]  /*84780*/  STL [R1+0x4ec], R28 ;  /* 0x0004ec1c01007387 */ /* 0x000fe20000100800 */
[----:B--2---:R1:W-:Y:S02]  /*84790*/  STL [R1+0x1e34], R11 ;  /* 0x001e340b01007387 */ /* 0x0043e40000100800 */
[----:B0-----:R-:W2:Y:S02]  /*847a0*/  LDL R18, [R1+0x10c8] ;  /* 0x0010c80001127983 */ /* 0x001ea40000100800 */
[----:B------:R-:W3:Y:S01]  /*847b0*/  LDL R27, [R1+0x10e0] ;  /* 0x0010e000011b7983 */ /* 0x000ee20000100800 */
[----:B-1----:R-:W2:Y:S01]  /*847c0*/  LDL R11, [R1+0x88] ;  /* 0x00008800010b7983 */ /* 0x002ea20000100800 */
[----:B----4-:R0:W-:Y:S03]  /*847d0*/  STL [R1+0x1de0], R21 ;  /* 0x001de01501007387 */ /* 0x0101e60000100800 */
[----:B0-----:R-:W4:Y:S04]  /*847e0*/  LDL.LU R21, [R1+0x428] ;  /* 0x0004280001157983 */ /* 0x001f280000300800 */
[----:B----4-:R0:W-:Y:S04]  /*847f0*/  STL [R1+0x1e1c], R21 ;  /* 0x001e1c1501007387 */ /* 0x0101e80000100800 */
[----:B0-----:R-:W4:Y:S01]  /*84800*/  LDL R21, [R1+0x10d8] ;  /* 0x0010d80001157983 */ /* 0x001f220000100800 */
[----:B------:R-:W2:Y:S03]  /*84810*/  LDL.LU R28, [R1+0x8c] ;  /* 0x00008c00011c7983 */ /* 0x000ea60000300800 */
[----:B--2---:R0:W-:Y:S04]  /*84820*/  STL [R1+0x1de4], R28 ;  /* 0x001de41c01007387 */ /* 0x0041e80000100800 */
[----:B0-----:R-:W2:Y:S01]  /*84830*/  LDL.LU R28, [R1+0x94] ;  /* 0x00009400011c7983 */ /* 0x001ea20000300800 */
[----:B------:R-:W-:-:S03]  /*84840*/  @P0 FMUL R18, R18, 0.25 ;  /* 0x3e80000012120820 */ /* 0x000fc60000400000 */
[----:B--2---:R0:W-:Y:S04]  /*84850*/  STL [R1+0x1e20], R28 ;  /* 0x001e201c01007387 */ /* 0x0041e80000100800 */
[----:B0-----:R-:W2:Y:S01]  /*84860*/  LDL R28, [R1+0x10d0] ;  /* 0x0010d000011c7983 */ /* 0x001ea20000100800 */
[----:B------:R-:W-:Y:S01]  /*84870*/  FSETP.GEU.AND P6, PT, |R11|, 1.175494350822287508e-38, PT ;  /* 0x008000000b00780b */ /* 0x000fe20003fce200 */
[----:B----4-:R-:W-:Y:S02]  /*84880*/  @P0 FMUL R21, R21, 0.25 ;  /* 0x3e80000015150820 */ /* 0x010fe40000400000 */
[----:B------:R-:W4:Y:S02]  /*84890*/  LDL.LU R11, [R1+0x1e34] ;  /* 0x001e3400010b7983 */ /* 0x000f240000300800 */
[----:B---3--:R-:W-:Y:S01]  /*848a0*/  @P0 FMUL R27, R27, 0.25 ;  /* 0x3e8000001b1b0820 */ /* 0x008fe20000400000 */
[----:B------:R0:W-:Y:S04]  /*848b0*/  @P0 STL [R1+0x10c8], R18 ;  /* 0x0010c81201000387 */ /* 0x0001e80000100800 */
[----:B0-----:R-:W3:Y:S01]  /*848c0*/  LDL.LU R18, [R1+0x1e30] ;  /* 0x001e300001127983 */ /* 0x001ee20000300800 */
[----:B--2---:R-:W-:-:S05]  /*848d0*/  @P0 FMUL R28, R28, 0.25 ;  /* 0x3e8000001c1c0820 */ /* 0x004fca0000400000 */
[----:B------:R0:W-:Y:S01]  /*848e0*/  @P0 STL [R1+0x10d0], R28 ;  /* 0x0010d01c01000387 */ /* 0x0001e20000100800 */
[----:B------:R-:W-:Y:S02]  /*848f0*/  @P0 STL [R1+0x10d8], R21 ;  /* 0x0010d81501000387 */ /* 0x000fe40000100800 */
[----:B------:R1:W-:Y:S01]  /*84900*/  @P0 STL [R1+0x10e0], R27 ;  /* 0x0010e01b01000387 */ /* 0x0003e20000100800 */
[----:B0-----:R-:W2:Y:S04]  /*84910*/  LDL R28, [R1+0x111c] ;  /* 0x00111c00011c7983 */ /* 0x001ea80000100800 */
[----:B-1----:R-:W3:Y:S04]  /*84920*/  LDL R27, [R1+0x10f8] ;  /* 0x0010f800011b7983 */ /* 0x002ee80000100800 */
[----:B--2---:R0:W-:Y:S01]  /*84930*/  STL [R1+0x1e2c], R28 ;  /* 0x001e2c1c01007387 */ /* 0x0041e20000100800 */
[----:B---3--:R-:W-:-:S02]  /*84940*/  @P0 FMUL R27, R27, 0.25 ;  /* 0x3e8000001b1b0820 */ /* 0x008fc40000400000 */
[----:B------:R-:W2:Y:S01]  /*84950*/  LDL R21, [R1+0x1120] ;  /* 0x0011200001157983 */ /* 0x000ea20000100800 */
[----:B0-----:R-:W3:Y:S02]  /*84960*/  LDL R28, [R1+0x1118] ;  /* 0x00111800011c7983 */ /* 0x001ee40000100800 */
[----:B------:R0:W-:Y:S02]  /*84970*/  @P0 STL [R1+0x10f8], R27 ;  /* 0x0010f81b01000387 */ /* 0x0001e40000100800 */
[----:B0-----:R-:W2:Y:S01]  /*84980*/  LDL R27, [R1+0x32c] ;  /* 0x00032c00011b7983 */ /* 0x001ea20000100800 */
[----:B---3--:R-:W-:-:S05]  /*84990*/  @P0 FMUL R28, R28, 0.25 ;  /* 0x3e8000001c1c0820 */ /* 0x008fca0000400000 */
[----:B------:R0:W-:Y:S04]  /*849a0*/  @P0 STL [R1+0x1118], R28 ;  /* 0x0011181c01000387 */ /* 0x0001e80000100800 */
[----:B0-----:R-:W3:Y:S01]  /*849b0*/  LDL.LU R28, [R1+0x1e2c] ;  /* 0x001e2c00011c7983 */ /* 0x001ee20000300800 */
[----:B--2---:R-:W-:Y:S02]  /*849c0*/  @P0 FMUL R21, R21, 0.25 ;  /* 0x3e80000015150820 */ /* 0x004fe40000400000 */
[----:B------:R-:W-:Y:S02]  /*849d0*/  @P0 FMUL R27, R27, 0.25 ;  /* 0x3e8000001b1b0820 */ /* 0x000fe40000400000 */
[----:B---3--:R-:W-:-:S05]  /*849e0*/  @P0 FMUL R28, R28, 0.25 ;  /* 0x3e8000001c1c0820 */ /* 0x008fca0000400000 */
[----:B------:R-:W-:Y:S01]  /*849f0*/  @P0 STL [R1+0x111c], R28 ;  /* 0x00111c1c01000387 */ /* 0x000fe20000100800 */
[----:B------:R0:W-:Y:S03]  /*84a00*/  @P0 STL [R1+0x1120], R21 ;  /* 0x0011201501000387 */ /* 0x0001e60000100800 */
[----:B0-----:R-:W2:Y:S01]  /*84a10*/  LDL R21, [R1+0x440] ;  /* 0x0004400001157983 */ /* 0x001ea20000100800 */
[----:B------:R0:W-:Y:S02]  /*84a20*/  @P0 STL [R1+0x32c], R27 ;  /* 0x00032c1b01000387 */ /* 0x0001e40000100800 */
[----:B------:R1:W-:Y:S02]  /*84a30*/  STL [R1+0x1e28], R26 ;  /* 0x001e281a01007387 */ /* 0x0003e40000100800 */
[----:B------:R-:W3:Y:S01]  /*84a40*/  LDL R28, [R1+0x480] ;  /* 0x00048000011c7983 */ /* 0x000ee20000100800 */
[----:B0-----:R-:W3:Y:S04]  /*84a50*/  LDL R27, [R1+0x474] ;  /* 0x00047400011b7983 */ /* 0x001ee80000100800 */
[----:B-1----:R-:W3:Y:S01]  /*84a60*/  LDL R26, [R1+0x43c] ;  /* 0x00043c00011a7983 */ /* 0x002ee20000100800 */
[----:B--2---:R-:W-:-:S05]  /*84a70*/  @P0 FMUL R21, R21, 0.25 ;  /* 0x3e80000015150820 */ /* 0x004fca0000400000 */
[----:B------:R0:W-:Y:S01]  /*84a80*/  @P0 STL [R1+0x440], R21 ;  /* 0x0004401501000387 */ /* 0x0001e20000100800 */
[----:B---3--:R-:W-:-:S03]  /*84a90*/  @P0 FMUL R26, R26, 0.25 ;  /* 0x3e8000001a1a0820 */ /* 0x008fc60000400000 */
[----:B0-----:R-:W2:Y:S02]  /*84aa0*/  LDL R21, [R1+0x320] ;  /* 0x0003200001157983 */ /* 0x001ea40000100800 */
[----:B------:R0:W-:Y:S02]  /*84ab0*/  @P0 STL [R1+0x43c], R26 ;  /* 0x00043c1a01000387 */ /* 0x0001e40000100800 */
[----:B0-----:R-:W3:Y:S01]  /*84ac0*/  LDL.LU R26, [R1+0x1e28] ;  /* 0x001e2800011a7983 */ /* 0x001ee20000300800 */
[----:B------:R-:W-:Y:S02]  /*84ad0*/  @P0 FMUL R27, R27, 0.25 ;  /* 0x3e8000001b1b0820 */ /* 0x000fe40000400000 */
[----:B------:R-:W-:-:S03]  /*84ae0*/  @P0 FMUL R28, R28, 0.25 ;  /* 0x3e8000001c1c0820 */ /* 0x000fc60000400000 */
[----:B------:R0:W-:Y:S04]  /*84af0*/  @P0 STL [R1+0x474], R27 ;  /* 0x0004741b01000387 */ /* 0x0001e80000100800 */
[----:B0-----:R-:W4:Y:S01]  /*84b00*/  LDL.LU R27, [R1+0x1e24] ;  /* 0x001e2400011b7983 */ /* 0x001f220000300800 */
[----:B------:R0:W-:Y:S03]  /*84b10*/  @P0 STL [R1+0x480], R28 ;  /* 0x0004801c01000387 */ /* 0x0001e60000100800 */
[----:B0-----:R-:W4:Y:S01]  /*84b20*/  LDL.LU R28, [R1+0x1e20] ;  /* 0x001e2000011c7983 */ /* 0x001f220000300800 */
[----:B--2---:R-:W-:-:S05]  /*84b30*/  @P0 FMUL R21, R21, 0.25 ;  /* 0x3e80000015150820 */ /* 0x004fca0000400000 */
[----:B------:R0:W-:Y:S04]  /*84b40*/  @P0 STL [R1+0x320], R21 ;  /* 0x0003201501000387 */ /* 0x0001e80000100800 */
[----:B0-----:R-:W2:Y:S01]  /*84b50*/  LDL.LU R21, [R1+0x1e1c] ;  /* 0x001e1c0001157983 */ /* 0x001ea20000300800 */
[----:B------:R0:W-:Y:S02]  /*84b60*/  STL [R1+0x1e14], R29 ;  /* 0x001e141d01007387 */ /* 0x0001e40000100800 */
[----:B---3--:R1:W-:Y:S01]  /*84b70*/  STL [R1+0x1e18], R26 ;  /* 0x001e181a01007387 */ /* 0x0083e20000100800 */
[----:B0-----:R-:W3:Y:S04]  /*84b80*/  LDL R29, [R1+0x10c8] ;  /* 0x0010c800011d7983 */ /* 0x001ee80000100800 */
[----:B-1----:R-:W3:Y:S01]  /*84b90*/  LDL R26, [R1+0x88] ;  /* 0x00008800011a7983 */ /* 0x002ee20000100800 */
[----:B----4-:R-:W-:-:S05]  /*84ba0*/  @P0 FMUL R27, R27, 0.25 ;  /* 0x3e8000001b1b0820 */ /* 0x010fca0000400000 */
[----:B------:R-:W-:Y:S01]  /*84bb0*/  @P0 STL [R1+0x44c], R27 ;  /* 0x00044c1b01000387 */ /* 0x000fe20000100800 */
[----:B------:R0:W-:Y:S02]  /*84bc0*/  STL [R1+0x1df8], R27 ;  /* 0x001df81b01007387 */ /* 0x0001e40000100800 */
[----:B------:R-:W-:Y:S01]  /*84bd0*/  @P0 FMUL R28, R28, 0.25 ;  /* 0x3e8000001c1c0820 */ /* 0x000fe20000400000 */
[----:B0-----:R-:W4:Y:S04]  /*84be0*/  LDL R27, [R1+0x111c] ;  /* 0x00111c00011b7983 */ /* 0x001f280000100800 */
[----:B------:R0:W-:Y:S02]  /*84bf0*/  STL [R1+0x1de8], R28 ;  /* 0x001de81c01007387 */ /* 0x0001e40000100800 */
[----:B0-----:R-:W4:Y:S01]  /*84c00*/  LDL R28, [R1+0x43c] ;  /* 0x00043c00011c7983 */ /* 0x001f220000100800 */
[----:B--2---:R-:W-:-:S05]  /*84c10*/  @P0 FMUL R21, R21, 0.25 ;  /* 0x3e80000015150820 */ /* 0x004fca0000400000 */
[----:B------:R0:W-:Y:S01]  /*84c20*/  STL [R1+0x1dec], R21 ;  /* 0x001dec1501007387 */ /* 0x0001e20000100800 */
[----:B---3--:R-:W-:Y:S01]  /*84c30*/  @!P1 FMUL R29, R29, 16777216 ;  /* 0x4b8000001d1d9820 */ /* 0x008fe20000400000 */
[----:B------:R-:W-:Y:S02]  /*84c40*/  FSETP.GT.AND P0, PT, |R26|, 8.50705917302346158658e+37, PT ;  /* 0x7e8000001a00780b */ /* 0x000fe40003f04200 */
[----:B0-----:R-:W2:Y:S01]  /*84c50*/  LDL R21, [R1+0x474] ;  /* 0x0004740001157983 */ /* 0x001ea20000100800 */
[----:B------:R-:W3:Y:S02]  /*84c60*/  LDL.LU R26, [R1+0x1e18] ;  /* 0x001e1800011a7983 */ /* 0x000ee40000300800 */
[----:B------:R0:W-:Y:S02]  /*84c70*/  @!P1 STL [R1+0x10c8], R29 ;  /* 0x0010c81d01009387 */ /* 0x0001e40000100800 */
[----:B0-----:R-:W2:Y:S01]  /*84c80*/  LDL.LU R29, [R1+0x1e14] ;  /* 0x001e1400011d7983 */ /* 0x001ea20000300800 */
[----:B------:R0:W-:Y:S03]  /*84c90*/  STL [R1+0x1e0c], R0 ;  /* 0x001e0c0001007387 */ /* 0x0001e60000100800 */
        /* <DEDUP_REMOVED lines=9> */
[----:B----4-:R0:W-:Y:S03]  /*84d30*/  STL [R1+0x1e08], R27 ;  /* 0x001e081b01007387 */ /* 0x0101e60000100800 */
[----:B0-----:R-:W4:Y:S01]  /*84d40*/  LDL R27, [R1+0x10e0] ;  /* 0x0010e000011b7983 */ /* 0x001f220000100800 */
[----:B------:R0:W-:Y:S03]  /*84d50*/  STL [R1+0x1e04], R23 ;  /* 0x001e041701007387 */ /* 0x0001e60000100800 */
[----:B0-----:R-:W3:Y:S04]  /*84d60*/  LDL R23, [R1+0x10f8] ;  /* 0x0010f80001177983 */ /* 0x001ee80000100800 */
[----:B--2---:R0:W-:Y:S04]  /*84d70*/  STL [R1+0x1ddc], R0 ;  /* 0x001ddc0001007387 */ /* 0x0041e80000100800 */
[----:B0-----:R-:W2:Y:S01]  /*84d80*/  LDL R0, [R1+0x1118] ;  /* 0x0011180001007983 */ /* 0x001ea20000100800 */
[----:B----4-:R-:W-:-:S05]  /*84d90*/  @!P1 FMUL R27, R27, 16777216 ;  /* 0x4b8000001b1b9820 */ /* 0x010fca0000400000 */
[----:B------:R0:W-:Y:S04]  /*84da0*/  @!P1 STL [R1+0x10e0], R27 ;  /* 0x0010e01b01009387 */ /* 0x0001e80000100800 */
[----:B0-----:R-:W4:Y:S01]  /*84db0*/  LDL.LU R27, [R1+0x1e08] ;  /* 0x001e0800011b7983 */ /* 0x001f220000300800 */
[----:B---3--:R-:W-:-:S05]  /*84dc0*/  @!P1 FMUL R23, R23, 16777216 ;  /* 0x4b80000017179820 */ /* 0x008fca0000400000 */
[----:B------:R0:W-:Y:S04]  /*84dd0*/  @!P1 STL [R1+0x10f8], R23 ;  /* 0x0010f81701009387 */ /* 0x0001e80000100800 */
[----:B0-----:R-:W3:Y:S01]  /*84de0*/  LDL.LU R23, [R1+0x1e04] ;  /* 0x001e040001177983 */ /* 0x001ee20000300800 */
[----:B--2---:R-:W-:-:S05]  /*84df0*/  @!P1 FMUL R0, R0, 16777216 ;  /* 0x4b80000000009820 */ /* 0x004fca0000400000 */
[----:B------:R0:W-:Y:S01]  /*84e00*/  @!P1 STL [R1+0x1118], R0 ;  /* 0x0011180001009387 */ /* 0x0001e20000100800 */
[----:B------:R-:W-:Y:S02]  /*84e10*/  STL [R1+0x1e00], R21 ;  /* 0x001e001501007387 */ /* 0x000fe40000100800 */
[----:B------:R1:W-:Y:S01]  /*84e20*/  STL [R1+0x1dfc], R28 ;  /* 0x001dfc1c01007387 */ /* 0x0003e20000100800 */
[----:B0-----:R-:W2:Y:S04]  /*84e30*/  LDL R0, [R1+0x440] ;  /* 0x0004400001007983 */ /* 0x001ea80000100800 */
[----:B-1----:R-:W2:Y:S01]  /*84e40*/  LDL R28, [R1+0x1120] ;  /* 0x00112000011c7983 */ /* 0x002ea20000100800 */
[----:B----4-:R-:W-:Y:S02]  /*84e50*/  MOV R21, R27 ;  /* 0x0000001b00157202 */ /* 0x010fe40000000f00 */
[----:B------:R-:W4:Y:S03]  /*84e60*/  LDL R27, [R1+0x32c] ;  /* 0x00032c00011b7983 */ /* 0x000f260000100800 */
[----:B------:R-:W-:-:S05]  /*84e70*/  @!P1 FMUL R21, R21, 16777216 ;  /* 0x4b80000015159820 */ /* 0x000fca0000400000 */
[----:B------:R0:W-:Y:S04]  /*84e80*/  @!P1 STL [R1+0x111c], R21 ;  /* 0x00111c1501009387 */ /* 0x0001e80000100800 */
[----:B0-----:R-:W3:Y:S01]  /*84e90*/  LDL.LU R21, [R1+0x1e00] ;  /* 0x001e000001157983 */ /* 0x001ee20000300800 */
[----:B--2---:R-:W-:Y:S02]  /*84ea0*/  @!P1 FMUL R28, R28, 16777216 ;  /* 0x4b8000001c1c9820 */ /* 0x004fe40000400000 */
[----:B----4-:R-:W-:-:S03]  /*84eb0*/  @!P1 FMUL R27, R27, 16777216 ;  /* 0x4b8000001b1b9820 */ /* 0x010fc60000400000 */
[----:B------:R0:W-:Y:S04]  /*84ec0*/  @!P1 STL [R1+0x1120], R28 ;  /* 0x0011201c01009387 */ /* 0x0001e80000100800 */
[----:B0-----:R-:W2:Y:S01]  /*84ed0*/  LDL.LU R28, [R1+0x1dfc] ;  /* 0x001dfc00011c7983 */ /* 0x001ea20000300800 */
[----:B------:R0:W-:Y:S03]  /*84ee0*/  @!P1 STL [R1+0x32c], R27 ;  /* 0x00032c1b01009387 */ /* 0x0001e60000100800 */
[----:B0-----:R-:W4:Y:S01]  /*84ef0*/  LDL.LU R27, [R1+0x1df8] ;  /* 0x001df800011b7983 */ /* 0x001f220000300800 */
[----:B------:R-:W-:-:S05]  /*84f00*/  @!P1 FMUL R0, R0, 16777216 ;  /* 0x4b80000000009820 */ /* 0x000fca0000400000 */
[----:B------:R-:W-:Y:S01]  /*84f10*/  @!P1 STL [R1+0x440], R0 ;  /* 0x0004400001009387 */ /* 0x000fe20000100800 */
[----:B------:R3:W-:Y:S02]  /*84f20*/  STL [R1+0x1df0], R22 ;  /* 0x001df01601007387 */ /* 0x0007e40000100800 */
[----:B---3--:R-:W-:-:S05]  /*84f30*/  MOV R22, R21 ;  /* 0x0000001500167202 */ /* 0x008fca0000000f00 */
[----:B------:R2:W-:Y:S01]  /*84f40*/  STL [R1+0x1df4], R22 ;  /* 0x001df41601007387 */ /* 0x0005e20000100800 */
[----:B------:R-:W3:Y:S02]  /*84f50*/  LDL R0, [R1+0x320] ;  /* 0x0003200001007983 */ /* 0x000ee40000100800 */
[----:B--2---:R-:W-:Y:S02]  /*84f60*/  IMAD.MOV.U32 R22, RZ, RZ, R28 ;  /* 0x000000ffff167224 */ /* 0x004fe400078e001c */
[----:B------:R-:W2:Y:S02]  /*84f70*/  LDL R28, [R1+0x480] ;  /* 0x00048000011c7983 */ /* 0x000ea40000100800 */
[----:B------:R-:W-:Y:S01]  /*84f80*/  @!P1 FMUL R22, R22, 16777216 ;  /* 0x4b80000016169820 */ /* 0x000fe20000400000 */
[----:B----4-:R-:W-:Y:S01]  /*84f90*/  MOV R21, R27 ;  /* 0x0000001b00157202 */ /* 0x010fe20000000f00 */
[----:B------:R-:W-:Y:S02]  /*84fa0*/  MOV R27, R25 ;  /* 0x00000019001b7202 */ /* 0x000fe40000000f00 */
[----:B------:R-:W4:Y:S01]  /*84fb0*/  LDL R25, [R1+0x5b8] ;  /* 0x0005b80001197983 */ /* 0x000f220000100800 */
[----:B------:R0:W-:Y:S03]  /*84fc0*/  @!P1 STL [R1+0x43c], R22 ;  /* 0x00043c1601009387 */ /* 0x0001e60000100800 */
[----:B0-----:R-:W3:Y:S01]  /*84fd0*/  LDL.LU R22, [R1+0x1df4] ;  /* 0x001df40001167983 */ /* 0x001ee20000300800 */
[----:B------:R-:W-:-:S02]  /*84fe0*/  @!P1 FMUL R21, R21, 16777216 ;  /* 0x4b80000015159820 */ /* 0x000fc40000400000 */
[----:B--2---:R-:W-:Y:S02]  /*84ff0*/  @!P1 FMUL R28, R28, 16777216 ;  /* 0x4b8000001c1c9820 */ /* 0x004fe40000400000 */
[----:B---3--:R-:W-:-:S05]  /*85000*/  @!P1 FMUL R22, R22, 16777216 ;  /* 0x4b80000016169820 */ /* 0x008fca0000400000 */
[----:B------:R0:W-:Y:S04]  /*85010*/  @!P1 STL [R1+0x474], R22 ;  /* 0x0004741601009387 */ /* 0x0001e80000100800 */
[----:B0-----:R-:W2:Y:S01]  /*85020*/  LDL.LU R22, [R1+0x1df0] ;  /* 0x001df00001167983 */ /* 0x001ea20000300800 */
[----:B------:R0:W-:Y:S03]  /*85030*/  @!P1 STL [R1+0x44c], R21 ;  /* 0x00044c1501009387 */ /* 0x0001e60000100800 */
[----:B0-----:R-:W3:Y:S01]  /*85040*/  LDL.LU R21, [R1+0x1dec] ;  /* 0x001dec0001157983 */ /* 0x001ee20000300800 */
[----:B------:R0:W-:Y:S03]  /*85050*/  @!P1 STL [R1+0x480], R28 ;  /* 0x0004801c01009387 */ /* 0x0001e60000100800 */
[----:B0-----:R-:W2:Y:S01]  /*85060*/  LDL.LU R28, [R1+0x1de8] ;  /* 0x001de800011c7983 */ /* 0x001ea20000300800 */
[----:B------:R-:W-:-:S02]  /*85070*/  @!P1 FMUL R0, R0, 16777216 ;  /* 0x4b80000000009820 */ /* 0x000fc40000400000 */
[----:B---3--:R-:W-:Y:S02]  /*85080*/  @!P1 FMUL R21, R21, 16777216 ;  /* 0x4b80000015159820 */ /* 0x008fe40000400000 */
[----:B--2---:R-:W-:-:S05]  /*85090*/  @!P1 FMUL R28, R28, 16777216 ;  /* 0x4b8000001c1c9820 */ /* 0x004fca0000400000 */
[----:B------:R0:W-:Y:S04]  /*850a0*/  STL [R1+0x94], R28 ;  /* 0x0000941c01007387 */ /* 0x0001e80000100800 */
[----:B0-----:R-:W2:Y:S01]  /*850b0*/  LDL.LU R28, [R1+0x1de4] ;  /* 0x001de400011c7983 */ /* 0x001ea20000300800 */
[----:B------:R-:W-:Y:S02]  /*850c0*/  @!P1 STL [R1+0x320], R0 ;  /* 0x0003200001009387 */ /* 0x000fe40000100800 */
[----:B------:R0:W-:Y:S02]  /*850d0*/  STL [R1+0x428], R21 ;  /* 0x0004281501007387 */ /* 0x0001e40000100800 */
[----:B0-----:R-:W3:Y:S01]  /*850e0*/  LDL.LU R21, [R1+0x1de0] ;  /* 0x001de00001157983 */ /* 0x001ee20000300800 */
[----:B------:R0:W-:Y:S02]  /*850f0*/  STL [R1+0x1d84], R22 ;  /* 0x001d841601007387 */ /* 0x0001e40000100800 */
[----:B------:R-:W2:Y:S01]  /*85100*/  LDL R0, [R1+0x1150] ;  /* 0x0011500001007983 */ /* 0x000ea20000100800 */
[----:B0-----:R-:W-:-:S05]  /*85110*/  MOV R22, R27 ;  /* 0x0000001b00167202 */ /* 0x001fca0000000f00 */
[----:B------:R0:W-:Y:S04]  /*85120*/  STL [R1+0x1dcc], R22 ;  /* 0x001dcc1601007387 */ /* 0x0001e80000100800 */
[----:B0-----:R-:W2:Y:S01]  /*85130*/  LDL R22, [R1+0x1194] ;  /* 0x0011940001167983 */ /* 0x001ea20000100800 */
[----:B------:R-:W2:Y:S03]  /*85140*/  LDL.LU R27, [R1+0x414] ;  /* 0x00041400011b7983 */ /* 0x000ea60000300800 */
[----:B--2---:R0:W-:Y:S04]  /*85150*/  STL [R1+0x1d88], R27 ;  /* 0x001d881b01007387 */ /* 0x0041e80000100800 */
[----:B0-----:R-:W2:Y:S01]  /*85160*/  LDL.LU R27, [R1+0x88] ;  /* 0x00008800011b7983 */ /* 0x001ea20000300800 */
[----:B------:R-:W-:Y:S01]  /*85170*/  @P0 FMUL R0, R0, 0.25 ;  /* 0x3e80000000000820 */ /* 0x000fe20000400000 */
[----:B------:R-:W-:-:S02]  /*85180*/  FSETP.GEU.AND P1, PT, |R28|, 1.175494350822287508e-38, PT ;  /* 0x008000001c00780b */ /* 0x000fc40003f2e200 */
[----:B--2---:R0:W-:Y:S04]  /*85190*/  STL [R1+0x1dd0], R27 ;  /* 0x001dd01b01007387 */ /* 0x0041e80000100800 */
[----:B0-----:R-:W2:Y:S01]  /*851a0*/  LDL R27, [R1+0x1190] ;  /* 0x00119000011b7983 */ /* 0x001ea20000100800 */
[----:B------:R0:W-:Y:S03]  /*851b0*/  STL [R1+0x1dd4], R28 ;  /* 0x001dd41c01007387 */ /* 0x0001e60000100800 */
[----:B0-----:R-:W3:Y:S01]  /*851c0*/  LDL R28, [R1+0x1188] ;  /* 0x00118800011c7983 */ /* 0x001ee20000100800 */
[----:B------:R0:W-:Y:S03]  /*851d0*/  @P0 STL [R1+0x1150], R0 ;  /* 0x0011500001000387 */ /* 0x0001e60000100800 */
[----:B0-----:R-:W4:Y:S01]  /*851e0*/  LDL R0, [R1+0x1198] ;  /* 0x0011980001007983 */ /* 0x001f220000100800 */
[----:B------:R-:W-:-:S02]  /*851f0*/  @P0 FMUL R22, R22, 0.25 ;  /* 0x3e80000016160820 */ /* 0x000fc40000400000 */
[----:B--2---:R-:W-:Y:S02]  /*85200*/  @P0 FMUL R27, R27, 0.25 ;  /* 0x3e8000001b1b0820 */ /* 0x004fe40000400000 */
[----:B---3--:R-:W-:-:S05]  /*85210*/  @P0 FMUL R28, R28, 0.25 ;  /* 0x3e8000001c1c0820 */ /* 0x008fca0000400000 */
[----:B------:R-:W-:Y:S01]  /*85220*/  @P0 STL [R1+0x1188], R28 ;  /* 0x0011881c01000387 */ /* 0x000fe20000100800 */
[----:B------:R0:W-:Y:S02]  /*85230*/  STL [R1+0x1dd8], R28 ;  /* 0x001dd81c01007387 */ /* 0x0001e40000100800 */
[----:B------:R1:W-:Y:S02]  /*85240*/  @P0 STL [R1+0x1190], R27 ;  /* 0x0011901b01000387 */ /* 0x0003e40000100800 */
[----:B----4-:R-:W-:Y:S01]  /*85250*/  @P0 FMUL R0, R0, 0.25 ;  /* 0x3e80000000000820 */ /* 0x010fe20000400000 */
[----:B------:R2:W-:Y:S04]  /*85260*/  @P0 STL [R1+0x1194], R22 ;  /* 0x0011941601000387 */ /* 0x0005e80000100800 */
[----:B------:R3:W-:Y:S01]  /*85270*/  @P0 STL [R1+0x1198], R0 ;  /* 0x0011980001000387 */ /* 0x0007e20000100800 */
[----:B0-----:R-:W4:Y:S02]  /*85280*/  LDL R28, [R1+0x11a0] ;  /* 0x0011a000011c7983 */ /* 0x001f240000100800 */
[----:B------:R-:W-:-:S02]  /*85290*/  @P0 FMUL R21, R21, 0.25 ;  /* 0x3e80000015150820 */ /* 0x000fc40000400000 */
[----:B-1----:R-:W4:Y:S01]  /*852a0*/  LDL R27, [R1+0x498] ;  /* 0x00049800011b7983 */ /* 0x002f220000100800 */
[----:B--2---:R-:W2:Y:S04]  /*852b0*/  LDL R22, [R1+0x4b0] ;  /* 0x0004b00001167983 */ /* 0x004ea80000100800 */
[----:B---3--:R-:W3:Y:S01]  /*852c0*/  LDL R0, [R1+0x119c] ;  /* 0x00119c0001007983 */ /* 0x008ee20000100800 */
[----:B------:R-:W-:Y:S02]  /*852d0*/  @P0 STL [R1+0x118c], R21 ;  /* 0x00118c1501000387 */ /* 0x000fe40000100800 */
[----:B------:R0:W-:Y:S02]  /*852e0*/  STL [R1+0x1dc8], R21 ;  /* 0x001dc81501007387 */ /* 0x0001e40000100800 */
[----:B0-----:R-:W2:Y:S01]  /*852f0*/  LDL R21, [R1+0x4e8] ;  /* 0x0004e80001157983 */ /* 0x001ea20000100800 */
[----:B----4-:R-:W-:-:S02]  /*85300*/  @P0 FMUL R28, R28, 0.25 ;  /* 0x3e8000001c1c0820 */ /* 0x010fc40000400000 */
[----:B---3--:R-:W-:-:S05]  /*85310*/  @P0 FMUL R0, R0, 0.25 ;  /* 0x3e80000000000820 */ /* 0x008fca0000400000 */
[----:B------:R0:W-:Y:S04]  /*85320*/  @P0 STL [R1+0x119c], R0 ;  /* 0x00119c0001000387 */ /* 0x0001e80000100800 */
[----:B0-----:R-:W3:Y:S01]  /*85330*/  LDL.LU R0, [R1+0x1ddc] ;  /* 0x001ddc0001007983 */ /* 0x001ee20000300800 */
[----:B------:R0:W-:Y:S03]  /*85340*/  @P0 STL [R1+0x11a0], R28 ;  /* 0x0011a01c01000387 */ /* 0x0001e60000100800 */
[----:B0-----:R-:W4:Y:S01]  /*85350*/  LDL R28, [R1+0x4e4] ;  /* 0x0004e400011c7983 */ /* 0x001f220000100800 */
[----:B------:R-:W-:Y:S02]  /*85360*/  @P0 FMUL R27, R27, 0.25 ;  /* 0x3e8000001b1b0820 */ /* 0x000fe40000400000 */
[----:B--2---:R-:W-:-:S03]  /*85370*/  @P0 FMUL R22, R22, 0.25 ;  /* 0x3e80000016160820 */ /* 0x004fc60000400000 */
[----:B------:R0:W-:Y:S04]  /*85380*/  @P0 STL [R1+0x498], R27 ;  /* 0x0004981b01000387 */ /* 0x0001e80000100800 */
[----:B0-----:R-:W2:Y:S01]  /*85390*/  LDL R27, [R1+0x4f8] ;  /* 0x0004f800011b7983 */ /* 0x001ea20000100800 */
[----:B------:R0:W-:Y:S03]  /*853a0*/  @P0 STL [R1+0x4b0], R22 ;  /* 0x0004b01601000387 */ /* 0x0001e60000100800 */
[----:B0-----:R-:W2:Y:S01]  /*853b0*/  LDL R22, [R1+0x4ac] ;  /* 0x0004ac0001167983 */ /* 0x001ea20000100800 */
[----:B----4-:R-:W-:-:S05]  /*853c0*/  @P0 FMUL R28, R28, 0.25 ;  /* 0x3e8000001c1c0820 */ /* 0x010fca0000400000 */
[----:B------:R0:W-:Y:S04]  /*853d0*/  @P0 STL [R1+0x4e4], R28 ;  /* 0x0004e41c01000387 */ /* 0x0001e80000100800 */
[----:B0-----:R-:W4:Y:S01]  /*853e0*/  LDL.LU R28, [R1+0x1dd8] ;  /* 0x001dd800011c7983 */ /* 0x001f220000300800 */
[----:B---3--:R-:W-:Y:S02]  /*853f0*/  @P0 FMUL R0, R0, 0.25 ;  /* 0x3e80000000000820 */ /* 0x008fe40000400000 */
[----:B------:R-:W-:Y:S02]  /*85400*/  @P0 FMUL R21, R21, 0.25 ;  /* 0x3e80000015150820 */ /* 0x000fe40000400000 */
[----:B--2---:R-:W-:Y:S01]  /*85410*/  @P0 FMUL R27, R27, 0.25 ;  /* 0x3e8000001b1b0820 */ /* 0x004fe20000400000 */
[----:B------:R-:W-:Y:S01]  /*85420*/  @P0 STL [R1+0x4c8], R0 ;  /* 0x0004c80001000387 */ /* 0x000fe20000100800 */
[----:B------:R4:W-:Y:S02]  /*85430*/  STL [R1+0x1dbc], R0 ;  /* 0x001dbc0001007387 */ /* 0x0009e40000100800 */
[----:B------:R-:W-:-:S02]  /*85440*/  @P0 FMUL R22, R22, 0.25 ;  /* 0x3e80000016160820 */ /* 0x000fc40000400000 */
[----:B----4-:R-:W-:Y:S02]  /*85450*/  IMAD.MOV.U32 R0, RZ, RZ, R28 ;  /* 0x000000ffff007224 */ /* 0x010fe400078e001c */
[----:B------:R-:W2:Y:S01]  /*85460*/  LDL.LU R28, [R1+0x1dd4] ;  /* 0x001dd400011c7983 */ /* 0x000ea20000300800 */
[----:B------:R-:W-:Y:S02]  /*85470*/  @P0 STL [R1+0x4e8], R21 ;  /* 0x0004e81501000387 */ /* 0x000fe40000100800 */
[----:B------:R0:W-:Y:S02]  /*85480*/  @P0 STL [R1+0x4f8], R27 ;  /* 0x0004f81b01000387 */ /* 0x0001e40000100800 */
[----:B0-----:R-:W3:Y:S01]  /*85490*/  LDL.LU R27, [R1+0x1dd0] ;  /* 0x001dd000011b7983 */ /* 0x001ee20000300800 */
[----:B------:R0:W-:Y:S03]  /*854a0*/  @P0 STL [R1+0x4ac], R22 ;  /* 0x0004ac1601000387 */ /* 0x0001e60000100800 */
[----:B0-----:R-:W4:Y:S01]  /*854b0*/  LDL.LU R22, [R1+0x1dcc] ;  /* 0x001dcc0001167983 */ /* 0x001f220000300800 */
[----:B---3--:R-:W-:-:S05]  /*854c0*/  @P0 FMUL R27, R27, 0.25 ;  /* 0x3e8000001b1b0820 */ /* 0x008fca0000400000 */
[----:B------:R0:W-:Y:S01]  /*854d0*/  STL [R1+0x1d9c], R27 ;  /* 0x001d9c1b01007387 */ /* 0x0001e20000100800 */
[----:B----4-:R-:W-:Y:S01]  /*854e0*/  @P0 FMUL R22, R22, 0.25 ;  /* 0x3e80000016160820 */ /* 0x010fe20000400000 */
[----:B0-----:R-:W-:Y:S02]  /*854f0*/  MOV R27, R21 ;  /* 0x00000015001b7202 */ /* 0x001fe40000000f00 */
[----:B------:R-:W3:Y:S02]  /*85500*/  LDL.LU R21, [R1+0x1dc8] ;  /* 0x001dc80001157983 */ /* 0x000ee40000300800 */
[----:B------:R-:W-:Y:S02]  /*85510*/  @P0 STL [R1+0x4c4], R22 ;  /* 0x0004c41601000387 */ /* 0x000fe40000100800 */
[----:B------:R0:W-:Y:S01]  /*85520*/  STL [R1+0x1da0], R22 ;  /* 0x001da01601007387 */ /* 0x0001e20000100800 */
[----:B--2---:R-:W-:Y:S01]  /*85530*/  FSETP.GT.AND P0, PT, |R28|, 8.50705917302346158658e+37, PT ;  /* 0x7e8000001c00780b */ /* 0x004fe20003f04200 */
[----:B0-----:R-:W2:Y:S01]  /*85540*/  LDL R22, [R1+0x1194] ;  /* 0x0011940001167983 */ /* 0x001ea20000100800 */
[----:B------:R0:W-:Y:S03]  /*85550*/  STL [R1+0x1d78], R28 ;  /* 0x001d781c01007387 */ /* 0x0001e60000100800 */
[----:B0-----:R-:W4:Y:S02]  /*85560*/  LDL R28, [R1+0x1150] ;  /* 0x00115000011c7983 */ /* 0x001f240000100800 */
[----:B----4-:R-:W-:-:S05]  /*85570*/  @!P6 FMUL R28, R28, 16777216 ;  /* 0x4b8000001c1ce820 */ /* 0x010fca0000400000 */
[----:B------:R2:W-:Y:S02]  /*85580*/  @!P6 STL [R1+0x1150], R28 ;  /* 0x0011501c0100e387 */ /* 0x0005e40000100800 */
[----:B--2---:R-:W-:Y:S01]  /*85590*/  MOV R28, R22 ;  /* 0x00000016001c7202 */ /* 0x004fe20000000f00 */
[----:B------:R-:W-:-:S05]  /*855a0*/  MOV R22, R27 ;  /* 0x0000001b00167202 */ /* 0x000fca0000000f00 */
[----:B------:R0:W-:Y:S01]  /*855b0*/  STL [R1+0x1dc4], R22 ;  /* 0x001dc41601007387 */ /* 0x0001e20000100800 */
[----:B------:R3:W-:Y:S02]  /*855c0*/  STL [R1+0x1dc0], R28 ;  /* 0x001dc01c01007387 */ /* 0x0007e40000100800 */
[----:B------:R-:W2:Y:S02]  /*855d0*/  LDL R27, [R1+0x1198] ;  /* 0x00119800011b7983 */ /* 0x000ea40000100800 */
[----:B0-----:R-:W-:Y:S02]  /*855e0*/  IMAD.MOV.U32 R22, RZ, RZ, R0 ;  /* 0x000000ffff167224 */ /* 0x001fe400078e0000 */
[----:B------:R-:W4:Y:S01]  /*855f0*/  LDL R0, [R1+0x1190] ;  /* 0x0011900001007983 */ /* 0x000f220000100800 */
[----:B---3--:R-:W-:Y:S01]  /*85600*/  MOV R28, R21 ;  /* 0x00000015001c7202 */ /* 0x008fe20000000f00 */
[----:B------:R-:W-:Y:S01]  /*85610*/  @!P6 FMUL R22, R22, 16777216 ;  /* 0x4b8000001616e820 */ /* 0x000fe20000400000 */
[----:B------:R-:W-:Y:S01]  /*85620*/  MOV R21, R17 ;  /* 0x0000001100157202 */ /* 0x000fe20000000f00 */
[----:B------:R-:W-:-:S02]  /*85630*/  MOV R17, R19 ;  /* 0x0000001300117202 */ /* 0x000fc40000000f00 */
[----:B------:R-:W-:Y:S01]  /*85640*/  @!P6 FMUL R28, R28, 16777216 ;  /* 0x4b8000001c1ce820 */ /* 0x000fe20000400000 */
[----:B------:R-:W3:Y:S01]  /*85650*/  LDL R19, [R1+0x79c] ;  /* 0x00079c0001137983 */ /* 0x000ee20000100800 */
[----:B------:R0:W-:Y:S03]  /*85660*/  @!P6 STL [R1+0x1188], R22 ;  /* 0x001188160100e387 */ /* 0x0001e60000100800 */
[----:B0-----:R-:W2:Y:S01]  /*85670*/  LDL.LU R22, [R1+0x1dc4] ;  /* 0x001dc40001167983 */ /* 0x001ea20000300800 */
[----:B------:R0:W-:Y:S03]  /*85680*/  @!P6 STL [R1+0x118c], R28 ;  /* 0x00118c1c0100e387 */ /* 0x0001e60000100800 */
[----:B0-----:R-:W3:Y:S01]  /*85690*/  LDL.LU R28, [R1+0x1dc0] ;  /* 0x001dc000011c7983 */ /* 0x001ee20000300800 */
[----:B----4-:R-:W-:-:S05]  /*856a0*/  @!P6 FMUL R0, R0, 16777216 ;  /* 0x4b8000000000e820 */ /* 0x010fca0000400000 */
[----:B------:R0:W-:Y:S04]  /*856b0*/  @!P6 STL [R1+0x1190], R0 ;  /* 0x001190000100e387 */ /* 0x0001e80000100800 */
[----:B0-----:R-:W4:Y:S01]  /*856c0*/  LDL.LU R0, [R1+0x1dbc] ;  /* 0x001dbc0001007983 */ /* 0x001f220000300800 */
[----:B------:R0:W-:Y:S02]  /*856d0*/  STL [R1+0x1db4], R5 ;  /* 0x001db40501007387 */ /* 0x0001e40000100800 */
[----:B--2---:R3:W-:Y:S01]  /*856e0*/  STL [R1+0x1db8], R22 ;  /* 0x001db81601007387 */ /* 0x0047e20000100800 */
[----:B0-----:R-:W-:Y:S02]  /*856f0*/  MOV R5, R27 ;  /* 0x0000001b00057202 */ /* 0x001fe40000000f00 */
[----:B------:R-:W2:Y:S01]  /*85700*/  LDL R27, [R1+0x4b0] ;  /* 0x0004b000011b7983 */ /* 0x000ea20000100800 */
[----:B---3--:R-:W-:Y:S01]  /*85710*/  IMAD.MOV.U32 R22, RZ, RZ, R28 ;  /* 0x000000ffff167224 */ /* 0x008fe200078e001c */
[----:B----4-:R-:W-:-:S02]  /*85720*/  MOV R28, R0 ;  /* 0x00000000001c7202 */ /* 0x010fc40000000f00 */
[----:B------:R-:W3:Y:S01]  /*85730*/  LDL.LU R0, [R1+0x494] ;  /* 0x0004940001007983 */ /* 0x000ee20000300800 */
[----:B------:R-:W-:Y:S02]  /*85740*/  @!P6 FMUL R22, R22, 16777216 ;  /* 0x4b8000001616e820 */ /* 0x000fe40000400000 */
[----:B------:R-:W-:Y:S01]  /*85750*/  @!P6 FMUL R5, R5, 16777216 ;  /* 0x4b8000000505e820 */ /* 0x000fe20000400000 */
[----:B---3--:R0:W-:Y:S04]  /*85760*/  STL [R1+0x1d7c], R0 ;  /* 0x001d7c0001007387 */ /* 0x0081e80000100800 */
[----:B0-----:R-:W3:Y:S01]  /*85770*/  LDL R0, [R1+0x119c] ;  /* 0x00119c0001007983 */ /* 0x001ee20000100800 */
[----:B------:R0:W-:Y:S03]  /*85780*/  @!P6 STL [R1+0x1194], R22 ;  /* 0x001194160100e387 */ /* 0x0001e60000100800 */
[----:B0-----:R-:W4:Y:S01]  /*85790*/  LDL.LU R22, [R1+0x1db8] ;  /* 0x001db80001167983 */ /* 0x001f220000300800 */
[----:B------:R0:W-:Y:S03]  /*857a0*/  @!P6 STL [R1+0x1198], R5 ;  /* 0x001198050100e387 */ /* 0x0001e60000100800 */
[----:B0-----:R-:W4:Y:S01]  /*857b0*/  LDL.LU R5, [R1+0x1db4] ;  /* 0x001db40001057983 */ /* 0x001f220000300800 */
[----:B------:R-:W-:Y:S02]  /*857c0*/  STL [R1+0x1db0], R28 ;  /* 0x001db01c01007387 */ /* 0x000fe40000100800 */
[----:B--2---:R0:W-:Y:S02]  /*857d0*/  STL [R1+0x1dac], R27 ;  /* 0x001dac1b01007387 */ /* 0x0041e40000100800 */
[----:B0-----:R-:W2:Y:S01]  /*857e0*/  LDL R27, [R1+0x11a0] ;  /* 0x0011a000011b7983 */ /* 0x001ea20000100800 */
[----:B---3--:R-:W-:-:S03]  /*857f0*/  MOV R28, R0 ;  /* 0x00000000001c7202 */ /* 0x008fc60000000f00 */
[----:B------:R-:W3:Y:S02]  /*85800*/  LDL R0, [R1+0x498] ;  /* 0x0004980001007983 */ /* 0x000ee40000100800 */
[----:B------:R-:W-:-:S05]  /*85810*/  @!P6 FMUL R28, R28, 16777216 ;  /* 0x4b8000001c1ce820 */ /* 0x000fca0000400000 */
[----:B------:R0:W-:Y:S04]  /*85820*/  @!P6 STL [R1+0x119c], R28 ;  /* 0x00119c1c0100e387 */ /* 0x0001e80000100800 */
[----:B0-----:R-:W3:Y:S01]  /*85830*/  LDL.LU R28, [R1+0x1db0] ;  /* 0x001db000011c7983 */ /* 0x001ee20000300800 */
[----:B--2---:R-:W-:-:S05]  /*85840*/  @!P6 FMUL R27, R27, 16777216 ;  /* 0x4b8000001b1be820 */ /* 0x004fca0000400000 */
[----:B------:R0:W-:Y:S04]  /*85850*/  @!P6 STL [R1+0x11a0], R27 ;  /* 0x0011a01b0100e387 */ /* 0x0001e80000100800 */
[----:B0-----:R-:W2:Y:S01]  /*85860*/  LDL.LU R27, [R1+0x1dac] ;  /* 0x001dac00011b7983 */ /* 0x001ea20000300800 */
[----:B----4-:R-:W-:Y:S02]  /*85870*/  STL [R1+0x1da8], R5 ;  /* 0x001da80501007387 */ /* 0x010fe40000100800 */
[----:B---3--:R-:W-:-:S05]  /*85880*/  @!P6 FMUL R0, R0, 16777216 ;  /* 0x4b8000000000e820 */ /* 0x008fca0000400000 */
[----:B------:R0:W-:Y:S01]  /*85890*/  @!P6 STL [R1+0x498], R0 ;  /* 0x000498000100e387 */ /* 0x0001e20000100800 */
[----:B------:R2:W-:Y:S03]  /*858a0*/  STL [R1+0x1da4], R22 ;  /* 0x001da41601007387 */ /* 0x0005e60000100800 */
[----:B0-----:R-:W3:Y:S01]  /*858b0*/  LDL R0, [R1+0x4f8] ;  /* 0x0004f80001007983 */ /* 0x001ee20000100800 */
[----:B------:R-:W-:-:S03]  /*858c0*/  IMAD.MOV.U32 R5, RZ, RZ, R28 ;  /* 0x000000ffff057224 */ /* 0x000fc600078e001c */
[----:B------:R-:W4:Y:S01]  /*858d0*/  LDL R28, [R1+0x4ac] ;  /* 0x0004ac00011c7983 */ /* 0x000f220000100800 */
[----:B------:R-:W-:Y:S01]  /*858e0*/  @!P6 FMUL R5, R5, 16777216 ;  /* 0x4b8000000505e820 */ /* 0x000fe20000400000 */
[----:B--2---:R-:W-:Y:S02]  /*858f0*/  MOV R22, R27 ;  /* 0x0000001b00167202 */ /* 0x004fe40000000f00 */
[----:B------:R-:W2:Y:S03]  /*85900*/  LDL R27, [R1+0x4e4] ;  /* 0x0004e400011b7983 */ /* 0x000ea60000100800 */
[----:B------:R-:W-:Y:S01]  /*85910*/  @!P6 FMUL R22, R22, 16777216 ;  /* 0x4b8000001616e820 */ /* 0x000fe20000400000 */
[----:B------:R0:W-:Y:S04]  /*85920*/  @!P6 STL [R1+0x4c8], R5 ;  /* 0x0004c8050100e387 */ /* 0x0001e80000100800 */
[----:B0-----:R-:W3:Y:S01]  /*85930*/  LDL.LU R5, [R1+0x1da8] ;  /* 0x001da80001057983 */ /* 0x001ee20000300800 */
[----:B------:R0:W-:Y:S03]  /*85940*/  @!P6 STL [R1+0x4b0], R22 ;  /* 0x0004b0160100e387 */ /* 0x0001e60000100800 */
[----:B0-----:R-:W3:Y:S01]  /*85950*/  LDL.LU R22, [R1+0x1da4] ;  /* 0x001da40001167983 */ /* 0x001ee20000300800 */
[----:B--2---:R-:W-:-:S02]  /*85960*/  @!P6 FMUL R27, R27, 16777216 ;  /* 0x4b8000001b1be820 */ /* 0x004fc40000400000 */
[----:B---3--:R-:W-:-:S05]  /*85970*/  @!P6 FMUL R22, R22, 16777216 ;  /* 0x4b8000001616e820 */ /* 0x008fca0000400000 */
[----:B------:R0:W-:Y:S04]  /*85980*/  @!P6 STL [R1+0x4e8], R22 ;  /* 0x0004e8160100e387 */ /* 0x0001e80000100800 */
[----:B0-----:R-:W2:Y:S01]  /*85990*/  LDL.LU R22, [R1+0x1da0] ;  /* 0x001da00001167983 */ /* 0x001ea20000300800 */
[----:B------:R0:W-:Y:S03]  /*859a0*/  @!P6 STL [R1+0x4e4], R27 ;  /* 0x0004e41b0100e387 */ /* 0x0001e60000100800 */
[----:B0-----:R-:W3:Y:S01]  /*859b0*/  LDL.LU R27, [R1+0x1d9c] ;  /* 0x001d9c00011b7983 */ /* 0x001ee20000300800 */
[----:B------:R-:W-:Y:S02]  /*859c0*/  @!P6 FMUL R0, R0, 16777216 ;  /* 0x4b8000000000e820 */ /* 0x000fe40000400000 */
[----:B----4-:R-:W-:-:S03]  /*859d0*/  @!P6 FMUL R28, R28, 16777216 ;  /* 0x4b8000001c1ce820 */ /* 0x010fc60000400000 */
[----:B------:R0:W-:Y:S02]  /*859e0*/  @!P6 STL [R1+0x4f8], R0 ;  /* 0x0004f8000100e387 */ /* 0x0001e40000100800 */
[----:B------:R-:W-:Y:S02]  /*859f0*/  @!P6 STL [R1+0x4ac], R28 ;  /* 0x0004ac1c0100e387 */ /* 0x000fe40000100800 */
[----:B---3--:R-:W-:-:S05]  /*85a00*/  @!P6 FMUL R27, R27, 16777216 ;  /* 0x4b8000001b1be820 */ /* 0x008fca0000400000 */
[----:B------:R-:W-:Y:S01]  /*85a10*/  STL [R1+0x88], R27 ;  /* 0x0000881b01007387 */ /* 0x000fe20000100800 */
[----:B0-----:R-:W3:Y:S03]  /*85a20*/  LDL R0, [R1+0x1124] ;  /* 0x0011240001007983 */ /* 0x001ee60000100800 */
[----:B---3--:R0:W-:Y:S04]  /*85a30*/  STL [R1+0x1d94], R0 ;  /* 0x001d940001007387 */ /* 0x0081e80000100800 */
[----:B0-----:R-:W3:Y:S04]  /*85a40*/  LDL R0, [R1+0x84] ;  /* 0x0000840001007983 */ /* 0x001ee80000100800 */
[----:B---3--:R2:W-:Y:S01]  /*85a50*/  STL [R1+0x1d98], R0 ;  /* 0x001d980001007387 */ /* 0x0085e20000100800 */
[----:B------:R-:W3:Y:S02]  /*85a60*/  LDL R28, [R1+0x1128] ;  /* 0x00112800011c7983 */ /* 0x000ee40000100800 */
[----:B------:R-:W4:Y:S01]  /*85a70*/  LDL R27, [R1+0x112c] ;  /* 0x00112c00011b7983 */ /* 0x000f220000100800 */
[----:B--2---:R-:W-:-:S02]  /*85a80*/  MOV R0, R22 ;  /* 0x0000001600007202 */ /* 0x004fc40000000f00 */
[----:B------:R-:W2:Y:S03]  /*85a90*/  LDL R22, [R1+0x1130] ;  /* 0x0011300001167983 */ /* 0x000ea60000100800 */
[----:B------:R-:W-:-:S05]  /*85aa0*/  @!P6 FMUL R0, R0, 16777216 ;  /* 0x4b8000000000e820 */ /* 0x000fca0000400000 */
[----:B------:R0:W-:Y:S04]  /*85ab0*/  @!P6 STL [R1+0x4c4], R0 ;  /* 0x0004c4000100e387 */ /* 0x0001e80000100800 */
[----:B0-----:R-:W2:Y:S02]  /*85ac0*/  LDL.LU R0, [R1+0x1d98] ;  /* 0x001d980001007983 */ /* 0x001ea40000300800 */
[----:B--2---:R-:W-:Y:S02]  /*85ad0*/  FSETP.GEU.AND P6, PT, |R0|, 1.175494350822287508e-38, PT ;  /* 0x008000000000780b */ /* 0x004fe40003fce200 */
[----:B------:R-:W2:Y:S01]  /*85ae0*/  LDL.LU R0, [R1+0x1d94] ;  /* 0x001d940001007983 */ /* 0x000ea20000300800 */
[----:B---3--:R-:W-:Y:S02]  /*85af0*/  @P0 FMUL R28, R28, 0.25 ;  /* 0x3e8000001c1c0820 */ /* 0x008fe40000400000 */
[----:B----4-:R-:W-:-:S02]  /*85b00*/  @P0 FMUL R27, R27, 0.25 ;  /* 0x3e8000001b1b0820 */ /* 0x010fc40000400000 */
[----:B------:R-:W-:Y:S02]  /*85b10*/  @P0 FMUL R22, R22, 0.25 ;  /* 0x3e80000016160820 */ /* 0x000fe40000400000 */
[----:B--2---:R-:W-:-:S05]  /*85b20*/  @P0 FMUL R0, R0, 0.25 ;  /* 0x3e80000000000820 */ /* 0x004fca0000400000 */
[----:B------:R-:W-:Y:S01]  /*85b30*/  @P0 STL [R1+0x1124], R0 ;  /* 0x0011240001000387 */ /* 0x000fe20000100800 */
[----:B------:R-:W-:Y:S02]  /*85b40*/  @P0 STL [R1+0x1128], R28 ;  /* 0x0011281c01000387 */ /* 0x000fe40000100800 */
[----:B------:R0:W-:Y:S02]  /*85b50*/  @P0 STL [R1+0x112c], R27 ;  /* 0x00112c1b01000387 */ /* 0x0001e40000100800 */
[----:B------:R-:W-:Y:S01]  /*85b60*/  @P0 STL [R1+0x1130], R22 ;  /* 0x0011301601000387 */ /* 0x000fe20000100800 */
[----:B0-----:R-:W2:Y:S04]  /*85b70*/  LDL R27, [R1+0x1144] ;  /* 0x00114400011b7983 */ /* 0x001ea80000100800 */
[----:B--2---:R0:W-:Y:S04]  /*85b80*/  STL [R1+0x1d8c], R27 ;  /* 0x001d8c1b01007387 */ /* 0x0041e80000100800 */
[----:B0-----:R-:W2:Y:S04]  /*85b90*/  LDL R27, [R1+0x1138] ;  /* 0x00113800011b7983 */ /* 0x001ea80000100800 */
[----:B--2---:R0:W-:Y:S01]  /*85ba0*/  STL [R1+0x1d90], R27 ;  /* 0x001d901b01007387 */ /* 0x0041e20000100800 */
[----:B------:R-:W2:Y:S02]  /*85bb0*/  LDL R22, [R1+0x1154] ;  /* 0x0011540001167983 */ /* 0x000ea40000100800 */
[----:B------:R-:W3:Y:S02]  /*85bc0*/  LDL R0, [R1+0x324] ;  /* 0x0003240001007983 */ /* 0x000ee40000100800 */
[----:B------:R-:W4:Y:S01]  /*85bd0*/  LDL R28, [R1+0x420] ;  /* 0x00042000011c7983 */ /* 0x000f220000100800 */
[----:B0-----:R-:W2:Y:S02]  /*85be0*/  LDL R27, [R1+0x1134] ;  /* 0x00113400011b7983 */ /* 0x001ea40000100800 */
[----:B--2---:R-:W-:-:S05]  /*85bf0*/  @P0 FMUL R27, R27, 0.25 ;  /* 0x3e8000001b1b0820 */ /* 0x004fca0000400000 */
[----:B------:R0:W-:Y:S04]  /*85c00*/  @P0 STL [R1+0x1134], R27 ;  /* 0x0011341b01000387 */ /* 0x0001e80000100800 */
[----:B0-----:R-:W2:Y:S02]  /*85c10*/  LDL.LU R27, [R1+0x1d90] ;  /* 0x001d9000011b7983 */ /* 0x001ea40000300800 */
[----:B--2---:R-:W-:-:S05]  /*85c20*/  @P0 FMUL R27, R27, 0.25 ;  /* 0x3e8000001b1b0820 */ /* 0x004fca0000400000 */
[----:B------:R0:W-:Y:S04]  /*85c30*/  @P0 STL [R1+0x1138], R27 ;  /* 0x0011381b01000387 */ /* 0x0001e80000100800 */
[----:B0-----:R-:W2:Y:S01]  /*85c40*/  LDL.LU R27, [R1+0x1d8c] ;  /* 0x001d8c00011b7983 */ /* 0x001ea20000300800 */
[----:B------:R-:W-:Y:S02]  /*85c50*/  @P0 FMUL R22, R22, 0.25 ;  /* 0x3e80000016160820 */ /* 0x000fe40000400000 */
[----:B---3--:R-:W-:Y:S02]  /*85c60*/  @P0 FMUL R0, R0, 0.25 ;  /* 0x3e80000000000820 */ /* 0x008fe40000400000 */
[----:B----4-:R-:W-:Y:S02]  /*85c70*/  @P0 FMUL R28, R28, 0.25 ;  /* 0x3e8000001c1c0820 */ /* 0x010fe40000400000 */
[----:B--2---:R-:W-:-:S05]  /*85c80*/  @P0 FMUL R27, R27, 0.25 ;  /* 0x3e8000001b1b0820 */ /* 0x004fca0000400000 */
[----:B------:R0:W-:Y:S04]  /*85c90*/  @P0 STL [R1+0x1144], R27 ;  /* 0x0011441b01000387 */ /* 0x0001e80000100800 */
[----:B0-----:R-:W2:Y:S01]  /*85ca0*/  LDL.LU R27, [R1+0x1d88] ;  /* 0x001d8800011b7983 */ /* 0x001ea20000300800 */
[----:B------:R0:W-:Y:S03]  /*85cb0*/  @P0 STL [R1+0x1154], R22 ;  /* 0x0011541601000387 */ /* 0x0001e60000100800 */
[----:B0-----:R-:W3:Y:S01]  /*85cc0*/  LDL.LU R22, [R1+0x1d84] ;  /* 0x001d840001167983 */ /* 0x001ee20000300800 */
[----:B------:R0:W-:Y:S02]  /*85cd0*/  STL [R1+0x1d80], R5 ;  /* 0x001d800501007387 */ /* 0x0001e40000100800 */
[----:B------:R1:W-:Y:S01]  /*85ce0*/  @P0 STL [R1+0x324], R0 ;  /* 0x0003240001000387 */ /* 0x0003e20000100800 */
[----:B0-----:R-:W4:Y:S01]  /*85cf0*/  LDL R5, [R1+0x42c] ;  /* 0x00042c0001057983 */ /* 0x001f220000100800 */
[----:B------:R0:W-:Y:S02]  /*85d00*/  @P0 STL [R1+0x420], R28 ;  /* 0x0004201c01000387 */ /* 0x0001e40000100800 */
[----:B-1----:R-:W3:Y:S01]  /*85d10*/  LDL R0, [R1+0x470] ;  /* 0x0004700001007983 */ /* 0x002ee20000100800 */
[----:B0-----:R-:W3:Y:S01]  /*85d20*/  LDL R28, [R1+0x47c] ;  /* 0x00047c00011c7983 */ /* 0x001ee20000100800 */
[----:B--2---:R-:W-:-:S05]  /*85d30*/  @P0 FMUL R27, R27, 0.25 ;  /* 0x3e8000001b1b0820 */ /* 0x004fca0000400000 */
[----:B------:R0:W-:Y:S04]  /*85d40*/  STL [R1+0x1d54], R27 ;  /* 0x001d541b01007387 */ /* 0x0001e80000100800 */
[----:B0-----:R-:W2:Y:S01]  /*85d50*/  LDL R27, [R1+0x1144] ;  /* 0x00114400011b7983 */ /* 0x001ea20000100800 */
[----:B----4-:R-:W-:Y:S02]  /*85d60*/  @P0 FMUL R5, R5, 0.25 ;  /* 0x3e80000005050820 */ /* 0x010fe40000400000 */
[----:B---3--:R-:W-:-:S03]  /*85d70*/  @P0 FMUL R0, R0, 0.25 ;  /* 0x3e80000000000820 */ /* 0x008fc60000400000 */
[----:B------:R0:W-:Y:S01]  /*85d80*/  @P0 STL [R1+0x42c], R5 ;  /* 0x00042c0501000387 */ /* 0x0001e20000100800 */
[----:B------:R-:W-:-:S03]  /*85d90*/  @P0 FMUL R28, R28, 0.25 ;  /* 0x3e8000001c1c0820 */ /* 0x000fc60000400000 */
[----:B0-----:R-:W3:Y:S01]  /*85da0*/  LDL.LU R5, [R1+0x1d80] ;  /* 0x001d800001057983 */ /* 0x001ee20000300800 */
[----:B------:R0:W-:Y:S03]  /*85db0*/  @P0 STL [R1+0x470], R0 ;  /* 0x0004700001000387 */ /* 0x0001e60000100800 */
[----:B0-----:R-:W4:Y:S01]  /*85dc0*/  LDL.LU R0, [R1+0x1d7c] ;  /* 0x001d7c0001007983 */ /* 0x001f220000300800 */
[----:B------:R0:W-:Y:S03]  /*85dd0*/  @P0 STL [R1+0x47c], R28 ;  /* 0x00047c1c01000387 */ /* 0x0001e60000100800 */
[----:B0-----:R-:W2:Y:S01]  /*85de0*/  LDL.LU R28, [R1+0x1d78] ;  /* 0x001d7800011c7983 */ /* 0x001ea20000300800 */
[----:B------:R-:W-:Y:S02]  /*85df0*/  @P0 FMUL R22, R22, 0.25 ;  /* 0x3e80000016160820 */ /* 0x000fe40000400000 */
[----:B------:R0:W-:Y:S02]  /*85e00*/  STL [R1+0x1d74], R13 ;  /* 0x001d740d01007387 */ /* 0x0001e40000100800 */
[----:B0-----:R-:W3:Y:S01]  /*85e10*/  LDL R13, [R1+0x84] ;  /* 0x00008400010d7983 */ /* 0x001ee20000100800 */
[----:B------:R-:W-:Y:S02]  /*85e20*/  @P0 STL [R1+0x438], R22 ;  /* 0x0004381601000387 */ /* 0x000fe40000100800 */
[----:B------:R0:W-:Y:S02]  /*85e30*/  STL [R1+0x1d58], R22 ;  /* 0x001d581601007387 */ /* 0x0001e40000100800 */
[----:B0-----:R-:W3:Y:S01]  /*85e40*/  LDL R22, [R1+0x1138] ;  /* 0x0011380001167983 */ /* 0x001ee20000100800 */
[----:B----4-:R-:W-:-:S02]  /*85e50*/  @P0 FMUL R0, R0, 0.25 ;  /* 0x3e80000000000820 */ /* 0x010fc40000400000 */
[----:B--2---:R-:W-:-:S05]  /*85e60*/  @P0 FMUL R28, R28, 0.25 ;  /* 0x3e8000001c1c0820 */ /* 0x004fca0000400000 */
[----:B------:R0:W-:Y:S04]  /*85e70*/  STL [R1+0x1d40], R28 ;  /* 0x001d401c01007387 */ /* 0x0001e80000100800 */
[----:B0-----:R-:W2:Y:S01]  /*85e80*/  LDL R28, [R1+0x42c] ;  /* 0x00042c00011c7983 */ /* 0x001ea20000100800 */
[----:B------:R0:W-:Y:S03]  /*85e90*/  STL [R1+0x1d44], R0 ;  /* 0x001d440001007387 */ /* 0x0001e60000100800 */
[----:B0-----:R-:W4:Y:S01]  /*85ea0*/  LDL R0, [R1+0x112c] ;  /* 0x00112c0001007983 */ /* 0x001f220000100800 */
[----:B---3--:R-:W-:Y:S02]  /*85eb0*/  FSETP.GT.AND P0, PT, |R13|, 8.50705917302346158658e+37, PT ;  /* 0x7e8000000d00780b */ /* 0x008fe40003f04200 */
[----:B------:R-:W3:Y:S01]  /*85ec0*/  LDL.LU R13, [R1+0x1d74] ;  /* 0x001d7400010d7983 */ /* 0x000ee20000300800 */
[----:B----4-:R0:W-:Y:S04]  /*85ed0*/  STL [R1+0x1d70], R0 ;  /* 0x001d700001007387 */ /* 0x0101e80000100800 */
[----:B0-----:R-:W4:Y:S01]  /*85ee0*/  LDL R0, [R1+0x1124] ;  /* 0x0011240001007983 */ /* 0x001f220000100800 */
[----:B------:R0:W-:Y:S03]  /*85ef0*/  STL [R1+0x1d6c], R27 ;  /* 0x001d6c1b01007387 */ /* 0x0001e60000100800 */
[----:B0-----:R-:W2:Y:S01]  /*85f00*/  LDL R27, [R1+0x1128] ;  /* 0x00112800011b7983 */ /* 0x001ea20000100800 */
[----:B----4-:R-:W-:-:S05]  /*85f10*/  @!P1 FMUL R0, R0, 16777216 ;  /* 0x4b80000000009820 */ /* 0x010fca0000400000 */
[----:B------:R0:W-:Y:S01]  /*85f20*/  @!P1 STL [R1+0x1124], R0 ;  /* 0x0011240001009387 */ /* 0x0001e20000100800 */
[----:B--2---:R-:W-:-:S03]  /*85f30*/  @!P1 FMUL R27, R27, 16777216 ;  /* 0x4b8000001b1b9820 */ /* 0x004fc60000400000 */
[----:B0-----:R-:W2:Y:S02]  /*85f40*/  LDL.LU R0, [R1+0x1d70] ;  /* 0x001d700001007983 */ /* 0x001ea40000300800 */
[----:B------:R0:W-:Y:S02]  /*85f50*/  @!P1 STL [R1+0x1128], R27 ;  /* 0x0011281b01009387 */ /* 0x0001e40000100800 */
[----:B0-----:R-:W4:Y:S01]  /*85f60*/  LDL.LU R27, [R1+0x1d6c] ;  /* 0x001d6c00011b7983 */ /* 0x001f220000300800 */
[----:B------:R-:W-:Y:S03]  /*85f70*/  STL [R1+0x1d68], R22 ;  /* 0x001d681601007387 */ /* 0x000fe60000100800 */
[----:B----4-:R0:W-:Y:S04]  /*85f80*/  STL [R1+0x1d64], R27 ;  /* 0x001d641b01007387 */ /* 0x0101e80000100800 */
[----:B0-----:R-:W4:Y:S01]  /*85f90*/  LDL R27, [R1+0x1130] ;  /* 0x00113000011b7983 */ /* 0x001f220000100800 */
[----:B--2---:R-:W-:-:S02]  /*85fa0*/  MOV R22, R0 ;  /* 0x0000000000167202 */ /* 0x004fc40000000f00 */
[----:B------:R-:W2:Y:S03]  /*85fb0*/  LDL R0, [R1+0x1134] ;  /* 0x0011340001007983 */ /* 0x000ea60000100800 */
[----:B------:R-:W-:-:S05]  /*85fc0*/  @!P1 FMUL R22, R22, 16777216 ;  /* 0x4b80000016169820 */ /* 0x000fca0000400000 */
[----:B------:R0:W-:Y:S04]  /*85fd0*/  @!P1 STL [R1+0x112c], R22 ;  /* 0x00112c1601009387 */ /* 0x0001e80000100800 */
[----:B0-----:R-:W3:Y:S01]  /*85fe0*/  LDL.LU R22, [R1+0x1d68] ;  /* 0x001d680001167983 */ /* 0x001ee20000300800 */
[----:B----4-:R-:W-:-:S05]  /*85ff0*/  @!P1 FMUL R27, R27, 16777216 ;  /* 0x4b8000001b1b9820 */ /* 0x010fca0000400000 */
[----:B------:R0:W-:Y:S04]  /*86000*/  @!P1 STL [R1+0x1130], R27 ;  /* 0x0011301b01009387 */ /* 0x0001e80000100800 */
[----:B0-----:R-:W4:Y:S01]  /*86010*/  LDL.LU R27, [R1+0x1d64] ;  /* 0x001d6400011b7983 */ /* 0x001f220000300800 */
[----:B--2---:R-:W-:-:S05]  /*86020*/  @!P1 FMUL R0, R0, 16777216 ;  /* 0x4b80000000009820 */ /* 0x004fca0000400000 */
[----:B------:R0:W-:Y:S01]  /*86030*/  @!P1 STL [R1+0x1134], R0 ;  /* 0x0011340001009387 */ /* 0x0001e20000100800 */
[----:B------:R3:W-:Y:S02]  /*86040*/  STL [R1+0x1d60], R3 ;  /* 0x001d600301007387 */ /* 0x0007e40000100800 */
[----:B------:R4:W-:Y:S01]  /*86050*/  STL [R1+0x1d5c], R28 ;  /* 0x001d5c1c01007387 */ /* 0x0009e20000100800 */
[----:B0-----:R-:W2:Y:S01]  /*86060*/  LDL R0, [R1+0x420] ;  /* 0x0004200001007983 */ /* 0x001ea20000100800 */
[----:B---3--:R-:W-:Y:S02]  /*86070*/  IMAD.MOV.U32 R3, RZ, RZ, R22 ;  /* 0x000000ffff037224 */ /* 0x008fe400078e0016 */
[----:B------:R-:W3:Y:S01]  /*86080*/  LDL R22, [R1+0x1154] ;  /* 0x0011540001167983 */ /* 0x000ee20000100800 */
[----:B----4-:R-:W-:Y:S02]  /*86090*/  MOV R28, R27 ;  /* 0x0000001b001c7202 */ /* 0x010fe40000000f00 */
[----:B------:R-:W4:Y:S01]  /*860a0*/  LDL R27, [R1+0x324] ;  /* 0x00032400011b7983 */ /* 0x000f220000100800 */
[----:B------:R-:W-:-:S02]  /*860b0*/  @!P1 FMUL R3, R3, 16777216 ;  /* 0x4b80000003039820 */ /* 0x000fc40000400000 */
        /* <DEDUP_REMOVED lines=8> */
[----:B----4-:R-:W-:-:S05]  /*86140*/  @!P1 FMUL R27, R27, 16777216 ;  /* 0x4b8000001b1b9820 */ /* 0x010fca0000400000 */
[----:B------:R0:W-:Y:S04]  /*86150*/  @!P1 STL [R1+0x324], R27 ;  /* 0x0003241b01009387 */ /* 0x0001e80000100800 */
[----:B0-----:R-:W4:Y:S01]  /*86160*/  LDL.LU R27, [R1+0x1d54] ;  /* 0x001d5400011b7983 */ /* 0x001f220000300800 */
[----:B--2---:R-:W-:-:S05]  /*86170*/  @!P1 FMUL R0, R0, 16777216 ;  /* 0x4b80000000009820 */ /* 0x004fca0000400000 */
[----:B------:R-:W-:Y:S01]  /*86180*/  @!P1 STL [R1+0x420], R0 ;  /* 0x0004200001009387 */ /* 0x000fe20000100800 */
[----:B----4-:R-:W-:-:S05]  /*86190*/  @!P1 FMUL R27, R27, 16777216 ;  /* 0x4b8000001b1b9820 */ /* 0x010fca0000400000 */
[----:B------:R0:W-:Y:S04]  /*861a0*/  STL [R1+0x414], R27 ;  /* 0x0004141b01007387 */ /* 0x0001e80000100800 */
[----:B0-----:R-:W2:Y:S01]  /*861b0*/  LDL.LU R27, [R1+0x1d50] ;  /* 0x001d5000011b7983 */ /* 0x001ea20000300800 */
[----:B---3--:R0:W-:Y:S02]  /*861c0*/  STL [R1+0x1d48], R3 ;  /* 0x001d480301007387 */ /* 0x0081e40000100800 */
[----:B0-----:R-:W-:-:S05]  /*861d0*/  MOV R3, R28 ;  /* 0x0000001c00037202 */ /* 0x001fca0000000f00 */
[----:B------:R0:W-:Y:S01]  /*861e0*/  STL [R1+0x1d4c], R3 ;  /* 0x001d4c0301007387 */ /* 0x0001e20000100800 */
[----:B------:R-:W3:Y:S02]  /*861f0*/  LDL R0, [R1+0x470] ;  /* 0x0004700001007983 */ /* 0x000ee40000100800 */
[----:B------:R-:W4:Y:S01]  /*86200*/  LDL R28, [R1+0x47c] ;  /* 0x00047c00011c7983 */ /* 0x000f220000100800 */
[----:B0-----:R-:W-:Y:S01]  /*86210*/  MOV R3, R22 ;  /* 0x0000001600037202 */ /* 0x001fe20000000f00 */
[----:B------:R-:W-:-:S04]  /*86220*/  IMAD.MOV.U32 R22, RZ, RZ, R21 ;  /* 0x000000ffff167224 */ /* 0x000fc800078e0015 */
[----:B------:R-:W-:Y:S01]  /*86230*/  @!P1 FMUL R3, R3, 16777216 ;  /* 0x4b80000003039820 */ /* 0x000fe20000400000 */
[----:B--2---:R-:W-:Y:S01]  /*86240*/  MOV R21, R27 ;  /* 0x0000001b00157202 */ /* 0x004fe20000000f00 */
[----:B------:R-:W-:Y:S01]  /*86250*/  MOV R27, R26 ;  /* 0x0000001a001b7202 */ /* 0x000fe20000000f00 */
[----:B------:R-:W-:Y:S02]  /*86260*/  MOV R26, R6 ;  /* 0x00000006001a7202 */ /* 0x000fe40000000f00 */
[----:B------:R-:W2:Y:S01]  /*86270*/  LDL R6, [R1+0x39c] ;  /* 0x00039c0001067983 */ /* 0x000ea20000100800 */
[----:B------:R0:W-:Y:S03]  /*86280*/  @!P1 STL [R1+0x438], R3 ;  /* 0x0004380301009387 */ /* 0x0001e60000100800 */
[----:B0-----:R-:W2:Y:S01]  /*86290*/  LDL.LU R3, [R1+0x1d4c] ;  /* 0x001d4c0001037983 */ /* 0x001ea20000300800 */
[----:B---3--:R-:W-:-:S02]  /*862a0*/  @!P1 FMUL R0, R0, 16777216 ;  /* 0x4b80000000009820 */ /* 0x008fc40000400000 */
[----:B----4-:R-:W-:Y:S02]  /*862b0*/  @!P1 FMUL R28, R28, 16777216 ;  /* 0x4b8000001c1c9820 */ /* 0x010fe40000400000 */
[----:B--2---:R-:W-:-:S05]  /*862c0*/  @!P1 FMUL R3, R3, 16777216 ;  /* 0x4b80000003039820 */ /* 0x004fca0000400000 */
[----:B------:R0:W-:Y:S04]  /*862d0*/  @!P1 STL [R1+0x42c], R3 ;  /* 0x00042c0301009387 */ /* 0x0001e80000100800 */
[----:B0-----:R-:W2:Y:S01]  /*862e0*/  LDL.LU R3, [R1+0x1d48] ;  /* 0x001d480001037983 */ /* 0x001ea20000300800 */
[----:B------:R0:W-:Y:S03]  /*862f0*/  @!P1 STL [R1+0x470], R0 ;  /* 0x0004700001009387 */ /* 0x0001e60000100800 */
[----:B0-----:R-:W3:Y:S01]  /*86300*/  LDL.LU R0, [R1+0x1d44] ;  /* 0x001d440001007983 */ /* 0x001ee20000300800 */
[----:B------:R0:W-:Y:S03]  /*86310*/  @!P1 STL [R1+0x47c], R28 ;  /* 0x00047c1c01009387 */ /* 0x0001e60000100800 */
[----:B0-----:R-:W4:Y:S01]  /*86320*/  LDL.LU R28, [R1+0x1d40] ;  /* 0x001d4000011c7983 */ /* 0x001f220000300800 */
[----:B---3--:R-:W-:-:S02]  /*86330*/  @!P1 FMUL R0, R0, 16777216 ;  /* 0x4b80000000009820 */ /* 0x008fc40000400000 */
[----:B----4-:R-:W-:-:S05]  /*86340*/  @!P1 FMUL R28, R28, 16777216 ;  /* 0x4b8000001c1c9820 */ /* 0x010fca0000400000 */
[----:B------:R0:W-:Y:S04]  /*86350*/  STL [R1+0x8c], R28 ;  /* 0x00008c1c01007387 */ /* 0x0001e80000100800 */
[----:B0-----:R-:W3:Y:S01]  /*86360*/  LDL R28, [R1+0x113c] ;  /* 0x00113c00011c7983 */ /* 0x001ee20000100800 */
[----:B------:R0:W-:Y:S03]  /*86370*/  STL [R1+0x494], R0 ;  /* 0x0004940001007387 */ /* 0x0001e60000100800 */
[----:B0-----:R-:W4:Y:S01]  /*86380*/  LDL.LU R0, [R1+0x1d3c] ;  /* 0x001d3c0001007983 */ /* 0x001f220000300800 */
[----:B---3--:R-:W-:-:S03]  /*86390*/  @P0 FMUL R28, R28, 0.25 ;  /* 0x3e8000001c1c0820 */ /* 0x008fc60000400000 */
[----:B----4-:R0:W-:Y:S01]  /*863a0*/  STL [R1+0x1d18], R0 ;  /* 0x001d180001007387 */ /* 0x0101e20000100800 */
[----:B------:R-:W-:Y:S01]  /*863b0*/  FSETP.GT.AND P1, PT, |R0|, 8.50705917302346158658e+37, PT ;  /* 0x7e8000000000780b */ /* 0x000fe20003f24200 */
[----:B------:R-:W-:Y:S02]  /*863c0*/  @P0 STL [R1+0x113c], R28 ;  /* 0x00113c1c01000387 */ /* 0x000fe40000100800 */
[----:B0-----:R-:W3:Y:S04]  /*863d0*/  LDL R0, [R1+0x1164] ;  /* 0x0011640001007983 */ /* 0x001ee80000100800 */
[----:B---3--:R0:W-:Y:S04]  /*863e0*/  STL [R1+0x1d34], R0 ;  /* 0x001d340001007387 */ /* 0x0081e80000100800 */
[----:B0-----:R-:W3:Y:S04]  /*863f0*/  LDL R0, [R1+0x1160] ;  /* 0x0011600001007983 */ /* 0x001ee80000100800 */
[----:B---3--:R0:W-:Y:S01]  /*86400*/  STL [R1+0x1d38], R0 ;  /* 0x001d380001007387 */ /* 0x0081e20000100800 */
[----:B------:R-:W3:Y:S03]  /*86410*/  LDL R28, [R1+0x1168] ;  /* 0x00116800011c7983 */ /* 0x000ee60000100800 */
[----:B0-----:R-:W4:Y:S02]  /*86420*/  LDL R0, [R1+0x1140] ;  /* 0x0011400001007983 */ /* 0x001f240000100800 */
[----:B----4-:R-:W-:-:S05]  /*86430*/  @P0 FMUL R0, R0, 0.25 ;  /* 0x3e80000000000820 */ /* 0x010fca0000400000 */
[----:B------:R0:W-:Y:S04]  /*86440*/  @P0 STL [R1+0x1140], R0 ;  /* 0x0011400001000387 */ /* 0x0001e80000100800 */
[----:B0-----:R-:W4:Y:S02]  /*86450*/  LDL.LU R0, [R1+0x1d38] ;  /* 0x001d380001007983 */ /* 0x001f240000300800 */
[----:B----4-:R-:W-:-:S05]  /*86460*/  @P0 FMUL R0, R0, 0.25 ;  /* 0x3e80000000000820 */ /* 0x010fca0000400000 */
[----:B------:R0:W-:Y:S04]  /*86470*/  @P0 STL [R1+0x1160], R0 ;  /* 0x0011600001000387 */ /* 0x0001e80000100800 */
[----:B0-----:R-:W4:Y:S01]  /*86480*/  LDL.LU R0, [R1+0x1d34] ;  /* 0x001d340001007983 */ /* 0x001f220000300800 */
[----:B---3--:R-:W-:Y:S02]  /*86490*/  @P0 FMUL R28, R28, 0.25 ;  /* 0x3e8000001c1c0820 */ /* 0x008fe40000400000 */
[----:B----4-:R-:W-:-:S05]  /*864a0*/  @P0 FMUL R0, R0, 0.25 ;  /* 0x3e80000000000820 */ /* 0x010fca0000400000 */
[----:B------:R0:W-:Y:S01]  /*864b0*/  @P0 STL [R1+0x1164], R0 ;  /* 0x0011640001000387 */ /* 0x0001e20000100800 */
[----:B------:R-:W-:Y:S03]  /*864c0*/  @P0 STL [R1+0x1168], R28 ;  /* 0x0011681c01000387 */ /* 0x000fe60000100800 */
        /* <DEDUP_REMOVED lines=30> */
[----:B------:R-:W-:Y:S01]  /*866b0*/  @P0 STL [R1+0x4d0], R0 ;  /* 0x0004d00001000387 */ /* 0x000fe20000100800 */
[----:B------:R-:W-:Y:S02]  /*866c0*/  @P0 STL [R1+0x4cc], R28 ;  /* 0x0004cc1c01000387 */ /* 0x000fe40000100800 */
[----:B------:R0:W-:Y:S02]  /*866d0*/  STL [R1+0x1d20], R20 ;  /* 0x001d201401007387 */ /* 0x0001e40000100800 */
[----:B0-----:R-:W3:Y:S01]  /*866e0*/  LDL R20, [R1+0x4e0] ;  /* 0x0004e00001147983 */ /* 0x001ee20000100800 */
[----:B------:R0:W-:Y:S02]  /*866f0*/  STL [R1+0x1d1c], R4 ;  /* 0x001d1c0401007387 */ /* 0x0001e40000100800 */
[----:B------:R-:W4:Y:S02]  /*86700*/  LDL R0, [R1+0x84] ;  /* 0x0000840001007983 */ /* 0x000f240000100800 */
[----:B------:R-:W2:Y:S01]  /*86710*/  LDL R28, [R1+0x4dc] ;  /* 0x0004dc00011c7983 */ /* 0x000ea20000100800 */
[----:B0-----:R-:W2:Y:S01]  /*86720*/  LDL R4, [R1+0x4c0] ;  /* 0x0004c00001047983 */ /* 0x001ea20000100800 */
[----:B---3--:R-:W-:-:S05]  /*86730*/  @P0 FMUL R20, R20, 0.25 ;  /* 0x3e80000014140820 */ /* 0x008fca0000400000 */
[----:B------:R0:W-:Y:S04]  /*86740*/  @P0 STL [R1+0x4e0], R20 ;  /* 0x0004e01401000387 */ /* 0x0001e80000100800 */
[----:B0-----:R-:W3:Y:S01]  /*86750*/  LDL.LU R20, [R1+0x1d20] ;  /* 0x001d200001147983 */ /* 0x001ee20000300800 */
[----:B--2---:R-:W-:Y:S02]  /*86760*/  @P0 FMUL R4, R4, 0.25 ;  /* 0x3e80000004040820 */ /* 0x004fe40000400000 */
[----:B----4-:R-:W-:Y:S02]  /*86770*/  @P0 FMUL R0, R0, 0.25 ;  /* 0x3e80000000000820 */ /* 0x010fe40000400000 */
[----:B------:R-:W-:Y:S01]  /*86780*/  @P0 FMUL R28, R28, 0.25 ;  /* 0x3e8000001c1c0820 */ /* 0x000fe20000400000 */
[----:B------:R0:W-:Y:S04]  /*86790*/  @P0 STL [R1+0x4c0], R4 ;  /* 0x0004c00401000387 */ /* 0x0001e80000100800 */
[----:B0-----:R-:W2:Y:S01]  /*867a0*/  LDL.LU R4, [R1+0x1d1c] ;  /* 0x001d1c0001047983 */ /* 0x001ea20000300800 */
[----:B------:R0:W-:Y:S03]  /*867b0*/  @P0 STL [R1+0x84], R0 ;  /* 0x0000840001000387 */ /* 0x0001e60000100800 */
[----:B0-----:R-:W4:Y:S01]  /*867c0*/  LDL.LU R0, [R1+0x1d18] ;  /* 0x001d180001007983 */ /* 0x001f220000300800 */
[----:B------:R-:W-:Y:S02]  /*867d0*/  @P0 STL [R1+0x4dc], R28 ;  /* 0x0004dc1c01000387 */ /* 0x000fe40000100800 */
[----:B------:R0:W-:Y:S02]  /*867e0*/  STL [R1+0x1d10], R8 ;  /* 0x001d100801007387 */ /* 0x0001e40000100800 */
[----:B0-----:R-:W-:Y:S01]  /*867f0*/  IMAD.MOV.U32 R8, RZ, RZ, R24 ;  /* 0x000000ffff087224 */ /* 0x001fe200078e0018 */
[----:B---3--:R-:W-:Y:S01]  /*86800*/  STL [R1+0x1d14], R20 ;  /* 0x001d141401007387 */ /* 0x008fe20000100800 */
[----:B------:R-:W3:Y:S02]  /*86810*/  LDL.LU R24, [R1+0x74] ;  /* 0x0000740001187983 */ /* 0x000ee40000300800 */
[----:B------:R-:W-:Y:S01]  /*86820*/  IMAD.MOV.U32 R28, RZ, RZ, R23 ;  /* 0x000000ffff1c7224 */ /* 0x000fe200078e0017 */
[----:B---3--:R-:W-:Y:S01]  /*86830*/  STL [R1+0x18b4], R24 ;  /* 0x0018b41801007387 */ /* 0x008fe20000100800 */
[----:B------:R-:W3:Y:S03]  /*86840*/  LDL.LU R23, [R1+0xd54] ;  /* 0x000d540001177983 */ /* 0x000ee60000300800 */
[----:B---3--:R0:W-:Y:S02]  /*86850*/  STL [R1+0x18b8], R23 ;  /* 0x0018b81701007387 */ /* 0x0081e40000100800 */
[----:B0-----:R-:W-:-:S02]  /*86860*/  MOV R23, R25 ;  /* 0x0000001900177202 */ /* 0x001fc40000000f00 */
[----:B------:R-:W3:Y:S01]  /*86870*/  LDL.LU R25, [R1+0xd58] ;  /* 0x000d580001197983 */ /* 0x000ee20000300800 */
[----:B------:R-:W-:Y:S01]  /*86880*/  MOV R24, R22 ;  /* 0x0000001600187202 */ /* 0x000fe20000000f00 */
[----:B------:R-:W-:Y:S01]  /*86890*/  MOV R22, R21 ;  /* 0x0000001500167202 */ /* 0x000fe20000000f00 */
[----:B------:R-:W-:Y:S01]  /*868a0*/  MOV R21, R27 ;  /* 0x0000001b00157202 */ /* 0x000fe20000000f00 */
[----:B---3--:R0:W-:Y:S01]  /*868b0*/  STL [R1+0x18bc], R25 ;  /* 0x0018bc1901007387 */ /* 0x0081e20000100800 */
[----:B------:R-:W3:Y:S01]  /*868c0*/  LDL.LU R27, [R1+0xd5c] ;  /* 0x000d5c00011b7983 */ /* 0x000ee20000300800 */
[----:B0-----:R-:W-:Y:S02]  /*868d0*/  MOV R25, R26 ;  /* 0x0000001a00197202 */ /* 0x001fe40000000f00 */
[----:B---3--:R0:W-:Y:S01]  /*868e0*/  STL [R1+0x18c0], R27 ;  /* 0x0018c01b01007387 */ /* 0x0081e20000100800 */
[----:B------:R-:W3:Y:S01]  /*868f0*/  LDL R20, [R1+0x120] ;  /* 0x0001200001147983 */ /* 0x000ee20000100800 */
[----:B0-----:R-:W-:-:S02]  /*86900*/  MOV R27, R8 ;  /* 0x00000008001b7202 */ /* 0x001fc40000000f00 */
[----:B------:R-:W2:Y:S01]  /*86910*/  LDL R8, [R1+0x124] ;  /* 0x0001240001087983 */ /* 0x000ea20000100800 */
[----:B------:R-:W2:Y:S03]  /*86920*/  LDL.LU R26, [R1+0xd98] ;  /* 0x000d9800011a7983 */ /* 0x000ea60000300800 */
[----:B--2---:R0:W-:Y:S02]  /*86930*/  STL [R1+0x189c], R26 ;  /* 0x00189c1a01007387 */ /* 0x0041e40000100800 */
[----:B0-----:R-:W-:Y:S02]  /*86940*/  IMAD.MOV.U32 R26, RZ, RZ, R29 ;  /* 0x000000ffff1a7224 */ /* 0x001fe400078e001d */
[----:B------:R-:W2:Y:S04]  /*86950*/  LDL.LU R29, [R1+0xd80] ;  /* 0x000d8000011d7983 */ /* 0x000ea80000300800 */
[----:B--2---:R0:W-:Y:S02]  /*86960*/  STL [R1+0x18c4], R29 ;  /* 0x0018c41d01007387 */ /* 0x0041e40000100800 */
[----:B0-----:R-:W-:-:S02]  /*86970*/  MOV R29, R28 ;  /* 0x0000001c001d7202 */ /* 0x001fc40000000f00 */
[----:B------:R-:W2:Y:S04]  /*86980*/  LDL.LU R28, [R1+0xda8] ;  /* 0x000da800011c7983 */ /* 0x000ea80000300800 */
[----:B--2---:R0:W-:Y:S02]  /*86990*/  STL [R1+0x18a0], R28 ;  /* 0x0018a01c01007387 */ /* 0x0041e40000100800 */
[----:B0-----:R-:W-:Y:S02]  /*869a0*/  MOV R28, R2 ;  /* 0x00000002001c7202 */ /* 0x001fe40000000f00 */
[----:B------:R-:W2:Y:S04]  /*869b0*/  LDL.LU R2, [R1+0xdac] ;  /* 0x000dac0001027983 */ /* 0x000ea80000300800 */
[----:B--2---:R0:W-:Y:S02]  /*869c0*/  STL [R1+0x18a4], R2 ;  /* 0x0018a40201007387 */ /* 0x0041e40000100800 */
[----:B0-----:R-:W-:-:S02]  /*869d0*/  MOV R2, R3 ;  /* 0x0000000300027202 */ /* 0x001fc40000000f00 */
[----:B------:R-:W2:Y:S01]  /*869e0*/  LDL.LU R3, [R1+0xdb0] ;  /* 0x000db00001037983 */ /* 0x000ea20000300800 */
[----:B----4-:R-:W-:-:S03]  /*869f0*/  FSETP.GEU.AND P0, PT, |R0|, 1.175494350822287508e-38, PT ;  /* 0x008000000000780b */ /* 0x010fc60003f0e200 */
[----:B--2---:R0:W-:Y:S04]  /*86a00*/  STL [R1+0x18a8], R3 ;  /* 0x0018a80301007387 */ /* 0x0041e80000100800 */
[----:B0-----:R-:W2:Y:S01]  /*86a10*/  LDL R3, [R1+0x210] ;  /* 0x0002100001037983 */ /* 0x001ea20000100800 */
[----:B------:R0:W-:Y:S03]  /*86a20*/  STL [R1+0x1cec], R0 ;  /* 0x001cec0001007387 */ /* 0x0001e60000100800 */
[----:B0-----:R-:W4:Y:S01]  /*86a30*/  LDL R0, [R1+0x128] ;  /* 0x0001280001007983 */ /* 0x001f220000100800 */
[----:B---3--:R-:W-:Y:S02]  /*86a40*/  @P1 FMUL R20, R20, 0.25 ;  /* 0x3e80000014141820 */ /* 0x008fe40000400000 */
[----:B------:R-:W-:-:S03]  /*86a50*/  @P1 FMUL R8, R8, 0.25 ;  /* 0x3e80000008081820 */ /* 0x000fc60000400000 */
[----:B------:R0:W-:Y:S04]  /*86a60*/  @P1 STL [R1+0x120], R20 ;  /* 0x0001201401001387 */ /* 0x0001e80000100800 */
[----:B0-----:R-:W3:Y:S01]  /*86a70*/  LDL.LU R20, [R1+0x1d14] ;  /* 0x001d140001147983 */ /* 0x001ee20000300800 */
[----:B------:R0:W-:Y:S03]  /*86a80*/  @P1 STL [R1+0x124], R8 ;  /* 0x0001240801001387 */ /* 0x0001e60000100800 */
[----:B0-----:R-:W2:Y:S01]  /*86a90*/  LDL.LU R8, [R1+0x1d10] ;  /* 0x001d100001087983 */ /* 0x001ea20000300800 */
        /* <DEDUP_REMOVED lines=58> */
[----:B------:R0:W-:Y:S04]  /*86e40*/  STL [R1+0x1cbc], R0 ;  /* 0x001cbc0001007387 */ /* 0x0001e80000100800 */
[----:B0-----:R-:W4:Y:S01]  /*86e50*/  LDL R0, [R1+0x50] ;  /* 0x0000500001007983 */ /* 0x001f220000100800 */
[----:B--2---:R-:W-:-:S05]  /*86e60*/  @P1 FMUL R19, R19, 0.25 ;  /* 0x3e80000013131820 */ /* 0x004fca0000400000 */
[----:B------:R0:W-:Y:S04]  /*86e70*/  @P1 STL [R1+0x160], R19 ;  /* 0x0001601301001387 */ /* 0x0001e80000100800 */
[----:B0-----:R-:W2:Y:S01]  /*86e80*/  LDL.LU R19, [R1+0x1ce8] ;  /* 0x001ce80001137983 */ /* 0x001ea20000300800 */
[----:B----4-:R-:W-:-:S03]  /*86e90*/  FSETP.GT.AND P1, PT, |R0|, 8.50705917302346158658e+37, PT ;  /* 0x7e8000000000780b */ /* 0x010fc60003f24200 */
        /* <DEDUP_REMOVED lines=65> */
[----:B0-----:R-:W4:Y:S01]  /*872b0*/  LDL.LU R0, [R1+0x1cbc] ;  /* 0x001cbc0001007983 */ /* 0x001f220000300800 */
[----:B------:R0:W-:Y:S03]  /*872c0*/  STL [R1+0x1cb8], R10 ;  /* 0x001cb80a01007387 */ /* 0x0001e60000100800 */
[----:B0-----:R-:W2:Y:S01]  /*872d0*/  LDL R10, [R1+0x160] ;  /* 0x00016000010a7983 */ /* 0x001ea20000100800 */
[----:B----4-:R-:W-:-:S05]  /*872e0*/  @!P0 FMUL R0, R0, 16777216 ;  /* 0x4b80000000008820 */ /* 0x010fca0000400000 */
[----:B------:R0:W-:Y:S01]  /*872f0*/  STL [R1+0x18ac], R0 ;  /* 0x0018ac0001007387 */ /* 0x0001e20000100800 */
[----:B--2---:R-:W-:-:S03]  /*87300*/  @!P0 FMUL R10, R10, 16777216 ;  /* 0x4b8000000a0a8820 */ /* 0x004fc60000400000 */
[----:B0-----:R-:W2:Y:S02]  /*87310*/  LDL R0, [R1+0x50] ;  /* 0x0000500001007983 */ /* 0x001ea40000100800 */
[----:B------:R0:W-:Y:S02]  /*87320*/  @!P0 STL [R1+0x160], R10 ;  /* 0x0001600a01008387 */ /* 0x0001e40000100800 */
[----:B0-----:R-:W4:Y:S01]  /*87330*/  LDL.LU R10, [R1+0x1cb8] ;  /* 0x001cb800010a7983 */ /* 0x001f220000300800 */
[----:B--2---:R-:W-:-:S03]  /*87340*/  FSETP.GEU.AND P0, PT, |R0|, 1.175494350822287508e-38, PT ;  /* 0x008000000000780b */ /* 0x004fc60003f0e200 */
[----:B----4-:R0:W-:Y:S04]  /*87350*/  STL [R1+0x1cb4], R10 ;  /* 0x001cb40a01007387 */ /* 0x0101e80000100800 */
[----:B0-----:R-:W2:Y:S01]  /*87360*/  LDL R10, [R1+0x164] ;  /* 0x00016400010a7983 */ /* 0x001ea20000100800 */
[----:B------:R0:W-:Y:S03]  /*87370*/  STL [R1+0x1c90], R0 ;  /* 0x001c900001007387 */ /* 0x0001e60000100800 */
[----:B0-----:R-:W4:Y:S01]  /*87380*/  LDL R0, [R1+0x168] ;  /* 0x0001680001007983 */ /* 0x001f220000100800 */
[----:B--2---:R-:W-:-:S05]  /*87390*/  @P1 FMUL R10, R10, 0.25 ;  /* 0x3e8000000a0a1820 */ /* 0x004fca0000400000 */
[----:B------:R0:W-:Y:S01]  /*873a0*/  @P1 STL [R1+0x164], R10 ;  /* 0x0001640a01001387 */ /* 0x0001e20000100800 */
[----:B----4-:R-:W-:-:S03]  /*873b0*/  @P1 FMUL R0, R0, 0.25 ;  /* 0x3e80000000001820 */ /* 0x010fc60000400000 */
[----:B0-----:R-:W2:Y:S02]  /*873c0*/  LDL.LU R10, [R1+0x1cb4] ;  /* 0x001cb400010a7983 */ /* 0x001ea40000300800 */
[----:B------:R0:W-:Y:S02]  /*873d0*/  @P1 STL [R1+0x168], R0 ;  /* 0x0001680001001387 */ /* 0x0001e40000100800 */
        /* <DEDUP_REMOVED lines=52> */
[----:B0-----:R-:W4:Y:S01]  /*87720*/  LDL.LU R0, [R1+0x1c90] ;  /* 0x001c900001007983 */ /* 0x001f220000300800 */
[----:B---3--:R4:W-:Y:S02]  /*87730*/  STL [R1+0x1c88], R20 ;  /* 0x001c881401007387 */ /* 0x0089e40000100800 */
[----:B----4-:R-:W-:-:S05]  /*87740*/  IMAD.MOV.U32 R20, RZ, RZ, R0 ;  /* 0x000000ffff147224 */ /* 0x010fca00078e0000 */
[----:B------:R0:W-:Y:S04]  /*87750*/  STL [R1+0x1c8c], R20 ;  /* 0x001c8c1401007387 */ /* 0x0001e80000100800 */
[----:B0-----:R-:W3:Y:S01]  /*87760*/  LDL R20, [R1+0x1d0] ;  /* 0x0001d00001147983 */ /* 0x001ee20000100800 */
[----:B------:R-:W-:Y:S01]  /*87770*/  MOV R0, R2 ;  /* 0x0000000200007202 */ /* 0x000fe20000000f00 */
[----:B------:R-:W-:Y:S02]  /*87780*/  MOV R2, R4 ;  /* 0x0000000400027202 */ /* 0x000fe40000000f00 */
[----:B------:R-:W4:Y:S01]  /*87790*/  LDL R4, [R1+0x1d8] ;  /* 0x0001d80001047983 */ /* 0x000f220000100800 */
[----:B---3--:R-:W-:-:S05]  /*877a0*/  @P1 FMUL R20, R20, 0.25 ;  /* 0x3e80000014141820 */ /* 0x008fca0000400000 */
[----:B------:R0:W-:Y:S04]  /*877b0*/  @P1 STL [R1+0x1d0], R20 ;  /* 0x0001d01401001387 */ /* 0x0001e80000100800 */
[----:B0-----:R-:W3:Y:S01]  /*877c0*/  LDL.LU R20, [R1+0x1c8c] ;  /* 0x001c8c0001147983 */ /* 0x001ee20000300800 */
[----:B----4-:R-:W-:Y:S02]  /*877d0*/  @P1 FMUL R4, R4, 0.25 ;  /* 0x3e80000004041820 */ /* 0x010fe40000400000 */
[----:B---3--:R-:W-:-:S05]  /*877e0*/  @P1 FMUL R20, R20, 0.25 ;  /* 0x3e80000014141820 */ /* 0x008fca0000400000 */
[----:B------:R0:W-:Y:S04]  /*877f0*/  @P1 STL [R1+0x50], R20 ;  /* 0x0000501401001387 */ /* 0x0001e80000100800 */
[----:B0-----:R-:W3:Y:S01]  /*87800*/  LDL.LU R20, [R1+0x1c88] ;  /* 0x001c880001147983 */ /* 0x001ee20000300800 */
[----:B------:R0:W-:Y:S03]  /*87810*/  @P1 STL [R1+0x1d8], R4 ;  /* 0x0001d80401001387 */ /* 0x0001e60000100800 */
[----:B0-----:R-:W4:Y:S01]  /*87820*/  LDL.LU R4, [R1+0x1c84] ;  /* 0x001c840001047983 */ /* 0x001f220000300800 */
[----:B------:R0:W-:Y:S03]  /*87830*/  STL [R1+0x1c80], R24 ;  /* 0x001c801801007387 */ /* 0x0001e60000100800 */
[----:B0-----:R-:W2:Y:S01]  /*87840*/  LDL R24, [R1+0x164] ;  /* 0x0001640001187983 */ /* 0x001ea20000100800 */
[----:B----4-:R-:W-:-:S03]  /*87850*/  FSETP.GT.AND P1, PT, |R4|, 8.50705917302346158658e+37, PT ;  /* 0x7e8000000400780b */ /* 0x010fc60003f24200 */
[----:B------:R0:W-:Y:S04]  /*87860*/  STL [R1+0x1c54], R4 ;  /* 0x001c540401007387 */ /* 0x0001e80000100800 */
[----:B0-----:R-:W4:Y:S01]  /*87870*/  LDL R4, [R1+0x168] ;  /* 0x0001680001047983 */ /* 0x001f220000100800 */
[----:B--2---:R-:W-:-:S05]  /*87880*/  @!P0 FMUL R24, R24, 16777216 ;  /* 0x4b80000018188820 */ /* 0x004fca0000400000 */
[----:B------:R0:W-:Y:S04]  /*87890*/  @!P0 STL [R1+0x164], R24 ;  /* 0x0001641801008387 */ /* 0x0001e80000100800 */
        /* <DEDUP_REMOVED lines=70> */
[----:B0-----:R-:W2:Y:S04]  /*87d00*/  LDL.LU R3, [R1+0x1e0] ;  /* 0x0001e00001037983 */ /* 0x001ea80000300800 */
[----:B--2---:R0:W-:Y:S02]  /*87d10*/  STL [R1+0x1c34], R3 ;  /* 0x001c340301007387 */ /* 0x0041e40000100800 */
[----:B0-----:R-:W-:-:S02]  /*87d20*/  MOV R3, R5 ;  /* 0x0000000500037202 */ /* 0x001fc40000000f00 */
[----:B------:R-:W2:Y:S01]  /*87d30*/  LDL R5, [R1+0x1e8] ;  /* 0x0001e80001057983 */ /* 0x000ea20000100800 */
[----:B----4-:R-:W-:-:S03]  /*87d40*/  FSETP.GEU.AND P0, PT, |R4|, 1.175494350822287508e-38, PT ;  /* 0x008000000400780b */ /* 0x010fc60003f0e200 */
[----:B--2---:R0:W-:Y:S01]  /*87d50*/  STL [R1+0x1bf8], R5 ;  /* 0x001bf80501007387 */ /* 0x0041e20000100800 */
[----:B------:R1:W-:Y:S02]  /*87d60*/  STL [R1+0x1c4c], R23 ;  /* 0x001c4c1701007387 */ /* 0x0003e40000100800 */
[----:B------:R2:W-:Y:S02]  /*87d70*/  STL [R1+0x1c50], R19 ;  /* 0x001c501301007387 */ /* 0x0005e40000100800 */
[----:B0-----:R-:W-:Y:S01]  /*87d80*/  IMAD.MOV.U32 R5, RZ, RZ, R3 ;  /* 0x000000ffff057224 */ /* 0x001fe200078e0003 */
[----:B-1----:R-:W4:Y:S04]  /*87d90*/  LDL R23, [R1+0x174] ;  /* 0x0001740001177983 */ /* 0x002f280000100800 */
[----:B--2---:R-:W2:Y:S04]  /*87da0*/  LDL R19, [R1+0x16c] ;  /* 0x00016c0001137983 */ /* 0x004ea80000100800 */
[----:B------:R-:W3:Y:S01]  /*87db0*/  LDL R3, [R1+0x18c] ;  /* 0x00018c0001037983 */ /* 0x000ee20000100800 */
[----:B------:R0:W-:Y:S03]  /*87dc0*/  STL [R1+0x1c40], R5 ;  /* 0x001c400501007387 */ /* 0x0001e60000100800 */
[----:B0-----:R-:W3:Y:S01]  /*87dd0*/  LDL R5, [R1+0x184] ;  /* 0x0001840001057983 */ /* 0x001ee20000100800 */
[----:B------:R0:W-:Y:S03]  /*87de0*/  STL [R1+0x1c38], R4 ;  /* 0x001c380401007387 */ /* 0x0001e60000100800 */
[----:B0-----:R-:W3:Y:S01]  /*87df0*/  LDL R4, [R1+0x17c] ;  /* 0x00017c0001047983 */ /* 0x001ee20000100800 */
[----:B--2---:R-:W-:-:S02]  /*87e00*/  @P1 FMUL R19, R19, 0.25 ;  /* 0x3e80000013131820 */ /* 0x004fc40000400000 */
[----:B----4-:R-:W-:Y:S02]  /*87e10*/  @P1 FMUL R23, R23, 0.25 ;  /* 0x3e80000017171820 */ /* 0x010fe40000400000 */
[----:B---3--:R-:W-:Y:S01]  /*87e20*/  @P1 FMUL R3, R3, 0.25 ;  /* 0x3e80000003031820 */ /* 0x008fe20000400000 */
[----:B------:R0:W-:Y:S01]  /*87e30*/  @P1 STL [R1+0x16c], R19 ;  /* 0x00016c1301001387 */ /* 0x0001e20000100800 */
[----:B------:R-:W-:-:S03]  /*87e40*/  @P1 FMUL R5, R5, 0.25 ;  /* 0x3e80000005051820 */ /* 0x000fc60000400000 */
[----:B0-----:R-:W2:Y:S01]  /*87e50*/  LDL.LU R19, [R1+0x1c50] ;  /* 0x001c500001137983 */ /* 0x001ea20000300800 */
[----:B------:R0:W-:Y:S02]  /*87e60*/  @P1 STL [R1+0x174], R23 ;  /* 0x0001741701001387 */ /* 0x0001e40000100800 */
[----:B------:R-:W-:Y:S01]  /*87e70*/  @P1 FMUL R4, R4, 0.25 ;  /* 0x3e80000004041820 */ /* 0x000fe20000400000 */
[----:B0-----:R-:W3:Y:S04]  /*87e80*/  LDL.LU R23, [R1+0x1c4c] ;  /* 0x001c4c0001177983 */ /* 0x001ee80000300800 */
[----:B------:R0:W-:Y:S02]  /*87e90*/  @P1 STL [R1+0x17c], R4 ;  /* 0x00017c0401001387 */ /* 0x0001e40000100800 */
[----:B------:R-:W-:Y:S02]  /*87ea0*/  @P1 STL [R1+0x184], R5 ;  /* 0x0001840501001387 */ /* 0x000fe40000100800 */
[----:B------:R-:W-:Y:S01]  /*87eb0*/  @P1 STL [R1+0x18c], R3 ;  /* 0x00018c0301001387 */ /* 0x000fe20000100800 */
[----:B------:R1:W-:Y:S04]  /*87ec0*/  STL [R1+0x1c48], R25 ;  /* 0x001c481901007387 */ /* 0x0003e80000100800 */
[----:B0-----:R-:W4:Y:S04]  /*87ed0*/  LDL R4, [R1+0x1a4] ;  /* 0x0001a40001047983 */ /* 0x001f280000100800 */
[----:B-1----:R-:W2:Y:S04]  /*87ee0*/  LDL R25, [R1+0x194] ;  /* 0x0001940001197983 */ /* 0x002ea80000100800 */
[----:B----4-:R0:W-:Y:S01]  /*87ef0*/  STL [R1+0x1c44], R4 ;  /* 0x001c440401007387 */ /* 0x0101e20000100800 */
[----:B--2---:R-:W-:-:S03]  /*87f00*/  @P1 FMUL R25, R25, 0.25 ;  /* 0x3e80000019191820 */ /* 0x004fc60000400000 */
[----:B------:R-:W2:Y:S01]  /*87f10*/  LDL R5, [R1+0x1ac] ;  /* 0x0001ac0001057983 */ /* 0x000ea20000100800 */
[----:B------:R-:W4:Y:S03]  /*87f20*/  LDL R3, [R1+0x1b4] ;  /* 0x0001b40001037983 */ /* 0x000f260000100800 */
[----:B0-----:R-:W2:Y:S01]  /*87f30*/  LDL R4, [R1+0x19c] ;  /* 0x00019c0001047983 */ /* 0x001ea20000100800 */
[----:B------:R0:W-:Y:S03]  /*87f40*/  @P1 STL [R1+0x194], R25 ;  /* 0x0001941901001387 */ /* 0x0001e60000100800 */
[----:B0-----:R-:W3:Y:S01]  /*87f50*/  LDL.LU R25, [R1+0x1c48] ;  /* 0x001c480001197983 */ /* 0x001ee20000300800 */
[----:B--2---:R-:W-:-:S05]  /*87f60*/  @P1 FMUL R4, R4, 0.25 ;  /* 0x3e80000004041820 */ /* 0x004fca0000400000 */
[----:B------:R0:W-:Y:S04]  /*87f70*/  @P1 STL [R1+0x19c], R4 ;  /* 0x00019c0401001387 */ /* 0x0001e80000100800 */
[----:B0-----:R-:W2:Y:S01]  /*87f80*/  LDL.LU R4, [R1+0x1c44] ;  /* 0x001c440001047983 */ /* 0x001ea20000300800 */
[----:B------:R-:W-:Y:S02]  /*87f90*/  @P1 FMUL R5, R5, 0.25 ;  /* 0x3e80000005051820 */ /* 0x000fe40000400000 */
[----:B----4-:R-:W-:Y:S02]  /*87fa0*/  @P1 FMUL R3, R3, 0.25 ;  /* 0x3e80000003031820 */ /* 0x010fe40000400000 */
[----:B--2---:R-:W-:-:S05]  /*87fb0*/  @P1 FMUL R4, R4, 0.25 ;  /* 0x3e80000004041820 */ /* 0x004fca0000400000 */
[----:B------:R-:W-:Y:S01]  /*87fc0*/  @P1 STL [R1+0x1a4], R4 ;  /* 0x0001a40401001387 */ /* 0x000fe20000100800 */
[----:B------:R0:W-:Y:S03]  /*87fd0*/  @P1 STL [R1+0x1ac], R5 ;  /* 0x0001ac0501001387 */ /* 0x0001e60000100800 */
[----:B0-----:R-:W2:Y:S01]  /*87fe0*/  LDL R5, [R1+0x1bc] ;  /* 0x0001bc0001057983 */ /* 0x001ea20000100800 */
[----:B------:R0:W-:Y:S02]  /*87ff0*/  @P1 STL [R1+0x1b4], R3 ;  /* 0x0001b40301001387 */ /* 0x0001e40000100800 */
[----:B------:R-:W4:Y:S02]  /*88000*/  LDL R4, [R1+0x1d4] ;  /* 0x0001d40001047983 */ /* 0x000f240000100800 */
[----:B----4-:R1:W-:Y:S01]  /*88010*/  STL [R1+0x1c3c], R4 ;  /* 0x001c3c0401007387 */ /* 0x0103e20000100800 */
[----:B--2---:R-:W-:-:S02]  /*88020*/  @P1 FMUL R5, R5, 0.25 ;  /* 0x3e80000005051820 */ /* 0x004fc40000400000 */
[----:B0-----:R-:W2:Y:S01]  /*88030*/  LDL R3, [R1+0x1dc] ;  /* 0x0001dc0001037983 */ /* 0x001ea20000100800 */
[----:B-1----:R-:W4:Y:S02]  /*88040*/  LDL R4, [R1+0x1cc] ;  /* 0x0001cc0001047983 */ /* 0x002f240000100800 */
[----:B------:R0:W-:Y:S02]  /*88050*/  @P1 STL [R1+0x1bc], R5 ;  /* 0x0001bc0501001387 */ /* 0x0001e40000100800 */
[----:B0-----:R-:W2:Y:S01]  /*88060*/  LDL.LU R5, [R1+0x1c40] ;  /* 0x001c400001057983 */ /* 0x001ea20000300800 */
[----:B----4-:R-:W-:-:S05]  /*88070*/  @P1 FMUL R4, R4, 0.25 ;  /* 0x3e80000004041820 */ /* 0x010fca0000400000 */
[----:B------:R0:W-:Y:S04]  /*88080*/  @P1 STL [R1+0x1cc], R4 ;  /* 0x0001cc0401001387 */ /* 0x0001e80000100800 */
[----:B0-----:R-:W4:Y:S01]  /*88090*/  LDL.LU R4, [R1+0x1c3c] ;  /* 0x001c3c0001047983 */ /* 0x001f220000300800 */
[----:B--2---:R-:W-:Y:S02]  /*880a0*/  @P1 FMUL R3, R3, 0.25 ;  /* 0x3e80000003031820 */ /* 0x004fe40000400000 */
[----:B----4-:R-:W-:-:S05]  /*880b0*/  @P1 FMUL R4, R4, 0.25 ;  /* 0x3e80000004041820 */ /* 0x010fca0000400000 */
[----:B------:R0:W-:Y:S04]  /*880c0*/  @P1 STL [R1+0x1d4], R4 ;  /* 0x0001d40401001387 */ /* 0x0001e80000100800 */
[----:B0-----:R-:W2:Y:S01]  /*880d0*/  LDL.LU R4, [R1+0x1c38] ;  /* 0x001c380001047983 */ /* 0x001ea20000300800 */
[----:B------:R0:W-:Y:S03]  /*880e0*/  @P1 STL [R1+0x1dc], R3 ;  /* 0x0001dc0301001387 */ /* 0x0001e60000100800 */
[----:B0-----:R-:W4:Y:S01]  /*880f0*/  LDL.LU R3, [R1+0x1c34] ;  /* 0x001c340001037983 */ /* 0x001f220000300800 */
[----:B------:R-:W-:Y:S02]  /*88100*/  @P1 FMUL R5, R5, 0.25 ;  /* 0x3e80000005051820 */ /* 0x000fe40000400000 */
[----:B---3--:R0:W-:Y:S02]  /*88110*/  STL [R1+0x1c2c], R23 ;  /* 0x001c2c1701007387 */ /* 0x0081e40000100800 */
[----:B------:R1:W-:Y:S01]  /*88120*/  STL [R1+0x1c30], R15 ;  /* 0x001c300f01007387 */ /* 0x0003e20000100800 */
[----:B0-----:R-:W3:Y:S04]  /*88130*/  LDL R23, [R1+0x16c] ;  /* 0x00016c0001177983 */ /* 0x001ee80000100800 */
[----:B-1----:R-:W3:Y:S01]  /*88140*/  LDL R15, [R1+0x54] ;  /* 0x00005400010f7983 */ /* 0x002ee20000100800 */
[----:B------:R-:W-:Y:S02]  /*88150*/  @P1 STL [R1+0x1c4], R5 ;  /* 0x0001c40501001387 */ /* 0x000fe40000100800 */
[----:B------:R0:W-:Y:S02]  /*88160*/  STL [R1+0x1c20], R5 ;  /* 0x001c200501007387 */ /* 0x0001e40000100800 */
[----:B0-----:R-:W3:Y:S01]  /*88170*/  LDL R5, [R1+0x194] ;  /* 0x0001940001057983 */ /* 0x001ee20000100800 */
[----:B--2---:R-:W-:-:S05]  /*88180*/  @P1 FMUL R4, R4, 0.25 ;  /* 0x3e80000004041820 */ /* 0x004fca0000400000 */
[----:B------:R0:W-:Y:S01]  /*88190*/  STL [R1+0x1bfc], R4 ;  /* 0x001bfc0401007387 */ /* 0x0001e20000100800 */
[----:B----4-:R-:W-:-:S03]  /*881a0*/  @P1 FMUL R3, R3, 0.25 ;  /* 0x3e80000003031820 */ /* 0x010fc60000400000 */
[----:B0-----:R-:W2:Y:S02]  /*881b0*/  LDL R4, [R1+0x1bc] ;  /* 0x0001bc0001047983 */ /* 0x001ea40000100800 */
[----:B------:R0:W-:Y:S02]  /*881c0*/  STL [R1+0x1c00], R3 ;  /* 0x001c000301007387 */ /* 0x0001e40000100800 */
[----:B0-----:R-:W4:Y:S01]  /*881d0*/  LDL R3, [R1+0x174] ;  /* 0x0001740001037983 */ /* 0x001f220000100800 */
[----:B---3--:R-:W-:Y:S01]  /*881e0*/  @!P0 FMUL R23, R23, 16777216 ;  /* 0x4b80000017178820 */ /* 0x008fe20000400000 */
[----:B------:R-:W-:Y:S02]  /*881f0*/  FSETP.GT.AND P1, PT, |R15|, 8.50705917302346158658e+37, PT ;  /* 0x7e8000000f00780b */ /* 0x000fe40003f24200 */
[----:B------:R-:W3:Y:S02]  /*88200*/  LDL.LU R15, [R1+0x1c30] ;  /* 0x001c3000010f7983 */ /* 0x000ee40000300800 */
[----:B------:R0:W-:Y:S02]  /*88210*/  @!P0 STL [R1+0x16c], R23 ;  /* 0x00016c1701008387 */ /* 0x0001e40000100800 */
[----:B0-----:R-:W2:Y:S01]  /*88220*/  LDL.LU R23, [R1+0x1c2c] ;  /* 0x001c2c0001177983 */ /* 0x001ea20000300800 */
[----:B----4-:R-:W-:-:S05]  /*88230*/  @!P0 FMUL R3, R3, 16777216 ;  /* 0x4b80000003038820 */ /* 0x010fca0000400000 */
[----:B------:R-:W-:Y:S01]  /*88240*/  @!P0 STL [R1+0x174], R3 ;  /* 0x0001740301008387 */ /* 0x000fe20000100800 */
[----:B------:R0:W-:Y:S03]  /*88250*/  STL [R1+0x1c28], R16 ;  /* 0x001c281001007387 */ /* 0x0001e60000100800 */
[----:B0-----:R-:W4:Y:S01]  /*88260*/  LDL R16, [R1+0x17c] ;  /* 0x00017c0001107983 */ /* 0x001f220000100800 */
[----:B------:R0:W-:Y:S01]  /*88270*/  STL [R1+0x1c24], R11 ;  /* 0x001c240b01007387 */ /* 0x0001e20000100800 */
[----:B------:R-:W-:Y:S02]  /*88280*/  MOV R3, R5 ;  /* 0x0000000500037202 */ /* 0x000fe40000000f00 */
[----:B------:R-:W2:Y:S04]  /*88290*/  LDL R5, [R1+0x18c] ;  /* 0x00018c0001057983 */ /* 0x000ea80000100800 */
[----:B0-----:R-:W3:Y:S01]  /*882a0*/  LDL R11, [R1+0x184] ;  /* 0x00018400010b7983 */ /* 0x001ee20000100800 */
[----:B----4-:R-:W-:-:S02]  /*882b0*/  @!P0 FMUL R16, R16, 16777216 ;  /* 0x4b80000010108820 */ /* 0x010fc40000400000 */
[----:B--2---:R-:W-:-:S03]  /*882c0*/  @!P0 FMUL R5, R5, 16777216 ;  /* 0x4b80000005058820 */ /* 0x004fc60000400000 */
[----:B------:R0:W-:Y:S01]  /*882d0*/  @!P0 STL [R1+0x17c], R16 ;  /* 0x00017c1001008387 */ /* 0x0001e20000100800 */
[----:B---3--:R-:W-:-:S03]  /*882e0*/  @!P0 FMUL R11, R11, 16777216 ;  /* 0x4b8000000b0b8820 */ /* 0x008fc60000400000 */
[----:B0-----:R-:W2:Y:S02]  /*882f0*/  LDL.LU R16, [R1+0x1c28] ;  /* 0x001c280001107983 */ /* 0x001ea40000300800 */
[----:B------:R0:W-:Y:S02]  /*88300*/  @!P0 STL [R1+0x184], R11 ;  /* 0x0001840b01008387 */ /* 0x0001e40000100800 */
[----:B0-----:R-:W3:Y:S01]  /*88310*/  LDL.LU R11, [R1+0x1c24] ;  /* 0x001c2400010b7983 */ /* 0x001ee20000300800 */
[----:B------:R0:W-:Y:S03]  /*88320*/  @!P0 STL [R1+0x18c], R5 ;  /* 0x00018c0501008387 */ /* 0x0001e60000100800 */
[----:B0-----:R-:W4:Y:S01]  /*88330*/  LDL.LU R5, [R1+0x1c20] ;  /* 0x001c200001057983 */ /* 0x001f220000300800 */
[----:B------:R0:W-:Y:S03]  /*88340*/  STL [R1+0x1c18], R18 ;  /* 0x001c181201007387 */ /* 0x0001e60000100800 */
[----:B--2---:R1:W-:Y:S01]  /*88350*/  STL [R1+0x1c1c], R16 ;  /* 0x001c1c1001007387 */ /* 0x0043e20000100800 */
[----:B0-----:R-:W2:Y:S01]  /*88360*/  LDL R18, [R1+0x19c] ;  /* 0x00019c0001127983 */ /* 0x001ea20000100800 */
[----:B-1----:R-:W-:-:S02]  /*88370*/  MOV R16, R3 ;  /* 0x0000000300107202 */ /* 0x002fc40000000f00 */
[----:B----4-:R-:W-:Y:S01]  /*88380*/  MOV R3, R5 ;  /* 0x0000000500037202 */ /* 0x010fe20000000f00 */
[----:B------:R-:W-:Y:S02]  /*88390*/  IMAD.MOV.U32 R5, RZ, RZ, R0 ;  /* 0x000000ffff057224 */ /* 0x000fe400078e0000 */
[----:B------:R-:W4:Y:S04]  /*883a0*/  LDL.LU R0, [R1+0x25c] ;  /* 0x00025c0001007983 */ /* 0x000f280000300800 */
[----:B----4-:R0:W-:Y:S04]  /*883b0*/  STL [R1+0x1be0], R0 ;  /* 0x001be00001007387 */ /* 0x0101e80000100800 */
[----:B0-----:R-:W4:Y:S01]  /*883c0*/  LDL R0, [R1+0x54] ;  /* 0x0000540001007983 */ /* 0x001f220000100800 */
[----:B------:R-:W-:-:S02]  /*883d0*/  @!P0 FMUL R16, R16, 16777216 ;  /* 0x4b80000010108820 */ /* 0x000fc40000400000 */
[----:B--2---:R-:W-:Y:S01]  /*883e0*/  @!P0 FMUL R18, R18, 16777216 ;  /* 0x4b80000012128820 */ /* 0x004fe20000400000 */
[----:B----4-:R0:W-:Y:S04]  /*883f0*/  STL [R1+0x1c04], R0 ;  /* 0x001c040001007387 */ /* 0x0101e80000100800 */
[----:B0-----:R-:W2:Y:S01]  /*88400*/  LDL R0, [R1+0x1a4] ;  /* 0x0001a40001007983 */ /* 0x001ea20000100800 */
[----:B------:R0:W-:Y:S03]  /*88410*/  @!P0 STL [R1+0x194], R16 ;  /* 0x0001941001008387 */ /* 0x0001e60000100800 */
[----:B0-----:R-:W4:Y:S01]  /*88420*/  LDL.LU R16, [R1+0x1c1c] ;  /* 0x001c1c0001107983 */ /* 0x001f220000300800 */
[----:B------:R0:W-:Y:S03]  /*88430*/  @!P0 STL [R1+0x19c], R18 ;  /* 0x00019c1201008387 */ /* 0x0001e60000100800 */
[----:B0-----:R-:W3:Y:S01]  /*88440*/  LDL.LU R18, [R1+0x1c18] ;  /* 0x001c180001127983 */ /* 0x001ee20000300800 */
[----:B------:R-:W-:Y:S02]  /*88450*/  STL [R1+0x1c14], R3 ;  /* 0x001c140301007387 */ /* 0x000fe40000100800 */
[----:B------:R0:W-:Y:S02]  /*88460*/  STL [R1+0x1c10], R4 ;  /* 0x001c100401007387 */ /* 0x0001e40000100800 */
[----:B0-----:R-:W3:Y:S01]  /*88470*/  LDL R4, [R1+0x1ac] ;  /* 0x0001ac0001047983 */ /* 0x001ee20000100800 */
[----:B--2---:R-:W-:-:S03]  /*88480*/  MOV R3, R0 ;  /* 0x0000000000037202 */ /* 0x004fc60000000f00 */
[----:B------:R-:W2:Y:S02]  /*88490*/  LDL R0, [R1+0x1b4] ;  /* 0x0001b40001007983 */ /* 0x000ea40000100800 */
[----:B------:R-:W-:-:S05]  /*884a0*/  @!P0 FMUL R3, R3, 16777216 ;  /* 0x4b80000003038820 */ /* 0x000fca0000400000 */
[----:B------:R0:W-:Y:S04]  /*884b0*/  @!P0 STL [R1+0x1a4], R3 ;  /* 0x0001a40301008387 */ /* 0x0001e80000100800 */
[----:B0-----:R-:W4:Y:S01]  /*884c0*/  LDL.LU R3, [R1+0x1c14] ;  /* 0x001c140001037983 */ /* 0x001f220000300800 */
[----:B---3--:R-:W-:-:S05]  /*884d0*/  @!P0 FMUL R4, R4, 16777216 ;  /* 0x4b80000004048820 */ /* 0x008fca0000400000 */
[----:B------:R0:W-:Y:S04]  /*884e0*/  @!P0 STL [R1+0x1ac], R4 ;  /* 0x0001ac0401008387 */ /* 0x0001e80000100800 */
[----:B0-----:R-:W3:Y:S01]  /*884f0*/  LDL.LU R4, [R1+0x1c10] ;  /* 0x001c100001047983 */ /* 0x001ee20000300800 */
[----:B--2---:R-:W-:-:S05]  /*88500*/  @!P0 FMUL R0, R0, 16777216 ;  /* 0x4b80000000008820 */ /* 0x004fca0000400000 */
[----:B------:R-:W-:Y:S01]  /*88510*/  @!P0 STL [R1+0x1b4], R0 ;  /* 0x0001b40001008387 */ /* 0x000fe20000100800 */
[----:B------:R4:W-:Y:S02]  /*88520*/  STL [R1+0x1c08], R5 ;  /* 0x001c080501007387 */ /* 0x0009e40000100800 */
[----:B----4-:R-:W-:-:S05]  /*88530*/  MOV R5, R3 ;  /* 0x0000000300057202 */ /* 0x010fca0000000f00 */
[----:B------:R3:W-:Y:S01]  /*88540*/  STL [R1+0x1c0c], R5 ;  /* 0x001c0c0501007387 */ /* 0x0007e20000100800 */
[----:B------:R-:W2:Y:S02]  /*88550*/  LDL R0, [R1+0x1cc] ;  /* 0x0001cc0001007983 */ /* 0x000ea40000100800 */
[----:B------:R-:W4:Y:S01]  /*88560*/  LDL R3, [R1+0x1d4] ;  /* 0x0001d40001037983 */ /* 0x000f220000100800 */
[----:B---3--:R-:W-:Y:S02]  /*88570*/  MOV R5, R4 ;  /* 0x0000000400057202 */ /* 0x008fe40000000f00 */
[----:B------:R-:W3:Y:S03]  /*88580*/  LDL R4, [R1+0x1dc] ;  /* 0x0001dc0001047983 */ /* 0x000ee60000100800 */
[----:B------:R-:W-:-:S05]  /*88590*/  @!P0 FMUL R5, R5, 16777216 ;  /* 0x4b80000005058820 */ /* 0x000fca0000400000 */
[----:B------:R0:W-:Y:S04]  /*885a0*/  @!P0 STL [R1+0x1bc], R5 ;  /* 0x0001bc0501008387 */ /* 0x0001e80000100800 */
[----:B0-----:R-:W3:Y:S01]  /*885b0*/  LDL.LU R5, [R1+0x1c0c] ;  /* 0x001c0c0001057983 */ /* 0x001ee20000300800 */
[----:B--2---:R-:W-:Y:S02]  /*885c0*/  @!P0 FMUL R0, R0, 16777216 ;  /* 0x4b80000000008820 */ /* 0x004fe40000400000 */
[----:B----4-:R-:W-:Y:S02]  /*885d0*/  @!P0 FMUL R3, R3, 16777216 ;  /* 0x4b80000003038820 */ /* 0x010fe40000400000 */
[----:B---3--:R-:W-:Y:S02]  /*885e0*/  @!P0 FMUL R4, R4, 16777216 ;  /* 0x4b80000004048820 */ /* 0x008fe40000400000 */
[----:B------:R-:W-:-:S05]  /*885f0*/  @!P0 FMUL R5, R5, 16777216 ;  /* 0x4b80000005058820 */ /* 0x000fca0000400000 */
[----:B------:R0:W-:Y:S04]  /*88600*/  @!P0 STL [R1+0x1c4], R5 ;  /* 0x0001c40501008387 */ /* 0x0001e80000100800 */
[----:B0-----:R-:W2:Y:S01]  /*88610*/  LDL.LU R5, [R1+0x1c08] ;  /* 0x001c080001057983 */ /* 0x001ea20000300800 */
[----:B------:R0:W-:Y:S03]  /*88620*/  @!P0 STL [R1+0x1cc], R0 ;  /* 0x0001cc0001008387 */ /* 0x0001e60000100800 */
[----:B0-----:R-:W3:Y:S01]  /*88630*/  LDL.LU R0, [R1+0x1c04] ;  /* 0x001c040001007983 */ /* 0x001ee20000300800 */
[----:B------:R0:W-:Y:S03]  /*88640*/  @!P0 STL [R1+0x1d4], R3 ;  /* 0x0001d40301008387 */ /* 0x0001e60000100800 */
[----:B0-----:R-:W4:Y:S01]  /*88650*/  LDL.LU R3, [R1+0x1c00] ;  /* 0x001c000001037983 */ /* 0x001f220000300800 */
[----:B------:R0:W-:Y:S03]  /*88660*/  @!P0 STL [R1+0x1dc], R4 ;  /* 0x0001dc0401008387 */ /* 0x0001e60000100800 */
[----:B0-----:R-:W2:Y:S02]  /*88670*/  LDL.LU R4, [R1+0x1bfc] ;  /* 0x001bfc0001047983 */ /* 0x001ea40000300800 */
[----:B--2---:R-:W-:-:S05]  /*88680*/  @!P0 FMUL R4, R4, 16777216 ;  /* 0x4b80000004048820 */ /* 0x004fca0000400000 */
[----:B------:R0:W-:Y:S02]  /*88690*/  STL [R1+0x18b0], R4 ;  /* 0x0018b00401007387 */ /* 0x0001e40000100800 */
[----:B0-----:R-:W-:-:S05]  /*886a0*/  IMAD.MOV.U32 R4, RZ, RZ, R5 ;  /* 0x000000ffff047224 */ /* 0x001fca00078e0005 */
[----:B------:R0:W-:Y:S01]  /*886b0*/  STL [R1+0x1bf0], R4 ;  /* 0x001bf00401007387 */ /* 0x0001e20000100800 */
[----:B------:R-:W2:Y:S02]  /*886c0*/  LDL R5, [R1+0x1e4] ;  /* 0x0001e40001057983 */ /* 0x000ea40000100800 */
[----:B----4-:R-:W-:Y:S01]  /*886d0*/  @!P0 FMUL R3, R3, 16777216 ;  /* 0x4b80000003038820 */ /* 0x010fe20000400000 */
[----:B---3--:R-:W-:-:S04]  /*886e0*/  FSETP.GEU.AND P0, PT, |R0|, 1.175494350822287508e-38, PT ;  /* 0x008000000000780b */ /* 0x008fc80003f0e200 */
[----:B------:R1:W-:Y:S01]  /*886f0*/  STL [R1+0x1e0], R3 ;  /* 0x0001e00301007387 */ /* 0x0003e20000100800 */
[----:B0-----:R-:W3:Y:S03]  /*88700*/  LDL R4, [R1+0x1f8] ;  /* 0x0001f80001047983 */ /* 0x001ee60000100800 */
[----:B-1----:R-:W4:Y:S01]  /*88710*/  LDL R3, [R1+0x200] ;  /* 0x0002000001037983 */ /* 0x002f220000100800 */
[----:B------:R0:W-:Y:S03]  /*88720*/  STL [R1+0x1be4], R0 ;  /* 0x001be40001007387 */ /* 0x0001e60000100800 */
[----:B0-----:R-:W3:Y:S01]  /*88730*/  LDL R0, [R1+0x1f0] ;  /* 0x0001f00001007983 */ /* 0x001ee20000100800 */
[----:B--2---:R-:W-:-:S05]  /*88740*/  @P1 FMUL R5, R5, 0.25 ;  /* 0x3e80000005051820 */ /* 0x004fca0000400000 */
[----:B------:R0:W-:Y:S04]  /*88750*/  @P1 STL [R1+0x1e4], R5 ;  /* 0x0001e40501001387 */ /* 0x0001e80000100800 */
[----:B0-----:R-:W2:Y:S01]  /*88760*/  LDL.LU R5, [R1+0x1bf8] ;  /* 0x001bf80001057983 */ /* 0x001ea20000300800 */
[----:B----4-:R-:W-:Y:S02]  /*88770*/  @P1 FMUL R3, R3, 0.25 ;  /* 0x3e80000003031820 */ /* 0x010fe40000400000 */
[----:B---3--:R-:W-:-:S03]  /*88780*/  @P1 FMUL R4, R4, 0.25 ;  /* 0x3e80000004041820 */ /* 0x008fc60000400000 */
[----:B------:R0:W-:Y:S01]  /*88790*/  @P1 STL [R1+0x200], R3 ;  /* 0x0002000301001387 */ /* 0x0001e20000100800 */
[----:B------:R-:W-:-:S05]  /*887a0*/  @P1 FMUL R0, R0, 0.25 ;  /* 0x3e80000000001820 */ /* 0x000fca0000400000 */
[----:B------:R1:W-:Y:S04]  /*887b0*/  @P1 STL [R1+0x1f0], R0 ;  /* 0x0001f00001001387 */ /* 0x0003e80000100800 */
[----:B0-----:R-:W3:Y:S01]  /*887c0*/  LDL R3, [R1+0x208] ;  /* 0x0002080001037983 */ /* 0x001ee20000100800 */
[----:B------:R0:W-:Y:S03]  /*887d0*/  @P1 STL [R1+0x1f8], R4 ;  /* 0x0001f80401001387 */ /* 0x0001e60000100800 */
[----:B-1----:R-:W4:Y:S04]  /*887e0*/  LDL R0, [R1+0x224] ;  /* 0x0002240001007983 */ /* 0x002f280000100800 */
[----:B0-----:R-:W4:Y:S01]  /*887f0*/  LDL R4, [R1+0x22c] ;  /* 0x00022c0001047983 */ /* 0x001f220000100800 */
[----:B--2---:R-:W-:-:S05]  /*88800*/  @P1 FMUL R5, R5, 0.25 ;  /* 0x3e80000005051820 */ /* 0x004fca0000400000 */
[----:B------:R-:W-:Y:S01]  /*88810*/  @P1 STL [R1+0x1e8], R5 ;  /* 0x0001e80501001387 */ /* 0x000fe20000100800 */
[----:B------:R0:W-:Y:S03]  /*88820*/  STL [R1+0x1be8], R5 ;  /* 0x001be80501007387 */ /* 0x0001e60000100800 */
[----:B0-----:R-:W2:Y:S01]  /*88830*/  LDL R5, [R1+0x21c] ;  /* 0x00021c0001057983 */ /* 0x001ea20000100800 */
[----:B---3--:R-:W-:-:S05]  /*88840*/  @P1 FMUL R3, R3, 0.25 ;  /* 0x3e80000003031820 */ /* 0x008fca0000400000 */
[----:B------:R0:W-:Y:S01]  /*88850*/  @P1 STL [R1+0x208], R3 ;  /* 0x0002080301001387 */ /* 0x0001e20000100800 */
[----:B----4-:R-:W-:Y:S02]  /*88860*/  @P1 FMUL R0, R0, 0.25 ;  /* 0x3e80000000001820 */ /* 0x010fe40000400000 */
[----:B------:R-:W-:Y:S01]  /*88870*/  @P1 FMUL R4, R4, 0.25 ;  /* 0x3e80000004041820 */ /* 0x000fe20000400000 */
[----:B0-----:R-:W3:Y:S01]  /*88880*/  LDL.LU R3, [R1+0x1bf4] ;  /* 0x001bf40001037983 */ /* 0x001ee20000300800 */
[----:B--2---:R-:W-:-:S05]  /*88890*/  @P1 FMUL R5, R5, 0.25 ;  /* 0x3e80000005051820 */ /* 0x004fca0000400000 */
[----:B------:R-:W-:Y:S01]  /*888a0*/  @P1 STL [R1+0x21c], R5 ;  /* 0x00021c0501001387 */ /* 0x000fe20000100800 */
[----:B------:R-:W-:Y:S02]  /*888b0*/  @P1 STL [R1+0x224], R0 ;  /* 0x0002240001001387 */ /* 0x000fe40000100800 */
[----:B------:R0:W-:Y:S02]  /*888c0*/  @P1 STL [R1+0x22c], R4 ;  /* 0x00022c0401001387 */ /* 0x0001e40000100800 */
[----:B0-----:R-:W2:Y:S01]  /*888d0*/  LDL R4, [R1+0x234] ;  /* 0x0002340001047983 */ /* 0x001ea20000100800 */
[----:B------:R0:W-:Y:S02]  /*888e0*/  STL [R1+0x1bec], R10 ;  /* 0x001bec0a01007387 */ /* 0x0001e40000100800 */
[----:B------:R-:W4:Y:S02]  /*888f0*/  LDL R5, [R1+0x24c] ;  /* 0x00024c0001057983 */ /* 0x000f240000100800 */
[----:B------:R-:W4:Y:S02]  /*88900*/  LDL R0, [R1+0x254] ;  /* 0x0002540001007983 */ /* 0x000f240000100800 */
[----:B---3--:R-:W-:Y:S01]  /*88910*/  @P1 FMUL R3, R3, 0.25 ;  /* 0x3e80000003031820 */ /* 0x008fe20000400000 */
[----:B0-----:R-:W3:Y:S04]  /*88920*/  LDL R10, [R1+0x244] ;  /* 0x00024400010a7983 */ /* 0x001ee80000100800 */
[----:B------:R-:W-:Y:S02]  /*88930*/  @P1 STL [R1+0x210], R3 ;  /* 0x0002100301001387 */ /* 0x000fe40000100800 */
[----:B------:R0:W-:Y:S02]  /*88940*/  STL [R1+0x1bc8], R3 ;  /* 0x001bc80301007387 */ /* 0x0001e40000100800 */
[----:B0-----:R-:W4:Y:S01]  /*88950*/  LDL R3, [R1+0x200] ;  /* 0x0002000001037983 */ /* 0x001f220000100800 */
[----:B--2---:R-:W-:-:S05]  /*88960*/  @P1 FMUL R4, R4, 0.25 ;  /* 0x3e80000004041820 */ /* 0x004fca0000400000 */
[----:B------:R0:W-:Y:S04]  /*88970*/  @P1 STL [R1+0x234], R4 ;  /* 0x0002340401001387 */ /* 0x0001e80000100800 */
[----:B0-----:R-:W2:Y:S01]  /*88980*/  LDL.LU R4, [R1+0x1bf0] ;  /* 0x001bf00001047983 */ /* 0x001ea20000300800 */
[----:B---3--:R-:W-:Y:S02]  /*88990*/  @P1 FMUL R10, R10, 0.25 ;  /* 0x3e8000000a0a1820 */ /* 0x008fe40000400000 */
[----:B----4-:R-:W-:Y:S02]  /*889a0*/  @P1 FMUL R5, R5, 0.25 ;  /* 0x3e80000005051820 */ /* 0x010fe40000400000 */
[----:B------:R-:W-:Y:S01]  /*889b0*/  @P1 FMUL R0, R0, 0.25 ;  /* 0x3e80000000001820 */ /* 0x000fe20000400000 */
[----:B------:R0:W-:Y:S04]  /*889c0*/  @P1 STL [R1+0x244], R10 ;  /* 0x0002440a01001387 */ /* 0x0001e80000100800 */
[----:B0-----:R-:W3:Y:S01]  /*889d0*/  LDL.LU R10, [R1+0x1bec] ;  /* 0x001bec00010a7983 */ /* 0x001ee20000300800 */
[----:B------:R0:W-:Y:S03]  /*889e0*/  @P1 STL [R1+0x24c], R5 ;  /* 0x00024c0501001387 */ /* 0x0001e60000100800 */
[----:B0-----:R-:W4:Y:S01]  /*889f0*/  LDL.LU R5, [R1+0x1be8] ;  /* 0x001be80001057983 */ /* 0x001f220000300800 */
[----:B------:R0:W-:Y:S03]  /*88a00*/  @P1 STL [R1+0x254], R0 ;  /* 0x0002540001001387 */ /* 0x0001e60000100800 */
[----:B0-----:R-:W3:Y:S01]  /*88a10*/  LDL.LU R0, [R1+0x1be4] ;  /* 0x001be40001007983 */ /* 0x001ee20000300800 */
[----:B--2---:R-:W-:-:S05]  /*88a20*/  @P1 FMUL R4, R4, 0.25 ;  /* 0x3e80000004041820 */ /* 0x004fca0000400000 */
[----:B------:R-:W-:Y:S01]  /*88a30*/  @P1 STL [R1+0x23c], R4 ;  /* 0x00023c0401001387 */ /* 0x000fe20000100800 */
[----:B------:R0:W-:Y:S03]  /*88a40*/  STL [R1+0x1bd0], R4 ;  /* 0x001bd00401007387 */ /* 0x0001e60000100800 */
[----:B0-----:R-:W2:Y:S01]  /*88a50*/  LDL R4, [R1+0x1e4] ;  /* 0x0001e40001047983 */ /* 0x001ea20000100800 */
[----:B---3--:R-:W-:-:S05]  /*88a60*/  @P1 FMUL R0, R0, 0.25 ;  /* 0x3e80000000001820 */ /* 0x008fca0000400000 */
[----:B------:R0:W-:Y:S04]  /*88a70*/  @P1 STL [R1+0x54], R0 ;  /* 0x0000540001001387 */ /* 0x0001e80000100800 */
[----:B0-----:R-:W3:Y:S01]  /*88a80*/  LDL.LU R0, [R1+0x1be0] ;  /* 0x001be00001007983 */ /* 0x001ee20000300800 */
[----:B------:R4:W-:Y:S02]  /*88a90*/  STL [R1+0x1bd4], R16 ;  /* 0x001bd41001007387 */ /* 0x0009e40000100800 */
[----:B------:R2:W-:Y:S01]  /*88aa0*/  STL [R1+0x1bd8], R12 ;  /* 0x001bd80c01007387 */ /* 0x0005e20000100800 */
[----:B----4-:R-:W-:Y:S02]  /*88ab0*/  MOV R16, R5 ;  /* 0x0000000500107202 */ /* 0x010fe40000000f00 */
[----:B------:R-:W4:Y:S01]  /*88ac0*/  LDL.LU R5, [R1+0x1bdc] ;  /* 0x001bdc0001057983 */ /* 0x000f220000300800 */
[----:B--2---:R-:W-:-:S03]  /*88ad0*/  MOV R12, R4 ;  /* 0x00000004000c7202 */ /* 0x004fc60000000f00 */
[----:B------:R-:W2:Y:S01]  /*88ae0*/  LDL R4, [R1+0x1f0] ;  /* 0x0001f00001047983 */ /* 0x000ea20000100800 */
[----:B------:R-:W-:Y:S02]  /*88af0*/  @!P0 FMUL R16, R16, 16777216 ;  /* 0x4b80000010108820 */ /* 0x000fe40000400000 */
[----:B------:R-:W-:Y:S02]  /*88b00*/  @!P0 FMUL R12, R12, 16777216 ;  /* 0x4b8000000c0c8820 */ /* 0x000fe40000400000 */
[----:B---3--:R-:W-:-:S05]  /*88b10*/  @P1 FMUL R0, R0, 0.25 ;  /* 0x3e80000000001820 */ /* 0x008fca0000400000 */
[----:B------:R0:W-:Y:S01]  /*88b20*/  STL [R1+0x1ba8], R0 ;  /* 0x001ba80001007387 */ /* 0x0001e20000100800 */
[----:B----4-:R-:W-:-:S03]  /*88b30*/  FSETP.GT.AND P1, PT, |R5|, 8.50705917302346158658e+37, PT ;  /* 0x7e8000000500780b */ /* 0x010fc60003f24200 */
[----:B0-----:R-:W3:Y:S01]  /*88b40*/  LDL R0, [R1+0x244] ;  /* 0x0002440001007983 */ /* 0x001ee20000100800 */
[----:B------:R0:W-:Y:S03]  /*88b50*/  STL [R1+0x1bac], R5 ;  /* 0x001bac0501007387 */ /* 0x0001e60000100800 */
[----:B0-----:R-:W4:Y:S01]  /*88b60*/  LDL R5, [R1+0x1f8] ;  /* 0x0001f80001057983 */ /* 0x001f220000100800 */
[----:B------:R0:W-:Y:S03]  /*88b70*/  @!P0 STL [R1+0x1e4], R12 ;  /* 0x0001e40c01008387 */ /* 0x0001e60000100800 */
[----:B0-----:R-:W3:Y:S01]  /*88b80*/  LDL.LU R12, [R1+0x1bd8] ;  /* 0x001bd800010c7983 */ /* 0x001ee20000300800 */
[----:B------:R0:W-:Y:S03]  /*88b90*/  @!P0 STL [R1+0x1e8], R16 ;  /* 0x0001e81001008387 */ /* 0x0001e60000100800 */
[----:B0-----:R-:W3:Y:S01]  /*88ba0*/  LDL.LU R16, [R1+0x1bd4] ;  /* 0x001bd40001107983 */ /* 0x001ee20000300800 */
[----:B--2---:R-:W-:-:S05]  /*88bb0*/  @!P0 FMUL R4, R4, 16777216 ;  /* 0x4b80000004048820 */ /* 0x004fca0000400000 */
[----:B------:R0:W-:Y:S04]  /*88bc0*/  @!P0 STL [R1+0x1f0], R4 ;  /* 0x0001f00401008387 */ /* 0x0001e80000100800 */
[----:B0-----:R-:W2:Y:S01]  /*88bd0*/  LDL.LU R4, [R1+0x1bd0] ;  /* 0x001bd00001047983 */ /* 0x001ea20000300800 */
[----:B----4-:R-:W-:-:S03]  /*88be0*/  @!P0 FMUL R5, R5, 16777216 ;  /* 0x4b80000005058820 */ /* 0x010fc60000400000 */
[----:B---3--:R0:W-:Y:S02]  /*88bf0*/  STL [R1+0x1bcc], R16 ;  /* 0x001bcc1001007387 */ /* 0x0081e40000100800 */
[----:B------:R2:W-:Y:S01]  /*88c00*/  @!P0 STL [R1+0x1f8], R5 ;  /* 0x0001f80501008387 */ /* 0x0005e20000100800 */
[----:B0-----:R-:W-:Y:S02]  /*88c10*/  MOV R16, R3 ;  /* 0x0000000300107202 */ /* 0x001fe40000000f00 */
[----:B------:R-:W3:Y:S01]  /*88c20*/  LDL R3, [R1+0x208] ;  /* 0x0002080001037983 */ /* 0x000ee20000100800 */
[----:B--2---:R-:W-:-:S03]  /*88c30*/  IMAD.MOV.U32 R5, RZ, RZ, R4 ;  /* 0x000000ffff057224 */ /* 0x004fc600078e0004 */
[----:B------:R-:W2:Y:S01]  /*88c40*/  LDL.LU R4, [R1+0x264] ;  /* 0x0002640001047983 */ /* 0x000ea20000300800 */
[----:B------:R-:W-:Y:S02]  /*88c50*/  @!P0 FMUL R16, R16, 16777216 ;  /* 0x4b80000010108820 */ /* 0x000fe40000400000 */
[----:B---3--:R-:W-:Y:S01]  /*88c60*/  @!P0 FMUL R3, R3, 16777216 ;  /* 0x4b80000003038820 */ /* 0x008fe20000400000 */
[----:B--2---:R0:W-:Y:S04]  /*88c70*/  STL [R1+0x1b88], R4 ;  /* 0x001b880401007387 */ /* 0x0041e80000100800 */
[----:B0-----:R-:W2:Y:S01]  /*88c80*/  LDL R4, [R1+0x224] ;  /* 0x0002240001047983 */ /* 0x001ea20000100800 */
[----:B------:R0:W-:Y:S03]  /*88c90*/  @!P0 STL [R1+0x200], R16 ;  /* 0x0002001001008387 */ /* 0x0001e60000100800 */
[----:B0-----:R-:W3:Y:S01]  /*88ca0*/  LDL.LU R16, [R1+0x1bcc] ;  /* 0x001bcc0001107983 */ /* 0x001ee20000300800 */
[----:B------:R0:W-:Y:S03]  /*88cb0*/  @!P0 STL [R1+0x208], R3 ;  /* 0x0002080301008387 */ /* 0x0001e60000100800 */
[----:B0-----:R-:W4:Y:S04]  /*88cc0*/  LDL.LU R3, [R1+0x1bc8] ;  /* 0x001bc80001037983 */ /* 0x001f280000300800 */
[----:B--2---:R4:W-:Y:S02]  /*88cd0*/  STL [R1+0x1bc4], R4 ;  /* 0x001bc40401007387 */ /* 0x0049e40000100800 */
[----:B----4-:R-:W-:Y:S01]  /*88ce0*/  MOV R4, R3 ;  /* 0x0000000300047202 */ /* 0x010fe20000000f00 */
[----:B------:R-:W-:Y:S01]  /*88cf0*/  MOV R3, R27 ;  /* 0x0000001b00037202 */ /* 0x000fe20000000f00 */
[----:B------:R-:W-:-:S02]  /*88d00*/  MOV R27, R9 ;  /* 0x00000009001b7202 */ /* 0x000fc40000000f00 */
[----:B------:R-:W2:Y:S01]  /*88d10*/  LDL R9, [R1+0x540] ;  /* 0x0005400001097983 */ /* 0x000ea20000100800 */
[----:B------:R0:W-:Y:S03]  /*88d20*/  STL [R1+0x1bc0], R0 ;  /* 0x001bc00001007387 */ /* 0x0001e60000100800 */
[----:B0-----:R-:W4:Y:S01]  /*88d30*/  LDL R0, [R1+0x21c] ;  /* 0x00021c0001007983 */ /* 0x001f220000100800 */
[----:B------:R-:W-:-:S05]  /*88d40*/  @!P0 FMUL R4, R4, 16777216 ;  /* 0x4b80000004048820 */ /* 0x000fca0000400000 */
[----:B------:R0:W-:Y:S04]  /*88d50*/  @!P0 STL [R1+0x210], R4 ;  /* 0x0002100401008387 */ /* 0x0001e80000100800 */
[----:B0-----:R-:W2:Y:S01]  /*88d60*/  LDL.LU R4, [R1+0x1bc4] ;  /* 0x001bc40001047983 */ /* 0x001ea20000300800 */
[----:B----4-:R-:W-:-:S05]  /*88d70*/  @!P0 FMUL R0, R0, 16777216 ;  /* 0x4b80000000008820 */ /* 0x010fca0000400000 */
[----:B------:R0:W-:Y:S04]  /*88d80*/  @!P0 STL [R1+0x21c], R0 ;  /* 0x00021c0001008387 */ /* 0x0001e80000100800 */
[----:B0-----:R-:W4:Y:S01]  /*88d90*/  LDL.LU R0, [R1+0x1bc0] ;  /* 0x001bc00001007983 */ /* 0x001f220000300800 */
[----:B------:R-:W-:Y:S03]  /*88da0*/  STL [R1+0x1bbc], R5 ;  /* 0x001bbc0501007387 */ /* 0x000fe60000100800 */
[----:B----4-:R0:W-:Y:S04]  /*88db0*/  STL [R1+0x1bb8], R0 ;  /* 0x001bb80001007387 */ /* 0x0101e80000100800 */
[----:B0-----:R-:W4:Y:S01]  /*88dc0*/  LDL R0, [R1+0x22c] ;  /* 0x00022c0001007983 */ /* 0x001f220000100800 */
[----:B--2---:R-:W-:-:S02]  /*88dd0*/  IMAD.MOV.U32 R5, RZ, RZ, R4 ;  /* 0x000000ffff057224 */ /* 0x004fc400078e0004 */
[----:B------:R-:W2:Y:S02]  /*88de0*/  LDL R4, [R1+0x234] ;  /* 0x0002340001047983 */ /* 0x000ea40000100800 */
[----:B------:R-:W-:-:S05]  /*88df0*/  @!P0 FMUL R5, R5, 16777216 ;  /* 0x4b80000005058820 */ /* 0x000fca0000400000 */
[----:B------:R0:W-:Y:S04]  /*88e00*/  @!P0 STL [R1+0x224], R5 ;  /* 0x0002240501008387 */ /* 0x0001e80000100800 */
[----:B0-----:R-:W3:Y:S01]  /*88e10*/  LDL.LU R5, [R1+0x1bbc] ;  /* 0x001bbc0001057983 */ /* 0x001ee20000300800 */
[----:B----4-:R-:W-:-:S05]  /*88e20*/  @!P0 FMUL R0, R0, 16777216 ;  /* 0x4b80000000008820 */ /* 0x010fca0000400000 */
[----:B------:R0:W-:Y:S04]  /*88e30*/  @!P0 STL [R1+0x22c], R0 ;  /* 0x00022c0001008387 */ /* 0x0001e80000100800 */
[----:B0-----:R-:W4:Y:S01]  /*88e40*/  LDL.LU R0, [R1+0x1bb8] ;  /* 0x001bb80001007983 */ /* 0x001f220000300800 */
[----:B--2---:R-:W-:Y:S02]  /*88e50*/  @!P0 FMUL R4, R4, 16777216 ;  /* 0x4b80000004048820 */ /* 0x004fe40000400000 */
[----:B---3--:R0:W-:Y:S03]  /*88e60*/  STL [R1+0x1bb4], R16 ;  /* 0x001bb41001007387 */ /* 0x0081e60000100800 */
[----:B------:R1:W-:Y:S01]  /*88e70*/  @!P0 STL [R1+0x234], R4 ;  /* 0x0002340401008387 */ /* 0x0003e20000100800 */
[----:B------:R4:W-:Y:S01]  /*88e80*/  STL [R1+0x1bb0], R12 ;  /* 0x001bb00c01007387 */ /* 0x0009e20000100800 */
[----:B0-----:R-:W-:-:S02]  /*88e90*/  MOV R16, R5 ;  /* 0x0000000500107202 */ /* 0x001fc40000000f00 */
[----:B------:R-:W2:Y:S04]  /*88ea0*/  LDL R5, [R1+0x24c] ;  /* 0x00024c0001057983 */ /* 0x000ea80000100800 */
[----:B-1----:R-:W3:Y:S01]  /*88eb0*/  LDL R4, [R1+0x54] ;  /* 0x0000540001047983 */ /* 0x002ee20000100800 */
[----:B----4-:R-:W-:-:S03]  /*88ec0*/  MOV R12, R0 ;  /* 0x00000000000c7202 */ /* 0x010fc60000000f00 */
[----:B------:R-:W4:Y:S01]  /*88ed0*/  LDL R0, [R1+0x254] ;  /* 0x0002540001007983 */ /* 0x000f220000100800 */
[----:B------:R-:W-:Y:S02]  /*88ee0*/  @!P0 FMUL R16, R16, 16777216 ;  /* 0x4b80000010108820 */ /* 0x000fe40000400000 */
[----:B------:R-:W-:-:S03]  /*88ef0*/  @!P0 FMUL R12, R12, 16777216 ;  /* 0x4b8000000c0c8820 */ /* 0x000fc60000400000 */
[----:B------:R0:W-:Y:S01]  /*88f00*/  @!P0 STL [R1+0x23c], R16 ;  /* 0x00023c1001008387 */ /* 0x0001e20000100800 */
[----:B--2---:R-:W-:-:S03]  /*88f10*/  @!P0 FMUL R5, R5, 16777216 ;  /* 0x4b80000005058820 */ /* 0x004fc60000400000 */
[----:B0-----:R-:W2:Y:S01]  /*88f20*/  LDL.LU R16, [R1+0x1bb4] ;  /* 0x001bb40001107983 */ /* 0x001ea20000300800 */
[----:B------:R0:W-:Y:S03]  /*88f30*/  @!P0 STL [R1+0x244], R12 ;  /* 0x0002440c01008387 */ /* 0x0001e60000100800 */
[----:B0-----:R-:W2:Y:S01]  /*88f40*/  LDL.LU R12, [R1+0x1bb0] ;  /* 0x001bb000010c7983 */ /* 0x001ea20000300800 */
[----:B------:R0:W-:Y:S03]  /*88f50*/  @!P0 STL [R1+0x24c], R5 ;  /* 0x00024c0501008387 */ /* 0x0001e60000100800 */
[----:B0-----:R-:W2:Y:S01]  /*88f60*/  LDL.LU R5, [R1+0x1bac] ;  /* 0x001bac0001057983 */ /* 0x001ea20000300800 */
[----:B----4-:R-:W-:-:S05]  /*88f70*/  @!P0 FMUL R0, R0, 16777216 ;  /* 0x4b80000000008820 */ /* 0x010fca0000400000 */
[----:B------:R0:W-:Y:S04]  /*88f80*/  @!P0 STL [R1+0x254], R0 ;  /* 0x0002540001008387 */ /* 0x0001e80000100800 */
[----:B0-----:R-:W4:Y:S01]  /*88f90*/  LDL.LU R0, [R1+0x1ba8] ;  /* 0x001ba80001007983 */ /* 0x001f220000300800 */
[----:B---3--:R-:W-:-:S05]  /*88fa0*/  @!P0 FMUL R4, R4, 16777216 ;  /* 0x4b80000004048820 */ /* 0x008fca0000400000 */
[----:B------:R0:W-:Y:S01]  /*88fb0*/  @!P0 STL [R1+0x54], R4 ;  /* 0x0000540401008387 */ /* 0x0001e20000100800 */
[----:B----4-:R-:W-:-:S05]  /*88fc0*/  @!P0 FMUL R0, R0, 16777216 ;  /* 0x4b80000000008820 */ /* 0x010fca0000400000 */
[----:B------:R1:W-:Y:S01]  /*88fd0*/  STL [R1+0x25c], R0 ;  /* 0x00025c0001007387 */ /* 0x0003e20000100800 */
[----:B--2---:R-:W-:Y:S02]  /*88fe0*/  STL [R1+0x1ba0], R16 ;  /* 0x001ba01001007387 */ /* 0x004fe40000100800 */
[----:B------:R2:W-:Y:S02]  /*88ff0*/  STL [R1+0x1ba4], R12 ;  /* 0x001ba40c01007387 */ /* 0x0005e40000100800 */
[----:B0-----:R-:W3:Y:S01]  /*89000*/  LDL R4, [R1+0x204] ;  /* 0x0002040001047983 */ /* 0x001ee20000100800 */
[----:B------:R-:W-:Y:S01]  /*89010*/  FSETP.GEU.AND P0, PT, |R5|, 1.175494350822287508e-38, PT ;  /* 0x008000000500780b */ /* 0x000fe20003f0e200 */
[----:B-1----:R-:W4:Y:S04]  /*89020*/  LDL R0, [R1+0x20c] ;  /* 0x00020c0001007983 */ /* 0x002f280000100800 */
[----:B--2---:R-:W2:Y:S04]  /*89030*/  LDL R12, [R1+0x1ec] ;  /* 0x0001ec00010c7983 */ /* 0x004ea80000100800 */
[----:B------:R-:W4:Y:S01]  /*89040*/  LDL R16, [R1+0x1f4] ;  /* 0x0001f40001107983 */ /* 0x000f220000100800 */
[----:B------:R0:W-:Y:S03]  /*89050*/  STL [R1+0x1b8c], R5 ;  /* 0x001b8c0501007387 */ /* 0x0001e60000100800 */
[----:B0-----:R-:W4:Y:S01]  /*89060*/  LDL R5, [R1+0x1fc] ;  /* 0x0001fc0001057983 */ /* 0x001f220000100800 */
[----:B---3--:R-:W-:-:S02]  /*89070*/  @P1 FMUL R4, R4, 0.25 ;  /* 0x3e80000004041820 */ /* 0x008fc40000400000 */
[----:B--2---:R-:W-:Y:S02]  /*89080*/  @P1 FMUL R12, R12, 0.25 ;  /* 0x3e8000000c0c1820 */ /* 0x004fe40000400000 */
[----:B----4-:R-:W-:Y:S02]  /*89090*/  @P1 FMUL R16, R16, 0.25 ;  /* 0x3e80000010101820 */ /* 0x010fe40000400000 */
[----:B------:R-:W-:Y:S01]  /*890a0*/  @P1 FMUL R0, R0, 0.25 ;  /* 0x3e80000000001820 */ /* 0x000fe20000400000 */
[----:B------:R0:W-:Y:S01]  /*890b0*/  @P1 STL [R1+0x1ec], R12 ;  /* 0x0001ec0c01001387 */ /* 0x0001e20000100800 */
[----:B------:R-:W-:-:S03]  /*890c0*/  @P1 FMUL R5, R5, 0.25 ;  /* 0x3e80000005051820 */ /* 0x000fc60000400000 */
[----:B0-----:R-:W2:Y:S01]  /*890d0*/  LDL.LU R12, [R1+0x1ba4] ;  /* 0x001ba400010c7983 */ /* 0x001ea20000300800 */
[----:B------:R0:W-:Y:S03]  /*890e0*/  @P1 STL [R1+0x1f4], R16 ;  /* 0x0001f41001001387 */ /* 0x0001e60000100800 */
[----:B0-----:R-:W3:Y:S01]  /*890f0*/  LDL.LU R16, [R1+0x1ba0] ;  /* 0x001ba00001107983 */ /* 0x001ee20000300800 */
[----:B------:R0:W-:Y:S02]  /*89100*/  @P1 STL [R1+0x1fc], R5 ;  /* 0x0001fc0501001387 */ /* 0x0001e40000100800 */
[----:B------:R-:W-:Y:S02]  /*89110*/  @P1 STL [R1+0x204], R4 ;  /* 0x0002040401001387 */ /* 0x000fe40000100800 */
[----:B------:R-:W-:Y:S01]  /*89120*/  @P1 STL [R1+0x20c], R0 ;  /* 0x00020c0001001387 */ /* 0x000fe20000100800 */
[----:B0-----:R-:W4:Y:S04]  /*89130*/  LDL R5, [R1+0x228] ;  /* 0x0002280001057983 */ /* 0x001f280000100800 */
[----:B----4-:R0:W-:Y:S04]  /*89140*/  STL [R1+0x1b98], R5 ;  /* 0x001b980501007387 */ /* 0x0101e80000100800 */
[----:B0-----:R-:W4:Y:S04]  /*89150*/  LDL R5, [R1+0x220] ;  /* 0x0002200001057983 */ /* 0x001f280000100800 */
[----:B----4-:R0:W-:Y:S01]  /*89160*/  STL [R1+0x1b9c], R5 ;  /* 0x001b9c0501007387 */ /* 0x0101e20000100800 */
[----:B------:R-:W4:Y:S02]  /*89170*/  LDL R4, [R1+0x230] ;  /* 0x0002300001047983 */ /* 0x000f240000100800 */
[----:B------:R-:W2:Y:S01]  /*89180*/  LDL R0, [R1+0x238] ;  /* 0x0002380001007983 */ /* 0x000ea20000100800 */
[----:B0-----:R-:W2:Y:S02]  /*89190*/  LDL R5, [R1+0x218] ;  /* 0x0002180001057983 */ /* 0x001ea40000100800 */
[----:B--2---:R-:W-:-:S05]  /*891a0*/  @P1 FMUL R5, R5, 0.25 ;  /* 0x3e80000005051820 */ /* 0x004fca0000400000 */
[----:B------:R0:W-:Y:S04]  /*891b0*/  @P1 STL [R1+0x218], R5 ;  /* 0x0002180501001387 */ /* 0x0001e80000100800 */
[----:B0-----:R-:W2:Y:S02]  /*891c0*/  LDL.LU R5, [R1+0x1b9c] ;  /* 0x001b9c0001057983 */ /* 0x001ea40000300800 */
[----:B--2---:R-:W-:-:S05]  /*891d0*/  @P1 FMUL R5, R5, 0.25 ;  /* 0x3e80000005051820 */ /* 0x004fca0000400000 */
[----:B------:R0:W-:Y:S04]  /*891e0*/  @P1 STL [R1+0x220], R5 ;  /* 0x0002200501001387 */ /* 0x0001e80000100800 */
[----:B0-----:R-:W2:Y:S01]  /*891f0*/  LDL.LU R5, [R1+0x1b98] ;  /* 0x001b980001057983 */ /* 0x001ea20000300800 */
[----:B----4-:R-:W-:Y:S02]  /*89200*/  @P1 FMUL R4, R4, 0.25 ;  /* 0x3e80000004041820 */ /* 0x010fe40000400000 */
[----:B------:R-:W-:Y:S02]  /*89210*/  @P1 FMUL R0, R0, 0.25 ;  /* 0x3e80000000001820 */ /* 0x000fe40000400000 */
[----:B--2---:R-:W-:-:S05]  /*89220*/  @P1 FMUL R5, R5, 0.25 ;  /* 0x3e80000005051820 */ /* 0x004fca0000400000 */
[----:B------:R0:W-:Y:S01]  /*89230*/  @P1 STL [R1+0x228], R5 ;  /* 0x0002280501001387 */ /* 0x0001e20000100800 */
[----:B------:R-:W-:Y:S02]  /*89240*/  @P1 STL [R1+0x230], R4 ;  /* 0x0002300401001387 */ /* 0x000fe40000100800 */
[----:B------:R-:W-:Y:S01]  /*89250*/  @P1 STL [R1+0x238], R0 ;  /* 0x0002380001001387 */ /* 0x000fe20000100800 */
[----:B0-----:R-:W2:Y:S04]  /*89260*/  LDL R5, [R1+0x250] ;  /* 0x0002500001057983 */ /* 0x001ea80000100800 */
[----:B--2---:R0:W-:Y:S04]  /*89270*/  STL [R1+0x1b90], R5 ;  /* 0x001b900501007387 */ /* 0x0041e80000100800 */
[----:B0-----:R-:W2:Y:S04]  /*89280*/  LDL R5, [R1+0x248] ;  /* 0x0002480001057983 */ /* 0x001ea80000100800 */
[----:B--2---:R0:W-:Y:S01]  /*89290*/  STL [R1+0x1b94], R5 ;  /* 0x001b940501007387 */ /* 0x0041e20000100800 */
[----:B------:R-:W-:Y:S01]  /*892a0*/  MOV R0, R3 ;  /* 0x0000000300007202 */ /* 0x000fe20000000f00 */
[----:B------:R-:W2:Y:S02]  /*892b0*/  LDL R4, [R1+0x258] ;  /* 0x0002580001047983 */ /* 0x000ea40000100800 */
[----:B0-----:R-:W4:Y:S01]  /*892c0*/  LDL R5, [R1+0x240] ;  /* 0x0002400001057983 */ /* 0x001f220000100800 */
[----:B------:R-:W-:-:S02]  /*892d0*/  IMAD.MOV.U32 R3, RZ, RZ, R6 ;  /* 0x000000ffff037224 */ /* 0x000fc400078e0006 */
[----:B------:R-:W2:Y:S02]  /*892e0*/  LDL R6, [R1+0x260] ;  /* 0x0002600001067983 */ /* 0x000ea40000100800 */
[----:B----4-:R-:W-:-:S05]  /*892f0*/  @P1 FMUL R5, R5, 0.25 ;  /* 0x3e80000005051820 */ /* 0x010fca0000400000 */
[----:B------:R0:W-:Y:S04]  /*89300*/  @P1 STL [R1+0x240], R5 ;  /* 0x0002400501001387 */ /* 0x0001e80000100800 */
[----:B0-----:R-:W4:Y:S02]  /*89310*/  LDL.LU R5, [R1+0x1b94] ;  /* 0x001b940001057983 */ /* 0x001f240000300800 */
[----:B----4-:R-:W-:-:S05]  /*89320*/  @P1 FMUL R5, R5, 0.25 ;  /* 0x3e80000005051820 */ /* 0x010fca0000400000 */
[----:B------:R0:W-:Y:S04]  /*89330*/  @P1 STL [R1+0x248], R5 ;  /* 0x0002480501001387 */ /* 0x0001e80000100800 */
[----:B0-----:R-:W4:Y:S01]  /*89340*/  LDL.LU R5, [R1+0x1b90] ;  /* 0x001b900001057983 */ /* 0x001f220000300800 */
[----:B--2---:R-:W-:Y:S02]  /*89350*/  @P1 FMUL R4, R4, 0.25 ;  /* 0x3e80000004041820 */ /* 0x004fe40000400000 */
[----:B------:R-:W-:Y:S02]  /*89360*/  @P1 FMUL R6, R6, 0.25 ;  /* 0x3e80000006061820 */ /* 0x000fe40000400000 */
[----:B----4-:R-:W-:-:S05]  /*89370*/  @P1 FMUL R5, R5, 0.25 ;  /* 0x3e80000005051820 */ /* 0x010fca0000400000 */
[----:B------:R0:W-:Y:S04]  /*89380*/  @P1 STL [R1+0x250], R5 ;  /* 0x0002500501001387 */ /* 0x0001e80000100800 */
[----:B0-----:R-:W2:Y:S01]  /*89390*/  LDL.LU R5, [R1+0x1b8c] ;  /* 0x001b8c0001057983 */ /* 0x001ea20000300800 */
[----:B------:R0:W-:Y:S03]  /*893a0*/  @P1 STL [R1+0x258], R4 ;  /* 0x0002580401001387 */ /* 0x0001e60000100800 */
[----:B0-----:R-:W4:Y:S01]  /*893b0*/  LDL.LU R4, [R1+0x1b88] ;  /* 0x001b880001047983 */ /* 0x001f220000300800 */
[----:B------:R0:W-:Y:S03]  /*893c0*/  @P1 STL [R1+0x260], R6 ;  /* 0x0002600601001387 */ /* 0x0001e60000100800 */
[----:B0-----:R-:W3:Y:S01]  /*893d0*/  LDL.LU R6, [R1+0x1b84] ;  /* 0x001b840001067983 */ /* 0x001ee20000300800 */
[----:B--2---:R-:W-:-:S05]  /*893e0*/  @P1 FMUL R5, R5, 0.25 ;  /* 0x3e80000005051820 */ /* 0x004fca0000400000 */
[----:B------:R0:W-:Y:S01]  /*893f0*/  STL [R1+0x1b58], R5 ;  /* 0x001b580501007387 */ /* 0x0001e20000100800 */
[----:B----4-:R-:W-:-:S03]  /*89400*/  @P1 FMUL R4, R4, 0.25 ;  /* 0x3e80000004041820 */ /* 0x010fc60000400000 */
[----:B0-----:R-:W2:Y:S02]  /*89410*/  LDL R5, [R1+0x240] ;  /* 0x0002400001057983 */ /* 0x001ea40000100800 */
[----:B------:R0:W-:Y:S01]  /*89420*/  STL [R1+0x1b5c], R4 ;  /* 0x001b5c0401007387 */ /* 0x0001e20000100800 */
[----:B---3--:R-:W-:Y:S01]  /*89430*/  FSETP.GT.AND P1, PT, |R6|, 8.50705917302346158658e+37, PT ;  /* 0x7e8000000600780b */ /* 0x008fe20003f24200 */
[----:B0-----:R-:W3:Y:S01]  /*89440*/  LDL R4, [R1+0x248] ;  /* 0x0002480001047983 */ /* 0x001ee20000100800 */
[----:B------:R0:W-:Y:S03]  /*89450*/  STL [R1+0x1b60], R6 ;  /* 0x001b600601007387 */ /* 0x0001e60000100800 */
[----:B0-----:R-:W4:Y:S02]  /*89460*/  LDL R6, [R1+0x1ec] ;  /* 0x0001ec0001067983 */ /* 0x001f240000100800 */
        /* <DEDUP_REMOVED lines=28> */
[----:B---3--:R0:W-:Y:S03]  /*89630*/  STL [R1+0x1b6c], R4 ;  /* 0x001b6c0401007387 */ /* 0x0081e60000100800 */
[----:B0-----:R-:W3:Y:S04]  /*89640*/  LDL R4, [R1+0x230] ;  /* 0x0002300001047983 */ /* 0x001ee80000100800 */
[----:B---3--:R0:W-:Y:S01]  /*89650*/  STL [R1+0x1b70], R4 ;  /* 0x001b700401007387 */ /* 0x0081e20000100800 */
[----:B------:R-:W3:Y:S03]  /*89660*/  LDL R6, [R1+0x238] ;  /* 0x0002380001067983 */ /* 0x000ee60000100800 */
[----:B0-----:R-:W4:Y:S02]  /*89670*/  LDL R4, [R1+0x228] ;  /* 0x0002280001047983 */ /* 0x001f240000100800 */
[----:B----4-:R-:W-:-:S05]  /*89680*/  @!P0 FMUL R4, R4, 16777216 ;  /* 0x4b80000004048820 */ /* 0x010fca0000400000 */
[----:B------:R0:W-:Y:S04]  /*89690*/  @!P0 STL [R1+0x228], R4 ;  /* 0x0002280401008387 */ /* 0x0001e80000100800 */
[----:B0-----:R-:W4:Y:S01]  /*896a0*/  LDL.LU R4, [R1+0x1b70] ;  /* 0x001b700001047983 */ /* 0x001f220000300800 */
[----:B---3--:R-:W-:Y:S02]  /*896b0*/  @!P0 FMUL R6, R6, 16777216 ;  /* 0x4b80000006068820 */ /* 0x008fe40000400000 */
[----:B----4-:R-:W-:-:S05]  /*896c0*/  @!P0 FMUL R4, R4, 16777216 ;  /* 0x4b80000004048820 */ /* 0x010fca0000400000 */
[----:B------:R0:W-:Y:S04]  /*896d0*/  @!P0 STL [R1+0x230], R4 ;  /* 0x0002300401008387 */ /* 0x0001e80000100800 */
[----:B0-----:R-:W3:Y:S01]  /*896e0*/  LDL.LU R4, [R1+0x1b6c] ;  /* 0x001b6c0001047983 */ /* 0x001ee20000300800 */
[----:B------:R0:W-:Y:S03]  /*896f0*/  @!P0 STL [R1+0x238], R6 ;  /* 0x0002380601008387 */ /* 0x0001e60000100800 */
[----:B0-----:R-:W4:Y:S04]  /*89700*/  LDL R6, [R1+0x250] ;  /* 0x0002500001067983 */ /* 0x001f280000100800 */
[----:B----4-:R3:W-:Y:S02]  /*89710*/  STL [R1+0x1b64], R6 ;  /* 0x001b640601007387 */ /* 0x0107e40000100800 */
[----:B---3--:R-:W-:-:S05]  /*89720*/  MOV R6, R4 ;  /* 0x0000000400067202 */ /* 0x008fca0000000f00 */
[----:B------:R2:W-:Y:S01]  /*89730*/  STL [R1+0x1b68], R6 ;  /* 0x001b680601007387 */ /* 0x0005e20000100800 */
[----:B------:R-:W3:Y:S01]  /*89740*/  LDL R4, [R1+0x258] ;  /* 0x0002580001047983 */ /* 0x000ee20000100800 */
[----:B--2---:R-:W-:Y:S02]  /*89750*/  MOV R6, R5 ;  /* 0x0000000500067202 */ /* 0x004fe40000000f00 */
[----:B------:R-:W2:Y:S03]  /*89760*/  LDL R5, [R1+0x260] ;  /* 0x0002600001057983 */ /* 0x000ea60000100800 */
[----:B------:R-:W-:-:S05]  /*89770*/  @!P0 FMUL R6, R6, 16777216 ;  /* 0x4b80000006068820 */ /* 0x000fca0000400000 */
[----:B------:R0:W-:Y:S04]  /*89780*/  @!P0 STL [R1+0x240], R6 ;  /* 0x0002400601008387 */ /* 0x0001e80000100800 */
[----:B0-----:R-:W4:Y:S02]  /*89790*/  LDL.LU R6, [R1+0x1b68] ;  /* 0x001b680001067983 */ /* 0x001f240000300800 */
[----:B----4-:R-:W-:-:S05]  /*897a0*/  @!P0 FMUL R6, R6, 16777216 ;  /* 0x4b80000006068820 */ /* 0x010fca0000400000 */
[----:B------:R0:W-:Y:S04]  /*897b0*/  @!P0 STL [R1+0x248], R6 ;  /* 0x0002480601008387 */ /* 0x0001e80000100800 */
[----:B0-----:R-:W4:Y:S01]  /*897c0*/  LDL.LU R6, [R1+0x1b64] ;  /* 0x001b640001067983 */ /* 0x001f220000300800 */
[----:B---3--:R-:W-:Y:S02]  /*897d0*/  @!P0 FMUL R4, R4, 16777216 ;  /* 0x4b80000004048820 */ /* 0x008fe40000400000 */
[----:B--2---:R-:W-:Y:S02]  /*897e0*/  @!P0 FMUL R5, R5, 16777216 ;  /* 0x4b80000005058820 */ /* 0x004fe40000400000 */
[----:B----4-:R-:W-:-:S05]  /*897f0*/  @!P0 FMUL R6, R6, 16777216 ;  /* 0x4b80000006068820 */ /* 0x010fca0000400000 */
[----:B------:R0:W-:Y:S04]  /*89800*/  @!P0 STL [R1+0x250], R6 ;  /* 0x0002500601008387 */ /* 0x0001e80000100800 */
[----:B0-----:R-:W2:Y:S01]  /*89810*/  LDL.LU R6, [R1+0x1b60] ;  /* 0x001b600001067983 */ /* 0x001ea20000300800 */
[----:B------:R0:W-:Y:S03]  /*89820*/  @!P0 STL [R1+0x258], R4 ;  /* 0x0002580401008387 */ /* 0x0001e60000100800 */
[----:B0-----:R-:W3:Y:S01]  /*89830*/  LDL.LU R4, [R1+0x1b5c] ;  /* 0x001b5c0001047983 */ /* 0x001ee20000300800 */
[----:B------:R0:W-:Y:S03]  /*89840*/  @!P0 STL [R1+0x260], R5 ;  /* 0x0002600501008387 */ /* 0x0001e60000100800 */
[----:B0-----:R-:W4:Y:S02]  /*89850*/  LDL.LU R5, [R1+0x1b58] ;  /* 0x001b580001057983 */ /* 0x001f240000300800 */
[----:B----4-:R-:W-:-:S05]  /*89860*/  @!P0 FMUL R5, R5, 16777216 ;  /* 0x4b80000005058820 */ /* 0x010fca0000400000 */
[----:B------:R0:W-:Y:S04]  /*89870*/  STL [R1+0x188c], R5 ;  /* 0x00188c0501007387 */ /* 0x0001e80000100800 */
[----:B0-----:R-:W4:Y:S01]  /*89880*/  LDL.LU R5, [R1+0x2dc] ;  /* 0x0002dc0001057983 */ /* 0x001f220000300800 */
[----:B---3--:R-:W-:Y:S01]  /*89890*/  @!P0 FMUL R4, R4, 16777216 ;  /* 0x4b80000004048820 */ /* 0x008fe20000400000 */
[----:B--2---:R-:W-:Y:S02]  /*898a0*/  FSETP.GEU.AND P0, PT, |R6|, 1.175494350822287508e-38, PT ;  /* 0x008000000600780b */ /* 0x004fe40003f0e200 */
[----:B----4-:R0:W-:Y:S02]  /*898b0*/  STL [R1+0x1b38], R5 ;  /* 0x001b380501007387 */ /* 0x0101e40000100800 */
[----:B------:R-:W-:Y:S02]  /*898c0*/  STL [R1+0x264], R4 ;  /* 0x0002640401007387 */ /* 0x000fe40000100800 */
[----:B------:R-:W-:Y:S02]  /*898d0*/  STL [R1+0x1b50], R23 ;  /* 0x001b501701007387 */ /* 0x000fe40000100800 */
[----:B------:R1:W-:Y:S01]  /*898e0*/  STL [R1+0x1b54], R26 ;  /* 0x001b541a01007387 */ /* 0x0003e20000100800 */
[----:B0-----:R-:W2:Y:S04]  /*898f0*/  LDL R5, [R1+0x27c] ;  /* 0x00027c0001057983 */ /* 0x001ea80000100800 */
[----:B-1----:R-:W3:Y:S04]  /*89900*/  LDL R26, [R1+0x268] ;  /* 0x00026800011a7983 */ /* 0x002ee80000100800 */
[----:B------:R-:W4:Y:S04]  /*89910*/  LDL R23, [R1+0x26c] ;  /* 0x00026c0001177983 */ /* 0x000f280000100800 */
[----:B------:R-:W2:Y:S01]  /*89920*/  LDL R4, [R1+0x284] ;  /* 0x0002840001047983 */ /* 0x000ea20000100800 */
[----:B------:R0:W-:Y:S03]  /*89930*/  STL [R1+0x1b3c], R6 ;  /* 0x001b3c0601007387 */ /* 0x0001e60000100800 */
[----:B0-----:R-:W2:Y:S01]  /*89940*/  LDL R6, [R1+0x274] ;  /* 0x0002740001067983 */ /* 0x001ea20000100800 */
[----:B---3--:R-:W-:-:S02]  /*89950*/  @P1 FMUL R26, R26, 0.25 ;  /* 0x3e8000001a1a1820 */ /* 0x008fc40000400000 */
[----:B----4-:R-:W-:Y:S02]  /*89960*/  @P1 FMUL R23, R23, 0.25 ;  /* 0x3e80000017171820 */ /* 0x010fe40000400000 */
[----:B--2---:R-:W-:Y:S02]  /*89970*/  @P1 FMUL R5, R5, 0.25 ;  /* 0x3e80000005051820 */ /* 0x004fe40000400000 */
        /* <DEDUP_REMOVED lines=35> */
[----:B------:R-:W-:Y:S01]  /*89bb0*/  IMAD.MOV.U32 R3, RZ, RZ, R28 ;  /* 0x000000ffff037224 */ /* 0x000fe200078e001c */
[----:B---3--:R-:W-:Y:S01]  /*89bc0*/  MOV R28, R23 ;  /* 0x00000017001c7202 */ /* 0x008fe20000000f00 */
[----:B------:R-:W-:-:S02]  /*89bd0*/  MOV R23, R7 ;  /* 0x0000000700177202 */ /* 0x000fc40000000f00 */
[----:B------:R-:W3:Y:S01]  /*89be0*/  LDL R7, [R1+0x2d4] ;  /* 0x0002d40001077983 */ /* 0x000ee20000100800 */
[----:B----4-:R-:W-:-:S05]  /*89bf0*/  @P1 FMUL R6, R6, 0.25 ;  /* 0x3e80000006061820 */ /* 0x010fca0000400000 */
[----:B------:R0:W-:Y:S04]  /*89c00*/  @P1 STL [R1+0x2b4], R6 ;  /* 0x0002b40601001387 */ /* 0x0001e80000100800 */
[----:B0-----:R-:W4:Y:S02]  /*89c10*/  LDL.LU R6, [R1+0x1b44] ;  /* 0x001b440001067983 */ /* 0x001f240000300800 */
[----:B----4-:R-:W-:-:S05]  /*89c20*/  @P1 FMUL R6, R6, 0.25 ;  /* 0x3e80000006061820 */ /* 0x010fca0000400000 */
[----:B------:R0:W-:Y:S04]  /*89c30*/  @P1 STL [R1+0x2bc], R6 ;  /* 0x0002bc0601001387 */ /* 0x0001e80000100800 */
[----:B0-----:R-:W4:Y:S01]  /*89c40*/  LDL.LU R6, [R1+0x1b40] ;  /* 0x001b400001067983 */ /* 0x001f220000300800 */
[----:B--2---:R-:W-:Y:S02]  /*89c50*/  @P1 FMUL R5, R5, 0.25 ;  /* 0x3e80000005051820 */ /* 0x004fe40000400000 */
[----:B---3--:R-:W-:Y:S02]  /*89c60*/  @P1 FMUL R7, R7, 0.25 ;  /* 0x3e80000007071820 */ /* 0x008fe40000400000 */
[----:B----4-:R-:W-:-:S05]  /*89c70*/  @P1 FMUL R6, R6, 0.25 ;  /* 0x3e80000006061820 */ /* 0x010fca0000400000 */
[----:B------:R0:W-:Y:S04]  /*89c80*/  @P1 STL [R1+0x2c4], R6 ;  /* 0x0002c40601001387 */ /* 0x0001e80000100800 */
[----:B0-----:R-:W2:Y:S01]  /*89c90*/  LDL.LU R6, [R1+0x1b3c] ;  /* 0x001b3c0001067983 */ /* 0x001ea20000300800 */
[----:B------:R0:W-:Y:S03]  /*89ca0*/  @P1 STL [R1+0x2cc], R5 ;  /* 0x0002cc0501001387 */ /* 0x0001e60000100800 */
[----:B0-----:R-:W3:Y:S01]  /*89cb0*/  LDL.LU R5, [R1+0x1b38] ;  /* 0x001b380001057983 */ /* 0x001ee20000300800 */
[----:B------:R0:W-:Y:S03]  /*89cc0*/  @P1 STL [R1+0x2d4], R7 ;  /* 0x0002d40701001387 */ /* 0x0001e60000100800 */
[----:B0-----:R-:W4:Y:S01]  /*89cd0*/  LDL.LU R7, [R1+0x1b34] ;  /* 0x001b340001077983 */ /* 0x001f220000300800 */
[----:B--2---:R-:W-:-:S05]  /*89ce0*/  @P1 FMUL R6, R6, 0.25 ;  /* 0x3e80000006061820 */ /* 0x004fca0000400000 */
[----:B------:R0:W-:Y:S01]  /*89cf0*/  STL [R1+0x1b08], R6 ;  /* 0x001b080601007387 */ /* 0x0001e20000100800 */
[----:B---3--:R-:W-:-:S03]  /*89d00*/  @P1 FMUL R5, R5, 0.25 ;  /* 0x3e80000005051820 */ /* 0x008fc60000400000 */
[----:B0-----:R-:W2:Y:S02]  /*89d10*/  LDL R6, [R1+0x2b4] ;  /* 0x0002b40001067983 */ /* 0x001ea40000100800 */
[----:B------:R0:W-:Y:S01]  /*89d20*/  STL [R1+0x1b0c], R5 ;  /* 0x001b0c0501007387 */ /* 0x0001e20000100800 */
[----:B----4-:R-:W-:Y:S01]  /*89d30*/  FSETP.GT.AND P1, PT, |R7|, 8.50705917302346158658e+37, PT ;  /* 0x7e8000000700780b */ /* 0x010fe20003f24200 */
        /* <DEDUP_REMOVED lines=48> */
[----:B------:R-:W3:Y:S02]  /*8a040*/  LDL R5, [R1+0x2cc] ;  /* 0x0002cc0001057983 */ /* 0x000ee40000100800 */
[----:B--2---:R-:W-:Y:S02]  /*8a050*/  IMAD.MOV.U32 R7, RZ, RZ, R6 ;  /* 0x000000ffff077224 */ /* 0x004fe400078e0006 */
[----:B------:R-:W2:Y:S02]  /*8a060*/  LDL R6, [R1+0x2d4] ;  /* 0x0002d40001067983 */ /* 0x000ea40000100800 */
        /* <DEDUP_REMOVED lines=68> */
[----:B------:R-:W-:Y:S01]  /*8a4b0*/  MOV R4, R3 ;  /* 0x0000000300047202 */ /* 0x000fe20000000f00 */
[----:B------:R-:W-:-:S02]  /*8a4c0*/  MOV R3, R2 ;  /* 0x0000000200037202 */ /* 0x000fc40000000f00 */
[----:B------:R-:W-:Y:S02]  /*8a4d0*/  IMAD.MOV.U32 R2, RZ, RZ, R8 ;  /* 0x000000ffff027224 */ /* 0x000fe400078e0008 */
[----:B------:R-:W2:Y:S01]  /*8a4e0*/  LDL R8, [R1+0x2e0] ;  /* 0x0002e00001087983 */ /* 0x000ea20000100800 */
        /* <DEDUP_REMOVED lines=89> */
[----:B0-----:R-:W4:Y:S01]  /*8aa80*/  LDL R7, [R1+0x354] ;  /* 0x0003540001077983 */ /* 0x001f220000100800 */
[----:B---3--:R-:W-:Y:S01]  /*8aa90*/  @!P0 FMUL R6, R6, 16777216 ;  /* 0x4b80000006068820 */ /* 0x008fe20000400000 */
[----:B--2---:R-:W-:Y:S02]  /*8aaa0*/  FSETP.GEU.AND P0, PT, |R8|, 1.175494350822287508e-38, PT ;  /* 0x008000000800780b */ /* 0x004fe40003f0e200 */
[----:B----4-:R0:W-:Y:S04]  /*8aab0*/  STL [R1+0x1aac], R7 ;  /* 0x001aac0701007387 */ /* 0x0101e80000100800 */
[----:B0-----:R-:W2:Y:S01]  /*8aac0*/  LDL R7, [R1+0x2ec] ;  /* 0x0002ec0001077983 */ /* 0x001ea20000100800 */
[----:B------:R0:W-:Y:S03]  /*8aad0*/  STL [R1+0x2e4], R6 ;  /* 0x0002e40601007387 */ /* 0x0001e60000100800 */
[----:B0-----:R-:W3:Y:S01]  /*8aae0*/  LDL R6, [R1+0x2f4] ;  /* 0x0002f40001067983 */ /* 0x001ee20000100800 */
[----:B------:R0:W-:Y:S03]  /*8aaf0*/  STL [R1+0x1aa8], R8 ;  /* 0x001aa80801007387 */ /* 0x0001e60000100800 */
[----:B0-----:R-:W4:Y:S01]  /*8ab00*/  LDL R8, [R1+0x2e8] ;  /* 0x0002e80001087983 */ /* 0x001f220000100800 */
[----:B--2---:R-:W-:-:S02]  /*8ab10*/  @P1 FMUL R7, R7, 0.25 ;  /* 0x3e80000007071820 */ /* 0x004fc40000400000 */
[----:B---3--:R-:W-:Y:S02]  /*8ab20*/  @P1 FMUL R6, R6, 0.25 ;  /* 0x3e80000006061820 */ /* 0x008fe40000400000 */
[----:B----4-:R-:W-:-:S05]  /*8ab30*/  @P1 FMUL R8, R8, 0.25 ;  /* 0x3e80000008081820 */ /* 0x010fca0000400000 */
[----:B------:R-:W-:Y:S01]  /*8ab40*/  @P1 STL [R1+0x2e8], R8 ;  /* 0x0002e80801001387 */ /* 0x000fe20000100800 */
[----:B------:R0:W-:Y:S03]  /*8ab50*/  @P1 STL [R1+0x2ec], R7 ;  /* 0x0002ec0701001387 */ /* 0x0001e60000100800 */
[----:B0-----:R-:W2:Y:S01]  /*8ab60*/  LDL R7, [R1+0x2fc] ;  /* 0x0002fc0001077983 */ /* 0x001ea20000100800 */
[----:B------:R-:W-:Y:S02]  /*8ab70*/  @P1 STL [R1+0x2f4], R6 ;  /* 0x0002f40601001387 */ /* 0x000fe40000100800 */
[----:B------:R-:W3:Y:S02]  /*8ab80*/  LDL R8, [R1+0x30c] ;  /* 0x00030c0001087983 */ /* 0x000ee40000100800 */
[----:B---3--:R0:W-:Y:S04]  /*8ab90*/  STL [R1+0x1ab4], R8 ;  /* 0x001ab40801007387 */ /* 0x0081e80000100800 */
[----:B0-----:R-:W3:Y:S01]  /*8aba0*/  LDL R8, [R1+0x304] ;  /* 0x0003040001087983 */ /* 0x001ee20000100800 */
[----:B------:R-:W-:Y:S01]  /*8abb0*/  MOV R6, R5 ;  /* 0x0000000500067202 */ /* 0x000fe20000000f00 */
[----:B------:R-:W-:-:S02]  /*8abc0*/  IMAD.MOV.U32 R5, RZ, RZ, R4 ;  /* 0x000000ffff057224 */ /* 0x000fc400078e0004 */
[----:B--2---:R-:W-:Y:S01]  /*8abd0*/  @P1 FMUL R7, R7, 0.25 ;  /* 0x3e80000007071820 */ /* 0x004fe20000400000 */
[----:B------:R-:W-:Y:S01]  /*8abe0*/  MOV R4, R3 ;  /* 0x0000000300047202 */ /* 0x000fe20000000f00 */
[----:B------:R-:W-:Y:S01]  /*8abf0*/  MOV R3, R2 ;  /* 0x0000000200037202 */ /* 0x000fe20000000f00 */
[----:B------:R-:W-:Y:S02]  /*8ac00*/  MOV R2, R23 ;  /* 0x0000001700027202 */ /* 0x000fe40000000f00 */
[----:B------:R-:W2:Y:S01]  /*8ac10*/  LDL R23, [R1+0x314] ;  /* 0x0003140001177983 */ /* 0x000ea20000100800 */
[----:B------:R0:W-:Y:S03]  /*8ac20*/  @P1 STL [R1+0x2fc], R7 ;  /* 0x0002fc0701001387 */ /* 0x0001e60000100800 */
[----:B0-----:R-:W4:Y:S01]  /*8ac30*/  LDL R7, [R1+0x31c] ;  /* 0x00031c0001077983 */ /* 0x001f220000100800 */
[----:B---3--:R-:W-:-:S05]  /*8ac40*/  @P1 FMUL R8, R8, 0.25 ;  /* 0x3e80000008081820 */ /* 0x008fca0000400000 */
[----:B------:R0:W-:Y:S04]  /*8ac50*/  @P1 STL [R1+0x304], R8 ;  /* 0x0003040801001387 */ /* 0x0001e80000100800 */
[----:B0-----:R-:W3:Y:S01]  /*8ac60*/  LDL.LU R8, [R1+0x1ab4] ;  /* 0x001ab40001087983 */ /* 0x001ee20000300800 */
[----:B--2---:R-:W-:Y:S02]  /*8ac70*/  @P1 FMUL R23, R23, 0.25 ;  /* 0x3e80000017171820 */ /* 0x004fe40000400000 */
[----:B----4-:R-:W-:Y:S02]  /*8ac80*/  @P1 FMUL R7, R7, 0.25 ;  /* 0x3e80000007071820 */ /* 0x010fe40000400000 */
[----:B---3--:R-:W-:-:S05]  /*8ac90*/  @P1 FMUL R8, R8, 0.25 ;  /* 0x3e80000008081820 */ /* 0x008fca0000400000 */
[----:B------:R-:W-:Y:S01]  /*8aca0*/  @P1 STL [R1+0x30c], R8 ;  /* 0x00030c0801001387 */ /* 0x000fe20000100800 */
[----:B------:R0:W-:Y:S03]  /*8acb0*/  @P1 STL [R1+0x314], R23 ;  /* 0x0003141701001387 */ /* 0x0001e60000100800 */
[----:B0-----:R-:W2:Y:S01]  /*8acc0*/  LDL R23, [R1+0x334] ;  /* 0x0003340001177983 */ /* 0x001ea20000100800 */
[----:B------:R0:W-:Y:S02]  /*8acd0*/  @P1 STL [R1+0x31c], R7 ;  /* 0x00031c0701001387 */ /* 0x0001e40000100800 */
[----:B------:R1:W-:Y:S02]  /*8ace0*/  STL [R1+0x1ab0], R18 ;  /* 0x001ab01201007387 */ /* 0x0003e40000100800 */
[----:B------:R-:W3:Y:S01]  /*8acf0*/  LDL R8, [R1+0x344] ;  /* 0x0003440001087983 */ /* 0x000ee20000100800 */
[----:B0-----:R-:W4:Y:S04]  /*8ad00*/  LDL R7, [R1+0x348] ;  /* 0x0003480001077983 */ /* 0x001f280000100800 */
[----:B-1----:R-:W4:Y:S01]  /*8ad10*/  LDL R18, [R1+0x33c] ;  /* 0x00033c0001127983 */ /* 0x002f220000100800 */
[----:B--2---:R-:W-:-:S02]  /*8ad20*/  @P1 FMUL R23, R23, 0.25 ;  /* 0x3e80000017171820 */ /* 0x004fc40000400000 */
[----:B---3--:R-:W-:-:S03]  /*8ad30*/  @P1 FMUL R8, R8, 0.25 ;  /* 0x3e80000008081820 */ /* 0x008fc60000400000 */
[----:B------:R0:W-:Y:S01]  /*8ad40*/  @P1 STL [R1+0x334], R23 ;  /* 0x0003341701001387 */ /* 0x0001e20000100800 */
[----:B----4-:R-:W-:-:S03]  /*8ad50*/  @P1 FMUL R18, R18, 0.25 ;  /* 0x3e80000012121820 */ /* 0x010fc60000400000 */
[----:B0-----:R-:W2:Y:S02]  /*8ad60*/  LDL R23, [R1+0x350] ;  /* 0x0003500001177983 */ /* 0x001ea40000100800 */
[----:B------:R0:W-:Y:S02]  /*8ad70*/  @P1 STL [R1+0x33c], R18 ;  /* 0x00033c1201001387 */ /* 0x0001e40000100800 */
[----:B0-----:R-:W3:Y:S01]  /*8ad80*/  LDL.LU R18, [R1+0x1ab0] ;  /* 0x001ab00001127983 */ /* 0x001ee20000300800 */
[----:B------:R0:W-:Y:S03]  /*8ad90*/  @P1 STL [R1+0x344], R8 ;  /* 0x0003440801001387 */ /* 0x0001e60000100800 */
[----:B0-----:R-:W4:Y:S01]  /*8ada0*/  LDL R8, [R1+0x360] ;  /* 0x0003600001087983 */ /* 0x001f220000100800 */
[----:B------:R-:W-:-:S05]  /*8adb0*/  @P1 FMUL R7, R7, 0.25 ;  /* 0x3e80000007071820 */ /* 0x000fca0000400000 */
[----:B------:R0:W-:Y:S04]  /*8adc0*/  @P1 STL [R1+0x348], R7 ;  /* 0x0003480701001387 */ /* 0x0001e80000100800 */
[----:B0-----:R-:W3:Y:S01]  /*8add0*/  LDL.LU R7, [R1+0x1aac] ;  /* 0x001aac0001077983 */ /* 0x001ee20000300800 */
[----:B--2---:R-:W-:-:S05]  /*8ade0*/  @P1 FMUL R23, R23, 0.25 ;  /* 0x3e80000017171820 */ /* 0x004fca0000400000 */
[----:B------:R0:W-:Y:S02]  /*8adf0*/  @P1 STL [R1+0x350], R23 ;  /* 0x0003501701001387 */ /* 0x0001e40000100800 */
[----:B0-----:R-:W-:Y:S02]  /*8ae00*/  IMAD.MOV.U32 R23, RZ, RZ, R9 ;  /* 0x000000ffff177224 */ /* 0x001fe400078e0009 */
[----:B------:R-:W2:Y:S01]  /*8ae10*/  LDL R9, [R1+0x364] ;  /* 0x0003640001097983 */ /* 0x000ea20000100800 */
[----:B----4-:R-:W-:-:S05]  /*8ae20*/  @P1 FMUL R8, R8, 0.25 ;  /* 0x3e80000008081820 */ /* 0x010fca0000400000 */
[----:B------:R0:W-:Y:S04]  /*8ae30*/  @P1 STL [R1+0x360], R8 ;  /* 0x0003600801001387 */ /* 0x0001e80000100800 */
[----:B0-----:R-:W4:Y:S01]  /*8ae40*/  LDL.LU R8, [R1+0x1aa8] ;  /* 0x001aa80001087983 */ /* 0x001f220000300800 */
[----:B---3--:R-:W-:Y:S02]  /*8ae50*/  @P1 FMUL R7, R7, 0.25 ;  /* 0x3e80000007071820 */ /* 0x008fe40000400000 */
[----:B--2---:R-:W-:Y:S02]  /*8ae60*/  @P1 FMUL R9, R9, 0.25 ;  /* 0x3e80000009091820 */ /* 0x004fe40000400000 */
[----:B----4-:R-:W-:-:S05]  /*8ae70*/  @P1 FMUL R8, R8, 0.25 ;  /* 0x3e80000008081820 */ /* 0x010fca0000400000 */
[----:B------:R0:W-:Y:S04]  /*8ae80*/  STL [R1+0x1a7c], R8 ;  /* 0x001a7c0801007387 */ /* 0x0001e80000100800 */
[----:B0-----:R-:W2:Y:S01]  /*8ae90*/  LDL R8, [R1+0x360] ;  /* 0x0003600001087983 */ /* 0x001ea20000100800 */
[----:B------:R-:W-:Y:S02]  /*8aea0*/  @P1 STL [R1+0x354], R7 ;  /* 0x0003540701001387 */ /* 0x000fe40000100800 */
[----:B------:R0:W-:Y:S02]  /*8aeb0*/  STL [R1+0x1a8c], R7 ;  /* 0x001a8c0701007387 */ /* 0x0001e40000100800 */
[----:B0-----:R-:W3:Y:S01]  /*8aec0*/  LDL R7, [R1+0x30c] ;  /* 0x00030c0001077983 */ /* 0x001ee20000100800 */
        /* <DEDUP_REMOVED lines=10> */
[----:B------:R0:W-:Y:S02]  /*8af70*/  STL [R1+0x1a9c], R11 ;  /* 0x001a9c0b01007387 */ /* 0x0001e40000100800 */
[----:B----4-:R-:W-:-:S05]  /*8af80*/  @!P0 FMUL R9, R9, 16777216 ;  /* 0x4b80000009098820 */ /* 0x010fca0000400000 */
[----:B------:R1:W-:Y:S01]  /*8af90*/  @!P0 STL [R1+0x2ec], R9 ;  /* 0x0002ec0901008387 */ /* 0x0003e20000100800 */
[----:B0-----:R-:W4:Y:S03]  /*8afa0*/  LDL R11, [R1+0x2f4] ;  /* 0x0002f400010b7983 */ /* 0x001f260000100800 */
[----:B-1----:R-:W2:Y:S04]  /*8afb0*/  LDL R9, [R1+0x304] ;  /* 0x0003040001097983 */ /* 0x002ea80000100800 */
[----:B--2---:R0:W-:Y:S04]  /*8afc0*/  STL [R1+0x1a98], R9 ;  /* 0x001a980901007387 */ /* 0x0041e80000100800 */
[----:B0-----:R-:W2:Y:S01]  /*8afd0*/  LDL R9, [R1+0x2fc] ;  /* 0x0002fc0001097983 */ /* 0x001ea20000100800 */
[----:B----4-:R-:W-:-:S05]  /*8afe0*/  @!P0 FMUL R11, R11, 16777216 ;  /* 0x4b8000000b0b8820 */ /* 0x010fca0000400000 */
[----:B------:R0:W-:Y:S04]  /*8aff0*/  @!P0 STL [R1+0x2f4], R11 ;  /* 0x0002f40b01008387 */ /* 0x0001e80000100800 */
[----:B0-----:R-:W4:Y:S01]  /*8b000*/  LDL.LU R11, [R1+0x1a9c] ;  /* 0x001a9c00010b7983 */ /* 0x001f220000300800 */
[----:B--2---:R-:W-:-:S05]  /*8b010*/  @!P0 FMUL R9, R9, 16777216 ;  /* 0x4b80000009098820 */ /* 0x004fca0000400000 */
[----:B------:R0:W-:Y:S04]  /*8b020*/  @!P0 STL [R1+0x2fc], R9 ;  /* 0x0002fc0901008387 */ /* 0x0001e80000100800 */
[----:B0-----:R-:W2:Y:S01]  /*8b030*/  LDL.LU R9, [R1+0x1a98] ;  /* 0x001a980001097983 */ /* 0x001ea20000300800 */
[----:B------:R-:W-:Y:S02]  /*8b040*/  STL [R1+0x1a94], R18 ;  /* 0x001a941201007387 */ /* 0x000fe40000100800 */
[----:B--2---:R-:W-:-:S05]  /*8b050*/  @!P0 FMUL R9, R9, 16777216 ;  /* 0x4b80000009098820 */ /* 0x004fca0000400000 */
[----:B------:R0:W-:Y:S04]  /*8b060*/  @!P0 STL [R1+0x304], R9 ;  /* 0x0003040901008387 */ /* 0x0001e80000100800 */
[----:B0-----:R-:W2:Y:S01]  /*8b070*/  LDL R9, [R1+0x31c] ;  /* 0x00031c0001097983 */ /* 0x001ea20000100800 */
[----:B---3--:R-:W-:-:S03]  /*8b080*/  MOV R18, R7 ;  /* 0x0000000700127202 */ /* 0x008fc60000000f00 */
[----:B--2---:R0:W-:Y:S02]  /*8b090*/  STL [R1+0x1a90], R9 ;  /* 0x001a900901007387 */ /* 0x0041e40000100800 */
[----:B------:R-:W-:Y:S02]  /*8b0a0*/  @!P0 FMUL R18, R18, 16777216 ;  /* 0x4b80000012128820 */ /* 0x000fe40000400000 */
[----:B------:R-:W2:Y:S01]  /*8b0b0*/  LDL R7, [R1+0x334] ;  /* 0x0003340001077983 */ /* 0x000ea20000100800 */
[----:B0-----:R-:W3:Y:S02]  /*8b0c0*/  LDL R9, [R1+0x314] ;  /* 0x0003140001097983 */ /* 0x001ee40000100800 */
[----:B------:R0:W-:Y:S02]  /*8b0d0*/  @!P0 STL [R1+0x30c], R18 ;  /* 0x00030c1201008387 */ /* 0x0001e40000100800 */
[----:B0-----:R-:W2:Y:S01]  /*8b0e0*/  LDL.LU R18, [R1+0x1a94] ;  /* 0x001a940001127983 */ /* 0x001ea20000300800 */
[----:B---3--:R-:W-:-:S05]  /*8b0f0*/  @!P0 FMUL R9, R9, 16777216 ;  /* 0x4b80000009098820 */ /* 0x008fca0000400000 */
[----:B------:R0:W-:Y:S04]  /*8b100*/  @!P0 STL [R1+0x314], R9 ;  /* 0x0003140901008387 */ /* 0x0001e80000100800 */
[----:B0-----:R-:W3:Y:S01]  /*8b110*/  LDL.LU R9, [R1+0x1a90] ;  /* 0x001a900001097983 */ /* 0x001ee20000300800 */
[----:B--2---:R-:W-:-:S05]  /*8b120*/  @!P0 FMUL R7, R7, 16777216 ;  /* 0x4b80000007078820 */ /* 0x004fca0000400000 */
[----:B------:R0:W-:Y:S04]  /*8b130*/  @!P0 STL [R1+0x334], R7 ;  /* 0x0003340701008387 */ /* 0x0001e80000100800 */
[----:B0-----:R-:W2:Y:S01]  /*8b140*/  LDL R7, [R1+0x33c] ;  /* 0x00033c0001077983 */ /* 0x001ea20000100800 */
[----:B---3--:R-:W-:-:S05]  /*8b150*/  @!P0 FMUL R9, R9, 16777216 ;  /* 0x4b80000009098820 */ /* 0x008fca0000400000 */
[----:B------:R0:W-:Y:S02]  /*8b160*/  @!P0 STL [R1+0x31c], R9 ;  /* 0x00031c0901008387 */ /* 0x0001e40000100800 */
[----:B0-----:R-:W-:Y:S01]  /*8b170*/  MOV R9, R6 ;  /* 0x0000000600097202 */ /* 0x001fe20000000f00 */
[----:B------:R-:W-:Y:S02]  /*8b180*/  MOV R6, R5 ;  /* 0x0000000500067202 */ /* 0x000fe40000000f00 */
[----:B------:R-:W-:Y:S01]  /*8b190*/  IMAD.MOV.U32 R5, RZ, RZ, R4 ;  /* 0x000000ffff057224 */ /* 0x000fe200078e0004 */
[----:B------:R-:W-:Y:S01]  /*8b1a0*/  MOV R4, R0 ;  /* 0x0000000000047202 */ /* 0x000fe20000000f00 */
[----:B------:R-:W-:Y:S01]  /*8b1b0*/  MOV R0, R27 ;  /* 0x0000001b00007202 */ /* 0x000fe20000000f00 */
[----:B------:R-:W-:Y:S02]  /*8b1c0*/  MOV R27, R10 ;  /* 0x0000000a001b7202 */ /* 0x000fe40000000f00 */
[----:B------:R-:W3:Y:S01]  /*8b1d0*/  LDL R10, [R1+0x35c] ;  /* 0x00035c00010a7983 */ /* 0x000ee20000100800 */
[----:B--2---:R-:W-:-:S03]  /*8b1e0*/  @!P0 FMUL R7, R7, 16777216 ;  /* 0x4b80000007078820 */ /* 0x004fc60000400000 */
[----:B---3--:R0:W-:Y:S04]  /*8b1f0*/  STL [R1+0x1a68], R10 ;  /* 0x001a680a01007387 */ /* 0x0081e80000100800 */
[----:B0-----:R-:W2:Y:S01]  /*8b200*/  LDL R10, [R1+0x344] ;  /* 0x00034400010a7983 */ /* 0x001ea20000100800 */
[----:B------:R0:W-:Y:S03]  /*8b210*/  @!P0 STL [R1+0x33c], R7 ;  /* 0x00033c0701008387 */ /* 0x0001e60000100800 */
[----:B0-----:R-:W3:Y:S01]  /*8b220*/  LDL.LU R7, [R1+0x1a8c] ;  /* 0x001a8c0001077983 */ /* 0x001ee20000300800 */
[----:B------:R2:W-:Y:S02]  /*8b230*/  STL [R1+0x1a88], R8 ;  /* 0x001a880801007387 */ /* 0x0005e40000100800 */
[----:B--2---:R-:W-:Y:S01]  /*8b240*/  IMAD.MOV.U32 R8, RZ, RZ, R10 ;  /* 0x000000ffff087224 */ /* 0x004fe200078e000a */
[----:B------:R-:W-:-:S02]  /*8b250*/  MOV R10, R9 ;  /* 0x00000009000a7202 */ /* 0x000fc40000000f00 */
[----:B---3--:R-:W-:Y:S01]  /*8b260*/  MOV R9, R7 ;  /* 0x0000000700097202 */ /* 0x008fe20000000f00 */
[----:B------:R-:W-:Y:S02]  /*8b270*/  MOV R7, R6 ;  /* 0x0000000600077202 */ /* 0x000fe40000000f00 */
[----:B------:R-:W-:Y:S02]  /*8b280*/  IMAD.MOV.U32 R6, RZ, RZ, R5 ;  /* 0x000000ffff067224 */ /* 0x000fe400078e0005 */
[----:B------:R-:W2:Y:S04]  /*8b290*/  LDL.LU R5, [R1+0x374] ;  /* 0x0003740001057983 */ /* 0x000ea80000300800 */
[----:B--2---:R0:W-:Y:S04]  /*8b2a0*/  STL [R1+0x1a64], R5 ;  /* 0x001a640501007387 */ /* 0x0041e80000100800 */
[----:B0-----:R-:W2:Y:S01]  /*8b2b0*/  LDL R5, [R1+0x350] ;  /* 0x0003500001057983 */ /* 0x001ea20000100800 */
[----:B------:R-:W-:-:S03]  /*8b2c0*/  @!P0 FMUL R8, R8, 16777216 ;  /* 0x4b80000008088820 */ /* 0x000fc60000400000 */
[----:B--2---:R0:W-:Y:S04]  /*8b2d0*/  STL [R1+0x1a84], R5 ;  /* 0x001a840501007387 */ /* 0x0041e80000100800 */
[----:B0-----:R-:W2:Y:S01]  /*8b2e0*/  LDL R5, [R1+0x348] ;  /* 0x0003480001057983 */ /* 0x001ea20000100800 */
[----:B------:R0:W-:Y:S03]  /*8b2f0*/  @!P0 STL [R1+0x344], R8 ;  /* 0x0003440801008387 */ /* 0x0001e60000100800 */
[----:B0-----:R-:W3:Y:S01]  /*8b300*/  LDL.LU R8, [R1+0x1a88] ;  /* 0x001a880001087983 */ /* 0x001ee20000300800 */
[----:B--2---:R-:W-:-:S05]  /*8b310*/  @!P0 FMUL R5, R5, 16777216 ;  /* 0x4b80000005058820 */ /* 0x004fca0000400000 */
[----:B------:R0:W-:Y:S04]  /*8b320*/  @!P0 STL [R1+0x348], R5 ;  /* 0x0003480501008387 */ /* 0x0001e80000100800 */
[----:B0-----:R-:W2:Y:S01]  /*8b330*/  LDL.LU R5, [R1+0x1a84] ;  /* 0x001a840001057983 */ /* 0x001ea20000300800 */
[----:B------:R-:W-:Y:S02]  /*8b340*/  @!P0 FMUL R9, R9, 16777216 ;  /* 0x4b80000009098820 */ /* 0x000fe40000400000 */
[----:B---3--:R-:W-:Y:S02]  /*8b350*/  @!P0 FMUL R8, R8, 16777216 ;  /* 0x4b80000008088820 */ /* 0x008fe40000400000 */
[----:B--2---:R-:W-:-:S05]  /*8b360*/  @!P0 FMUL R5, R5, 16777216 ;  /* 0x4b80000005058820 */ /* 0x004fca0000400000 */
[----:B------:R0:W-:Y:S04]  /*8b370*/  @!P0 STL [R1+0x350], R5 ;  /* 0x0003500501008387 */ /* 0x0001e80000100800 */
[----:B0-----:R-:W2:Y:S01]  /*8b380*/  LDL R5, [R1+0x364] ;  /* 0x0003640001057983 */ /* 0x001ea20000100800 */
[----:B------:R0:W-:Y:S03]  /*8b390*/  @!P0 STL [R1+0x354], R9 ;  /* 0x0003540901008387 */ /* 0x0001e60000100800 */
[----:B0-----:R-:W3:Y:S01]  /*8b3a0*/  LDL.LU R9, [R1+0x1a80] ;  /* 0x001a800001097983 */ /* 0x001ee20000300800 */
[----:B------:R0:W-:Y:S03]  /*8b3b0*/  @!P0 STL [R1+0x360], R8 ;  /* 0x0003600801008387 */ /* 0x0001e60000100800 */
[----:B0-----:R-:W3:Y:S01]  /*8b3c0*/  LDL.LU R8, [R1+0x1a7c] ;  /* 0x001a7c0001087983 */ /* 0x001ee20000300800 */
[----:B--2---:R-:W-:-:S02]  /*8b3d0*/  @!P0 FMUL R5, R5, 16777216 ;  /* 0x4b80000005058820 */ /* 0x004fc40000400000 */
[----:B---3--:R-:W-:-:S05]  /*8b3e0*/  @!P0 FMUL R8, R8, 16777216 ;  /* 0x4b80000008088820 */ /* 0x008fca0000400000 */
[----:B------:R0:W-:Y:S02]  /*8b3f0*/  STL [R1+0x187c], R8 ;  /* 0x00187c0801007387 */ /* 0x0001e40000100800 */
[----:B0-----:R-:W-:-:S05]  /*8b400*/  MOV R8, R10 ;  /* 0x0000000a00087202 */ /* 0x001fca0000000f00 */
[----:B------:R0:W-:Y:S01]  /*8b410*/  STL [R1+0x1a20], R8 ;  /* 0x001a200801007387 */ /* 0x0001e20000100800 */
[----:B------:R1:W-:Y:S03]  /*8b420*/  @!P0 STL [R1+0x364], R5 ;  /* 0x0003640501008387 */ /* 0x0003e60000100800 */
[----:B0-----:R-:W2:Y:S04]  /*8b430*/  LDL R8, [R1+0x308] ;  /* 0x0003080001087983 */ /* 0x001ea80000100800 */
[----:B-1----:R-:W3:Y:S01]  /*8b440*/  LDL R5, [R1+0x310] ;  /* 0x0003100001057983 */ /* 0x002ee20000100800 */
[----:B------:R0:W-:Y:S03]  /*8b450*/  STL [R1+0x1a24], R7 ;  /* 0x001a240701007387 */ /* 0x0001e60000100800 */
[----:B0-----:R-:W2:Y:S01]  /*8b460*/  LDL.LU R7, [R1+0x370] ;  /* 0x0003700001077983 */ /* 0x001ea20000300800 */
[----:B------:R-:W-:Y:S01]  /*8b470*/  MOV R10, R27 ;  /* 0x0000001b000a7202 */ /* 0x000fe20000000f00 */
[----:B------:R-:W-:-:S02]  /*8b480*/  MOV R27, R24 ;  /* 0x00000018001b7202 */ /* 0x000fc40000000f00 */
[----:B------:R-:W-:Y:S01]  /*8b490*/  IMAD.MOV.U32 R24, RZ, RZ, R12 ;  /* 0x000000ffff187224 */ /* 0x000fe200078e000c */
[----:B--2---:R0:W-:Y:S04]  /*8b4a0*/  STL [R1+0x1a6c], R7 ;  /* 0x001a6c0701007387 */ /* 0x0041e80000100800 */
[----:B0-----:R-:W2:Y:S01]  /*8b4b0*/  LDL R7, [R1+0x300] ;  /* 0x0003000001077983 */ /* 0x001ea20000100800 */
[----:B------:R-:W2:Y:S03]  /*8b4c0*/  LDL.LU R12, [R1+0x378] ;  /* 0x00037800010c7983 */ /* 0x000ea60000300800 */
[----:B--2---:R0:W-:Y:S04]  /*8b4d0*/  STL [R1+0x1a34], R12 ;  /* 0x001a340c01007387 */ /* 0x0041e80000100800 */
[----:B0-----:R-:W2:Y:S01]  /*8b4e0*/  LDL.LU R12, [R1+0x36c] ;  /* 0x00036c00010c7983 */ /* 0x001ea20000300800 */
[----:B------:R-:W-:-:S03]  /*8b4f0*/  FSETP.GEU.AND P0, PT, |R9|, 1.175494350822287508e-38, PT ;  /* 0x008000000900780b */ /* 0x000fc60003f0e200 */
[----:B--2---:R0:W-:Y:S04]  /*8b500*/  STL [R1+0x1a70], R12 ;  /* 0x001a700c01007387 */ /* 0x0041e80000100800 */
[----:B0-----:R-:W2:Y:S01]  /*8b510*/  LDL R12, [R1+0x2f8] ;  /* 0x0002f800010c7983 */ /* 0x001ea20000100800 */
[----:B------:R0:W-:Y:S03]  /*8b520*/  STL [R1+0x1a74], R9 ;  /* 0x001a740901007387 */ /* 0x0001e60000100800 */
[----:B0-----:R-:W4:Y:S01]  /*8b530*/  LDL R9, [R1+0x2f0] ;  /* 0x0002f00001097983 */ /* 0x001f220000100800 */
[----:B------:R-:W-:Y:S02]  /*8b540*/  @P1 FMUL R7, R7, 0.25 ;  /* 0x3e80000007071820 */ /* 0x000fe40000400000 */
[----:B---3--:R-:W-:-:S02]  /*8b550*/  @P1 FMUL R5, R5, 0.25 ;  /* 0x3e80000005051820 */ /* 0x008fc40000400000 */
[----:B------:R-:W-:Y:S02]  /*8b560*/  @P1 FMUL R8, R8, 0.25 ;  /* 0x3e80000008081820 */ /* 0x000fe40000400000 */
[----:B--2---:R-:W-:Y:S02]  /*8b570*/  @P1 FMUL R12, R12, 0.25 ;  /* 0x3e8000000c0c1820 */ /* 0x004fe40000400000 */
[----:B----4-:R-:W-:-:S05]  /*8b580*/  @P1 FMUL R9, R9, 0.25 ;  /* 0x3e80000009091820 */ /* 0x010fca0000400000 */
[----:B------:R-:W-:Y:S01]  /*8b590*/  @P1 STL [R1+0x2f0], R9 ;  /* 0x0002f00901001387 */ /* 0x000fe20000100800 */
[----:B------:R-:W-:Y:S02]  /*8b5a0*/  @P1 STL [R1+0x2f8], R12 ;  /* 0x0002f80c01001387 */ /* 0x000fe40000100800 */
[----:B------:R-:W-:Y:S02]  /*8b5b0*/  @P1 STL [R1+0x300], R7 ;  /* 0x0003000701001387 */ /* 0x000fe40000100800 */
[----:B------:R0:W-:Y:S02]  /*8b5c0*/  @P1 STL [R1+0x310], R5 ;  /* 0x0003100501001387 */ /* 0x0001e40000100800 */
[----:B0-----:R-:W2:Y:S01]  /*8b5d0*/  LDL R5, [R1+0x318] ;  /* 0x0003180001057983 */ /* 0x001ea20000100800 */
[----:B------:R0:W-:Y:S02]  /*8b5e0*/  @P1 STL [R1+0x308], R8 ;  /* 0x0003080801001387 */ /* 0x0001e40000100800 */
[----:B------:R-:W3:Y:S02]  /*8b5f0*/  LDL R9, [R1+0x338] ;  /* 0x0003380001097983 */ /* 0x000ee40000100800 */
[----:B---3--:R1:W-:Y:S01]  /*8b600*/  STL [R1+0x1a78], R9 ;  /* 0x001a780901007387 */ /* 0x0083e20000100800 */
[----:B--2---:R-:W-:Y:S01]  /*8b610*/  @P1 FMUL R5, R5, 0.25 ;  /* 0x3e80000005051820 */ /* 0x004fe20000400000 */
[----:B0-----:R-:W-:Y:S01]  /*8b620*/  MOV R8, R10 ;  /* 0x0000000a00087202 */ /* 0x001fe20000000f00 */
[----:B------:R-:W2:Y:S01]  /*8b630*/  LDL R12, [R1+0x340] ;  /* 0x00034000010c7983 */ /* 0x000ea20000100800 */
[----:B------:R-:W3:Y:S04]  /*8b640*/  LDL R7, [R1+0x34c] ;  /* 0x00034c0001077983 */ /* 0x000ee80000100800 */
[----:B------:R-:W4:Y:S04]  /*8b650*/  LDL R10, [R1+0x358] ;  /* 0x00035800010a7983 */ /* 0x000f280000100800 */
[----:B-1----:R-:W2:Y:S01]  /*8b660*/  LDL R9, [R1+0x330] ;  /* 0x0003300001097983 */ /* 0x002ea20000100800 */
[----:B------:R0:W-:Y:S03]  /*8b670*/  @P1 STL [R1+0x318], R5 ;  /* 0x0003180501001387 */ /* 0x0001e60000100800 */
[----:B0-----:R-:W3:Y:S01]  /*8b680*/  LDL R5, [R1+0x368] ;  /* 0x0003680001057983 */ /* 0x001ee20000100800 */
        /* <DEDUP_REMOVED lines=11> */
[----:B------:R0:W-:Y:S03]  /*8b740*/  @P1 STL [R1+0x34c], R7 ;  /* 0x00034c0701001387 */ /* 0x0001e60000100800 */
[----:B0-----:R-:W4:Y:S01]  /*8b750*/  LDL.LU R7, [R1+0x1a6c] ;  /* 0x001a6c0001077983 */ /* 0x001f220000300800 */
[----:B------:R0:W-:Y:S03]  /*8b760*/  @P1 STL [R1+0x358], R10 ;  /* 0x0003580a01001387 */ /* 0x0001e60000100800 */
[----:B0-----:R-:W2:Y:S01]  /*8b770*/  LDL.LU R10, [R1+0x1a68] ;  /* 0x001a6800010a7983 */ /* 0x001ea20000300800 */
[----:B------:R-:W-:-:S05]  /*8b780*/  @P1 FMUL R5, R5, 0.25 ;  /* 0x3e80000005051820 */ /* 0x000fca0000400000 */
[----:B------:R0:W-:Y:S04]  /*8b790*/  @P1 STL [R1+0x368], R5 ;  /* 0x0003680501001387 */ /* 0x0001e80000100800 */
[----:B0-----:R-:W4:Y:S01]  /*8b7a0*/  LDL.LU R5, [R1+0x1a64] ;  /* 0x001a640001057983 */ /* 0x001f220000300800 */
[----:B------:R0:W-:Y:S02]  /*8b7b0*/  STL [R1+0x1a5c], R6 ;  /* 0x001a5c0601007387 */ /* 0x0001e40000100800 */
[----:B---3--:R-:W-:Y:S02]  /*8b7c0*/  @P1 FMUL R12, R12, 0.25 ;  /* 0x3e8000000c0c1820 */ /* 0x008fe40000400000 */
[----:B--2---:R-:W-:-:S05]  /*8b7d0*/  @P1 FMUL R10, R10, 0.25 ;  /* 0x3e8000000a0a1820 */ /* 0x004fca0000400000 */
[----:B------:R-:W-:Y:S01]  /*8b7e0*/  @P1 STL [R1+0x35c], R10 ;  /* 0x00035c0a01001387 */ /* 0x000fe20000100800 */
[----:B0-----:R-:W2:Y:S02]  /*8b7f0*/  LDL R6, [R1+0x2f0] ;  /* 0x0002f00001067983 */ /* 0x001ea40000100800 */
[----:B------:R0:W-:Y:S02]  /*8b800*/  STL [R1+0x1a38], R12 ;  /* 0x001a380c01007387 */ /* 0x0001e40000100800 */
[----:B0-----:R-:W-:Y:S02]  /*8b810*/  MOV R12, R10 ;  /* 0x0000000a000c7202 */ /* 0x001fe40000000f00 */
[----:B------:R-:W3:Y:S01]  /*8b820*/  LDL.LU R10, [R1+0x1a60] ;  /* 0x001a6000010a7983 */ /* 0x000ee20000300800 */
[----:B----4-:R-:W-:Y:S02]  /*8b830*/  @P1 FMUL R7, R7, 0.25 ;  /* 0x3e80000007071820 */ /* 0x010fe40000400000 */
[----:B------:R-:W-:-:S02]  /*8b840*/  @P1 FMUL R9, R9, 0.25 ;  /* 0x3e80000009091820 */ /* 0x000fc40000400000 */
[----:B------:R-:W-:Y:S01]  /*8b850*/  @P1 FMUL R5, R5, 0.25 ;  /* 0x3e80000005051820 */ /* 0x000fe20000400000 */
[----:B------:R0:W-:Y:S04]  /*8b860*/  STL [R1+0x1a3c], R7 ;  /* 0x001a3c0701007387 */ /* 0x0001e80000100800 */
[----:B0-----:R-:W4:Y:S01]  /*8b870*/  LDL R7, [R1+0x358] ;  /* 0x0003580001077983 */ /* 0x001f220000100800 */
[----:B------:R0:W-:Y:S03]  /*8b880*/  STL [R1+0x1a40], R9 ;  /* 0x001a400901007387 */ /* 0x0001e60000100800 */
[----:B0-----:R-:W4:Y:S01]  /*8b890*/  LDL R9, [R1+0x340] ;  /* 0x0003400001097983 */ /* 0x001f220000100800 */
[----:B------:R0:W-:Y:S03]  /*8b8a0*/  STL [R1+0x1a44], R5 ;  /* 0x001a440501007387 */ /* 0x0001e60000100800 */
[----:B0-----:R-:W4:Y:S01]  /*8b8b0*/  LDL R5, [R1+0x318] ;  /* 0x0003180001057983 */ /* 0x001f220000100800 */
[----:B--2---:R-:W-:Y:S01]  /*8b8c0*/  @!P0 FMUL R6, R6, 16777216 ;  /* 0x4b80000006068820 */ /* 0x004fe20000400000 */
[----:B---3--:R-:W-:-:S02]  /*8b8d0*/  FSETP.GT.AND P1, PT, |R10|, 8.50705917302346158658e+37, PT ;  /* 0x7e8000000a00780b */ /* 0x008fc40003f24200 */
[----:B------:R0:W-:Y:S04]  /*8b8e0*/  STL [R1+0x1a48], R10 ;  /* 0x001a480a01007387 */ /* 0x0001e80000100800 */
[----:B0-----:R-:W2:Y:S01]  /*8b8f0*/  LDL R10, [R1+0x330] ;  /* 0x00033000010a7983 */ /* 0x001ea20000100800 */
[----:B------:R0:W-:Y:S03]  /*8b900*/  @!P0 STL [R1+0x2f0], R6 ;  /* 0x0002f00601008387 */ /* 0x0001e60000100800 */
[----:B0-----:R-:W3:Y:S04]  /*8b910*/  LDL.LU R6, [R1+0x1a5c] ;  /* 0x001a5c0001067983 */ /* 0x001ee80000300800 */
[----:B---3--:R0:W-:Y:S04]  /*8b920*/  STL [R1+0x1a1c], R6 ;  /* 0x001a1c0601007387 */ /* 0x0081e80000100800 */
[----:B0-----:R-:W3:Y:S02]  /*8b930*/  LDL R6, [R1+0x2f8] ;  /* 0x0002f80001067983 */ /* 0x001ee40000100800 */
[----:B---3--:R-:W-:-:S05]  /*8b940*/  @!P0 FMUL R6, R6, 16777216 ;  /* 0x4b80000006068820 */ /* 0x008fca0000400000 */
[----:B------:R2:W-:Y:S02]  /*8b950*/  @!P0 STL [R1+0x2f8], R6 ;  /* 0x0002f80601008387 */ /* 0x0005e40000100800 */
[----:B--2---:R-:W-:-:S05]  /*8b960*/  MOV R6, R10 ;  /* 0x0000000a00067202 */ /* 0x004fca0000000f00 */
[----:B------:R0:W-:Y:S04]  /*8b970*/  STL [R1+0x1a54], R6 ;  /* 0x001a540601007387 */ /* 0x0001e80000100800 */
[----:B0-----:R-:W2:Y:S04]  /*8b980*/  LDL R6, [R1+0x308] ;  /* 0x0003080001067983 */ /* 0x001ea80000100800 */
[----:B--2---:R0:W-:Y:S01]  /*8b990*/  STL [R1+0x1a58], R6 ;  /* 0x001a580601007387 */ /* 0x0041e20000100800 */
[----:B------:R-:W2:Y:S03]  /*8b9a0*/  LDL R10, [R1+0x310] ;  /* 0x00031000010a7983 */ /* 0x000ea60000100800 */
[----:B0-----:R-:W3:Y:S02]  /*8b9b0*/  LDL R6, [R1+0x300] ;  /* 0x0003000001067983 */ /* 0x001ee40000100800 */
[----:B---3--:R-:W-:-:S05]  /*8b9c0*/  @!P0 FMUL R6, R6, 16777216 ;  /* 0x4b80000006068820 */ /* 0x008fca0000400000 */
[----:B------:R0:W-:Y:S04]  /*8b9d0*/  @!P0 STL [R1+0x300], R6 ;  /* 0x0003000601008387 */ /* 0x0001e80000100800 */
[----:B0-----:R-:W3:Y:S01]  /*8b9e0*/  LDL.LU R6, [R1+0x1a58] ;  /* 0x001a580001067983 */ /* 0x001ee20000300800 */
[----:B--2---:R-:W-:Y:S02]  /*8b9f0*/  @!P0 FMUL R10, R10, 16777216 ;  /* 0x4b8000000a0a8820 */ /* 0x004fe40000400000 */
[----:B---3--:R-:W-:-:S05]  /*8ba00*/  @!P0 FMUL R6, R6, 16777216 ;  /* 0x4b80000006068820 */ /* 0x008fca0000400000 */
[----:B------:R0:W-:Y:S04]  /*8ba10*/  @!P0 STL [R1+0x308], R6 ;  /* 0x0003080601008387 */ /* 0x0001e80000100800 */
[----:B0-----:R-:W2:Y:S01]  /*8ba20*/  LDL.LU R6, [R1+0x1a54] ;  /* 0x001a540001067983 */ /* 0x001ea20000300800 */
[----:B------:R0:W-:Y:S03]  /*8ba30*/  @!P0 STL [R1+0x310], R10 ;  /* 0x0003100a01008387 */ /* 0x0001e60000100800 */
[----:B0-----:R-:W3:Y:S04]  /*8ba40*/  LDL R10, [R1+0x338] ;  /* 0x00033800010a7983 */ /* 0x001ee80000100800 */
[----:B---3--:R2:W-:Y:S02]  /*8ba50*/  STL [R1+0x1a4c], R10 ;  /* 0x001a4c0a01007387 */ /* 0x0085e40000100800 */
[----:B--2---:R-:W-:-:S05]  /*8ba60*/  IMAD.MOV.U32 R10, RZ, RZ, R6 ;  /* 0x000000ffff0a7224 */ /* 0x004fca00078e0006 */
[----:B------:R4:W-:Y:S01]  /*8ba70*/  STL [R1+0x1a50], R10 ;  /* 0x001a500a01007387 */ /* 0x0009e20000100800 */
[----:B------:R-:W2:Y:S01]  /*8ba80*/  LDL R6, [R1+0x368] ;  /* 0x0003680001067983 */ /* 0x000ea20000100800 */
[----:B----4-:R-:W-:Y:S01]  /*8ba90*/  MOV R10, R5 ;  /* 0x00000005000a7202 */ /* 0x010fe20000000f00 */
[----:B------:R-:W-:Y:S02]  /*8baa0*/  MOV R5, R9 ;  /* 0x0000000900057202 */ /* 0x000fe40000000f00 */
[----:B------:R-:W3:Y:S02]  /*8bab0*/  LDL R9, [R1+0x34c] ;  /* 0x00034c0001097983 */ /* 0x000ee40000100800 */
[----:B------:R-:W-:-:S05]  /*8bac0*/  @!P0 FMUL R10, R10, 16777216 ;  /* 0x4b8000000a0a8820 */ /* 0x000fca0000400000 */
[----:B------:R0:W-:Y:S04]  /*8bad0*/  @!P0 STL [R1+0x318], R10 ;  /* 0x0003180a01008387 */ /* 0x0001e80000100800 */
[----:B0-----:R-:W4:Y:S02]  /*8bae0*/  LDL.LU R10, [R1+0x1a50] ;  /* 0x001a5000010a7983 */ /* 0x001f240000300800 */
[----:B----4-:R-:W-:-:S05]  /*8baf0*/  @!P0 FMUL R10, R10, 16777216 ;  /* 0x4b8000000a0a8820 */ /* 0x010fca0000400000 */
[----:B------:R0:W-:Y:S04]  /*8bb00*/  @!P0 STL [R1+0x330], R10 ;  /* 0x0003300a01008387 */ /* 0x0001e80000100800 */
[----:B0-----:R-:W4:Y:S01]  /*8bb10*/  LDL.LU R10, [R1+0x1a4c] ;  /* 0x001a4c00010a7983 */ /* 0x001f220000300800 */
[----:B------:R-:W-:Y:S02]  /*8bb20*/  @!P0 FMUL R5, R5, 16777216 ;  /* 0x4b80000005058820 */ /* 0x000fe40000400000 */
[----:B---3--:R-:W-:Y:S02]  /*8bb30*/  @!P0 FMUL R9, R9, 16777216 ;  /* 0x4b80000009098820 */ /* 0x008fe40000400000 */
[----:B------:R-:W-:Y:S02]  /*8bb40*/  @!P0 FMUL R7, R7, 16777216 ;  /* 0x4b80000007078820 */ /* 0x000fe40000400000 */
[----:B------:R-:W-:-:S02]  /*8bb50*/  @!P0 FMUL R12, R12, 16777216 ;  /* 0x4b8000000c0c8820 */ /* 0x000fc40000400000 */
[----:B----4-:R-:W-:-:S05]  /*8bb60*/  @!P0 FMUL R10, R10, 16777216 ;  /* 0x4b8000000a0a8820 */ /* 0x010fca0000400000 */
[----:B------:R0:W-:Y:S04]  /*8bb70*/  @!P0 STL [R1+0x338], R10 ;  /* 0x0003380a01008387 */ /* 0x0001e80000100800 */
[----:B0-----:R-:W3:Y:S01]  /*8bb80*/  LDL.LU R10, [R1+0x1a48] ;  /* 0x001a4800010a7983 */ /* 0x001ee20000300800 */
[----:B------:R0:W-:Y:S03]  /*8bb90*/  @!P0 STL [R1+0x340], R5 ;  /* 0x0003400501008387 */ /* 0x0001e60000100800 */
[----:B0-----:R-:W4:Y:S01]  /*8bba0*/  LDL.LU R5, [R1+0x1a44] ;  /* 0x001a440001057983 */ /* 0x001f220000300800 */
[----:B------:R0:W-:Y:S03]  /*8bbb0*/  @!P0 STL [R1+0x34c], R9 ;  /* 0x00034c0901008387 */ /* 0x0001e60000100800 */
[----:B0-----:R-:W3:Y:S01]  /*8bbc0*/  LDL.LU R9, [R1+0x1a40] ;  /* 0x001a400001097983 */ /* 0x001ee20000300800 */
[----:B------:R0:W-:Y:S03]  /*8bbd0*/  @!P0 STL [R1+0x358], R7 ;  /* 0x0003580701008387 */ /* 0x0001e60000100800 */
[----:B0-----:R-:W3:Y:S01]  /*8bbe0*/  LDL.LU R7, [R1+0x1a3c] ;  /* 0x001a3c0001077983 */ /* 0x001ee20000300800 */
[----:B------:R0:W-:Y:S03]  /*8bbf0*/  @!P0 STL [R1+0x35c], R12 ;  /* 0x00035c0c01008387 */ /* 0x0001e60000100800 */
[----:B0-----:R-:W3:Y:S01]  /*8bc00*/  LDL.LU R12, [R1+0x1a38] ;  /* 0x001a3800010c7983 */ /* 0x001ee20000300800 */
[----:B--2---:R-:W-:-:S02]  /*8bc10*/  @!P0 FMUL R6, R6, 16777216 ;  /* 0x4b80000006068820 */ /* 0x004fc40000400000 */
[----:B----4-:R-:W-:Y:S02]  /*8bc20*/  @!P0 FMUL R5, R5, 16777216 ;  /* 0x4b80000005058820 */ /* 0x010fe40000400000 */
[----:B---3--:R-:W-:Y:S02]  /*8bc30*/  @!P0 FMUL R9, R9, 16777216 ;  /* 0x4b80000009098820 */ /* 0x008fe40000400000 */
[----:B------:R-:W-:Y:S02]  /*8bc40*/  @!P0 FMUL R7, R7, 16777216 ;  /* 0x4b80000007078820 */ /* 0x000fe40000400000 */
[----:B------:R-:W-:-:S05]  /*8bc50*/  @!P0 FMUL R12, R12, 16777216 ;  /* 0x4b8000000c0c8820 */ /* 0x000fca0000400000 */
[----:B------:R0:W-:Y:S04]  /*8bc60*/  STL [R1+0x36c], R12 ;  /* 0x00036c0c01007387 */ /* 0x0001e80000100800 */
[----:B0-----:R-:W2:Y:S01]  /*8bc70*/  LDL.LU R12, [R1+0x1a34] ;  /* 0x001a3400010c7983 */ /* 0x001ea20000300800 */
[----:B------:R-:W-:Y:S02]  /*8bc80*/  @!P0 STL [R1+0x368], R6 ;  /* 0x0003680601008387 */ /* 0x000fe40000100800 */
[----:B------:R0:W-:Y:S02]  /*8bc90*/  STL [R1+0x1880], R9 ;  /* 0x0018800901007387 */ /* 0x0001e40000100800 */
[----:B------:R-:W-:Y:S01]  /*8bca0*/  STL [R1+0x370], R7 ;  /* 0x0003700701007387 */ /* 0x000fe20000100800 */
[----:B0-----:R-:W-:-:S05]  /*8bcb0*/  MOV R9, R8 ;  /* 0x0000000800097202 */ /* 0x001fca0000000f00 */
[----:B------:R0:W-:Y:S01]  /*8bcc0*/  STL [R1+0x1a28], R9 ;  /* 0x001a280901007387 */ /* 0x0001e20000100800 */
[----:B------:R-:W-:Y:S03]  /*8bcd0*/  STL [R1+0x374], R5 ;  /* 0x0003740501007387 */ /* 0x000fe60000100800 */
[----:B0-----:R-:W3:Y:S04]  /*8bce0*/  LDL R9, [R1+0x384] ;  /* 0x0003840001097983 */ /* 0x001ee80000100800 */
[----:B---3--:R0:W-:Y:S04]  /*8bcf0*/  STL [R1+0x1a2c], R9 ;  /* 0x001a2c0901007387 */ /* 0x0081e80000100800 */
[----:B0-----:R-:W3:Y:S04]  /*8bd00*/  LDL R9, [R1+0x380] ;  /* 0x0003800001097983 */ /* 0x001ee80000100800 */
[----:B---3--:R0:W-:Y:S01]  /*8bd10*/  STL [R1+0x1a30], R9 ;  /* 0x001a300901007387 */ /* 0x0081e20000100800 */
[----:B------:R-:W3:Y:S02]  /*8bd20*/  LDL R7, [R1+0x388] ;  /* 0x0003880001077983 */ /* 0x000ee40000100800 */
[----:B------:R-:W4:Y:S02]  /*8bd30*/  LDL R8, [R1+0x38c] ;  /* 0x00038c0001087983 */ /* 0x000f240000100800 */
[----:B------:R-:W2:Y:S01]  /*8bd40*/  LDL R6, [R1+0x3a4] ;  /* 0x0003a40001067983 */ /* 0x000ea20000100800 */
[----:B------:R-:W2:Y:S04]  /*8bd50*/  LDL R5, [R1+0x3ac] ;  /* 0x0003ac0001057983 */ /* 0x000ea80000100800 */
[----:B0-----:R-:W2:Y:S02]  /*8bd60*/  LDL R9, [R1+0x37c] ;  /* 0x00037c0001097983 */ /* 0x001ea40000100800 */
[----:B--2---:R-:W-:-:S05]  /*8bd70*/  @P1 FMUL R9, R9, 0.25 ;  /* 0x3e80000009091820 */ /* 0x004fca0000400000 */
[----:B------:R0:W-:Y:S04]  /*8bd80*/  @P1 STL [R1+0x37c], R9 ;  /* 0x00037c0901001387 */ /* 0x0001e80000100800 */
[----:B0-----:R-:W2:Y:S02]  /*8bd90*/  LDL.LU R9, [R1+0x1a30] ;  /* 0x001a300001097983 */ /* 0x001ea40000300800 */
[----:B--2---:R-:W-:-:S05]  /*8bda0*/  @P1 FMUL R9, R9, 0.25 ;  /* 0x3e80000009091820 */ /* 0x004fca0000400000 */
[----:B------:R0:W-:Y:S04]  /*8bdb0*/  @P1 STL [R1+0x380], R9 ;  /* 0x0003800901001387 */ /* 0x0001e80000100800 */
[----:B0-----:R-:W2:Y:S01]  /*8bdc0*/  LDL.LU R9, [R1+0x1a2c] ;  /* 0x001a2c0001097983 */ /* 0x001ea20000300800 */
        /* <DEDUP_REMOVED lines=9> */
[----:B------:R-:W-:-:S02]  /*8be60*/  @P1 FMUL R6, R6, 0.25 ;  /* 0x3e80000006061820 */ /* 0x000fc40000400000 */
[----:B------:R-:W-:-:S03]  /*8be70*/  @P1 FMUL R5, R5, 0.25 ;  /* 0x3e80000005051820 */ /* 0x000fc60000400000 */
[----:B------:R0:W-:Y:S04]  /*8be80*/  @P1 STL [R1+0x3a4], R6 ;  /* 0x0003a40601001387 */ /* 0x0001e80000100800 */
[----:B0-----:R-:W2:Y:S01]  /*8be90*/  LDL.LU R6, [R1+0x1a1c] ;  /* 0x001a1c0001067983 */ /* 0x001ea20000300800 */
[----:B------:R0:W-:Y:S02]  /*8bea0*/  @P1 STL [R1+0x3ac], R5 ;  /* 0x0003ac0501001387 */ /* 0x0001e40000100800 */
[----:B0-----:R-:W-:Y:S01]  /*8beb0*/  IMAD.MOV.U32 R5, RZ, RZ, R4 ;  /* 0x000000ffff057224 */ /* 0x001fe200078e0004 */
[----:B------:R-:W-:Y:S01]  /*8bec0*/  MOV R4, R2 ;  /* 0x0000000200047202 */ /* 0x000fe20000000f00 */
[----:B------:R-:W-:Y:S01]  /*8bed0*/  MOV R2, R29 ;  /* 0x0000001d00027202 */ /* 0x000fe20000000f00 */
[----:B------:R-:W-:Y:S01]  /*8bee0*/  MOV R29, R23 ;  /* 0x00000017001d7202 */ /* 0x000fe20000000f00 */
[----:B------:R-:W-:-:S02]  /*8bef0*/  IMAD.MOV.U32 R23, RZ, RZ, R11 ;  /* 0x000000ffff177224 */ /* 0x000fc400078e000b */
[----:B------:R-:W2:Y:S01]  /*8bf00*/  LDL R11, [R1+0x3dc] ;  /* 0x0003dc00010b7983 */ /* 0x000ea20000100800 */
[----:B---3--:R-:W-:-:S05]  /*8bf10*/  @P1 FMUL R7, R7, 0.25 ;  /* 0x3e80000007071820 */ /* 0x008fca0000400000 */
[----:B------:R-:W-:Y:S01]  /*8bf20*/  @P1 STL [R1+0x394], R7 ;  /* 0x0003940701001387 */ /* 0x000fe20000100800 */
[----:B------:R0:W-:Y:S02]  /*8bf30*/  STL [R1+0x1a10], R7 ;  /* 0x001a100701007387 */ /* 0x0001e40000100800 */
[----:B----4-:R-:W-:Y:S01]  /*8bf40*/  @P1 FMUL R8, R8, 0.25 ;  /* 0x3e80000008081820 */ /* 0x010fe20000400000 */
[----:B0-----:R-:W3:Y:S04]  /*8bf50*/  LDL R7, [R1+0x3c0] ;  /* 0x0003c00001077983 */ /* 0x001ee80000100800 */
[----:B------:R-:W-:Y:S02]  /*8bf60*/  @P1 STL [R1+0x39c], R8 ;  /* 0x00039c0801001387 */ /* 0x000fe40000100800 */
[----:B------:R0:W-:Y:S02]  /*8bf70*/  STL [R1+0x1a14], R8 ;  /* 0x001a140801007387 */ /* 0x0001e40000100800 */
[----:B0-----:R-:W4:Y:S01]  /*8bf80*/  LDL R8, [R1+0x3d4] ;  /* 0x0003d40001087983 */ /* 0x001f220000100800 */
[----:B--2---:R-:W-:-:S05]  /*8bf90*/  @P1 FMUL R9, R9, 0.25 ;  /* 0x3e80000009091820 */ /* 0x004fca0000400000 */
[----:B------:R-:W-:Y:S01]  /*8bfa0*/  @P1 STL [R1+0x3b8], R9 ;  /* 0x0003b80901001387 */ /* 0x000fe20000100800 */
[----:B------:R-:W-:Y:S02]  /*8bfb0*/  @P1 FMUL R11, R11, 0.25 ;  /* 0x3e8000000b0b1820 */ /* 0x000fe40000400000 */
[----:B---3--:R-:W-:-:S05]  /*8bfc0*/  @P1 FMUL R7, R7, 0.25 ;  /* 0x3e80000007071820 */ /* 0x008fca0000400000 */
[----:B------:R-:W-:Y:S01]  /*8bfd0*/  @P1 STL [R1+0x3c0], R7 ;  /* 0x0003c00701001387 */ /* 0x000fe20000100800 */
[----:B----4-:R-:W-:-:S05]  /*8bfe0*/  @P1 FMUL R8, R8, 0.25 ;  /* 0x3e80000008081820 */ /* 0x010fca0000400000 */
[----:B------:R0:W-:Y:S04]  /*8bff0*/  @P1 STL [R1+0x3d4], R8 ;  /* 0x0003d40801001387 */ /* 0x0001e80000100800 */
[----:B0-----:R-:W2:Y:S01]  /*8c000*/  LDL R8, [R1+0x3e4] ;  /* 0x0003e40001087983 */ /* 0x001ea20000100800 */
[----:B------:R0:W-:Y:S03]  /*8c010*/  @P1 STL [R1+0x3dc], R11 ;  /* 0x0003dc0b01001387 */ /* 0x0001e60000100800 */
[----:B0-----:R-:W3:Y:S01]  /*8c020*/  LDL.LU R11, [R1+0x1a18] ;  /* 0x001a1800010b7983 */ /* 0x001ee20000300800 */
[----:B------:R-:W-:Y:S01]  /*8c030*/  FSETP.GEU.AND P0, PT, |R10|, 1.175494350822287508e-38, PT ;  /* 0x008000000a00780b */ /* 0x000fe20003f0e200 */
[----:B------:R-:W-:-:S02]  /*8c040*/  @P1 FMUL R6, R6, 0.25 ;  /* 0x3e80000006061820 */ /* 0x000fc40000400000 */
[----:B------:R-:W-:Y:S02]  /*8c050*/  @P1 FMUL R10, R10, 0.25 ;  /* 0x3e8000000a0a1820 */ /* 0x000fe40000400000 */
[----:B------:R-:W-:Y:S01]  /*8c060*/  @P1 FMUL R12, R12, 0.25 ;  /* 0x3e8000000c0c1820 */ /* 0x000fe20000400000 */
[----:B------:R-:W-:Y:S01]  /*8c070*/  @P1 STL [R1+0x3cc], R6 ;  /* 0x0003cc0601001387 */ /* 0x000fe20000100800 */
[----:B------:R0:W-:Y:S02]  /*8c080*/  STL [R1+0x1a04], R6 ;  /* 0x001a040601007387 */ /* 0x0001e40000100800 */
[----:B------:R1:W-:Y:S04]  /*8c090*/  STL [R1+0x19f4], R10 ;  /* 0x0019f40a01007387 */ /* 0x0003e80000100800 */
[----:B------:R-:W-:Y:S01]  /*8c0a0*/  @!P0 FMUL R12, R12, 16777216 ;  /* 0x4b8000000c0c8820 */ /* 0x000fe20000400000 */
[----:B0-----:R-:W4:Y:S01]  /*8c0b0*/  LDL R6, [R1+0x37c] ;  /* 0x00037c0001067983 */ /* 0x001f220000100800 */
[----:B-1----:R-:W-:-:S02]  /*8c0c0*/  MOV R10, R7 ;  /* 0x00000007000a7202 */ /* 0x002fc40000000f00 */
[----:B------:R-:W4:Y:S02]  /*8c0d0*/  LDL R7, [R1+0x380] ;  /* 0x0003800001077983 */ /* 0x000f240000100800 */
[----:B--2---:R-:W-:-:S05]  /*8c0e0*/  @P1 FMUL R8, R8, 0.25 ;  /* 0x3e80000008081820 */ /* 0x004fca0000400000 */
[----:B------:R-:W-:Y:S01]  /*8c0f0*/  @P1 STL [R1+0x3e4], R8 ;  /* 0x0003e40801001387 */ /* 0x000fe20000100800 */
[----:B---3--:R-:W-:-:S03]  /*8c100*/  FSETP.GT.AND P1, PT, |R11|, 8.50705917302346158658e+37, PT ;  /* 0x7e8000000b00780b */ /* 0x008fc60003f24200 */
[----:B------:R0:W-:Y:S02]  /*8c110*/  STL [R1+0x19f8], R11 ;  /* 0x0019f80b01007387 */ /* 0x0001e40000100800 */
[----:B0-----:R-:W-:Y:S02]  /*8c120*/  MOV R11, R8 ;  /* 0x00000008000b7202 */ /* 0x001fe40000000f00 */
[----:B------:R-:W2:Y:S01]  /*8c130*/  LDL.LU R8, [R1+0x1a14] ;  /* 0x001a140001087983 */ /* 0x000ea20000300800 */
[----:B------:R0:W-:Y:S03]  /*8c140*/  STL [R1+0x378], R12 ;  /* 0x0003780c01007387 */ /* 0x0001e60000100800 */
[----:B0-----:R-:W3:Y:S01]  /*8c150*/  LDL R12, [R1+0x3d0] ;  /* 0x0003d000010c7983 */ /* 0x001ee20000100800 */
[----:B----4-:R-:W-:-:S03]  /*8c160*/  @!P0 FMUL R6, R6, 16777216 ;  /* 0x4b80000006068820 */ /* 0x010fc60000400000 */
[----:B---3--:R0:W-:Y:S04]  /*8c170*/  STL [R1+0x19ec], R12 ;  /* 0x0019ec0c01007387 */ /* 0x0081e80000100800 */
[----:B0-----:R-:W3:Y:S01]  /*8c180*/  LDL R12, [R1+0x384] ;  /* 0x00038400010c7983 */ /* 0x001ee20000100800 */
[----:B------:R-:W-:Y:S02]  /*8c190*/  @!P0 FMUL R7, R7, 16777216 ;  /* 0x4b80000007078820 */ /* 0x000fe40000400000 */
[----:B------:R0:W-:Y:S02]  /*8c1a0*/  @!P0 STL [R1+0x37c], R6 ;  /* 0x00037c0601008387 */ /* 0x0001e40000100800 */
[----:B0-----:R-:W4:Y:S01]  /*8c1b0*/  LDL R6, [R1+0x388] ;  /* 0x0003880001067983 */ /* 0x001f220000100800 */
[----:B------:R0:W-:Y:S03]  /*8c1c0*/  @!P0 STL [R1+0x380], R7 ;  /* 0x0003800701008387 */ /* 0x0001e60000100800 */
[----:B0-----:R-:W2:Y:S01]  /*8c1d0*/  LDL.LU R7, [R1+0x1a10] ;  /* 0x001a100001077983 */ /* 0x001ea20000300800 */
[----:B---3--:R-:W-:-:S05]  /*8c1e0*/  @!P0 FMUL R12, R12, 16777216 ;  /* 0x4b8000000c0c8820 */ /* 0x008fca0000400000 */
[----:B------:R0:W-:Y:S02]  /*8c1f0*/  @!P0 STL [R1+0x384], R12 ;  /* 0x0003840c01008387 */ /* 0x0001e40000100800 */
[----:B0-----:R-:W-:Y:S01]  /*8c200*/  MOV R12, R11 ;  /* 0x0000000b000c7202 */ /* 0x001fe20000000f00 */
[----:B------:R-:W-:Y:S01]  /*8c210*/  IMAD.MOV.U32 R11, RZ, RZ, R10 ;  /* 0x000000ffff0b7224 */ /* 0x000fe200078e000a */
[----:B------:R-:W-:Y:S02]  /*8c220*/  MOV R10, R9 ;  /* 0x00000009000a7202 */ /* 0x000fe40000000f00 */
[----:B------:R-:W3:Y:S01]  /*8c230*/  LDL.LU R9, [R1+0x3f0] ;  /* 0x0003f00001097983 */ /* 0x000ee20000300800 */
[----:B----4-:R-:W-:-:S03]  /*8c240*/  @!P0 FMUL R6, R6, 16777216 ;  /* 0x4b80000006068820 */ /* 0x010fc60000400000 */
[----:B---3--:R0:W-:Y:S04]  /*8c250*/  STL [R1+0x19e0], R9 ;  /* 0x0019e00901007387 */ /* 0x0081e80000100800 */
[----:B0-----:R-:W3:Y:S01]  /*8c260*/  LDL R9, [R1+0x3d8] ;  /* 0x0003d80001097983 */ /* 0x001ee20000100800 */
[----:B------:R2:W-:Y:S02]  /*8c270*/  @!P0 STL [R1+0x388], R6 ;  /* 0x0003880601008387 */ /* 0x0005e40000100800 */
[----:B--2---:R-:W-:Y:S01]  /*8c280*/  MOV R6, R7 ;  /* 0x0000000700067202 */ /* 0x004fe20000000f00 */
[----:B------:R-:W-:Y:S02]  /*8c290*/  MOV R7, R29 ;  /* 0x0000001d00077202 */ /* 0x000fe40000000f00 */
[----:B------:R-:W-:-:S02]  /*8c2a0*/  IMAD.MOV.U32 R29, RZ, RZ, R27 ;  /* 0x000000ffff1d7224 */ /* 0x000fc400078e001b */
[----:B------:R-:W2:Y:S04]  /*8c2b0*/  LDL.LU R27, [R1+0x3f4] ;  /* 0x0003f400011b7983 */ /* 0x000ea80000300800 */
[----:B--2---:R0:W-:Y:S04]  /*8c2c0*/  STL [R1+0x19e4], R27 ;  /* 0x0019e41b01007387 */ /* 0x0041e80000100800 */
[----:B0-----:R-:W2:Y:S02]  /*8c2d0*/  LDL R27, [R1+0x38c] ;  /* 0x00038c00011b7983 */ /* 0x001ea40000100800 */
[----:B--2---:R-:W-:-:S05]  /*8c2e0*/  @!P0 FMUL R27, R27, 16777216 ;  /* 0x4b8000001b1b8820 */ /* 0x004fca0000400000 */
[----:B------:R0:W-:Y:S01]  /*8c2f0*/  @!P0 STL [R1+0x38c], R27 ;  /* 0x00038c1b01008387 */ /* 0x0001e20000100800 */
[----:B------:R1:W-:Y:S02]  /*8c300*/  STL [R1+0x1a0c], R11 ;  /* 0x001a0c0b01007387 */ /* 0x0003e40000100800 */
[----:B------:R2:W-:Y:S01]  /*8c310*/  STL [R1+0x1a08], R10 ;  /* 0x001a080a01007387 */ /* 0x0005e20000100800 */
[----:B0-----:R-:W4:Y:S01]  /*8c320*/  LDL R27, [R1+0x3ac] ;  /* 0x0003ac00011b7983 */ /* 0x001f220000100800 */
[----:B-1----:R-:W-:Y:S02]  /*8c330*/  MOV R11, R6 ;  /* 0x00000006000b7202 */ /* 0x002fe40000000f00 */
[----:B------:R-:W3:Y:S01]  /*8c340*/  LDL R6, [R1+0x3a4] ;  /* 0x0003a40001067983 */ /* 0x000ee20000100800 */
[----:B--2---:R-:W-:Y:S01]  /*8c350*/  MOV R10, R8 ;  /* 0x00000008000a7202 */ /* 0x004fe20000000f00 */
[----:B------:R-:W-:Y:S02]  /*8c360*/  MOV R8, R29 ;  /* 0x0000001d00087202 */ /* 0x000fe40000000f00 */
[----:B------:R-:W-:-:S02]  /*8c370*/  @!P0 FMUL R11, R11, 16777216 ;  /* 0x4b8000000b0b8820 */ /* 0x000fc40000400000 */
[----:B------:R-:W-:Y:S01]  /*8c380*/  IMAD.MOV.U32 R29, RZ, RZ, R24 ;  /* 0x000000ffff1d7224 */ /* 0x000fe200078e0018 */
[----:B------:R-:W-:Y:S02]  /*8c390*/  MOV R24, R13 ;  /* 0x0000000d00187202 */ /* 0x000fe40000000f00 */
[----:B------:R-:W2:Y:S01]  /*8c3a0*/  LDL R13, [R1+0x650] ;  /* 0x00065000010d7983 */ /* 0x000ea20000100800 */
[----:B------:R0:W-:Y:S02]  /*8c3b0*/  @!P0 STL [R1+0x394], R11 ;  /* 0x0003940b01008387 */ /* 0x0001e40000100800 */
[----:B------:R-:W-:Y:S01]  /*8c3c0*/  @!P0 FMUL R10, R10, 16777216 ;  /* 0x4b8000000a0a8820 */ /* 0x000fe20000400000 */
[----:B0-----:R-:W2:Y:S04]  /*8c3d0*/  LDL.LU R11, [R1+0x1a0c] ;  /* 0x001a0c00010b7983 */ /* 0x001ea80000300800 */
[----:B------:R0:W-:Y:S02]  /*8c3e0*/  @!P0 STL [R1+0x39c], R10 ;  /* 0x00039c0a01008387 */ /* 0x0001e40000100800 */
[----:B0-----:R-:W2:Y:S01]  /*8c3f0*/  LDL.LU R10, [R1+0x1a08] ;  /* 0x001a0800010a7983 */ /* 0x001ea20000300800 */
[----:B---3--:R-:W-:-:S05]  /*8c400*/  @!P0 FMUL R6, R6, 16777216 ;  /* 0x4b80000006068820 */ /* 0x008fca0000400000 */
[----:B------:R0:W-:Y:S04]  /*8c410*/  @!P0 STL [R1+0x3a4], R6 ;  /* 0x0003a40601008387 */ /* 0x0001e80000100800 */
[----:B0-----:R-:W3:Y:S01]  /*8c420*/  LDL.LU R6, [R1+0x1a04] ;  /* 0x001a040001067983 */ /* 0x001ee20000300800 */
[----:B----4-:R-:W-:Y:S02]  /*8c430*/  @!P0 FMUL R27, R27, 16777216 ;  /* 0x4b8000001b1b8820 */ /* 0x010fe40000400000 */
[----:B------:R2:W-:Y:S03]  /*8c440*/  STL [R1+0x19fc], R9 ;  /* 0x0019fc0901007387 */ /* 0x0005e60000100800 */
[----:B------:R0:W-:Y:S01]  /*8c450*/  @!P0 STL [R1+0x3ac], R27 ;  /* 0x0003ac1b01008387 */ /* 0x0001e20000100800 */
[----:B--2---:R-:W-:-:S05]  /*8c460*/  MOV R9, R11 ;  /* 0x0000000b00097202 */ /* 0x004fca0000000f00 */
[----:B------:R1:W-:Y:S01]  /*8c470*/  STL [R1+0x1a00], R9 ;  /* 0x001a000901007387 */ /* 0x0003e20000100800 */
[----:B0-----:R-:W2:Y:S01]  /*8c480*/  LDL R27, [R1+0x3dc] ;  /* 0x0003dc00011b7983 */ /* 0x001ea20000100800 */
[----:B-1----:R-:W-:Y:S02]  /*8c490*/  MOV R9, R10 ;  /* 0x0000000a00097202 */ /* 0x002fe40000000f00 */
[----:B------:R-:W4:Y:S03]  /*8c4a0*/  LDL R10, [R1+0x3d4] ;  /* 0x0003d400010a7983 */ /* 0x000f260000100800 */
[----:B------:R-:W-:Y:S02]  /*8c4b0*/  @!P0 FMUL R9, R9, 16777216 ;  /* 0x4b80000009098820 */ /* 0x000fe40000400000 */
[----:B---3--:R-:W-:Y:S02]  /*8c4c0*/  IMAD.MOV.U32 R11, RZ, RZ, R6 ;  /* 0x000000ffff0b7224 */ /* 0x008fe400078e0006 */
[----:B------:R-:W3:Y:S01]  /*8c4d0*/  LDL R6, [R1+0x464] ;  /* 0x0004640001067983 */ /* 0x000ee20000100800 */
[----:B------:R0:W-:Y:S03]  /*8c4e0*/  @!P0 STL [R1+0x3b8], R9 ;  /* 0x0003b80901008387 */ /* 0x0001e60000100800 */
[----:B0-----:R-:W2:Y:S01]  /*8c4f0*/  LDL.LU R9, [R1+0x1a00] ;  /* 0x001a000001097983 */ /* 0x001ea20000300800 */
[----:B------:R-:W-:-:S02]  /*8c500*/  @!P0 FMUL R11, R11, 16777216 ;  /* 0x4b8000000b0b8820 */ /* 0x000fc40000400000 */
[----:B----4-:R-:W-:Y:S02]  /*8c510*/  @!P0 FMUL R10, R10, 16777216 ;  /* 0x4b8000000a0a8820 */ /* 0x010fe40000400000 */
[----:B--2---:R-:W-:-:S05]  /*8c520*/  @!P0 FMUL R9, R9, 16777216 ;  /* 0x4b80000009098820 */ /* 0x004fca0000400000 */
[----:B------:R0:W-:Y:S04]  /*8c530*/  @!P0 STL [R1+0x3c0], R9 ;  /* 0x0003c00901008387 */ /* 0x0001e80000100800 */
[----:B0-----:R-:W2:Y:S01]  /*8c540*/  LDL.LU R9, [R1+0x19fc] ;  /* 0x0019fc0001097983 */ /* 0x001ea20000300800 */
[----:B------:R0:W-:Y:S03]  /*8c550*/  @!P0 STL [R1+0x3cc], R11 ;  /* 0x0003cc0b01008387 */ /* 0x0001e60000100800 */
[----:B0-----:R-:W4:Y:S01]  /*8c560*/  LDL.LU R11, [R1+0x19f8] ;  /* 0x0019f800010b7983 */ /* 0x001f220000300800 */
[----:B------:R0:W-:Y:S03]  /*8c570*/  @!P0 STL [R1+0x3d4], R10 ;  /* 0x0003d40a01008387 */ /* 0x0001e60000100800 */
[----:B0-----:R-:W2:Y:S01]  /*8c580*/  LDL.LU R10, [R1+0x19f4] ;  /* 0x0019f400010a7983 */ /* 0x001ea20000300800 */
[----:B------:R-:W-:-:S02]  /*8c590*/  @!P0 FMUL R27, R27, 16777216 ;  /* 0x4b8000001b1b8820 */ /* 0x000fc40000400000 */
[----:B------:R-:W-:Y:S02]  /*8c5a0*/  @!P0 FMUL R12, R12, 16777216 ;  /* 0x4b8000000c0c8820 */ /* 0x000fe40000400000 */
[----:B--2---:R-:W-:-:S05]  /*8c5b0*/  @!P0 FMUL R10, R10, 16777216 ;  /* 0x4b8000000a0a8820 */ /* 0x004fca0000400000 */
[----:B------:R0:W-:Y:S01]  /*8c5c0*/  STL [R1+0x1874], R10 ;  /* 0x0018740a01007387 */ /* 0x0001e20000100800 */
[----:B------:R1:W-:Y:S01]  /*8c5d0*/  @!P0 STL [R1+0x3dc], R27 ;  /* 0x0003dc1b01008387 */ /* 0x0003e20000100800 */
[----:B0-----:R-:W-:Y:S02]  /*8c5e0*/  MOV R10, R9 ;  /* 0x00000009000a7202 */ /* 0x001fe40000000f00 */
[----:B-1----:R-:W2:Y:S04]  /*8c5f0*/  LDL R27, [R1+0x398] ;  /* 0x00039800011b7983 */ /* 0x002ea80000100800 */
[----:B------:R0:W-:Y:S01]  /*8c600*/  STL [R1+0x19f0], R10 ;  /* 0x0019f00a01007387 */ /* 0x0001e20000100800 */
[----:B------:R-:W3:Y:S03]  /*8c610*/  LDL R9, [R1+0x3a0] ;  /* 0x0003a00001097983 */ /* 0x000ee60000100800 */
[----:B0-----:R-:W3:Y:S01]  /*8c620*/  LDL R10, [R1+0x390] ;  /* 0x00039000010a7983 */ /* 0x001ee20000100800 */
[----:B------:R0:W-:Y:S03]  /*8c630*/  @!P0 STL [R1+0x3e4], R12 ;  /* 0x0003e40c01008387 */ /* 0x0001e60000100800 */
[----:B0-----:R-:W3:Y:S01]  /*8c640*/  LDL R12, [R1+0x3a8] ;  /* 0x0003a800010c7983 */ /* 0x001ee20000100800 */
[----:B----4-:R-:W-:Y:S01]  /*8c650*/  STL [R1+0x19e8], R11 ;  /* 0x0019e80b01007387 */ /* 0x010fe20000100800 */
[----:B------:R-:W-:Y:S01]  /*8c660*/  FSETP.GEU.AND P0, PT, |R11|, 1.175494350822287508e-38, PT ;  /* 0x008000000b00780b */ /* 0x000fe20003f0e200 */
[----:B--2---:R-:W-:-:S02]  /*8c670*/  @P1 FMUL R27, R27, 0.25 ;  /* 0x3e8000001b1b1820 */ /* 0x004fc40000400000 */
[----:B---3--:R-:W-:Y:S02]  /*8c680*/  @P1 FMUL R9, R9, 0.25 ;  /* 0x3e80000009091820 */ /* 0x008fe40000400000 */
[----:B------:R-:W-:-:S05]  /*8c690*/  @P1 FMUL R10, R10, 0.25 ;  /* 0x3e8000000a0a1820 */ /* 0x000fca0000400000 */
[----:B------:R0:W-:Y:S01]  /*8c6a0*/  @P1 STL [R1+0x390], R10 ;  /* 0x0003900a01001387 */ /* 0x0001e20000100800 */
[----:B------:R-:W-:-:S03]  /*8c6b0*/  @P1 FMUL R12, R12, 0.25 ;  /* 0x3e8000000c0c1820 */ /* 0x000fc60000400000 */
[----:B0-----:R-:W2:Y:S01]  /*8c6c0*/  LDL R10, [R1+0x3b0] ;  /* 0x0003b000010a7983 */ /* 0x001ea20000100800 */
[----:B------:R0:W-:Y:S02]  /*8c6d0*/  @P1 STL [R1+0x398], R27 ;  /* 0x0003981b01001387 */ /* 0x0001e40000100800 */
[----:B------:R-:W3:Y:S01]  /*8c6e0*/  LDL R11, [R1+0x3b4] ;  /* 0x0003b400010b7983 */ /* 0x000ee20000100800 */
[----:B0-----:R-:W4:Y:S01]  /*8c6f0*/  LDL R27, [R1+0x3bc] ;  /* 0x0003bc00011b7983 */ /* 0x001f220000100800 */
[----:B------:R0:W-:Y:S03]  /*8c700*/  @P1 STL [R1+0x3a8], R12 ;  /* 0x0003a80c01001387 */ /* 0x0001e60000100800 */
[----:B0-----:R-:W4:Y:S01]  /*8c710*/  LDL R12, [R1+0x3c4] ;  /* 0x0003c400010c7983 */ /* 0x001f220000100800 */
[----:B------:R0:W-:Y:S03]  /*8c720*/  @P1 STL [R1+0x3a0], R9 ;  /* 0x0003a00901001387 */ /* 0x0001e60000100800 */
[----:B0-----:R-:W4:Y:S01]  /*8c730*/  LDL R9, [R1+0x3c8] ;  /* 0x0003c80001097983 */ /* 0x001f220000100800 */
[----:B--2---:R-:W-:-:S02]  /*8c740*/  @P1 FMUL R10, R10, 0.25 ;  /* 0x3e8000000a0a1820 */ /* 0x004fc40000400000 */
[----:B---3--:R-:W-:-:S03]  /*8c750*/  @P1 FMUL R11, R11, 0.25 ;  /* 0x3e8000000b0b1820 */ /* 0x008fc60000400000 */
[----:B------:R0:W-:Y:S01]  /*8c760*/  @P1 STL [R1+0x3b0], R10 ;  /* 0x0003b00a01001387 */ /* 0x0001e20000100800 */
[----:B----4-:R-:W-:-:S03]  /*8c770*/  @P1 FMUL R27, R27, 0.25 ;  /* 0x3e8000001b1b1820 */ /* 0x010fc60000400000 */
[----:B0-----:R-:W2:Y:S01]  /*8c780*/  LDL.LU R10, [R1+0x19f0] ;  /* 0x0019f000010a7983 */ /* 0x001ea20000300800 */
[----:B------:R0:W-:Y:S02]  /*8c790*/  @P1 STL [R1+0x3b4], R11 ;  /* 0x0003b40b01001387 */ /* 0x0001e40000100800 */
[----:B------:R-:W-:Y:S01]  /*8c7a0*/  @P1 FMUL R12, R12, 0.25 ;  /* 0x3e8000000c0c1820 */ /* 0x000fe20000400000 */
[----:B0-----:R-:W3:Y:S01]  /*8c7b0*/  LDL R11, [R1+0x3e0] ;  /* 0x0003e000010b7983 */ /* 0x001ee20000100800 */
[----:B------:R0:W-:Y:S02]  /*8c7c0*/  @P1 STL [R1+0x3bc], R27 ;  /* 0x0003bc1b01001387 */ /* 0x0001e40000100800 */
[----:B------:R-:W-:Y:S01]  /*8c7d0*/  @P1 FMUL R9, R9, 0.25 ;  /* 0x3e80000009091820 */ /* 0x000fe20000400000 */
[----:B0-----:R-:W4:Y:S01]  /*8c7e0*/  LDL R27, [R1+0x3e8] ;  /* 0x0003e800011b7983 */ /* 0x001f220000100800 */
[----:B------:R0:W-:Y:S03]  /*8c7f0*/  @P1 STL [R1+0x3c4], R12 ;  /* 0x0003c40c01001387 */ /* 0x0001e60000100800 */
[----:B0-----:R-:W2:Y:S01]  /*8c800*/  LDL.LU R12, [R1+0x19ec] ;  /* 0x0019ec00010c7983 */ /* 0x001ea20000300800 */
[----:B------:R0:W-:Y:S03]  /*8c810*/  @P1 STL [R1+0x3c8], R9 ;  /* 0x0003c80901001387 */ /* 0x0001e60000100800 */
[----:B0-----:R-:W2:Y:S01]  /*8c820*/  LDL R9, [R1+0x3ec] ;  /* 0x0003ec0001097983 */ /* 0x001ea20000100800 */
[----:B---3--:R-:W-:-:S05]  /*8c830*/  @P1 FMUL R11, R11, 0.25 ;  /* 0x3e8000000b0b1820 */ /* 0x008fca0000400000 */
[----:B------:R0:W-:Y:S01]  /*8c840*/  @P1 STL [R1+0x3e0], R11 ;  /* 0x0003e00b01001387 */ /* 0x0001e20000100800 */
[----:B----4-:R-:W-:-:S03]  /*8c850*/  @P1 FMUL R27, R27, 0.25 ;  /* 0x3e8000001b1b1820 */ /* 0x010fc60000400000 */
[----:B0-----:R-:W3:Y:S02]  /*8c860*/  LDL.LU R11, [R1+0x19e8] ;  /* 0x0019e800010b7983 */ /* 0x001ee40000300800 */
[----:B------:R0:W-:Y:S02]  /*8c870*/  @P1 STL [R1+0x3e8], R27 ;  /* 0x0003e81b01001387 */ /* 0x0001e40000100800 */
[----:B--2---:R-:W-:Y:S01]  /*8c880*/  @P1 FMUL R12, R12, 0.25 ;  /* 0x3e8000000c0c1820 */ /* 0x004fe20000400000 */
[----:B0-----:R-:W2:Y:S04]  /*8c890*/  LDL.LU R27, [R1+0x19e4] ;  /* 0x0019e400011b7983 */ /* 0x001ea80000300800 */
[----:B------:R-:W-:Y:S01]  /*8c8a0*/  @P1 STL [R1+0x3d0], R12 ;  /* 0x0003d00c01001387 */ /* 0x000fe20000100800 */
[----:B------:R0:W-:Y:S02]  /*8c8b0*/  STL [R1+0x19d8], R13 ;  /* 0x0019d80d01007387 */ /* 0x0001e40000100800 */
[----:B------:R-:W-:Y:S01]  /*8c8c0*/  @P1 FMUL R9, R9, 0.25 ;  /* 0x3e80000009091820 */ /* 0x000fe20000400000 */
[----:B0-----:R-:W4:Y:S04]  /*8c8d0*/  LDL R13, [R1+0x398] ;  /* 0x00039800010d7983 */ /* 0x001f280000100800 */
[----:B------:R0:W-:Y:S02]  /*8c8e0*/  @P1 STL [R1+0x3ec], R9 ;  /* 0x0003ec0901001387 */ /* 0x0001e40000100800 */
[----:B0-----:R-:W2:Y:S01]  /*8c8f0*/  LDL.LU R9, [R1+0x19e0] ;  /* 0x0019e00001097983 */ /* 0x001ea20000300800 */
[----:B------:R-:W-:-:S05]  /*8c900*/  @P1 FMUL R10, R10, 0.25 ;  /* 0x3e8000000a0a1820 */ /* 0x000fca0000400000 */
[----:B------:R-:W-:Y:S01]  /*8c910*/  @P1 STL [R1+0x3d8], R10 ;  /* 0x0003d80a01001387 */ /* 0x000fe20000100800 */
[----:B--2---:R-:W-:-:S05]  /*8c920*/  @P1 FMUL R9, R9, 0.25 ;  /* 0x3e80000009091820 */ /* 0x004fca0000400000 */
[----:B------:R0:W-:Y:S02]  /*8c930*/  STL [R1+0x19c4], R9 ;  /* 0x0019c40901007387 */ /* 0x0001e40000100800 */
[----:B0-----:R-:W-:Y:S02]  /*8c940*/  MOV R9, R12 ;  /* 0x0000000c00097202 */ /* 0x001fe40000000f00 */
[----:B------:R-:W2:Y:S01]  /*8c950*/  LDL.LU R12, [R1+0x19dc] ;  /* 0x0019dc00010c7983 */ /* 0x000ea20000300800 */
[----:B---3--:R-:W-:Y:S02]  /*8c960*/  @P1 FMUL R11, R11, 0.25 ;  /* 0x3e8000000b0b1820 */ /* 0x008fe40000400000 */
[----:B------:R-:W-:-:S03]  /*8c970*/  @P1 FMUL R27, R27, 0.25 ;  /* 0x3e8000001b1b1820 */ /* 0x000fc60000400000 */
[----:B------:R0:W-:Y:S04]  /*8c980*/  STL [R1+0x19c8], R11 ;  /* 0x0019c80b01007387 */ /* 0x0001e80000100800 */
[----:B0-----:R-:W3:Y:S01]  /*8c990*/  LDL R11, [R1+0x3c8] ;  /* 0x0003c800010b7983 */ /* 0x001ee20000100800 */
[----:B------:R0:W-:Y:S03]  /*8c9a0*/  STL [R1+0x19cc], R27 ;  /* 0x0019cc1b01007387 */ /* 0x0001e60000100800 */
[----:B0-----:R-:W3:Y:S01]  /*8c9b0*/  LDL R27, [R1+0x3ec] ;  /* 0x0003ec00011b7983 */ /* 0x001ee20000100800 */
[----:B--2---:R-:W-:-:S03]  /*8c9c0*/  FSETP.GT.AND P1, PT, |R12|, 8.50705917302346158658e+37, PT ;  /* 0x7e8000000c00780b */ /* 0x004fc60003f24200 */
[----:B------:R0:W-:Y:S04]  /*8c9d0*/  STL [R1+0x19d0], R12 ;  /* 0x0019d00c01007387 */ /* 0x0001e80000100800 */
[----:B0-----:R-:W2:Y:S02]  /*8c9e0*/  LDL R12, [R1+0x390] ;  /* 0x00039000010c7983 */ /* 0x001ea40000100800 */
[----:B--2---:R-:W-:-:S05]  /*8c9f0*/  @!P0 FMUL R12, R12, 16777216 ;  /* 0x4b8000000c0c8820 */ /* 0x004fca0000400000 */
[----:B------:R0:W-:Y:S04]  /*8ca00*/  @!P0 STL [R1+0x390], R12 ;  /* 0x0003900c01008387 */ /* 0x0001e80000100800 */
[----:B0-----:R-:W2:Y:S01]  /*8ca10*/  LDL R12, [R1+0x3a0] ;  /* 0x0003a000010c7983 */ /* 0x001ea20000100800 */
[----:B----4-:R-:W-:-:S05]  /*8ca20*/  @!P0 FMUL R13, R13, 16777216 ;  /* 0x4b8000000d0d8820 */ /* 0x010fca0000400000 */
[----:B------:R0:W-:Y:S04]  /*8ca30*/  @!P0 STL [R1+0x398], R13 ;  /* 0x0003980d01008387 */ /* 0x0001e80000100800 */
[----:B0-----:R-:W4:Y:S01]  /*8ca40*/  LDL.LU R13, [R1+0x19d8] ;  /* 0x0019d800010d7983 */ /* 0x001f220000300800 */
[----:B------:R0:W-:Y:S03]  /*8ca50*/  STL [R1+0x19a8], R6 ;  /* 0x0019a80601007387 */ /* 0x0001e60000100800 */
[----:B0-----:R-:W4:Y:S01]  /*8ca60*/  LDL R6, [R1+0x3a8] ;  /* 0x0003a80001067983 */ /* 0x001f220000100800 */
[----:B--2---:R-:W-:-:S05]  /*8ca70*/  @!P0 FMUL R12, R12, 16777216 ;  /* 0x4b8000000c0c8820 */ /* 0x004fca0000400000 */
[----:B------:R3:W-:Y:S02]  /*8ca80*/  @!P0 STL [R1+0x3a0], R12 ;  /* 0x0003a00c01008387 */ /* 0x0007e40000100800 */
[----:B---3--:R-:W-:Y:S01]  /*8ca90*/  MOV R12, R27 ;  /* 0x0000001b000c7202 */ /* 0x008fe20000000f00 */
[----:B------:R-:W-:Y:S01]  /*8caa0*/  IMAD.MOV.U32 R27, RZ, RZ, R11 ;  /* 0x000000ffff1b7224 */ /* 0x000fe200078e000b */
[----:B------:R-:W-:Y:S01]  /*8cab0*/  MOV R11, R9 ;  /* 0x00000009000b7202 */ /* 0x000fe20000000f00 */
[----:B------:R-:W-:Y:S02]  /*8cac0*/  MOV R9, R10 ;  /* 0x0000000a00097202 */ /* 0x000fe40000000f00 */
[----:B------:R-:W2:Y:S01]  /*8cad0*/  LDL.LU R10, [R1+0x554] ;  /* 0x00055400010a7983 */ /* 0x000ea20000300800 */
[----:B----4-:R-:W-:-:S03]  /*8cae0*/  @!P0 FMUL R6, R6, 16777216 ;  /* 0x4b80000006068820 */ /* 0x010fc60000400000 */
[----:B--2---:R0:W-:Y:S02]  /*8caf0*/  STL [R1+0x19ac], R10 ;  /* 0x0019ac0a01007387 */ /* 0x0041e40000100800 */
[----:B------:R1:W-:Y:S02]  /*8cb00*/  @!P0 STL [R1+0x3a8], R6 ;  /* 0x0003a80601008387 */ /* 0x0003e40000100800 */
[----:B0-----:R-:W2:Y:S04]  /*8cb10*/  LDL R10, [R1+0x3bc] ;  /* 0x0003bc00010a7983 */ /* 0x001ea80000100800 */
[----:B-1----:R-:W3:Y:S04]  /*8cb20*/  LDL R6, [R1+0x3b0] ;  /* 0x0003b00001067983 */ /* 0x002ee80000100800 */
[----:B--2---:R0:W-:Y:S04]  /*8cb30*/  STL [R1+0x19d4], R10 ;  /* 0x0019d40a01007387 */ /* 0x0041e80000100800 */
[----:B0-----:R-:W2:Y:S01]  /*8cb40*/  LDL R10, [R1+0x3b4] ;  /* 0x0003b400010a7983 */ /* 0x001ea20000100800 */
[----:B---3--:R-:W-:-:S05]  /*8cb50*/  @!P0 FMUL R6, R6, 16777216 ;  /* 0x4b80000006068820 */ /* 0x008fca0000400000 */
[----:B------:R0:W-:Y:S02]  /*8cb60*/  @!P0 STL [R1+0x3b0], R6 ;  /* 0x0003b00601008387 */ /* 0x0001e40000100800 */
[----:B0-----:R-:W-:Y:S02]  /*8cb70*/  MOV R6, R12 ;  /* 0x0000000c00067202 */ /* 0x001fe40000000f00 */
[----:B------:R-:W3:Y:S01]  /*8cb80*/  LDL R12, [R1+0x3c4] ;  /* 0x0003c400010c7983 */ /* 0x000ee20000100800 */
[----:B--2---:R-:W-:-:S05]  /*8cb90*/  @!P0 FMUL R10, R10, 16777216 ;  /* 0x4b8000000a0a8820 */ /* 0x004fca0000400000 */
[----:B------:R0:W-:Y:S04]  /*8cba0*/  @!P0 STL [R1+0x3b4], R10 ;  /* 0x0003b40a01008387 */ /* 0x0001e80000100800 */
[----:B0-----:R-:W2:Y:S01]  /*8cbb0*/  LDL.LU R10, [R1+0x19d4] ;  /* 0x0019d400010a7983 */ /* 0x001ea20000300800 */
[----:B------:R-:W-:Y:S02]  /*8cbc0*/  @!P0 FMUL R27, R27, 16777216 ;  /* 0x4b8000001b1b8820 */ /* 0x000fe40000400000 */
[----:B---3--:R-:W-:Y:S02]  /*8cbd0*/  @!P0 FMUL R12, R12, 16777216 ;  /* 0x4b8000000c0c8820 */ /* 0x008fe40000400000 */
[----:B------:R-:W-:Y:S02]  /*8cbe0*/  @!P0 FMUL R11, R11, 16777216 ;  /* 0x4b8000000b0b8820 */ /* 0x000fe40000400000 */
[----:B------:R-:W-:-:S02]  /*8cbf0*/  @!P0 FMUL R9, R9, 16777216 ;  /* 0x4b80000009098820 */ /* 0x000fc40000400000 */
[----:B--2---:R-:W-:-:S05]  /*8cc00*/  @!P0 FMUL R10, R10, 16777216 ;  /* 0x4b8000000a0a8820 */ /* 0x004fca0000400000 */
[----:B------:R0:W-:Y:S04]  /*8cc10*/  @!P0 STL [R1+0x3bc], R10 ;  /* 0x0003bc0a01008387 */ /* 0x0001e80000100800 */
[----:B0-----:R-:W2:Y:S01]  /*8cc20*/  LDL R10, [R1+0x3e8] ;  /* 0x0003e800010a7983 */ /* 0x001ea20000100800 */
[----:B------:R0:W-:Y:S03]  /*8cc30*/  @!P0 STL [R1+0x3c4], R12 ;  /* 0x0003c40c01008387 */ /* 0x0001e60000100800 */
[----:B0-----:R-:W3:Y:S01]  /*8cc40*/  LDL.LU R12, [R1+0x19d0] ;  /* 0x0019d000010c7983 */ /* 0x001ee20000300800 */
[----:B------:R0:W-:Y:S03]  /*8cc50*/  @!P0 STL [R1+0x3c8], R27 ;  /* 0x0003c81b01008387 */ /* 0x0001e60000100800 */
[----:B0-----:R-:W4:Y:S01]  /*8cc60*/  LDL.LU R27, [R1+0x19cc] ;  /* 0x0019cc00011b7983 */ /* 0x001f220000300800 */
[----:B------:R0:W-:Y:S03]  /*8cc70*/  @!P0 STL [R1+0x3d0], R11 ;  /* 0x0003d00b01008387 */ /* 0x0001e60000100800 */
[----:B0-----:R-:W3:Y:S01]  /*8cc80*/  LDL.LU R11, [R1+0x19c8] ;  /* 0x0019c800010b7983 */ /* 0x001ee20000300800 */
[----:B------:R0:W-:Y:S03]  /*8cc90*/  @!P0 STL [R1+0x3d8], R9 ;  /* 0x0003d80901008387 */ /* 0x0001e60000100800 */
[----:B0-----:R-:W4:Y:S01]  /*8cca0*/  LDL.LU R9, [R1+0x19c4] ;  /* 0x0019c40001097983 */ /* 0x001f220000300800 */
[----:B------:R0:W-:Y:S03]  /*8ccb0*/  STL [R1+0x19b0], R15 ;  /* 0x0019b00f01007387 */ /* 0x0001e60000100800 */
[----:B0-----:R-:W4:Y:S01]  /*8ccc0*/  LDL R15, [R1+0x3e0] ;  /* 0x0003e000010f7983 */ /* 0x001f220000100800 */
[----:B------:R-:W-:-:S02]  /*8ccd0*/  @!P0 FMUL R6, R6, 16777216 ;  /* 0x4b80000006068820 */ /* 0x000fc40000400000 */
[----:B--2---:R-:W-:Y:S02]  /*8cce0*/  @!P0 FMUL R10, R10, 16777216 ;  /* 0x4b8000000a0a8820 */ /* 0x004fe40000400000 */
[----:B---3--:R-:W-:Y:S02]  /*8ccf0*/  @!P0 FMUL R11, R11, 16777216 ;  /* 0x4b8000000b0b8820 */ /* 0x008fe40000400000 */
[----:B----4-:R-:W-:Y:S02]  /*8cd00*/  @!P0 FMUL R9, R9, 16777216 ;  /* 0x4b80000009098820 */ /* 0x010fe40000400000 */
[----:B------:R-:W-:-:S05]  /*8cd10*/  @!P0 FMUL R15, R15, 16777216 ;  /* 0x4b8000000f0f8820 */ /* 0x000fca0000400000 */
[----:B------:R-:W-:Y:S01]  /*8cd20*/  @!P0 STL [R1+0x3e0], R15 ;  /* 0x0003e00f01008387 */ /* 0x000fe20000100800 */
[----:B------:R-:W-:Y:S02]  /*8cd30*/  @!P0 STL [R1+0x3e8], R10 ;  /* 0x0003e80a01008387 */ /* 0x000fe40000100800 */
[----:B------:R-:W-:Y:S02]  /*8cd40*/  @!P0 STL [R1+0x3ec], R6 ;  /* 0x0003ec0601008387 */ /* 0x000fe40000100800 */
[----:B------:R-:W-:Y:S01]  /*8cd50*/  STL [R1+0x3f0], R9 ;  /* 0x0003f00901007387 */ /* 0x000fe20000100800 */
[----:B------:R0:W-:Y:S04]  /*8cd60*/  STL [R1+0x1878], R11 ;  /* 0x0018780b01007387 */ /* 0x0001e80000100800 */
[----:B0-----:R-:W2:Y:S01]  /*8cd70*/  LDL.LU R11, [R1+0x550] ;  /* 0x00055000010b7983 */ /* 0x001ea20000300800 */
[----:B------:R-:W-:Y:S01]  /*8cd80*/  @!P0 FMUL R27, R27, 16777216 ;  /* 0x4b8000001b1b8820 */ /* 0x000fe20000400000 */
[----:B------:R-:W-:Y:S01]  /*8cd90*/  MOV R9, R8 ;  /* 0x0000000800097202 */ /* 0x000fe20000000f00 */
[----:B------:R-:W-:Y:S01]  /*8cda0*/  MOV R8, R7 ;  /* 0x0000000700087202 */ /* 0x000fe20000000f00 */
[----:B--2---:R-:W-:Y:S02]  /*8cdb0*/  STL [R1+0x19b4], R11 ;  /* 0x0019b40b01007387 */ /* 0x004fe40000100800 */
[----:B------:R0:W-:Y:S02]  /*8cdc0*/  STL [R1+0x3f4], R27 ;  /* 0x0003f41b01007387 */ /* 0x0001e40000100800 */
[----:B0-----:R-:W-:Y:S01]  /*8cdd0*/  IMAD.MOV.U32 R27, RZ, RZ, R21 ;  /* 0x000000ffff1b7224 */ /* 0x001fe200078e0015 */
[----:B------:R-:W-:-:S04]  /*8cde0*/  MOV R21, R13 ;  /* 0x0000000d00157202 */ /* 0x000fc80000000f00 */
[----:B------:R0:W-:Y:S01]  /*8cdf0*/  STL [R1+0x19b8], R27 ;  /* 0x0019b81b01007387 */ /* 0x0001e20000100800 */
[----:B------:R1:W-:Y:S02]  /*8ce00*/  STL [R1+0x19bc], R21 ;  /* 0x0019bc1501007387 */ /* 0x0003e40000100800 */
[----:B------:R-:W2:Y:S02]  /*8ce10*/  LDL R13, [R1+0x3f8] ;  /* 0x0003f800010d7983 */ /* 0x000ea40000100800 */
[----:B------:R3:W-:Y:S01]  /*8ce20*/  STL [R1+0x19c0], R19 ;  /* 0x0019c01301007387 */ /* 0x0007e20000100800 */
[----:B------:R-:W4:Y:S04]  /*8ce30*/  LDL R11, [R1+0x408] ;  /* 0x00040800010b7983 */ /* 0x000f280000100800 */
[----:B------:R-:W4:Y:S04]  /*8ce40*/  LDL R15, [R1+0x40c] ;  /* 0x00040c00010f7983 */ /* 0x000f280000100800 */
[----:B------:R-:W4:Y:S04]  /*8ce50*/  LDL R10, [R1+0x454] ;  /* 0x00045400010a7983 */ /* 0x000f280000100800 */
[----:B------:R-:W4:Y:S04]  /*8ce60*/  LDL R6, [R1+0x45c] ;  /* 0x00045c0001067983 */ /* 0x000f280000100800 */
[----:B0-----:R-:W4:Y:S04]  /*8ce70*/  LDL R27, [R1+0x404] ;  /* 0x00040400011b7983 */ /* 0x001f280000100800 */
[----:B-1----:R-:W4:Y:S04]  /*8ce80*/  LDL R21, [R1+0x400] ;  /* 0x0004000001157983 */ /* 0x002f280000100800 */
[----:B---3--:R-:W3:Y:S01]  /*8ce90*/  LDL R19, [R1+0x3fc] ;  /* 0x0003fc0001137983 */ /* 0x008ee20000100800 */
[----:B------:R-:W3:Y:S02]  /*8cea0*/  LDL.LU R7, [R1+0x530] ;  /* 0x0005300001077983 */ /* 0x000ee40000300800 */
[----:B--2---:R-:W-:-:S02]  /*8ceb0*/  @P1 FMUL R13, R13, 0.25 ;  /* 0x3e8000000d0d1820 */ /* 0x004fc40000400000 */
[----:B----4-:R-:W-:Y:S02]  /*8cec0*/  @P1 FMUL R11, R11, 0.25 ;  /* 0x3e8000000b0b1820 */ /* 0x010fe40000400000 */
[----:B------:R-:W-:Y:S02]  /*8ced0*/  @P1 FMUL R21, R21, 0.25 ;  /* 0x3e80000015151820 */ /* 0x000fe40000400000 */
[----:B---3--:R-:W-:Y:S01]  /*8cee0*/  @P1 FMUL R19, R19, 0.25 ;  /* 0x3e80000013131820 */ /* 0x008fe20000400000 */
[----:B------:R0:W-:Y:S01]  /*8cef0*/  STL [R1+0x1974], R7 ;  /* 0x0019740701007387 */ /* 0x0001e20000100800 */
[----:B------:R-:W-:Y:S02]  /*8cf00*/  @P1 FMUL R27, R27, 0.25 ;  /* 0x3e8000001b1b1820 */ /* 0x000fe40000400000 */
[----:B------:R-:W-:Y:S01]  /*8cf10*/  @P1 FMUL R15, R15, 0.25 ;  /* 0x3e8000000f0f1820 */ /* 0x000fe20000400000 */
[----:B0-----:R-:W2:Y:S01]  /*8cf20*/  LDL.LU R7, [R1+0x574] ;  /* 0x0005740001077983 */ /* 0x001ea20000300800 */
[----:B------:R0:W-:Y:S02]  /*8cf30*/  @P1 STL [R1+0x3f8], R13 ;  /* 0x0003f80d01001387 */ /* 0x0001e40000100800 */
[----:B------:R-:W-:-:S02]  /*8cf40*/  @P1 FMUL R10, R10, 0.25 ;  /* 0x3e8000000a0a1820 */ /* 0x000fc40000400000 */
[----:B------:R-:W-:Y:S01]  /*8cf50*/  @P1 FMUL R6, R6, 0.25 ;  /* 0x3e80000006061820 */ /* 0x000fe20000400000 */
[----:B0-----:R-:W3:Y:S01]  /*8cf60*/  LDL R13, [R1+0x46c] ;  /* 0x00046c00010d7983 */ /* 0x001ee20000100800 */
[----:B------:R0:W-:Y:S03]  /*8cf70*/  @P1 STL [R1+0x3fc], R19 ;  /* 0x0003fc1301001387 */ /* 0x0001e60000100800 */
[----:B0-----:R-:W4:Y:S01]  /*8cf80*/  LDL.LU R19, [R1+0x19c0] ;  /* 0x0019c00001137983 */ /* 0x001f220000300800 */
[----:B------:R0:W-:Y:S03]  /*8cf90*/  @P1 STL [R1+0x400], R21 ;  /* 0x0004001501001387 */ /* 0x0001e60000100800 */
[----:B0-----:R-:W2:Y:S01]  /*8cfa0*/  LDL.LU R21, [R1+0x19bc] ;  /* 0x0019bc0001157983 */ /* 0x001ea20000300800 */
[----:B------:R0:W-:Y:S03]  /*8cfb0*/  @P1 STL [R1+0x404], R27 ;  /* 0x0004041b01001387 */ /* 0x0001e60000100800 */
[----:B0-----:R-:W2:Y:S01]  /*8cfc0*/  LDL.LU R27, [R1+0x19b8] ;  /* 0x0019b800011b7983 */ /* 0x001ea20000300800 */
[----:B------:R0:W-:Y:S03]  /*8cfd0*/  @P1 STL [R1+0x408], R11 ;  /* 0x0004080b01001387 */ /* 0x0001e60000100800 */
[----:B0-----:R-:W2:Y:S01]  /*8cfe0*/  LDL.LU R11, [R1+0x19b4] ;  /* 0x0019b400010b7983 */ /* 0x001ea20000300800 */
[----:B------:R0:W-:Y:S03]  /*8cff0*/  @P1 STL [R1+0x40c], R15 ;  /* 0x00040c0f01001387 */ /* 0x0001e60000100800 */
[----:B0-----:R-:W4:Y:S01]  /*8d000*/  LDL.LU R15, [R1+0x19b0] ;  /* 0x0019b000010f7983 */ /* 0x001f220000300800 */
[----:B------:R0:W-:Y:S03]  /*8d010*/  @P1 STL [R1+0x454], R10 ;  /* 0x0004540a01001387 */ /* 0x0001e60000100800 */
[----:B0-----:R-:W4:Y:S01]  /*8d020*/  LDL.LU R10, [R1+0x19ac] ;  /* 0x0019ac00010a7983 */ /* 0x001f220000300800 */
[----:B------:R0:W-:Y:S03]  /*8d030*/  @P1 STL [R1+0x45c], R6 ;  /* 0x00045c0601001387 */ /* 0x0001e60000100800 */
[----:B0-----:R-:W4:Y:S01]  /*8d040*/  LDL.LU R6, [R1+0x19a8] ;  /* 0x0019a80001067983 */ /* 0x001f220000300800 */
[----:B---3--:R-:W-:-:S05]  /*8d050*/  @P1 FMUL R13, R13, 0.25 ;  /* 0x3e8000000d0d1820 */ /* 0x008fca0000400000 */
[----:B------:R0:W-:Y:S04]  /*8d060*/  @P1 STL [R1+0x46c], R13 ;  /* 0x00046c0d01001387 */ /* 0x0001e80000100800 */
[----:B0-----:R-:W3:Y:S01]  /*8d070*/  LDL.LU R13, [R1+0x19a4] ;  /* 0x0019a400010d7983 */ /* 0x001ee20000300800 */
[----:B--2---:R-:W-:-:S05]  /*8d080*/  @P1 FMUL R11, R11, 0.25 ;  /* 0x3e8000000b0b1820 */ /* 0x004fca0000400000 */
[----:B------:R0:W-:Y:S04]  /*8d090*/  STL [R1+0x1984], R11 ;  /* 0x0019840b01007387 */ /* 0x0001e80000100800 */
[----:B0-----:R-:W2:Y:S01]  /*8d0a0*/  LDL R11, [R1+0x56c] ;  /* 0x00056c00010b7983 */ /* 0x001ea20000100800 */
[----:B----4-:R-:W-:-:S05]  /*8d0b0*/  @P1 FMUL R6, R6, 0.25 ;  /* 0x3e80000006061820 */ /* 0x010fca0000400000 */
[----:B------:R-:W-:Y:S01]  /*8d0c0*/  @P1 STL [R1+0x464], R6 ;  /* 0x0004640601001387 */ /* 0x000fe20000100800 */
[----:B------:R0:W-:Y:S03]  /*8d0d0*/  STL [R1+0x1998], R6 ;  /* 0x0019980601007387 */ /* 0x0001e60000100800 */
[----:B0-----:R-:W4:Y:S01]  /*8d0e0*/  LDL R6, [R1+0x564] ;  /* 0x0005640001067983 */ /* 0x001f220000100800 */
[----:B------:R-:W-:Y:S01]  /*8d0f0*/  @P1 FMUL R10, R10, 0.25 ;  /* 0x3e8000000a0a1820 */ /* 0x000fe20000400000 */
[----:B------:R-:W-:Y:S01]  /*8d100*/  FSETP.GEU.AND P0, PT, |R12|, 1.175494350822287508e-38, PT ;  /* 0x008000000c00780b */ /* 0x000fe20003f0e200 */
[----:B------:R-:W-:-:S03]  /*8d110*/  @P1 FMUL R15, R15, 0.25 ;  /* 0x3e8000000f0f1820 */ /* 0x000fc60000400000 */
[----:B------:R-:W-:Y:S01]  /*8d120*/  STL [R1+0x1988], R10 ;  /* 0x0019880a01007387 */ /* 0x000fe20000100800 */
[----:B------:R-:W-:Y:S02]  /*8d130*/  @P1 FMUL R12, R12, 0.25 ;  /* 0x3e8000000c0c1820 */ /* 0x000fe40000400000 */
[----:B------:R0:W-:Y:S02]  /*8d140*/  STL [R1+0x199c], R27 ;  /* 0x00199c1b01007387 */ /* 0x0001e40000100800 */
[----:B------:R1:W-:Y:S02]  /*8d150*/  STL [R1+0x19a0], R3 ;  /* 0x0019a00301007387 */ /* 0x0003e40000100800 */
[----:B------:R-:W-:Y:S01]  /*8d160*/  @P1 FMUL R7, R7, 0.25 ;  /* 0x3e80000007071820 */ /* 0x000fe20000400000 */
[----:B0-----:R-:W3:Y:S04]  /*8d170*/  LDL R27, [R1+0x400] ;  /* 0x00040000011b7983 */ /* 0x001ee80000100800 */
[----:B-1----:R-:W3:Y:S01]  /*8d180*/  LDL R3, [R1+0x3f8] ;  /* 0x0003f80001037983 */ /* 0x002ee20000100800 */
[----:B--2---:R-:W-:-:S02]  /*8d190*/  @P1 FMUL R11, R11, 0.25 ;  /* 0x3e8000000b0b1820 */ /* 0x004fc40000400000 */
[----:B----4-:R-:W-:Y:S02]  /*8d1a0*/  IMAD.MOV.U32 R10, RZ, RZ, R6 ;  /* 0x000000ffff0a7224 */ /* 0x010fe400078e0006 */
[----:B------:R-:W2:Y:S02]  /*8d1b0*/  LDL R6, [R1+0x3fc] ;  /* 0x0003fc0001067983 */ /* 0x000ea40000100800 */
[----:B------:R-:W-:Y:S02]  /*8d1c0*/  @P1 FMUL R10, R10, 0.25 ;  /* 0x3e8000000a0a1820 */ /* 0x000fe40000400000 */
[----:B------:R-:W-:Y:S01]  /*8d1d0*/  @P1 STL [R1+0x560], R15 ;  /* 0x0005600f01001387 */ /* 0x000fe20000100800 */
[----:B------:R0:W-:Y:S04]  /*8d1e0*/  STL [R1+0x1978], R12 ;  /* 0x0019780c01007387 */ /* 0x0001e80000100800 */
[----:B0-----:R-:W4:Y:S01]  /*8d1f0*/  LDL R12, [R1+0x45c] ;  /* 0x00045c00010c7983 */ /* 0x001f220000100800 */
[----:B------:R-:W-:Y:S02]  /*8d200*/  @P1 STL [R1+0x564], R10 ;  /* 0x0005640a01001387 */ /* 0x000fe40000100800 */
[----:B------:R-:W-:Y:S02]  /*8d210*/  @P1 STL [R1+0x56c], R11 ;  /* 0x00056c0b01001387 */ /* 0x000fe40000100800 */
[----:B------:R0:W-:Y:S01]  /*8d220*/  STL [R1+0x197c], R7 ;  /* 0x00197c0701007387 */ /* 0x0001e20000100800 */
[----:B---3--:R-:W-:Y:S01]  /*8d230*/  FSETP.GT.AND P1, PT, |R13|, 8.50705917302346158658e+37, PT ;  /* 0x7e8000000d00780b */ /* 0x008fe20003f24200 */
[----:B0-----:R-:W3:Y:S01]  /*8d240*/  LDL R7, [R1+0x454] ;  /* 0x0004540001077983 */ /* 0x001ee20000100800 */
[----:B------:R0:W-:Y:S03]  /*8d250*/  STL [R1+0x1980], R13 ;  /* 0x0019800d01007387 */ /* 0x0001e60000100800 */
[----:B0-----:R-:W3:Y:S01]  /*8d260*/  LDL R13, [R1+0x404] ;  /* 0x00040400010d7983 */ /* 0x001ee20000100800 */
[----:B------:R-:W-:-:S02]  /*8d270*/  @!P0 FMUL R3, R3, 16777216 ;  /* 0x4b80000003038820 */ /* 0x000fc40000400000 */
[----:B------:R-:W-:-:S03]  /*8d280*/  @!P0 FMUL R27, R27, 16777216 ;  /* 0x4b8000001b1b8820 */ /* 0x000fc60000400000 */
[----:B------:R0:W-:Y:S04]  /*8d290*/  @!P0 STL [R1+0x3f8], R3 ;  /* 0x0003f80301008387 */ /* 0x0001e80000100800 */
[----:B0-----:R-:W4:Y:S01]  /*8d2a0*/  LDL.LU R3, [R1+0x19a0] ;  /* 0x0019a00001037983 */ /* 0x001f220000300800 */
[----:B--2---:R-:W-:-:S05]  /*8d2b0*/  @!P0 FMUL R6, R6, 16777216 ;  /* 0x4b80000006068820 */ /* 0x004fca0000400000 */
[----:B------:R0:W-:Y:S04]  /*8d2c0*/  @!P0 STL [R1+0x3fc], R6 ;  /* 0x0003fc0601008387 */ /* 0x0001e80000100800 */
[----:B0-----:R-:W2:Y:S01]  /*8d2d0*/  LDL R6, [R1+0x408] ;  /* 0x0004080001067983 */ /* 0x001ea20000100800 */
[----:B------:R0:W-:Y:S03]  /*8d2e0*/  @!P0 STL [R1+0x400], R27 ;  /* 0x0004001b01008387 */ /* 0x0001e60000100800 */
[----:B0-----:R-:W2:Y:S01]  /*8d2f0*/  LDL.LU R27, [R1+0x199c] ;  /* 0x00199c00011b7983 */ /* 0x001ea20000300800 */
[----:B---3--:R-:W-:-:S05]  /*8d300*/  @!P0 FMUL R13, R13, 16777216 ;  /* 0x4b8000000d0d8820 */ /* 0x008fca0000400000 */
[----:B------:R0:W-:Y:S02]  /*8d310*/  @!P0 STL [R1+0x404], R13 ;  /* 0x0004040d01008387 */ /* 0x0001e40000100800 */
[----:B0-----:R-:W-:Y:S01]  /*8d320*/  MOV R13, R7 ;  /* 0x00000007000d7202 */ /* 0x001fe20000000f00 */
[----:B----4-:R-:W-:Y:S01]  /*8d330*/  MOV R7, R12 ;  /* 0x0000000c00077202 */ /* 0x010fe20000000f00 */
[----:B------:R-:W-:Y:S02]  /*8d340*/  MOV R12, R15 ;  /* 0x0000000f000c7202 */ /* 0x000fe40000000f00 */
[----:B------:R-:W3:Y:S01]  /*8d350*/  LDL.LU R15, [R1+0x580] ;  /* 0x00058000010f7983 */ /* 0x000ee20000300800 */
[----:B--2---:R-:W-:-:S03]  /*8d360*/  @!P0 FMUL R6, R6, 16777216 ;  /* 0x4b80000006068820 */ /* 0x004fc60000400000 */
[----:B---3--:R0:W-:Y:S04]  /*8d370*/  STL [R1+0x198c], R15 ;  /* 0x00198c0f01007387 */ /* 0x0081e80000100800 */
[----:B0-----:R-:W2:Y:S01]  /*8d380*/  LDL R15, [R1+0x40c] ;  /* 0x00040c00010f7983 */ /* 0x001ea20000100800 */
[----:B------:R0:W-:Y:S03]  /*8d390*/  @!P0 STL [R1+0x408], R6 ;  /* 0x0004080601008387 */ /* 0x0001e60000100800 */
[----:B0-----:R-:W3:Y:S01]  /*8d3a0*/  LDL.LU R6, [R1+0x1998] ;  /* 0x0019980001067983 */ /* 0x001ee20000300800 */
[----:B------:R-:W-:Y:S02]  /*8d3b0*/  STL [R1+0x1994], R16 ;  /* 0x0019941001007387 */ /* 0x000fe40000100800 */
[----:B------:R0:W-:Y:S02]  /*8d3c0*/  STL [R1+0x1990], R14 ;  /* 0x0019900e01007387 */ /* 0x0001e40000100800 */
[----:B0-----:R-:W-:Y:S01]  /*8d3d0*/  MOV R14, R13 ;  /* 0x0000000d000e7202 */ /* 0x001fe20000000f00 */
[----:B------:R-:W-:Y:S01]  /*8d3e0*/  MOV R13, R12 ;  /* 0x0000000c000d7202 */ /* 0x000fe20000000f00 */
[----:B------:R-:W-:-:S02]  /*8d3f0*/  MOV R12, R11 ;  /* 0x0000000b000c7202 */ /* 0x000fc40000000f00 */
[----:B------:R-:W4:Y:S01]  /*8d400*/  LDL R11, [R1+0x46c] ;  /* 0x00046c00010b7983 */ /* 0x000f220000100800 */
[----:B------:R-:W-:Y:S02]  /*8d410*/  @!P0 FMUL R14, R14, 16777216 ;  /* 0x4b8000000e0e8820 */ /* 0x000fe40000400000 */
[----:B--2---:R-:W-:Y:S01]  /*8d420*/  IMAD.MOV.U32 R16, RZ, RZ, R15 ;  /* 0x000000ffff107224 */ /* 0x004fe200078e000f */
[----:B------:R-:W-:Y:S01]  /*8d430*/  MOV R15, R7 ;  /* 0x00000007000f7202 */ /* 0x000fe20000000f00 */
[----:B------:R-:W-:Y:S02]  /*8d440*/  IMAD.MOV.U32 R7, RZ, RZ, R10 ;  /* 0x000000ffff077224 */ /* 0x000fe400078e000a */
[----:B------:R-:W-:Y:S02]  /*8d450*/  @!P0 FMUL R16, R16, 16777216 ;  /* 0x4b80000010108820 */ /* 0x000fe40000400000 */
[----:B------:R-:W-:Y:S01]  /*8d460*/  @!P0 FMUL R15, R15, 16777216 ;  /* 0x4b8000000f0f8820 */ /* 0x000fe20000400000 */
[----:B---3--:R-:W-:-:S02]  /*8d470*/  MOV R10, R6 ;  /* 0x00000006000a7202 */ /* 0x008fc40000000f00 */
[----:B------:R-:W2:Y:S01]  /*8d480*/  LDL.LU R6, [R1+0x584] ;  /* 0x0005840001067983 */ /* 0x000ea20000300800 */
[----:B------:R0:W-:Y:S02]  /*8d490*/  @!P0 STL [R1+0x40c], R16 ;  /* 0x00040c1001008387 */ /* 0x0001e40000100800 */
[----:B------:R-:W-:Y:S01]  /*8d4a0*/  @!P0 FMUL R10, R10, 16777216 ;  /* 0x4b8000000a0a8820 */ /* 0x000fe20000400000 */
[----:B0-----:R-:W3:Y:S01]  /*8d4b0*/  LDL.LU R16, [R1+0x1994] ;  /* 0x0019940001107983 */ /* 0x001ee20000300800 */
[----:B------:R0:W-:Y:S02]  /*8d4c0*/  @!P0 STL [R1+0x454], R14 ;  /* 0x0004540e01008387 */ /* 0x0001e40000100800 */
[----:B----4-:R-:W-:Y:S01]  /*8d4d0*/  @!P0 FMUL R11, R11, 16777216 ;  /* 0x4b8000000b0b8820 */ /* 0x010fe20000400000 */
[----:B0-----:R-:W4:Y:S01]  /*8d4e0*/  LDL.LU R14, [R1+0x1990] ;  /* 0x00199000010e7983 */ /* 0x001f220000300800 */
[----:B------:R0:W-:Y:S03]  /*8d4f0*/  @!P0 STL [R1+0x45c], R15 ;  /* 0x00045c0f01008387 */ /* 0x0001e60000100800 */
[----:B0-----:R-:W2:Y:S01]  /*8d500*/  LDL.LU R15, [R1+0x198c] ;  /* 0x00198c00010f7983 */ /* 0x001ea20000300800 */
[----:B------:R0:W-:Y:S03]  /*8d510*/  @!P0 STL [R1+0x464], R10 ;  /* 0x0004640a01008387 */ /* 0x0001e60000100800 */
[----:B0-----:R-:W2:Y:S01]  /*8d520*/  LDL.LU R10, [R1+0x1988] ;  /* 0x00198800010a7983 */ /* 0x001ea20000300800 */
[----:B------:R0:W-:Y:S03]  /*8d530*/  @!P0 STL [R1+0x46c], R11 ;  /* 0x00046c0b01008387 */ /* 0x0001e60000100800 */
[----:B0-----:R-:W3:Y:S01]  /*8d540*/  LDL.LU R11, [R1+0x1984] ;  /* 0x00198400010b7983 */ /* 0x001ee20000300800 */
[----:B------:R-:W-:-:S02]  /*8d550*/  @!P0 FMUL R13, R13, 16777216 ;  /* 0x4b8000000d0d8820 */ /* 0x000fc40000400000 */
[----:B------:R-:W-:Y:S02]  /*8d560*/  @!P0 FMUL R7, R7, 16777216 ;  /* 0x4b80000007078820 */ /* 0x000fe40000400000 */
[----:B------:R-:W-:Y:S02]  /*8d570*/  @!P0 FMUL R12, R12, 16777216 ;  /* 0x4b8000000c0c8820 */ /* 0x000fe40000400000 */
[----:B--2---:R-:W-:Y:S02]  /*8d580*/  @!P0 FMUL R10, R10, 16777216 ;  /* 0x4b8000000a0a8820 */ /* 0x004fe40000400000 */
[----:B---3--:R-:W-:-:S05]  /*8d590*/  @!P0 FMUL R11, R11, 16777216 ;  /* 0x4b8000000b0b8820 */ /* 0x008fca0000400000 */
[----:B------:R0:W-:Y:S01]  /*8d5a0*/  STL [R1+0x550], R11 ;  /* 0x0005500b01007387 */ /* 0x0001e20000100800 */
[----:B------:R1:W-:Y:S03]  /*8d5b0*/  STL [R1+0x554], R10 ;  /* 0x0005540a01007387 */ /* 0x0003e60000100800 */
[----:B0-----:R-:W2:Y:S01]  /*8d5c0*/  LDL.LU R11, [R1+0x520] ;  /* 0x00052000010b7983 */ /* 0x001ea20000300800 */
[----:B-1----:R-:W-:Y:S01]  /*8d5d0*/  MOV R10, R8 ;  /* 0x00000008000a7202 */ /* 0x002fe20000000f00 */
[----:B----4-:R-:W-:Y:S02]  /*8d5e0*/  IMAD.MOV.U32 R8, RZ, RZ, R14 ;  /* 0x000000ffff087224 */ /* 0x010fe400078e000e */
[----:B------:R-:W3:Y:S01]  /*8d5f0*/  LDL R14, [R1+0x450] ;  /* 0x00045000010e7983 */ /* 0x000ee20000100800 */
[----:B------:R0:W-:Y:S03]  /*8d600*/  @!P0 STL [R1+0x560], R13 ;  /* 0x0005600d01008387 */ /* 0x0001e60000100800 */
[----:B0-----:R-:W4:Y:S01]  /*8d610*/  LDL.LU R13, [R1+0x1980] ;  /* 0x00198000010d7983 */ /* 0x001f220000300800 */
[----:B------:R0:W-:Y:S03]  /*8d620*/  @!P0 STL [R1+0x564], R7 ;  /* 0x0005640701008387 */ /* 0x0001e60000100800 */
[----:B0-----:R-:W2:Y:S01]  /*8d630*/  LDL.LU R7, [R1+0x197c] ;  /* 0x00197c0001077983 */ /* 0x001ea20000300800 */
[----:B------:R0:W-:Y:S03]  /*8d640*/  @!P0 STL [R1+0x56c], R12 ;  /* 0x00056c0c01008387 */ /* 0x0001e60000100800 */
[----:B0-----:R-:W4:Y:S01]  /*8d650*/  LDL.LU R12, [R1+0x1978] ;  /* 0x00197800010c7983 */ /* 0x001f220000300800 */
[----:B------:R-:W-:-:S02]  /*8d660*/  @P1 FMUL R9, R9, 0.25 ;  /* 0x3e80000009091820 */ /* 0x000fc40000400000 */
[----:B------:R-:W-:Y:S02]  /*8d670*/  @P1 FMUL R10, R10, 0.25 ;  /* 0x3e8000000a0a1820 */ /* 0x000fe40000400000 */
[----:B------:R-:W-:Y:S02]  /*8d680*/  @P1 FMUL R8, R8, 0.25 ;  /* 0x3e80000008081820 */ /* 0x000fe40000400000 */
[----:B------:R-:W-:Y:S02]  /*8d690*/  @P1 FMUL R5, R5, 0.25 ;  /* 0x3e80000005051820 */ /* 0x000fe40000400000 */
[----:B------:R-:W-:Y:S02]  /*8d6a0*/  @P1 FMUL R0, R0, 0.25 ;  /* 0x3e80000000001820 */ /* 0x000fe40000400000 */
[----:B------:R-:W-:Y:S02]  /*8d6b0*/  @P1 FMUL R3, R3, 0.25 ;  /* 0x3e80000003031820 */ /* 0x000fe40000400000 */
[----:B------:R-:W-:-:S02]  /*8d6c0*/  @P1 FMUL R15, R15, 0.25 ;  /* 0x3e8000000f0f1820 */ /* 0x000fc40000400000 */
[----:B---3--:R-:W-:Y:S02]  /*8d6d0*/  @P1 FMUL R14, R14, 0.25 ;  /* 0x3e8000000e0e1820 */ /* 0x008fe40000400000 */
[----:B--2---:R-:W-:Y:S02]  /*8d6e0*/  @!P0 FMUL R7, R7, 16777216 ;  /* 0x4b80000007078820 */ /* 0x004fe40000400000 */
[----:B----4-:R-:W-:-:S05]  /*8d6f0*/  @!P0 FMUL R12, R12, 16777216 ;  /* 0x4b8000000c0c8820 */ /* 0x010fca0000400000 */
[----:B------:R0:W-:Y:S04]  /*8d700*/  STL [R1+0x1890], R12 ;  /* 0x0018900c01007387 */ /* 0x0001e80000100800 */
[----:B0-----:R-:W2:Y:S01]  /*8d710*/  LDL.LU R12, [R1+0x468] ;  /* 0x00046800010c7983 */ /* 0x001ea20000300800 */
[----:B------:R0:W-:Y:S03]  /*8d720*/  STL [R1+0x574], R7 ;  /* 0x0005740701007387 */ /* 0x0001e60000100800 */
[----:B0-----:R-:W3:Y:S01]  /*8d730*/  LDL.LU R7, [R1+0x1974] ;  /* 0x0019740001077983 */ /* 0x001ee20000300800 */
[----:B------:R0:W-:Y:S03]  /*8d740*/  STL [R1+0x1968], R16 ;  /* 0x0019681001007387 */ /* 0x0001e60000100800 */
[----:B0-----:R-:W4:Y:S01]  /*8d750*/  LDL.LU R16, [R1+0x460] ;  /* 0x0004600001107983 */ /* 0x001f220000300800 */
[----:B------:R0:W-:Y:S03]  /*8d760*/  STL [R1+0x196c], R24 ;  /* 0x00196c1801007387 */ /* 0x0001e60000100800 */
[----:B0-----:R-:W2:Y:S01]  /*8d770*/  LDL.LU R24, [R1+0x458] ;  /* 0x0004580001187983 */ /* 0x001ea20000300800 */
[----:B------:R0:W-:Y:S03]  /*8d780*/  @P1 STL [R1+0x450], R14 ;  /* 0x0004500e01001387 */ /* 0x0001e60000100800 */
[----:B0-----:R-:W3:Y:S01]  /*8d790*/  LDL.LU R14, [R1+0x1970] ;  /* 0x00197000010e7983 */ /* 0x001ee20000300800 */
[----:B------:R-:W-:Y:S02]  /*8d7a0*/  @P1 STL [R1+0x534], R9 ;  /* 0x0005340901001387 */ /* 0x000fe40000100800 */
[----:B------:R-:W-:Y:S02]  /*8d7b0*/  @P1 STL [R1+0x540], R10 ;  /* 0x0005400a01001387 */ /* 0x000fe40000100800 */
[----:B------:R-:W-:Y:S01]  /*8d7c0*/  @P1 STL [R1+0x544], R8 ;  /* 0x0005440801001387 */ /* 0x000fe20000100800 */
[----:B------:R-:W-:Y:S01]  /*8d7d0*/  @P1 STL [R1+0x558], R5 ;  /* 0x0005580501001387 */ /* 0x000fe20000100800 */
[----:B------:R-:W-:Y:S02]  /*8d7e0*/  @P1 STL [R1+0x568], R0 ;  /* 0x0005680001001387 */ /* 0x000fe40000100800 */
[----:B------:R-:W-:Y:S02]  /*8d7f0*/  @P1 STL [R1+0x570], R3 ;  /* 0x0005700301001387 */ /* 0x000fe40000100800 */
[----:B------:R0:W-:Y:S02]  /*8d800*/  STL [R1+0x1948], R15 ;  /* 0x0019480f01007387 */ /* 0x0001e40000100800 */
[----:B0-----:R-:W3:Y:S01]  /*8d810*/  LDL R15, [R1+0x450] ;  /* 0x00045000010f7983 */ /* 0x001ee20000100800 */
[----:B------:R-:W-:Y:S01]  /*8d820*/  FSETP.GEU.AND P0, PT, |R13|, 1.175494350822287508e-38, PT ;  /* 0x008000000d00780b */ /* 0x000fe20003f0e200 */
[----:B------:R-:W-:-:S02]  /*8d830*/  @P1 FMUL R29, R29, 0.25 ;  /* 0x3e8000001d1d1820 */ /* 0x000fc40000400000 */
[----:B------:R-:W-:Y:S02]  /*8d840*/  @P1 FMUL R27, R27, 0.25 ;  /* 0x3e8000001b1b1820 */ /* 0x000fe40000400000 */
[----:B------:R-:W-:Y:S02]  /*8d850*/  @P1 FMUL R13, R13, 0.25 ;  /* 0x3e8000000d0d1820 */ /* 0x000fe40000400000 */
[----:B------:R-:W-:Y:S01]  /*8d860*/  @P1 FMUL R6, R6, 0.25 ;  /* 0x3e80000006061820 */ /* 0x000fe20000400000 */
[----:B------:R-:W-:Y:S01]  /*8d870*/  @P1 STL [R1+0x578], R29 ;  /* 0x0005781d01001387 */ /* 0x000fe20000100800 */
[----:B------:R-:W-:Y:S02]  /*8d880*/  @P1 STL [R1+0x57c], R27 ;  /* 0x00057c1b01001387 */ /* 0x000fe40000100800 */
[----:B------:R-:W-:Y:S02]  /*8d890*/  STL [R1+0x194c], R13 ;  /* 0x00194c0d01007387 */ /* 0x000fe40000100800 */
[----:B------:R-:W-:Y:S02]  /*8d8a0*/  STL [R1+0x1950], R6 ;  /* 0x0019500601007387 */ /* 0x000fe40000100800 */
[----:B----4-:R-:W-:-:S04]  /*8d8b0*/  @P1 FMUL R16, R16, 0.25 ;  /* 0x3e80000010101820 */ /* 0x010fc80000400000 */
[----:B------:R-:W-:Y:S02]  /*8d8c0*/  @!P0 FMUL R16, R16, 16777216 ;  /* 0x4b80000010108820 */ /* 0x000fe40000400000 */
[----:B--2---:R-:W-:-:S04]  /*8d8d0*/  @P1 FMUL R24, R24, 0.25 ;  /* 0x3e80000018181820 */ /* 0x004fc80000400000 */
[----:B------:R-:W-:Y:S01]  /*8d8e0*/  @!P0 FMUL R24, R24, 16777216 ;  /* 0x4b80000018188820 */ /* 0x000fe20000400000 */
[----:B---3--:R-:W-:Y:S04]  /*8d8f0*/  STL [R1+0x1954], R14 ;  /* 0x0019540e01007387 */ /* 0x008fe80000100800 */
[----:B------:R0:W-:Y:S02]  /*8d900*/  STL [R1+0x458], R24 ;  /* 0x0004581801007387 */ /* 0x0001e40000100800 */
[----:B0-----:R-:W2:Y:S01]  /*8d910*/  LDL.LU R24, [R1+0x196c] ;  /* 0x00196c0001187983 */ /* 0x001ea20000300800 */
[----:B------:R-:W-:-:S05]  /*8d920*/  @!P0 FMUL R15, R15, 16777216 ;  /* 0x4b8000000f0f8820 */ /* 0x000fca0000400000 */
[----:B------:R-:W-:Y:S01]  /*8d930*/  @!P0 STL [R1+0x450], R15 ;  /* 0x0004500f01008387 */ /* 0x000fe20000100800 */
[----:B------:R0:W-:Y:S03]  /*8d940*/  STL [R1+0x460], R16 ;  /* 0x0004601001007387 */ /* 0x0001e60000100800 */
[----:B0-----:R-:W3:Y:S01]  /*8d950*/  LDL.LU R16, [R1+0x1968] ;  /* 0x0019680001107983 */ /* 0x001ee20000300800 */
[----:B------:R-:W-:Y:S02]  /*8d960*/  @P1 FMUL R12, R12, 0.25 ;  /* 0x3e8000000c0c1820 */ /* 0x000fe40000400000 */
[----:B------:R-:W-:Y:S02]  /*8d970*/  @P1 FMUL R11, R11, 0.25 ;  /* 0x3e8000000b0b1820 */ /* 0x000fe40000400000 */
[----:B------:R-:W-:Y:S02]  /*8d980*/  @!P0 FMUL R12, R12, 16777216 ;  /* 0x4b8000000c0c8820 */ /* 0x000fe40000400000 */
[----:B------:R-:W-:Y:S01]  /*8d990*/  @!P0 FMUL R11, R11, 16777216 ;  /* 0x4b8000000b0b8820 */ /* 0x000fe20000400000 */
[----:B------:R-:W-:Y:S02]  /*8d9a0*/  STL [R1+0x1958], R2 ;  /* 0x0019580201007387 */ /* 0x000fe40000100800 */
[----:B------:R-:W-:Y:S02]  /*8d9b0*/  STL [R1+0x468], R12 ;  /* 0x0004680c01007387 */ /* 0x000fe40000100800 */
[----:B------:R-:W-:Y:S01]  /*8d9c0*/  STL [R1+0x520], R11 ;  /* 0x0005200b01007387 */ /* 0x000fe20000100800 */
[----:B------:R-:W-:Y:S02]  /*8d9d0*/  STL [R1+0x195c], R4 ;  /* 0x00195c0401007387 */ /* 0x000fe40000100800 */
[----:B------:R0:W-:Y:S02]  /*8d9e0*/  STL [R1+0x1960], R26 ;  /* 0x0019601a01007387 */ /* 0x0001e40000100800 */
[----:B------:R-:W-:Y:S01]  /*8d9f0*/  @P1 FMUL R7, R7, 0.25 ;  /* 0x3e80000007071820 */ /* 0x000fe20000400000 */
[----:B------:R-:W-:-:S02]  /*8da00*/  FSETP.GT.AND P1, PT, |R14|, 8.50705917302346158658e+37, PT ;  /* 0x7e8000000e00780b */ /* 0x000fc40003f24200 */
[----:B------:R-:W-:Y:S01]  /*8da10*/  MOV R15, R27 ;  /* 0x0000001b000f7202 */ /* 0x000fe20000000f00 */
[----:B------:R-:W-:Y:S01]  /*8da20*/  MOV R14, R0 ;  /* 0x00000000000e7202 */ /* 0x000fe20000000f00 */
[----:B0-----:R-:W-:Y:S01]  /*8da30*/  MOV R26, R10 ;  /* 0x0000000a001a7202 */ /* 0x001fe20000000f00 */
[----:B------:R-:W-:Y:S01]  /*8da40*/  MOV R10, R28 ;  /* 0x0000001c000a7202 */ /* 0x000fe20000000f00 */
[----:B------:R-:W-:Y:S02]  /*8da50*/  MOV R28, R23 ;  /* 0x00000017001c7202 */ /* 0x000fe40000000f00 */
[----:B------:R-:W-:Y:S01]  /*8da60*/  MOV R0, R25 ;  /* 0x0000001900007202 */ /* 0x000fe20000000f00 */
[----:B------:R0:W-:Y:S01]  /*8da70*/  STL [R1+0x1964], R26 ;  /* 0x0019641a01007387 */ /* 0x0001e20000100800 */
[----:B------:R-:W4:Y:S02]  /*8da80*/  LDL.LU R27, [R1+0x588] ;  /* 0x00058800011b7983 */ /* 0x000f240000300800 */
[----:B------:R-:W2:Y:S01]  /*8da90*/  LDL.LU R23, [R1+0x58c] ;  /* 0x00058c0001177983 */ /* 0x000ea20000300800 */
[----:B------:R-:W-:Y:S01]  /*8daa0*/  MOV R6, R3 ;  /* 0x0000000300067202 */ /* 0x000fe20000000f00 */
[----:B------:R-:W2:Y:S01]  /*8dab0*/  LDL.LU R25, [R1+0x590] ;  /* 0x0005900001197983 */ /* 0x000ea20000300800 */
[----:B------:R-:W-:-:S02]  /*8dac0*/  IMAD.MOV.U32 R2, RZ, RZ, R5 ;  /* 0x000000ffff027224 */ /* 0x000fc400078e0005 */
[----:B------:R-:W-:Y:S02]  /*8dad0*/  IMAD.MOV.U32 R13, RZ, RZ, R29 ;  /* 0x000000ffff0d7224 */ /* 0x000fe400078e001d */
[----:B------:R-:W2:Y:S01]  /*8dae0*/  LDL.LU R3, [R1+0x594] ;  /* 0x0005940001037983 */ /* 0x000ea20000300800 */
[----:B------:R-:W2:Y:S01]  /*8daf0*/  LDL.LU R5, [R1+0x598] ;  /* 0x0005980001057983 */ /* 0x000ea20000300800 */
[----:B0-----:R-:W-:Y:S01]  /*8db00*/  MOV R26, R9 ;  /* 0x00000009001a7202 */ /* 0x001fe20000000f00 */
[----:B------:R-:W-:Y:S01]  /*8db10*/  @!P0 FMUL R7, R7, 16777216 ;  /* 0x4b80000007078820 */ /* 0x000fe20000400000 */
[----:B------:R-:W-:-:S03]  /*8db20*/  MOV R4, R8 ;  /* 0x0000000800047202 */ /* 0x000fc60000000f00 */
[----:B------:R-:W-:Y:S02]  /*8db30*/  @!P0 FMUL R26, R26, 16777216 ;  /* 0x4b8000001a1a8820 */ /* 0x000fe40000400000 */
[----:B---3--:R-:W-:Y:S02]  /*8db40*/  IMAD.MOV.U32 R29, RZ, RZ, R16 ;  /* 0x000000ffff1d7224 */ /* 0x008fe400078e0010 */
[----:B------:R-:W3:Y:S01]  /*8db50*/  LDL.LU R16, [R1+0x5d4] ;  /* 0x0005d40001107983 */ /* 0x000ee20000300800 */
[----:B------:R-:W2:Y:S02]  /*8db60*/  LDL.LU R12, [R1+0x5dc] ;  /* 0x0005dc00010c7983 */ /* 0x000ea40000300800 */
[----:B------:R-:W2:Y:S02]  /*8db70*/  LDL.LU R11, [R1+0x5e8] ;  /* 0x0005e800010b7983 */ /* 0x000ea40000300800 */
[----:B------:R-:W2:Y:S01]  /*8db80*/  LDL.LU R9, [R1+0x5f0] ;  /* 0x0005f00001097983 */ /* 0x000ea20000300800 */
[----:B------:R-:W2:Y:S01]  /*8db90*/  LDL.LU R8, [R1+0x5f8] ;  /* 0x0005f80001087983 */ /* 0x000ea20000300800 */
[----:B------:R0:W-:Y:S03]  /*8dba0*/  STL [R1+0x530], R7 ;  /* 0x0005300701007387 */ /* 0x0001e60000100800 */
[----:B0-----:R-:W2:Y:S01]  /*8dbb0*/  LDL.LU R7, [R1+0x600] ;  /* 0x0006000001077983 */ /* 0x001ea20000300800 */
[----:B------:R0:W-:Y:S03]  /*8dbc0*/  @!P0 STL [R1+0x534], R26 ;  /* 0x0005341a01008387 */ /* 0x0001e60000100800 */
[----:B0-----:R-:W2:Y:S01]  /*8dbd0*/  LDL.LU R26, [R1+0x1964] ;  /* 0x00196400011a7983 */ /* 0x001ea20000300800 */
[----:B------:R-:W-:-:S02]  /*8dbe0*/  @!P0 FMUL R4, R4, 16777216 ;  /* 0x4b80000004048820 */ /* 0x000fc40000400000 */
[----:B------:R-:W-:Y:S02]  /*8dbf0*/  @!P0 FMUL R2, R2, 16777216 ;  /* 0x4b80000002028820 */ /* 0x000fe40000400000 */
[----:B------:R-:W-:Y:S02]  /*8dc00*/  @!P0 FMUL R14, R14, 16777216 ;  /* 0x4b8000000e0e8820 */ /* 0x000fe40000400000 */
[----:B------:R-:W-:Y:S02]  /*8dc10*/  @!P0 FMUL R6, R6, 16777216 ;  /* 0x4b80000006068820 */ /* 0x000fe40000400000 */
[----:B------:R-:W-:Y:S02]  /*8dc20*/  @!P0 FMUL R13, R13, 16777216 ;  /* 0x4b8000000d0d8820 */ /* 0x000fe40000400000 */
[----:B------:R-:W-:Y:S02]  /*8dc30*/  @!P0 FMUL R15, R15, 16777216 ;  /* 0x4b8000000f0f8820 */ /* 0x000fe40000400000 */
[----:B--2---:R-:W-:-:S05]  /*8dc40*/  @!P0 FMUL R26, R26, 16777216 ;  /* 0x4b8000001a1a8820 */ /* 0x004fca0000400000 */
[----:B------:R0:W-:Y:S04]  /*8dc50*/  @!P0 STL [R1+0x540], R26 ;  /* 0x0005401a01008387 */ /* 0x0001e80000100800 */
[----:B0-----:R-:W2:Y:S01]  /*8dc60*/  LDL.LU R26, [R1+0x1960] ;  /* 0x00196000011a7983 */ /* 0x001ea20000300800 */
[----:B------:R0:W-:Y:S03]  /*8dc70*/  @!P0 STL [R1+0x544], R4 ;  /* 0x0005440401008387 */ /* 0x0001e60000100800 */
        /* <DEDUP_REMOVED lines=8> */
[----:B0-----:R-:W3:Y:S01]  /*8dd00*/  LDL.LU R13, [R1+0x194c] ;  /* 0x00194c00010d7983 */ /* 0x001ee20000300800 */
[----:B------:R0:W-:Y:S03]  /*8dd10*/  @!P0 STL [R1+0x57c], R15 ;  /* 0x00057c0f01008387 */ /* 0x0001e60000100800 */
[----:B0-----:R-:W4:Y:S01]  /*8dd20*/  LDL.LU R15, [R1+0x1948] ;  /* 0x00194800010f7983 */ /* 0x001f220000300800 */
[----:B--2---:R-:W-:-:S02]  /*8dd30*/  @!P0 FMUL R6, R6, 16777216 ;  /* 0x4b80000006068820 */ /* 0x004fc40000400000 */
[----:B---3--:R-:W-:Y:S02]  /*8dd40*/  @!P0 FMUL R13, R13, 16777216 ;  /* 0x4b8000000d0d8820 */ /* 0x008fe40000400000 */
[----:B----4-:R-:W-:-:S05]  /*8dd50*/  @!P0 FMUL R15, R15, 16777216 ;  /* 0x4b8000000f0f8820 */ /* 0x010fca0000400000 */
[----:B------:R0:W-:Y:S04]  /*8dd60*/  STL [R1+0x580], R15 ;  /* 0x0005800f01007387 */ /* 0x0001e80000100800 */
[----:B0-----:R-:W2:Y:S01]  /*8dd70*/  LDL.LU R15, [R1+0x1944] ;  /* 0x00194400010f7983 */ /* 0x001ea20000300800 */
[----:B------:R-:W-:Y:S02]  /*8dd80*/  STL [R1+0x18c8], R13 ;  /* 0x0018c80d01007387 */ /* 0x000fe40000100800 */
[----:B------:R0:W-:Y:S02]  /*8dd90*/  STL [R1+0x584], R6 ;  /* 0x0005840601007387 */ /* 0x0001e40000100800 */
[----:B0-----:R-:W-:-:S05]  /*8dda0*/  MOV R6, R0 ;  /* 0x0000000000067202 */ /* 0x001fca0000000f00 */
[----:B------:R0:W-:Y:S04]  /*8ddb0*/  STL [R1+0x1934], R6 ;  /* 0x0019340601007387 */ /* 0x0001e80000100800 */
[----:B0-----:R-:W3:Y:S01]  /*8ddc0*/  LDL.LU R6, [R1+0x5c0] ;  /* 0x0005c00001067983 */ /* 0x001ee20000300800 */
[----:B------:R-:W4:Y:S02]  /*8ddd0*/  LDL.LU R0, [R1+0x5cc] ;  /* 0x0005cc0001007983 */ /* 0x000f240000300800 */
[----:B------:R-:W-:Y:S02]  /*8dde0*/  @P1 FMUL R2, R2, 0.25 ;  /* 0x3e80000002021820 */ /* 0x000fe40000400000 */
[----:B------:R-:W-:Y:S02]  /*8ddf0*/  @P1 FMUL R4, R4, 0.25 ;  /* 0x3e80000004041820 */ /* 0x000fe40000400000 */
[----:B------:R-:W-:Y:S01]  /*8de00*/  @P1 FMUL R10, R10, 0.25 ;  /* 0x3e8000000a0a1820 */ /* 0x000fe20000400000 */
[----:B------:R-:W-:Y:S01]  /*8de10*/  FSETP.GEU.AND P0, PT, |R14|, 1.175494350822287508e-38, PT ;  /* 0x008000000e00780b */ /* 0x000fe20003f0e200 */
[----:B------:R-:W-:-:S02]  /*8de20*/  @P1 FMUL R23, R23, 0.25 ;  /* 0x3e80000017171820 */ /* 0x000fc40000400000 */
[----:B------:R-:W-:Y:S02]  /*8de30*/  @P1 FMUL R27, R27, 0.25 ;  /* 0x3e8000001b1b1820 */ /* 0x000fe40000400000 */
[----:B------:R-:W-:Y:S02]  /*8de40*/  @P1 FMUL R25, R25, 0.25 ;  /* 0x3e80000019191820 */ /* 0x000fe40000400000 */
[----:B------:R-:W-:Y:S02]  /*8de50*/  @P1 FMUL R3, R3, 0.25 ;  /* 0x3e80000003031820 */ /* 0x000fe40000400000 */
[----:B------:R-:W-:-:S04]  /*8de60*/  @P1 FMUL R5, R5, 0.25 ;  /* 0x3e80000005051820 */ /* 0x000fc80000400000 */
[----:B------:R-:W-:Y:S02]  /*8de70*/  @!P0 FMUL R23, R23, 16777216 ;  /* 0x4b80000017178820 */ /* 0x000fe40000400000 */
[----:B------:R-:W-:Y:S02]  /*8de80*/  @!P0 FMUL R27, R27, 16777216 ;  /* 0x4b8000001b1b8820 */ /* 0x000fe40000400000 */
[----:B------:R-:W-:Y:S02]  /*8de90*/  @!P0 FMUL R25, R25, 16777216 ;  /* 0x4b80000019198820 */ /* 0x000fe40000400000 */
[----:B------:R-:W-:Y:S02]  /*8dea0*/  @!P0 FMUL R3, R3, 16777216 ;  /* 0x4b80000003038820 */ /* 0x000fe40000400000 */
[----:B------:R-:W-:Y:S02]  /*8deb0*/  @!P0 FMUL R5, R5, 16777216 ;  /* 0x4b80000005058820 */ /* 0x000fe40000400000 */
[----:B---3--:R-:W-:Y:S01]  /*8dec0*/  @P1 FMUL R6, R6, 0.25 ;  /* 0x3e80000006061820 */ /* 0x008fe20000400000 */
[----:B----4-:R0:W-:Y:S04]  /*8ded0*/  STL [R1+0x1930], R0 ;  /* 0x0019300001007387 */ /* 0x0101e80000100800 */
[----:B0-----:R-:W3:Y:S01]  /*8dee0*/  LDL.LU R0, [R1+0x5c8] ;  /* 0x0005c80001007983 */ /* 0x001ee20000300800 */
[----:B------:R-:W-:Y:S02]  /*8def0*/  @P1 STL [R1+0x59c], R2 ;  /* 0x00059c0201001387 */ /* 0x000fe40000100800 */
[----:B------:R-:W-:Y:S02]  /*8df00*/  @P1 STL [R1+0x5b0], R4 ;  /* 0x0005b00401001387 */ /* 0x000fe40000100800 */
[----:B------:R-:W-:Y:S01]  /*8df10*/  @P1 STL [R1+0x5b8], R10 ;  /* 0x0005b80a01001387 */ /* 0x000fe20000100800 */
[----:B------:R0:W-:Y:S02]  /*8df20*/  STL [R1+0x1938], R6 ;  /* 0x0019380601007387 */ /* 0x0001e40000100800 */
[----:B0-----:R-:W-:-:S05]  /*8df30*/  MOV R6, R10 ;  /* 0x0000000a00067202 */ /* 0x001fca0000000f00 */
[----:B------:R0:W-:Y:S02]  /*8df40*/  STL [R1+0x193c], R6 ;  /* 0x00193c0601007387 */ /* 0x0001e40000100800 */
[----:B0-----:R-:W-:-:S05]  /*8df50*/  MOV R6, R4 ;  /* 0x0000000400067202 */ /* 0x001fca0000000f00 */
[----:B------:R0:W-:Y:S01]  /*8df60*/  STL [R1+0x1940], R6 ;  /* 0x0019400601007387 */ /* 0x0001e20000100800 */
[----:B------:R1:W-:Y:S01]  /*8df70*/  STL [R1+0x58c], R23 ;  /* 0x00058c1701007387 */ /* 0x0003e20000100800 */
[----:B------:R-:W-:Y:S01]  /*8df80*/  MOV R4, R17 ;  /* 0x0000001100047202 */ /* 0x000fe20000000f00 */
[----:B0-----:R-:W-:Y:S01]  /*8df90*/  IMAD.MOV.U32 R6, RZ, RZ, R2 ;  /* 0x000000ffff067224 */ /* 0x001fe200078e0002 */
[----:B-1----:R-:W4:Y:S01]  /*8dfa0*/  LDL.LU R23, [R1+0x5c4] ;  /* 0x0005c40001177983 */ /* 0x002f220000300800 */
[----:B------:R-:W-:Y:S01]  /*8dfb0*/  MOV R2, R26 ;  /* 0x0000001a00027202 */ /* 0x000fe20000000f00 */
[----:B------:R0:W-:Y:S02]  /*8dfc0*/  STL [R1+0x588], R27 ;  /* 0x0005881b01007387 */ /* 0x0001e40000100800 */
[----:B------:R-:W2:Y:S02]  /*8dfd0*/  LDL.LU R26, [R1+0x5a0] ;  /* 0x0005a000011a7983 */ /* 0x000ea40000300800 */
[----:B------:R-:W-:Y:S01]  /*8dfe0*/  @!P0 FMUL R6, R6, 16777216 ;  /* 0x4b80000006068820 */ /* 0x000fe20000400000 */
[----:B0-----:R-:W2:Y:S01]  /*8dff0*/  LDL.LU R27, [R1+0x5b4] ;  /* 0x0005b400011b7983 */ /* 0x001ea20000300800 */
[----:B------:R0:W-:Y:S03]  /*8e000*/  STL [R1+0x590], R25 ;  /* 0x0005901901007387 */ /* 0x0001e60000100800 */
[----:B0-----:R-:W2:Y:S01]  /*8e010*/  LDL.LU R25, [R1+0x5bc] ;  /* 0x0005bc0001197983 */ /* 0x001ea20000300800 */
[----:B------:R0:W-:Y:S02]  /*8e020*/  STL [R1+0x594], R3 ;  /* 0x0005940301007387 */ /* 0x0001e40000100800 */
[----:B------:R-:W2:Y:S02]  /*8e030*/  LDL.LU R17, [R1+0x5f4] ;  /* 0x0005f40001117983 */ /* 0x000ea40000300800 */
[----:B------:R-:W2:Y:S01]  /*8e040*/  LDL.LU R13, [R1+0x604] ;  /* 0x00060400010d7983 */ /* 0x000ea20000300800 */
[----:B------:R-:W2:Y:S04]  /*8e050*/  LDL.LU R10, [R1+0x608] ;  /* 0x00060800010a7983 */ /* 0x000ea80000300800 */
[----:B0-----:R-:W2:Y:S01]  /*8e060*/  LDL.LU R3, [R1+0x60c] ;  /* 0x00060c0001037983 */ /* 0x001ea20000300800 */
[----:B------:R0:W-:Y:S02]  /*8e070*/  STL [R1+0x598], R5 ;  /* 0x0005980501007387 */ /* 0x0001e40000100800 */
[----:B0-----:R-:W-:-:S02]  /*8e080*/  MOV R5, R2 ;  /* 0x0000000200057202 */ /* 0x001fc40000000f00 */
[----:B------:R-:W2:Y:S01]  /*8e090*/  LDL.LU R2, [R1+0x610] ;  /* 0x0006100001027983 */ /* 0x000ea20000300800 */
[----:B------:R0:W-:Y:S03]  /*8e0a0*/  @!P0 STL [R1+0x59c], R6 ;  /* 0x00059c0601008387 */ /* 0x0001e60000100800 */
[----:B0-----:R-:W2:Y:S02]  /*8e0b0*/  LDL.LU R6, [R1+0x1940] ;  /* 0x0019400001067983 */ /* 0x001ea40000300800 */
[----:B--2---:R-:W-:-:S05]  /*8e0c0*/  @!P0 FMUL R6, R6, 16777216 ;  /* 0x4b80000006068820 */ /* 0x004fca0000400000 */
[----:B------:R0:W-:Y:S04]  /*8e0d0*/  @!P0 STL [R1+0x5b0], R6 ;  /* 0x0005b00601008387 */ /* 0x0001e80000100800 */
[----:B0-----:R-:W2:Y:S02]  /*8e0e0*/  LDL.LU R6, [R1+0x193c] ;  /* 0x00193c0001067983 */ /* 0x001ea40000300800 */
[----:B--2---:R-:W-:-:S05]  /*8e0f0*/  @!P0 FMUL R6, R6, 16777216 ;  /* 0x4b80000006068820 */ /* 0x004fca0000400000 */
[----:B------:R0:W-:Y:S04]  /*8e100*/  @!P0 STL [R1+0x5b8], R6 ;  /* 0x0005b80601008387 */ /* 0x0001e80000100800 */
[----:B0-----:R-:W2:Y:S01]  /*8e110*/  LDL.LU R6, [R1+0x1938] ;  /* 0x0019380001067983 */ /* 0x001ea20000300800 */
[----:B---3--:R-:W-:-:S04]  /*8e120*/  @P1 FMUL R0, R0, 0.25 ;  /* 0x3e80000000001820 */ /* 0x008fc80000400000 */
[----:B------:R-:W-:Y:S02]  /*8e130*/  @!P0 FMUL R0, R0, 16777216 ;  /* 0x4b80000000008820 */ /* 0x000fe40000400000 */
[----:B------:R-:W-:Y:S02]  /*8e140*/  @P1 FMUL R16, R16, 0.25 ;  /* 0x3e80000010101820 */ /* 0x000fe40000400000 */
[----:B------:R-:W-:Y:S02]  /*8e150*/  @P1 FMUL R12, R12, 0.25 ;  /* 0x3e8000000c0c1820 */ /* 0x000fe40000400000 */
[----:B------:R-:W-:Y:S02]  /*8e160*/  @P1 FMUL R11, R11, 0.25 ;  /* 0x3e8000000b0b1820 */ /* 0x000fe40000400000 */
[----:B------:R-:W-:Y:S02]  /*8e170*/  @P1 FMUL R9, R9, 0.25 ;  /* 0x3e80000009091820 */ /* 0x000fe40000400000 */
[----:B------:R-:W-:-:S02]  /*8e180*/  @P1 FMUL R8, R8, 0.25 ;  /* 0x3e80000008081820 */ /* 0x000fc40000400000 */
[----:B------:R-:W-:Y:S02]  /*8e190*/  @P1 FMUL R14, R14, 0.25 ;  /* 0x3e8000000e0e1820 */ /* 0x000fe40000400000 */
[----:B------:R-:W-:Y:S01]  /*8e1a0*/  @P1 FMUL R7, R7, 0.25 ;  /* 0x3e80000007071820 */ /* 0x000fe20000400000 */
[----:B------:R-:W-:Y:S01]  /*8e1b0*/  FSETP.GT.AND P1, PT, |R15|, 8.50705917302346158658e+37, PT ;  /* 0x7e8000000f00780b */ /* 0x000fe20003f24200 */
[----:B--2---:R-:W-:-:S05]  /*8e1c0*/  @!P0 FMUL R6, R6, 16777216 ;  /* 0x4b80000006068820 */ /* 0x004fca0000400000 */
[----:B------:R0:W-:Y:S04]  /*8e1d0*/  STL [R1+0x5c0], R6 ;  /* 0x0005c00601007387 */ /* 0x0001e80000100800 */
[----:B0-----:R-:W2:Y:S01]  /*8e1e0*/  LDL.LU R6, [R1+0x1934] ;  /* 0x0019340001067983 */ /* 0x001ea20000300800 */
[----:B------:R0:W-:Y:S03]  /*8e1f0*/  STL [R1+0x5c8], R0 ;  /* 0x0005c80001007387 */ /* 0x0001e60000100800 */
[----:B0-----:R-:W3:Y:S01]  /*8e200*/  LDL.LU R0, [R1+0x1930] ;  /* 0x0019300001007983 */ /* 0x001ee20000300800 */
[----:B------:R-:W-:Y:S02]  /*8e210*/  @!P0 FMUL R16, R16, 16777216 ;  /* 0x4b80000010108820 */ /* 0x000fe40000400000 */
[----:B------:R-:W-:-:S02]  /*8e220*/  @!P0 FMUL R12, R12, 16777216 ;  /* 0x4b8000000c0c8820 */ /* 0x000fc40000400000 */
[----:B------:R-:W-:Y:S02]  /*8e230*/  @!P0 FMUL R11, R11, 16777216 ;  /* 0x4b8000000b0b8820 */ /* 0x000fe40000400000 */
[----:B------:R-:W-:Y:S02]  /*8e240*/  @!P0 FMUL R14, R14, 16777216 ;  /* 0x4b8000000e0e8820 */ /* 0x000fe40000400000 */
[----:B------:R-:W-:Y:S01]  /*8e250*/  @!P0 FMUL R9, R9, 16777216 ;  /* 0x4b80000009098820 */ /* 0x000fe20000400000 */
[----:B------:R0:W-:Y:S01]  /*8e260*/  STL [R1+0x5d4], R16 ;  /* 0x0005d41001007387 */ /* 0x0001e20000100800 */
[----:B------:R-:W-:Y:S02]  /*8e270*/  @!P0 FMUL R8, R8, 16777216 ;  /* 0x4b80000008088820 */ /* 0x000fe40000400000 */
[----:B------:R-:W-:Y:S02]  /*8e280*/  @!P0 FMUL R7, R7, 16777216 ;  /* 0x4b80000007078820 */ /* 0x000fe40000400000 */
[----:B------:R-:W-:-:S02]  /*8e290*/  @P1 FMUL R29, R29, 0.25 ;  /* 0x3e8000001d1d1820 */ /* 0x000fc40000400000 */
[----:B------:R-:W-:Y:S02]  /*8e2a0*/  @P1 FMUL R28, R28, 0.25 ;  /* 0x3e8000001c1c1820 */ /* 0x000fe40000400000 */
[----:B------:R-:W-:Y:S01]  /*8e2b0*/  @P1 FMUL R4, R4, 0.25 ;  /* 0x3e80000004041820 */ /* 0x000fe20000400000 */
[----:B0-----:R-:W3:Y:S01]  /*8e2c0*/  LDL.LU R16, [R1+0x192c] ;  /* 0x00192c0001107983 */ /* 0x001ee20000300800 */
[----:B------:R-:W-:Y:S02]  /*8e2d0*/  STL [R1+0x5dc], R12 ;  /* 0x0005dc0c01007387 */ /* 0x000fe40000100800 */
[----:B------:R-:W-:Y:S02]  /*8e2e0*/  STL [R1+0x5e8], R11 ;  /* 0x0005e80b01007387 */ /* 0x000fe40000100800 */
[----:B------:R0:W-:Y:S01]  /*8e2f0*/  STL [R1+0x18cc], R14 ;  /* 0x0018cc0e01007387 */ /* 0x0001e20000100800 */
[----:B------:R-:W-:Y:S01]  /*8e300*/  STL [R1+0x5f0], R9 ;  /* 0x0005f00901007387 */ /* 0x000fe20000100800 */
[----:B------:R-:W-:-:S02]  /*8e310*/  @P1 FMUL R5, R5, 0.25 ;  /* 0x3e80000005051820 */ /* 0x000fc40000400000 */
[----:B------:R-:W-:Y:S01]  /*8e320*/  @P1 FMUL R17, R17, 0.25 ;  /* 0x3e80000011111820 */ /* 0x000fe20000400000 */
[----:B0-----:R-:W3:Y:S01]  /*8e330*/  LDL.LU R14, [R1+0x5fc] ;  /* 0x0005fc00010e7983 */ /* 0x001ee20000300800 */
[----:B------:R-:W-:Y:S02]  /*8e340*/  STL [R1+0x5f8], R8 ;  /* 0x0005f80801007387 */ /* 0x000fe40000100800 */
[----:B------:R-:W-:Y:S02]  /*8e350*/  STL [R1+0x600], R7 ;  /* 0x0006000701007387 */ /* 0x000fe40000100800 */
[----:B------:R-:W-:Y:S01]  /*8e360*/  @P1 STL [R1+0x5d0], R29 ;  /* 0x0005d01d01001387 */ /* 0x000fe20000100800 */
[----:B------:R-:W-:Y:S01]  /*8e370*/  @P1 STL [R1+0x5d8], R28 ;  /* 0x0005d81c01001387 */ /* 0x000fe20000100800 */
[----:B------:R-:W-:Y:S02]  /*8e380*/  @P1 STL [R1+0x5e0], R4 ;  /* 0x0005e00401001387 */ /* 0x000fe40000100800 */
[----:B------:R-:W-:Y:S02]  /*8e390*/  @P1 STL [R1+0x5e4], R5 ;  /* 0x0005e40501001387 */ /* 0x000fe40000100800 */
[----:B------:R0:W-:Y:S01]  /*8e3a0*/  STL [R1+0x1918], R17 ;  /* 0x0019181101007387 */ /* 0x0001e20000100800 */
[----:B------:R-:W-:Y:S01]  /*8e3b0*/  FSETP.GEU.AND P0, PT, |R15|, 1.175494350822287508e-38, PT ;  /* 0x008000000f00780b */ /* 0x000fe20003f0e200 */
[----:B------:R-:W-:-:S02]  /*8e3c0*/  @P1 FMUL R26, R26, 0.25 ;  /* 0x3e8000001a1a1820 */ /* 0x000fc40000400000 */
[----:B------:R-:W-:Y:S02]  /*8e3d0*/  @P1 FMUL R27, R27, 0.25 ;  /* 0x3e8000001b1b1820 */ /* 0x000fe40000400000 */
[----:B------:R-:W-:Y:S02]  /*8e3e0*/  @P1 FMUL R25, R25, 0.25 ;  /* 0x3e80000019191820 */ /* 0x000fe40000400000 */
[----:B----4-:R-:W-:-:S06]  /*8e3f0*/  @P1 FMUL R23, R23, 0.25 ;  /* 0x3e80000017171820 */ /* 0x010fcc0000400000 */
[----:B------:R-:W-:Y:S02]  /*8e400*/  @!P0 FMUL R26, R26, 16777216 ;  /* 0x4b8000001a1a8820 */ /* 0x000fe40000400000 */
[----:B------:R-:W-:Y:S02]  /*8e410*/  @!P0 FMUL R27, R27, 16777216 ;  /* 0x4b8000001b1b8820 */ /* 0x000fe40000400000 */
[----:B------:R-:W-:Y:S02]  /*8e420*/  @!P0 FMUL R25, R25, 16777216 ;  /* 0x4b80000019198820 */ /* 0x000fe40000400000 */
[----:B------:R-:W-:Y:S02]  /*8e430*/  @!P0 FMUL R23, R23, 16777216 ;  /* 0x4b80000017178820 */ /* 0x000fe40000400000 */
[----:B--2---:R-:W-:-:S04]  /*8e440*/  @P1 FMUL R6, R6, 0.25 ;  /* 0x3e80000006061820 */ /* 0x004fc80000400000 */
[----:B0-----:R-:W-:Y:S01]  /*8e450*/  IMAD.MOV.U32 R17, RZ, RZ, R6 ;  /* 0x000000ffff117224 */ /* 0x001fe200078e0006 */
[----:B------:R-:W-:Y:S04]  /*8e460*/  @P1 STL [R1+0x5ec], R6 ;  /* 0x0005ec0601001387 */ /* 0x000fe80000100800 */
[----:B------:R0:W-:Y:S02]  /*8e470*/  STL [R1+0x191c], R17 ;  /* 0x00191c1101007387 */ /* 0x0001e40000100800 */
[----:B0-----:R-:W-:-:S05]  /*8e480*/  MOV R17, R5 ;  /* 0x0000000500117202 */ /* 0x001fca0000000f00 */
[----:B------:R0:W-:Y:S02]  /*8e490*/  STL [R1+0x1920], R17 ;  /* 0x0019201101007387 */ /* 0x0001e40000100800 */
[----:B0-----:R-:W-:-:S05]  /*8e4a0*/  MOV R17, R4 ;  /* 0x0000000400117202 */ /* 0x001fca0000000f00 */
[----:B------:R0:W-:Y:S02]  /*8e4b0*/  STL [R1+0x1924], R17 ;  /* 0x0019241101007387 */ /* 0x0001e40000100800 */
[----:B0-----:R-:W-:-:S05]  /*8e4c0*/  MOV R17, R28 ;  /* 0x0000001c00117202 */ /* 0x001fca0000000f00 */
[----:B------:R0:W-:Y:S01]  /*8e4d0*/  STL [R1+0x1928], R17 ;  /* 0x0019281101007387 */ /* 0x0001e20000100800 */
[----:B------:R1:W-:Y:S02]  /*8e4e0*/  STL [R1+0x5a0], R26 ;  /* 0x0005a01a01007387 */ /* 0x0003e40000100800 */
[----:B------:R2:W-:Y:S01]  /*8e4f0*/  STL [R1+0x5b4], R27 ;  /* 0x0005b41b01007387 */ /* 0x0005e20000100800 */
[----:B------:R-:W-:Y:S01]  /*8e500*/  MOV R28, R18 ;  /* 0x00000012001c7202 */ /* 0x000fe20000000f00 */
[----:B0-----:R-:W-:Y:S02]  /*8e510*/  IMAD.MOV.U32 R17, RZ, RZ, R29 ;  /* 0x000000ffff117224 */ /* 0x001fe400078e001d */
[----:B------:R-:W4:Y:S01]  /*8e520*/  LDL.LU R29, [R1+0x624] ;  /* 0x00062400011d7983 */ /* 0x000f220000300800 */
[----:B------:R0:W-:Y:S02]  /*8e530*/  STL [R1+0x5bc], R25 ;  /* 0x0005bc1901007387 */ /* 0x0001e40000100800 */
[----:B------:R0:W-:Y:S02]  /*8e540*/  STL [R1+0x5c4], R23 ;  /* 0x0005c41701007387 */ /* 0x0001e40000100800 */
[----:B-1----:R-:W4:Y:S01]  /*8e550*/  LDL.LU R26, [R1+0x614] ;  /* 0x00061400011a7983 */ /* 0x002f220000300800 */
[----:B--2---:R-:W2:Y:S01]  /*8e560*/  LDL.LU R27, [R1+0x618] ;  /* 0x00061800011b7983 */ /* 0x004ea20000300800 */
[----:B---3--:R-:W-:-:S03]  /*8e570*/  @P1 FMUL R0, R0, 0.25 ;  /* 0x3e80000000001820 */ /* 0x008fc60000400000 */
[----:B0-----:R-:W3:Y:S01]  /*8e580*/  LDL.LU R25, [R1+0x61c] ;  /* 0x00061c0001197983 */ /* 0x001ee20000300800 */
[----:B------:R-:W2:Y:S02]  /*8e590*/  LDL.LU R23, [R1+0x620] ;  /* 0x0006200001177983 */ /* 0x000ea40000300800 */
[----:B------:R-:W2:Y:S02]  /*8e5a0*/  LDL.LU R18, [R1+0x630] ;  /* 0x0006300001127983 */ /* 0x000ea40000300800 */
[----:B------:R-:W2:Y:S01]  /*8e5b0*/  LDL.LU R12, [R1+0x638] ;  /* 0x00063800010c7983 */ /* 0x000ea20000300800 */
[----:B------:R-:W2:Y:S01]  /*8e5c0*/  LDL.LU R11, [R1+0x640] ;  /* 0x00064000010b7983 */ /* 0x000ea20000300800 */
[----:B------:R-:W2:Y:S02]  /*8e5d0*/  LDL.LU R9, [R1+0x648] ;  /* 0x0006480001097983 */ /* 0x000ea40000300800 */
[----:B------:R-:W2:Y:S02]  /*8e5e0*/  LDL.LU R8, [R1+0x654] ;  /* 0x0006540001087983 */ /* 0x000ea40000300800 */
[----:B------:R-:W-:Y:S01]  /*8e5f0*/  @!P0 FMUL R0, R0, 16777216 ;  /* 0x4b80000000008820 */ /* 0x000fe20000400000 */
[----:B------:R-:W2:Y:S01]  /*8e600*/  LDL.LU R7, [R1+0x65c] ;  /* 0x00065c0001077983 */ /* 0x000ea20000300800 */
[----:B------:R-:W2:Y:S02]  /*8e610*/  LDL.LU R6, [R1+0x668] ;  /* 0x0006680001067983 */ /* 0x000ea40000300800 */
[----:B------:R-:W-:-:S02]  /*8e620*/  @!P0 FMUL R17, R17, 16777216 ;  /* 0x4b80000011118820 */ /* 0x000fc40000400000 */
[----:B------:R-:W2:Y:S01]  /*8e630*/  LDL.LU R5, [R1+0x670] ;  /* 0x0006700001057983 */ /* 0x000ea20000300800 */
[----:B------:R-:W2:Y:S01]  /*8e640*/  LDL.LU R4, [R1+0x678] ;  /* 0x0006780001047983 */ /* 0x000ea20000300800 */
[----:B------:R0:W-:Y:S03]  /*8e650*/  STL [R1+0x5cc], R0 ;  /* 0x0005cc0001007387 */ /* 0x0001e60000100800 */
[----:B0-----:R-:W2:Y:S01]  /*8e660*/  LDL.LU R0, [R1+0x680] ;  /* 0x0006800001007983 */ /* 0x001ea20000300800 */
[----:B------:R0:W-:Y:S03]  /*8e670*/  @!P0 STL [R1+0x5d0], R17 ;  /* 0x0005d01101008387 */ /* 0x0001e60000100800 */
[----:B0-----:R-:W2:Y:S02]  /*8e680*/  LDL.LU R17, [R1+0x1928] ;  /* 0x0019280001117983 */ /* 0x001ea40000300800 */
[----:B--2---:R-:W-:-:S05]  /*8e690*/  @!P0 FMUL R17, R17, 16777216 ;  /* 0x4b80000011118820 */ /* 0x004fca0000400000 */
[----:B------:R0:W-:Y:S04]  /*8e6a0*/  @!P0 STL [R1+0x5d8], R17 ;  /* 0x0005d81101008387 */ /* 0x0001e80000100800 */
        /* <DEDUP_REMOVED lines=9> */
[----:B0-----:R-:W2:Y:S01]  /*8e740*/  LDL.LU R17, [R1+0x1918] ;  /* 0x0019180001117983 */ /* 0x001ea20000300800 */
[----:B------:R-:W-:Y:S02]  /*8e750*/  @P1 FMUL R14, R14, 0.25 ;  /* 0x3e8000000e0e1820 */ /* 0x000fe40000400000 */
[----:B------:R-:W-:Y:S02]  /*8e760*/  @P1 FMUL R13, R13, 0.25 ;  /* 0x3e8000000d0d1820 */ /* 0x000fe40000400000 */
[----:B------:R-:W-:Y:S02]  /*8e770*/  @P1 FMUL R10, R10, 0.25 ;  /* 0x3e8000000a0a1820 */ /* 0x000fe40000400000 */
[----:B------:R-:W-:-:S02]  /*8e780*/  @P1 FMUL R3, R3, 0.25 ;  /* 0x3e80000003031820 */ /* 0x000fc40000400000 */
[----:B------:R-:W-:Y:S02]  /*8e790*/  @P1 FMUL R15, R15, 0.25 ;  /* 0x3e8000000f0f1820 */ /* 0x000fe40000400000 */
[----:B------:R-:W-:Y:S01]  /*8e7a0*/  @P1 FMUL R2, R2, 0.25 ;  /* 0x3e80000002021820 */ /* 0x000fe20000400000 */
[----:B------:R-:W-:Y:S01]  /*8e7b0*/  FSETP.GT.AND P1, PT, |R16|, 8.50705917302346158658e+37, PT ;  /* 0x7e8000001000780b */ /* 0x000fe20003f24200 */
[----:B------:R-:W-:Y:S02]  /*8e7c0*/  @!P0 FMUL R14, R14, 16777216 ;  /* 0x4b8000000e0e8820 */ /* 0x000fe40000400000 */
[----:B------:R-:W-:Y:S02]  /*8e7d0*/  @!P0 FMUL R13, R13, 16777216 ;  /* 0x4b8000000d0d8820 */ /* 0x000fe40000400000 */
[----:B------:R-:W-:Y:S02]  /*8e7e0*/  @!P0 FMUL R10, R10, 16777216 ;  /* 0x4b8000000a0a8820 */ /* 0x000fe40000400000 */
[----:B------:R-:W-:-:S02]  /*8e7f0*/  @!P0 FMUL R3, R3, 16777216 ;  /* 0x4b80000003038820 */ /* 0x000fc40000400000 */
[----:B------:R-:W-:Y:S02]  /*8e800*/  @!P0 FMUL R15, R15, 16777216 ;  /* 0x4b8000000f0f8820 */ /* 0x000fe40000400000 */
[----:B------:R-:W-:Y:S02]  /*8e810*/  @!P0 FMUL R2, R2, 16777216 ;  /* 0x4b80000002028820 */ /* 0x000fe40000400000 */
[----:B----4-:R-:W-:Y:S02]  /*8e820*/  @P1 FMUL R26, R26, 0.25 ;  /* 0x3e8000001a1a1820 */ /* 0x010fe40000400000 */
[----:B------:R-:W-:Y:S02]  /*8e830*/  @P1 FMUL R27, R27, 0.25 ;  /* 0x3e8000001b1b1820 */ /* 0x000fe40000400000 */
[----:B---3--:R-:W-:Y:S02]  /*8e840*/  @P1 FMUL R25, R25, 0.25 ;  /* 0x3e80000019191820 */ /* 0x008fe40000400000 */
[----:B------:R-:W-:-:S02]  /*8e850*/  @P1 FMUL R18, R18, 0.25 ;  /* 0x3e80000012121820 */ /* 0x000fc40000400000 */
[----:B------:R-:W-:Y:S02]  /*8e860*/  @P1 FMUL R23, R23, 0.25 ;  /* 0x3e80000017171820 */ /* 0x000fe40000400000 */
[----:B------:R-:W-:Y:S02]  /*8e870*/  @P1 FMUL R28, R28, 0.25 ;  /* 0x3e8000001c1c1820 */ /* 0x000fe40000400000 */
[----:B------:R-:W-:Y:S02]  /*8e880*/  @P1 FMUL R29, R29, 0.25 ;  /* 0x3e8000001d1d1820 */ /* 0x000fe40000400000 */
[----:B--2---:R-:W-:Y:S01]  /*8e890*/  @!P0 FMUL R17, R17, 16777216 ;  /* 0x4b80000011118820 */ /* 0x004fe20000400000 */
[----:B------:R-:W-:-:S04]  /*8e8a0*/  FSETP.GEU.AND P0, PT, |R16|, 1.175494350822287508e-38, PT ;  /* 0x008000001000780b */ /* 0x000fc80003f0e200 */
[----:B------:R0:W-:Y:S04]  /*8e8b0*/  STL [R1+0x5f4], R17 ;  /* 0x0005f41101007387 */ /* 0x0001e80000100800 */
[----:B0-----:R-:W2:Y:S01]  /*8e8c0*/  LDL.LU R17, [R1+0x1914] ;  /* 0x0019140001117983 */ /* 0x001ea20000300800 */
[----:B------:R-:W-:Y:S02]  /*8e8d0*/  STL [R1+0x5fc], R14 ;  /* 0x0005fc0e01007387 */ /* 0x000fe40000100800 */
[----:B------:R-:W-:Y:S02]  /*8e8e0*/  STL [R1+0x604], R13 ;  /* 0x0006040d01007387 */ /* 0x000fe40000100800 */
[----:B------:R-:W-:Y:S01]  /*8e8f0*/  STL [R1+0x608], R10 ;  /* 0x0006080a01007387 */ /* 0x000fe20000100800 */
[----:B------:R-:W-:Y:S01]  /*8e900*/  STL [R1+0x60c], R3 ;  /* 0x00060c0301007387 */ /* 0x000fe20000100800 */
[----:B------:R-:W-:-:S02]  /*8e910*/  @!P0 FMUL R26, R26, 16777216 ;  /* 0x4b8000001a1a8820 */ /* 0x000fc40000400000 */
[----:B------:R-:W-:Y:S02]  /*8e920*/  STL [R1+0x1870], R15 ;  /* 0x0018700f01007387 */ /* 0x000fe40000100800 */
[----:B------:R-:W-:Y:S01]  /*8e930*/  @!P0 FMUL R27, R27, 16777216 ;  /* 0x4b8000001b1b8820 */ /* 0x000fe20000400000 */
[----:B------:R0:W-:Y:S01]  /*8e940*/  STL [R1+0x610], R2 ;  /* 0x0006100201007387 */ /* 0x0001e20000100800 */
[----:B------:R-:W-:Y:S02]  /*8e950*/  @!P0 FMUL R25, R25, 16777216 ;  /* 0x4b80000019198820 */ /* 0x000fe40000400000 */
[----:B------:R1:W-:Y:S02]  /*8e960*/  STL [R1+0x1910], R18 ;  /* 0x0019101201007387 */ /* 0x0003e40000100800 */
[----:B------:R-:W-:Y:S01]  /*8e970*/  @!P0 FMUL R23, R23, 16777216 ;  /* 0x4b80000017178820 */ /* 0x000fe20000400000 */
[----:B------:R-:W-:Y:S01]  /*8e980*/  @P1 STL [R1+0x628], R28 ;  /* 0x0006281c01001387 */ /* 0x000fe20000100800 */
[----:B------:R3:W-:Y:S02]  /*8e990*/  STL [R1+0x614], R26 ;  /* 0x0006141a01007387 */ /* 0x0007e40000100800 */
[----:B------:R4:W-:Y:S02]  /*8e9a0*/  STL [R1+0x618], R27 ;  /* 0x0006181b01007387 */ /* 0x0009e40000100800 */
[----:B------:R4:W-:Y:S01]  /*8e9b0*/  STL [R1+0x61c], R25 ;  /* 0x00061c1901007387 */ /* 0x0009e20000100800 */
[----:B------:R4:W-:Y:S01]  /*8e9c0*/  STL [R1+0x620], R23 ;  /* 0x0006201701007387 */ /* 0x0009e20000100800 */
[----:B0-----:R-:W-:Y:S01]  /*8e9d0*/  MOV R2, R21 ;  /* 0x0000001500027202 */ /* 0x001fe20000000f00 */
[----:B------:R-:W-:Y:S01]  /*8e9e0*/  IMAD.MOV.U32 R21, RZ, RZ, R19 ;  /* 0x000000ffff157224 */ /* 0x000fe200078e0013 */
[----:B-1----:R-:W-:Y:S01]  /*8e9f0*/  MOV R18, R28 ;  /* 0x0000001c00127202 */ /* 0x002fe20000000f00 */
[----:B---3--:R-:W3:Y:S01]  /*8ea00*/  LDL.LU R26, [R1+0x62c] ;  /* 0x00062c00011a7983 */ /* 0x008ee20000300800 */
[----:B----4-:R-:W4:Y:S03]  /*8ea10*/  LDL.LU R27, [R1+0x634] ;  /* 0x00063400011b7983 */ /* 0x010f260000300800 */
[----:B------:R-:W2:Y:S01]  /*8ea20*/  LDL.LU R25, [R1+0x63c] ;  /* 0x00063c0001197983 */ /* 0x000ea20000300800 */
[----:B------:R-:W2:Y:S03]  /*8ea30*/  LDL.LU R23, [R1+0x644] ;  /* 0x0006440001177983 */ /* 0x000ea60000300800 */
[----:B------:R-:W2:Y:S01]  /*8ea40*/  LDL.LU R28, [R1+0x64c] ;  /* 0x00064c00011c7983 */ /* 0x000ea20000300800 */
[----:B------:R-:W-:Y:S01]  /*8ea50*/  MOV R3, R20 ;  /* 0x0000001400037202 */ /* 0x000fe20000000f00 */
        /* <DEDUP_REMOVED lines=11> */
[----:B0-----:R-:W2:Y:S01]  /*8eb10*/  LDL.LU R18, [R1+0x1910] ;  /* 0x0019100001127983 */ /* 0x001ea20000300800 */
[----:B------:R-:W-:-:S02]  /*8eb20*/  @P1 FMUL R12, R12, 0.25 ;  /* 0x3e8000000c0c1820 */ /* 0x000fc40000400000 */
[----:B------:R-:W-:Y:S02]  /*8eb30*/  @P1 FMUL R11, R11, 0.25 ;  /* 0x3e8000000b0b1820 */ /* 0x000fe40000400000 */
[----:B------:R-:W-:Y:S02]  /*8eb40*/  @P1 FMUL R9, R9, 0.25 ;  /* 0x3e80000009091820 */ /* 0x000fe40000400000 */
[----:B------:R-:W-:Y:S02]  /*8eb50*/  @P1 FMUL R8, R8, 0.25 ;  /* 0x3e80000008081820 */ /* 0x000fe40000400000 */
[----:B------:R-:W-:Y:S02]  /*8eb60*/  @P1 FMUL R7, R7, 0.25 ;  /* 0x3e80000007071820 */ /* 0x000fe40000400000 */
[----:B------:R-:W-:Y:S02]  /*8eb70*/  @!P0 FMUL R12, R12, 16777216 ;  /* 0x4b8000000c0c8820 */ /* 0x000fe40000400000 */
[----:B------:R-:W-:-:S02]  /*8eb80*/  @P1 FMUL R6, R6, 0.25 ;  /* 0x3e80000006061820 */ /* 0x000fc40000400000 */
[----:B------:R-:W-:Y:S02]  /*8eb90*/  @!P0 FMUL R11, R11, 16777216 ;  /* 0x4b8000000b0b8820 */ /* 0x000fe40000400000 */
[----:B------:R-:W-:Y:S02]  /*8eba0*/  @P1 FMUL R5, R5, 0.25 ;  /* 0x3e80000005051820 */ /* 0x000fe40000400000 */
[----:B------:R-:W-:Y:S02]  /*8ebb0*/  @!P0 FMUL R9, R9, 16777216 ;  /* 0x4b80000009098820 */ /* 0x000fe40000400000 */
[----:B------:R-:W-:Y:S02]  /*8ebc0*/  @P1 FMUL R4, R4, 0.25 ;  /* 0x3e80000004041820 */ /* 0x000fe40000400000 */
[----:B------:R-:W-:Y:S02]  /*8ebd0*/  @!P0 FMUL R8, R8, 16777216 ;  /* 0x4b80000008088820 */ /* 0x000fe40000400000 */
[----:B------:R-:W-:-:S02]  /*8ebe0*/  @P1 FMUL R16, R16, 0.25 ;  /* 0x3e80000010101820 */ /* 0x000fc40000400000 */
[----:B------:R-:W-:Y:S02]  /*8ebf0*/  @!P0 FMUL R7, R7, 16777216 ;  /* 0x4b80000007078820 */ /* 0x000fe40000400000 */
[----:B------:R-:W-:Y:S02]  /*8ec00*/  @!P0 FMUL R6, R6, 16777216 ;  /* 0x4b80000006068820 */ /* 0x000fe40000400000 */
[----:B------:R-:W-:Y:S02]  /*8ec10*/  @!P0 FMUL R5, R5, 16777216 ;  /* 0x4b80000005058820 */ /* 0x000fe40000400000 */
[----:B------:R-:W-:Y:S02]  /*8ec20*/  @!P0 FMUL R4, R4, 16777216 ;  /* 0x4b80000004048820 */ /* 0x000fe40000400000 */
[----:B------:R-:W-:Y:S02]  /*8ec30*/  @!P0 FMUL R16, R16, 16777216 ;  /* 0x4b80000010108820 */ /* 0x000fe40000400000 */
[----:B--2---:R-:W-:-:S05]  /*8ec40*/  @!P0 FMUL R18, R18, 16777216 ;  /* 0x4b80000012128820 */ /* 0x004fca0000400000 */
[----:B------:R0:W-:Y:S04]  /*8ec50*/  STL [R1+0x630], R18 ;  /* 0x0006301201007387 */ /* 0x0001e80000100800 */
[----:B0-----:R-:W2:Y:S01]  /*8ec60*/  LDL.LU R18, [R1+0x190c] ;  /* 0x00190c0001127983 */ /* 0x001ea20000300800 */
        /* <DEDUP_REMOVED lines=8> */
[----:B------:R0:W-:Y:S03]  /*8ecf0*/  STL [R1+0x18d0], R16 ;  /* 0x0018d01001007387 */ /* 0x0001e60000100800 */
[----:B0-----:R-:W2:Y:S01]  /*8ed00*/  LDL.LU R16, [R1+0x674] ;  /* 0x0006740001107983 */ /* 0x001ea20000300800 */
[----:B------:R0:W-:Y:S03]  /*8ed10*/  STL [R1+0x1900], R21 ;  /* 0x0019001501007387 */ /* 0x0001e60000100800 */
[----:B0-----:R-:W2:Y:S01]  /*8ed20*/  LDL.LU R21, [R1+0x660] ;  /* 0x0006600001157983 */ /* 0x001ea20000300800 */
[----:B------:R-:W-:Y:S01]  /*8ed30*/  @P1 FMUL R0, R0, 0.25 ;  /* 0x3e80000000001820 */ /* 0x000fe20000400000 */
[----:B------:R-:W-:-:S03]  /*8ed40*/  FSETP.GT.AND P1, PT, |R17|, 8.50705917302346158658e+37, PT ;  /* 0x7e8000001100780b */ /* 0x000fc60003f24200 */
[----:B------:R-:W-:Y:S01]  /*8ed50*/  @!P0 FMUL R0, R0, 16777216 ;  /* 0x4b80000000008820 */ /* 0x000fe20000400000 */
[----:B------:R-:W-:-:S04]  /*8ed60*/  FSETP.GEU.AND P0, PT, |R17|, 1.175494350822287508e-38, PT ;  /* 0x008000001100780b */ /* 0x000fc80003f0e200 */
[----:B------:R-:W-:Y:S05]  /*8ed70*/  STL [R1+0x680], R0 ;  /* 0x0006800001007387 */ /* 0x000fea0000100800 */
[----:B------:R-:W-:Y:S02]  /*8ed80*/  @P1 FMUL R3, R3, 0.25 ;  /* 0x3e80000003031820 */ /* 0x000fe40000400000 */
[----:B---3--:R-:W-:Y:S02]  /*8ed90*/  @P1 FMUL R26, R26, 0.25 ;  /* 0x3e8000001a1a1820 */ /* 0x008fe40000400000 */
[----:B------:R-:W-:Y:S02]  /*8eda0*/  @P1 FMUL R2, R2, 0.25 ;  /* 0x3e80000002021820 */ /* 0x000fe40000400000 */
[----:B----4-:R-:W-:-:S02]  /*8edb0*/  @P1 FMUL R27, R27, 0.25 ;  /* 0x3e8000001b1b1820 */ /* 0x010fc40000400000 */
[----:B------:R-:W-:Y:S02]  /*8edc0*/  @P1 FMUL R25, R25, 0.25 ;  /* 0x3e80000019191820 */ /* 0x000fe40000400000 */
[----:B------:R-:W-:Y:S02]  /*8edd0*/  @!P0 FMUL R26, R26, 16777216 ;  /* 0x4b8000001a1a8820 */ /* 0x000fe40000400000 */
[----:B------:R-:W-:Y:S02]  /*8ede0*/  @P1 FMUL R23, R23, 0.25 ;  /* 0x3e80000017171820 */ /* 0x000fe40000400000 */
[----:B------:R-:W-:Y:S02]  /*8edf0*/  @!P0 FMUL R27, R27, 16777216 ;  /* 0x4b8000001b1b8820 */ /* 0x000fe40000400000 */
[----:B------:R-:W-:Y:S02]  /*8ee00*/  @!P0 FMUL R25, R25, 16777216 ;  /* 0x4b80000019198820 */ /* 0x000fe40000400000 */
[----:B------:R-:W-:-:S02]  /*8ee10*/  @!P0 FMUL R23, R23, 16777216 ;  /* 0x4b80000017178820 */ /* 0x000fc40000400000 */
[----:B------:R-:W-:-:S04]  /*8ee20*/  @P1 FMUL R28, R28, 0.25 ;  /* 0x3e8000001c1c1820 */ /* 0x000fc80000400000 */
[----:B------:R-:W-:Y:S02]  /*8ee30*/  @!P0 FMUL R28, R28, 16777216 ;  /* 0x4b8000001c1c8820 */ /* 0x000fe40000400000 */
[----:B--2---:R-:W-:-:S05]  /*8ee40*/  @P1 FMUL R21, R21, 0.25 ;  /* 0x3e80000015151820 */ /* 0x004fca0000400000 */
[----:B------:R0:W-:Y:S01]  /*8ee50*/  STL [R1+0x1904], R21 ;  /* 0x0019041501007387 */ /* 0x0001e20000100800 */
[----:B------:R-:W-:Y:S02]  /*8ee60*/  @P1 STL [R1+0x650], R2 ;  /* 0x0006500201001387 */ /* 0x000fe40000100800 */
[----:B------:R-:W-:Y:S01]  /*8ee70*/  @P1 STL [R1+0x658], R3 ;  /* 0x0006580301001387 */ /* 0x000fe20000100800 */
[----:B0-----:R-:W-:-:S05]  /*8ee80*/  MOV R21, R3 ;  /* 0x0000000300157202 */ /* 0x001fca0000000f00 */
[----:B------:R-:W-:Y:S01]  /*8ee90*/  STL [R1+0x1908], R21 ;  /* 0x0019081501007387 */ /* 0x000fe20000100800 */
[----:B------:R0:W-:Y:S03]  /*8eea0*/  STL [R1+0x62c], R26 ;  /* 0x00062c1a01007387 */ /* 0x0001e60000100800 */
[----:B0-----:R-:W2:Y:S01]  /*8eeb0*/  LDL.LU R26, [R1+0x6b4] ;  /* 0x0006b400011a7983 */ /* 0x001ea20000300800 */
[----:B------:R0:W-:Y:S01]  /*8eec0*/  STL [R1+0x634], R27 ;  /* 0x0006341b01007387 */ /* 0x0001e20000100800 */
[----:B------:R-:W-:Y:S02]  /*8eed0*/  MOV R21, R2 ;  /* 0x0000000200157202 */ /* 0x000fe40000000f00 */
[----:B0-----:R-:W3:Y:S01]  /*8eee0*/  LDL.LU R27, [R1+0x6b8] ;  /* 0x0006b800011b7983 */ /* 0x001ee20000300800 */
[----:B------:R0:W-:Y:S03]  /*8eef0*/  STL [R1+0x63c], R25 ;  /* 0x00063c1901007387 */ /* 0x0001e60000100800 */
[----:B0-----:R-:W4:Y:S01]  /*8ef00*/  LDL.LU R25, [R1+0x6c0] ;  /* 0x0006c00001197983 */ /* 0x001f220000300800 */
[----:B------:R0:W-:Y:S02]  /*8ef10*/  STL [R1+0x644], R23 ;  /* 0x0006441701007387 */ /* 0x0001e40000100800 */
[----:B------:R-:W-:Y:S01]  /*8ef20*/  @!P0 FMUL R21, R21, 16777216 ;  /* 0x4b80000015158820 */ /* 0x000fe20000400000 */
        /* <DEDUP_REMOVED lines=12> */
[----:B------:R0:W-:Y:S04]  /*8eff0*/  STL [R1+0x64c], R28 ;  /* 0x00064c1c01007387 */ /* 0x0001e80000100800 */
[----:B0-----:R-:W2:Y:S01]  /*8f000*/  LDL.LU R28, [R1+0x72c] ;  /* 0x00072c00011c7983 */ /* 0x001ea20000300800 */
[----:B------:R0:W-:Y:S03]  /*8f010*/  @!P0 STL [R1+0x650], R21 ;  /* 0x0006501501008387 */ /* 0x0001e60000100800 */
        /* <DEDUP_REMOVED lines=9> */
[----:B------:R-:W-:Y:S02]  /*8f0b0*/  @P1 FMUL R13, R13, 0.25 ;  /* 0x3e8000000d0d1820 */ /* 0x000fe40000400000 */
[----:B------:R-:W-:Y:S02]  /*8f0c0*/  @P1 FMUL R10, R10, 0.25 ;  /* 0x3e8000000a0a1820 */ /* 0x000fe40000400000 */
[----:B------:R-:W-:Y:S02]  /*8f0d0*/  @P1 FMUL R17, R17, 0.25 ;  /* 0x3e80000011111820 */ /* 0x000fe40000400000 */
[----:B------:R-:W-:Y:S01]  /*8f0e0*/  @P1 FMUL R29, R29, 0.25 ;  /* 0x3e8000001d1d1820 */ /* 0x000fe20000400000 */
[----:B------:R-:W-:Y:S01]  /*8f0f0*/  FSETP.GT.AND P1, PT, |R18|, 8.50705917302346158658e+37, PT ;  /* 0x7e8000001200780b */ /* 0x000fe20003f24200 */
[----:B------:R-:W-:-:S02]  /*8f100*/  @!P0 FMUL R19, R19, 16777216 ;  /* 0x4b80000013138820 */ /* 0x000fc40000400000 */
[----:B------:R-:W-:Y:S02]  /*8f110*/  @!P0 FMUL R20, R20, 16777216 ;  /* 0x4b80000014148820 */ /* 0x000fe40000400000 */
[----:B------:R-:W-:Y:S02]  /*8f120*/  @!P0 FMUL R16, R16, 16777216 ;  /* 0x4b80000010108820 */ /* 0x000fe40000400000 */
[----:B------:R-:W-:Y:S02]  /*8f130*/  @!P0 FMUL R15, R15, 16777216 ;  /* 0x4b8000000f0f8820 */ /* 0x000fe40000400000 */
[----:B------:R-:W-:Y:S02]  /*8f140*/  @!P0 FMUL R14, R14, 16777216 ;  /* 0x4b8000000e0e8820 */ /* 0x000fe40000400000 */
[----:B------:R-:W-:Y:S02]  /*8f150*/  @!P0 FMUL R13, R13, 16777216 ;  /* 0x4b8000000d0d8820 */ /* 0x000fe40000400000 */
[----:B------:R-:W-:-:S02]  /*8f160*/  @!P0 FMUL R10, R10, 16777216 ;  /* 0x4b8000000a0a8820 */ /* 0x000fc40000400000 */
[----:B------:R-:W-:Y:S02]  /*8f170*/  @!P0 FMUL R17, R17, 16777216 ;  /* 0x4b80000011118820 */ /* 0x000fe40000400000 */
[----:B------:R-:W-:Y:S02]  /*8f180*/  @!P0 FMUL R29, R29, 16777216 ;  /* 0x4b8000001d1d8820 */ /* 0x000fe40000400000 */
[----:B------:R-:W-:Y:S02]  /*8f190*/  @P1 FMUL R26, R26, 0.25 ;  /* 0x3e8000001a1a1820 */ /* 0x000fe40000400000 */
[----:B---3--:R-:W-:Y:S02]  /*8f1a0*/  @P1 FMUL R27, R27, 0.25 ;  /* 0x3e8000001b1b1820 */ /* 0x008fe40000400000 */
[----:B----4-:R-:W-:Y:S02]  /*8f1b0*/  @P1 FMUL R25, R25, 0.25 ;  /* 0x3e80000019191820 */ /* 0x010fe40000400000 */
[----:B------:R-:W-:-:S02]  /*8f1c0*/  @P1 FMUL R23, R23, 0.25 ;  /* 0x3e80000017171820 */ /* 0x000fc40000400000 */
[----:B--2---:R-:W-:-:S05]  /*8f1d0*/  @!P0 FMUL R21, R21, 16777216 ;  /* 0x4b80000015158820 */ /* 0x004fca0000400000 */
[----:B------:R0:W-:Y:S04]  /*8f1e0*/  STL [R1+0x660], R21 ;  /* 0x0006601501007387 */ /* 0x0001e80000100800 */
[----:B0-----:R-:W2:Y:S01]  /*8f1f0*/  LDL.LU R21, [R1+0x1900] ;  /* 0x0019000001157983 */ /* 0x001ea20000300800 */
[----:B------:R-:W-:Y:S01]  /*8f200*/  FSETP.GEU.AND P0, PT, |R18|, 1.175494350822287508e-38, PT ;  /* 0x008000001200780b */ /* 0x000fe20003f0e200 */
[----:B------:R0:W-:Y:S02]  /*8f210*/  STL [R1+0x664], R19 ;  /* 0x0006641301007387 */ /* 0x0001e40000100800 */
[----:B0-----:R-:W3:Y:S01]  /*8f220*/  LDL.LU R19, [R1+0x18fc] ;  /* 0x0018fc0001137983 */ /* 0x001ee20000300800 */
[----:B------:R0:W-:Y:S09]  /*8f230*/  STL [R1+0x66c], R20 ;  /* 0x00066c1401007387 */ /* 0x0001f20000100800 */
[----:B------:R-:W-:-:S02]  /*8f240*/  @!P0 FMUL R26, R26, 16777216 ;  /* 0x4b8000001a1a8820 */ /* 0x000fc40000400000 */
[----:B------:R-:W-:Y:S02]  /*8f250*/  @!P0 FMUL R27, R27, 16777216 ;  /* 0x4b8000001b1b8820 */ /* 0x000fe40000400000 */
[----:B------:R-:W-:Y:S01]  /*8f260*/  @!P0 FMUL R25, R25, 16777216 ;  /* 0x4b80000019198820 */ /* 0x000fe20000400000 */
[----:B0-----:R-:W4:Y:S01]  /*8f270*/  LDL.LU R20, [R1+0x18f8] ;  /* 0x0018f80001147983 */ /* 0x001f220000300800 */
[----:B------:R-:W-:Y:S02]  /*8f280*/  STL [R1+0x674], R16 ;  /* 0x0006741001007387 */ /* 0x000fe40000100800 */
[----:B------:R-:W-:Y:S02]  /*8f290*/  STL [R1+0x67c], R15 ;  /* 0x00067c0f01007387 */ /* 0x000fe40000100800 */
[----:B------:R-:W-:Y:S01]  /*8f2a0*/  STL [R1+0x684], R14 ;  /* 0x0006840e01007387 */ /* 0x000fe20000100800 */
[----:B------:R-:W-:Y:S01]  /*8f2b0*/  STL [R1+0x18d4], R17 ;  /* 0x0018d41101007387 */ /* 0x000fe20000100800 */
[----:B------:R-:W-:Y:S02]  /*8f2c0*/  STL [R1+0x688], R13 ;  /* 0x0006880d01007387 */ /* 0x000fe40000100800 */
[----:B------:R-:W-:Y:S02]  /*8f2d0*/  STL [R1+0x68c], R10 ;  /* 0x00068c0a01007387 */ /* 0x000fe40000100800 */
[----:B------:R-:W-:Y:S02]  /*8f2e0*/  STL [R1+0x6b0], R29 ;  /* 0x0006b01d01007387 */ /* 0x000fe40000100800 */
[----:B------:R-:W-:Y:S01]  /*8f2f0*/  @!P0 FMUL R23, R23, 16777216 ;  /* 0x4b80000017178820 */ /* 0x000fe20000400000 */
[----:B------:R0:W-:Y:S01]  /*8f300*/  STL [R1+0x6b4], R26 ;  /* 0x0006b41a01007387 */ /* 0x0001e20000100800 */
[----:B------:R1:W-:Y:S02]  /*8f310*/  STL [R1+0x6b8], R27 ;  /* 0x0006b81b01007387 */ /* 0x0003e40000100800 */
[----:B------:R1:W-:Y:S02]  /*8f320*/  STL [R1+0x6c0], R25 ;  /* 0x0006c01901007387 */ /* 0x0003e40000100800 */
[----:B------:R-:W-:-:S02]  /*8f330*/  @P1 FMUL R0, R0, 0.25 ;  /* 0x3e80000000001820 */ /* 0x000fc40000400000 */
[----:B------:R-:W-:Y:S01]  /*8f340*/  @P1 FMUL R12, R12, 0.25 ;  /* 0x3e8000000c0c1820 */ /* 0x000fe20000400000 */
[----:B0-----:R-:W4:Y:S01]  /*8f350*/  LDL.LU R26, [R1+0x6c8] ;  /* 0x0006c800011a7983 */ /* 0x001f220000300800 */
[----:B------:R0:W-:Y:S02]  /*8f360*/  STL [R1+0x6c4], R23 ;  /* 0x0006c41701007387 */ /* 0x0001e40000100800 */
[----:B-1----:R-:W4:Y:S02]  /*8f370*/  LDL.LU R27, [R1+0x6cc] ;  /* 0x0006cc00011b7983 */ /* 0x002f240000300800 */
[----:B------:R-:W4:Y:S02]  /*8f380*/  LDL.LU R25, [R1+0x6d8] ;  /* 0x0006d80001197983 */ /* 0x000f240000300800 */
[----:B------:R-:W-:Y:S02]  /*8f390*/  IMAD.MOV.U32 R29, RZ, RZ, R24 ;  /* 0x000000ffff1d7224 */ /* 0x000fe400078e0018 */
[----:B------:R-:W-:-:S02]  /*8f3a0*/  @P1 FMUL R11, R11, 0.25 ;  /* 0x3e8000000b0b1820 */ /* 0x000fc40000400000 */
[----:B------:R-:W-:Y:S02]  /*8f3b0*/  @P1 FMUL R9, R9, 0.25 ;  /* 0x3e80000009091820 */ /* 0x000fe40000400000 */
[----:B------:R-:W-:Y:S01]  /*8f3c0*/  @!P0 FMUL R0, R0, 16777216 ;  /* 0x4b80000000008820 */ /* 0x000fe20000400000 */
[----:B0-----:R-:W4:Y:S01]  /*8f3d0*/  LDL.LU R23, [R1+0x6dc] ;  /* 0x0006dc0001177983 */ /* 0x001f220000300800 */
[----:B------:R-:W4:Y:S02]  /*8f3e0*/  LDL.LU R24, [R1+0x6e8] ;  /* 0x0006e80001187983 */ /* 0x000f240000300800 */
[----:B------:R-:W4:Y:S02]  /*8f3f0*/  LDL.LU R17, [R1+0x710] ;  /* 0x0007100001117983 */ /* 0x000f240000300800 */
[----:B------:R-:W4:Y:S02]  /*8f400*/  LDL.LU R16, [R1+0x714] ;  /* 0x0007140001107983 */ /* 0x000f240000300800 */
[----:B------:R-:W-:Y:S01]  /*8f410*/  @P1 FMUL R8, R8, 0.25 ;  /* 0x3e80000008081820 */ /* 0x000fe20000400000 */
[----:B------:R-:W4:Y:S01]  /*8f420*/  LDL.LU R15, [R1+0x728] ;  /* 0x00072800010f7983 */ /* 0x000f220000300800 */
[----:B------:R-:W-:-:S02]  /*8f430*/  @P1 FMUL R7, R7, 0.25 ;  /* 0x3e80000007071820 */ /* 0x000fc40000400000 */
[----:B------:R-:W4:Y:S02]  /*8f440*/  LDL.LU R14, [R1+0x730] ;  /* 0x00073000010e7983 */ /* 0x000f240000300800 */
[----:B------:R-:W-:Y:S02]  /*8f450*/  @!P0 FMUL R12, R12, 16777216 ;  /* 0x4b8000000c0c8820 */ /* 0x000fe40000400000 */
[----:B------:R-:W-:Y:S01]  /*8f460*/  @P1 FMUL R6, R6, 0.25 ;  /* 0x3e80000006061820 */ /* 0x000fe20000400000 */
[----:B------:R-:W4:Y:S01]  /*8f470*/  LDL.LU R13, [R1+0x734] ;  /* 0x00073400010d7983 */ /* 0x000f220000300800 */
[----:B------:R-:W-:Y:S02]  /*8f480*/  @!P0 FMUL R11, R11, 16777216 ;  /* 0x4b8000000b0b8820 */ /* 0x000fe40000400000 */
[----:B------:R-:W-:Y:S02]  /*8f490*/  @P1 FMUL R5, R5, 0.25 ;  /* 0x3e80000005051820 */ /* 0x000fe40000400000 */
[----:B------:R-:W4:Y:S02]  /*8f4a0*/  LDL.LU R10, [R1+0x738] ;  /* 0x00073800010a7983 */ /* 0x000f240000300800 */
[----:B------:R-:W-:-:S02]  /*8f4b0*/  @!P0 FMUL R9, R9, 16777216 ;  /* 0x4b80000009098820 */ /* 0x000fc40000400000 */
[----:B------:R-:W-:Y:S01]  /*8f4c0*/  @P1 FMUL R4, R4, 0.25 ;  /* 0x3e80000004041820 */ /* 0x000fe20000400000 */
[----:B------:R0:W-:Y:S01]  /*8f4d0*/  STL [R1+0x6d0], R0 ;  /* 0x0006d00001007387 */ /* 0x0001e20000100800 */
[----:B------:R-:W-:Y:S02]  /*8f4e0*/  @!P0 FMUL R8, R8, 16777216 ;  /* 0x4b80000008088820 */ /* 0x000fe40000400000 */
[----:B------:R-:W-:Y:S02]  /*8f4f0*/  @P1 FMUL R18, R18, 0.25 ;  /* 0x3e80000012121820 */ /* 0x000fe40000400000 */
[----:B------:R-:W-:Y:S02]  /*8f500*/  @!P0 FMUL R7, R7, 16777216 ;  /* 0x4b80000007078820 */ /* 0x000fe40000400000 */
[----:B------:R-:W-:Y:S02]  /*8f510*/  @P1 FMUL R3, R3, 0.25 ;  /* 0x3e80000003031820 */ /* 0x000fe40000400000 */
[----:B------:R-:W-:-:S02]  /*8f520*/  @!P0 FMUL R6, R6, 16777216 ;  /* 0x4b80000006068820 */ /* 0x000fc40000400000 */
[----:B------:R-:W-:Y:S02]  /*8f530*/  @!P0 FMUL R5, R5, 16777216 ;  /* 0x4b80000005058820 */ /* 0x000fe40000400000 */
[----:B------:R-:W-:Y:S01]  /*8f540*/  @P1 FMUL R2, R2, 0.25 ;  /* 0x3e80000002021820 */ /* 0x000fe20000400000 */
[----:B0-----:R-:W4:Y:S01]  /*8f550*/  LDL.LU R0, [R1+0x73c] ;  /* 0x00073c0001007983 */ /* 0x001f220000300800 */
[----:B------:R-:W-:Y:S02]  /*8f560*/  STL [R1+0x6d4], R12 ;  /* 0x0006d40c01007387 */ /* 0x000fe40000100800 */
[----:B------:R-:W-:Y:S02]  /*8f570*/  STL [R1+0x6e0], R11 ;  /* 0x0006e00b01007387 */ /* 0x000fe40000100800 */
[----:B------:R-:W-:Y:S02]  /*8f580*/  STL [R1+0x6e4], R9 ;  /* 0x0006e40901007387 */ /* 0x000fe40000100800 */
[----:B------:R-:W-:Y:S01]  /*8f590*/  @!P0 FMUL R4, R4, 16777216 ;  /* 0x4b80000004048820 */ /* 0x000fe20000400000 */
[----:B------:R-:W-:Y:S01]  /*8f5a0*/  STL [R1+0x6f0], R8 ;  /* 0x0006f00801007387 */ /* 0x000fe20000100800 */
[----:B------:R-:W-:-:S02]  /*8f5b0*/  @!P0 FMUL R18, R18, 16777216 ;  /* 0x4b80000012128820 */ /* 0x000fc40000400000 */
[----:B------:R-:W-:Y:S02]  /*8f5c0*/  STL [R1+0x6f4], R7 ;  /* 0x0006f40701007387 */ /* 0x000fe40000100800 */
[----:B------:R-:W-:Y:S02]  /*8f5d0*/  @!P0 FMUL R3, R3, 16777216 ;  /* 0x4b80000003038820 */ /* 0x000fe40000400000 */
[----:B------:R-:W-:Y:S01]  /*8f5e0*/  @P1 FMUL R28, R28, 0.25 ;  /* 0x3e8000001c1c1820 */ /* 0x000fe20000400000 */
[----:B------:R-:W-:Y:S01]  /*8f5f0*/  STL [R1+0x700], R6 ;  /* 0x0007000601007387 */ /* 0x000fe20000100800 */
[----:B------:R-:W-:Y:S02]  /*8f600*/  @!P0 FMUL R2, R2, 16777216 ;  /* 0x4b80000002028820 */ /* 0x000fe40000400000 */
[----:B------:R-:W-:Y:S02]  /*8f610*/  STL [R1+0x704], R5 ;  /* 0x0007040501007387 */ /* 0x000fe40000100800 */
[----:B------:R-:W-:Y:S01]  /*8f620*/  STL [R1+0x70c], R4 ;  /* 0x00070c0401007387 */ /* 0x000fe20000100800 */
[----:B------:R0:W-:Y:S01]  /*8f630*/  STL [R1+0x18d8], R18 ;  /* 0x0018d81201007387 */ /* 0x0001e20000100800 */
[----:B------:R-:W-:Y:S02]  /*8f640*/  STL [R1+0x720], R3 ;  /* 0x0007200301007387 */ /* 0x000fe40000100800 */
[----:B------:R-:W-:Y:S01]  /*8f650*/  @!P0 FMUL R28, R28, 16777216 ;  /* 0x4b8000001c1c8820 */ /* 0x000fe20000400000 */
[----:B0-----:R-:W4:Y:S01]  /*8f660*/  LDL.LU R18, [R1+0x708] ;  /* 0x0007080001127983 */ /* 0x001f220000300800 */
[----:B------:R-:W-:Y:S03]  /*8f670*/  STL [R1+0x724], R2 ;  /* 0x0007240201007387 */ /* 0x000fe60000100800 */
[----:B--2---:R0:W-:Y:S04]  /*8f680*/  STL [R1+0x18ec], R21 ;  /* 0x0018ec1501007387 */ /* 0x0041e80000100800 */
[----:B0-----:R-:W2:Y:S01]  /*8f690*/  LDL.LU R21, [R1+0x6fc] ;  /* 0x0006fc0001157983 */ /* 0x001ea20000300800 */
[----:B------:R-:W-:Y:S02]  /*8f6a0*/  STL [R1+0x72c], R28 ;  /* 0x00072c1c01007387 */ /* 0x000fe40000100800 */
[----:B------:R0:W-:Y:S02]  /*8f6b0*/  STL [R1+0x18f0], R22 ;  /* 0x0018f01601007387 */ /* 0x0001e40000100800 */
[----:B0-----:R-:W2:Y:S01]  /*8f6c0*/  LDL.LU R22, [R1+0x6f8] ;  /* 0x0006f80001167983 */ /* 0x001ea20000300800 */
[----:B---3--:R-:W-:-:S02]  /*8f6d0*/  FSETP.GT.AND P1, PT, |R19|, 8.50705917302346158658e+37, PT ;  /* 0x7e8000001300780b */ /* 0x008fc40003f24200 */
[----:B------:R-:W-:-:S11]  /*8f6e0*/  FSETP.GEU.AND P0, PT, |R19|, 1.175494350822287508e-38, PT ;  /* 0x008000001300780b */ /* 0x000fd60003f0e200 */
[----:B------:R-:W-:Y:S02]  /*8f6f0*/  @P1 FMUL R29, R29, 0.25 ;  /* 0x3e8000001d1d1820 */ /* 0x000fe40000400000 */
[----:B----4-:R-:W-:Y:S02]  /*8f700*/  @P1 FMUL R26, R26, 0.25 ;  /* 0x3e8000001a1a1820 */ /* 0x010fe40000400000 */
[----:B------:R-:W-:Y:S02]  /*8f710*/  @P1 FMUL R27, R27, 0.25 ;  /* 0x3e8000001b1b1820 */ /* 0x000fe40000400000 */
[----:B------:R-:W-:Y:S02]  /*8f720*/  @P1 FMUL R25, R25, 0.25 ;  /* 0x3e80000019191820 */ /* 0x000fe40000400000 */
[----:B------:R-:W-:Y:S02]  /*8f730*/  @!P0 FMUL R26, R26, 16777216 ;  /* 0x4b8000001a1a8820 */ /* 0x000fe40000400000 */
[----:B------:R-:W-:-:S02]  /*8f740*/  @!P0 FMUL R27, R27, 16777216 ;  /* 0x4b8000001b1b8820 */ /* 0x000fc40000400000 */
[----:B------:R-:W-:Y:S02]  /*8f750*/  @!P0 FMUL R25, R25, 16777216 ;  /* 0x4b80000019198820 */ /* 0x000fe40000400000 */
[----:B------:R-:W-:Y:S02]  /*8f760*/  @P1 FMUL R23, R23, 0.25 ;  /* 0x3e80000017171820 */ /* 0x000fe40000400000 */
[----:B------:R-:W-:Y:S02]  /*8f770*/  @P1 FMUL R24, R24, 0.25 ;  /* 0x3e80000018181820 */ /* 0x000fe40000400000 */
[----:B------:R-:W-:Y:S02]  /*8f780*/  @!P0 FMUL R23, R23, 16777216 ;  /* 0x4b80000017178820 */ /* 0x000fe40000400000 */
[----:B------:R-:W-:Y:S02]  /*8f790*/  @!P0 FMUL R24, R24, 16777216 ;  /* 0x4b80000018188820 */ /* 0x000fe40000400000 */
[----:B--2---:R-:W-:-:S05]  /*8f7a0*/  @P1 FMUL R22, R22, 0.25 ;  /* 0x3e80000016161820 */ /* 0x004fca0000400000 */
[----:B------:R-:W-:Y:S01]  /*8f7b0*/  STL [R1+0x18f4], R22 ;  /* 0x0018f41601007387 */ /* 0x000fe20000100800 */
[----:B------:R-:W-:Y:S02]  /*8f7c0*/  @P1 STL [R1+0x6ec], R29 ;  /* 0x0006ec1d01001387 */ /* 0x000fe40000100800 */
[----:B------:R-:W-:Y:S02]  /*8f7d0*/  STL [R1+0x6c8], R26 ;  /* 0x0006c81a01007387 */ /* 0x000fe40000100800 */
[----:B------:R0:W-:Y:S02]  /*8f7e0*/  STL [R1+0x6cc], R27 ;  /* 0x0006cc1b01007387 */ /* 0x0001e40000100800 */
        /* <DEDUP_REMOVED lines=22> */
[----:B------:R0:W-:Y:S02]  /*8f950*/  @!P0 STL [R1+0x6ec], R22 ;  /* 0x0006ec1601008387 */ /* 0x0001e40000100800 */
[----:B0-----:R-:W2:Y:S01]  /*8f960*/  LDL.LU R22, [R1+0x18f4] ;  /* 0x0018f40001167983 */ /* 0x001ea20000300800 */
[----:B------:R-:W-:-:S04]  /*8f970*/  @P1 FMUL R21, R21, 0.25 ;  /* 0x3e80000015151820 */ /* 0x000fc80000400000 */
[----:B------:R-:W-:Y:S02]  /*8f980*/  @!P0 FMUL R21, R21, 16777216 ;  /* 0x4b80000015158820 */ /* 0x000fe40000400000 */
[----:B------:R-:W-:Y:S02]  /*8f990*/  @P1 FMUL R18, R18, 0.25 ;  /* 0x3e80000012121820 */ /* 0x000fe40000400000 */
[----:B------:R-:W-:Y:S02]  /*8f9a0*/  @P1 FMUL R17, R17, 0.25 ;  /* 0x3e80000011111820 */ /* 0x000fe40000400000 */
[----:B------:R-:W-:Y:S02]  /*8f9b0*/  @P1 FMUL R16, R16, 0.25 ;  /* 0x3e80000010101820 */ /* 0x000fe40000400000 */
[----:B------:R-:W-:Y:S02]  /*8f9c0*/  @P1 FMUL R15, R15, 0.25 ;  /* 0x3e8000000f0f1820 */ /* 0x000fe40000400000 */
[----:B------:R-:W-:-:S02]  /*8f9d0*/  @P1 FMUL R14, R14, 0.25 ;  /* 0x3e8000000e0e1820 */ /* 0x000fc40000400000 */
[----:B------:R-:W-:Y:S02]  /*8f9e0*/  @P1 FMUL R13, R13, 0.25 ;  /* 0x3e8000000d0d1820 */ /* 0x000fe40000400000 */
[----:B------:R-:W-:Y:S02]  /*8f9f0*/  @P1 FMUL R10, R10, 0.25 ;  /* 0x3e8000000a0a1820 */ /* 0x000fe40000400000 */
[----:B------:R-:W-:Y:S02]  /*8fa00*/  @P1 FMUL R19, R19, 0.25 ;  /* 0x3e80000013131820 */ /* 0x000fe40000400000 */
[----:B------:R-:W-:Y:S01]  /*8fa10*/  @P1 FMUL R0, R0, 0.25 ;  /* 0x3e80000000001820 */ /* 0x000fe20000400000 */
[----:B------:R-:W-:Y:S01]  /*8fa20*/  FSETP.GT.AND P1, PT, |R20|, 8.50705917302346158658e+37, PT ;  /* 0x7e8000001400780b */ /* 0x000fe20003f24200 */
[----:B------:R-:W-:Y:S02]  /*8fa30*/  @!P0 FMUL R18, R18, 16777216 ;  /* 0x4b80000012128820 */ /* 0x000fe40000400000 */
[----:B------:R-:W-:-:S02]  /*8fa40*/  @!P0 FMUL R17, R17, 16777216 ;  /* 0x4b80000011118820 */ /* 0x000fc40000400000 */
[----:B--2---:R-:W-:-:S05]  /*8fa50*/  @!P0 FMUL R22, R22, 16777216 ;  /* 0x4b80000016168820 */ /* 0x004fca0000400000 */
[----:B------:R0:W-:Y:S04]  /*8fa60*/  STL [R1+0x6f8], R22 ;  /* 0x0006f81601007387 */ /* 0x0001e80000100800 */
[----:B0-----:R-:W2:Y:S01]  /*8fa70*/  LDL.LU R22, [R1+0x18f0] ;  /* 0x0018f00001167983 */ /* 0x001ea20000300800 */
[----:B------:R0:W-:Y:S03]  /*8fa80*/  STL [R1+0x6fc], R21 ;  /* 0x0006fc1501007387 */ /* 0x0001e60000100800 */
[----:B0-----:R-:W2:Y:S01]  /*8fa90*/  LDL.LU R21, [R1+0x18ec] ;  /* 0x0018ec0001157983 */ /* 0x001ea20000300800 */
[----:B------:R-:W-:Y:S02]  /*8faa0*/  @!P0 FMUL R16, R16, 16777216 ;  /* 0x4b80000010108820 */ /* 0x000fe40000400000 */
[----:B------:R-:W-:-:S02]  /*8fab0*/  @!P0 FMUL R15, R15, 16777216 ;  /* 0x4b8000000f0f8820 */ /* 0x000fc40000400000 */
[----:B------:R-:W-:Y:S02]  /*8fac0*/  @!P0 FMUL R14, R14, 16777216 ;  /* 0x4b8000000e0e8820 */ /* 0x000fe40000400000 */
[----:B------:R-:W-:Y:S02]  /*8fad0*/  @!P0 FMUL R13, R13, 16777216 ;  /* 0x4b8000000d0d8820 */ /* 0x000fe40000400000 */
[----:B------:R-:W-:Y:S02]  /*8fae0*/  @!P0 FMUL R10, R10, 16777216 ;  /* 0x4b8000000a0a8820 */ /* 0x000fe40000400000 */
[----:B------:R-:W-:Y:S02]  /*8faf0*/  @!P0 FMUL R19, R19, 16777216 ;  /* 0x4b80000013138820 */ /* 0x000fe40000400000 */
[----:B------:R-:W-:Y:S01]  /*8fb00*/  @!P0 FMUL R0, R0, 16777216 ;  /* 0x4b80000000008820 */ /* 0x000fe20000400000 */
[----:B------:R-:W-:Y:S01]  /*8fb10*/  FSETP.GEU.AND P0, PT, |R20|, 1.175494350822287508e-38, PT ;  /* 0x008000001400780b */ /* 0x000fe20003f0e200 */
[----:B------:R-:W-:Y:S01]  /*8fb20*/  STL [R1+0x708], R18 ;  /* 0x0007081201007387 */ /* 0x000fe20000100800 */
[----:B------:R-:W-:-:S02]  /*8fb30*/  @P1 FMUL R27, R27, 0.25 ;  /* 0x3e8000001b1b1820 */ /* 0x000fc40000400000 */
[----:B------:R-:W-:Y:S02]  /*8fb40*/  STL [R1+0x710], R17 ;  /* 0x0007101101007387 */ /* 0x000fe40000100800 */
[----:B---3--:R-:W-:Y:S01]  /*8fb50*/  @P1 FMUL R25, R25, 0.25 ;  /* 0x3e80000019191820 */ /* 0x008fe20000400000 */
[----:B------:R-:W-:Y:S01]  /*8fb60*/  STL [R1+0x714], R16 ;  /* 0x0007141001007387 */ /* 0x000fe20000100800 */
[----:B----4-:R-:W-:Y:S02]  /*8fb70*/  @P1 FMUL R23, R23, 0.25 ;  /* 0x3e80000017171820 */ /* 0x010fe40000400000 */
[----:B------:R-:W-:Y:S02]  /*8fb80*/  STL [R1+0x728], R15 ;  /* 0x0007280f01007387 */ /* 0x000fe40000100800 */
[----:B------:R-:W-:Y:S02]  /*8fb90*/  STL [R1+0x730], R14 ;  /* 0x0007300e01007387 */ /* 0x000fe40000100800 */
[----:B------:R-:W-:Y:S01]  /*8fba0*/  @P1 FMUL R24, R24, 0.25 ;  /* 0x3e80000018181820 */ /* 0x000fe20000400000 */
[----:B------:R-:W-:Y:S01]  /*8fbb0*/  STL [R1+0x18dc], R19 ;  /* 0x0018dc1301007387 */ /* 0x000fe20000100800 */
[----:B------:R-:W-:Y:S02]  /*8fbc0*/  STL [R1+0x734], R13 ;  /* 0x0007340d01007387 */ /* 0x000fe40000100800 */
[----:B------:R-:W-:-:S02]  /*8fbd0*/  @!P0 FMUL R27, R27, 16777216 ;  /* 0x4b8000001b1b8820 */ /* 0x000fc40000400000 */
[----:B------:R-:W-:Y:S02]  /*8fbe0*/  @!P0 FMUL R25, R25, 16777216 ;  /* 0x4b80000019198820 */ /* 0x000fe40000400000 */
[----:B------:R-:W-:Y:S01]  /*8fbf0*/  @!P0 FMUL R23, R23, 16777216 ;  /* 0x4b80000017178820 */ /* 0x000fe20000400000 */
[----:B------:R-:W-:Y:S01]  /*8fc00*/  STL [R1+0x738], R10 ;  /* 0x0007380a01007387 */ /* 0x000fe20000100800 */
[----:B------:R-:W-:Y:S02]  /*8fc10*/  STL [R1+0x73c], R0 ;  /* 0x00073c0001007387 */ /* 0x000fe40000100800 */
[----:B------:R-:W-:Y:S02]  /*8fc20*/  @!P0 FMUL R24, R24, 16777216 ;  /* 0x4b80000018188820 */ /* 0x000fe40000400000 */
[----:B------:R-:W-:Y:S01]  /*8fc30*/  STL [R1+0x740], R27 ;  /* 0x0007401b01007387 */ /* 0x000fe20000100800 */
[----:B------:R-:W-:Y:S01]  /*8fc40*/  STL [R1+0x744], R25 ;  /* 0x0007441901007387 */ /* 0x000fe20000100800 */
[----:B------:R0:W-:Y:S02]  /*8fc50*/  STL [R1+0x748], R23 ;  /* 0x0007481701007387 */ /* 0x0001e40000100800 */
[----:B------:R-:W-:-:S02]  /*8fc60*/  @P1 FMUL R4, R4, 0.25 ;  /* 0x3e80000004041820 */ /* 0x000fc40000400000 */
[----:B------:R-:W-:Y:S01]  /*8fc70*/  @P1 FMUL R12, R12, 0.25 ;  /* 0x3e8000000c0c1820 */ /* 0x000fe20000400000 */
[----:B0-----:R-:W3:Y:S01]  /*8fc80*/  LDL.LU R23, [R1+0x758] ;  /* 0x0007580001177983 */ /* 0x001ee20000300800 */
[----:B------:R0:W-:Y:S02]  /*8fc90*/  STL [R1+0x74c], R24 ;  /* 0x00074c1801007387 */ /* 0x0001e40000100800 */
[----:B------:R-:W-:Y:S02]  /*8fca0*/  @P1 FMUL R9, R9, 0.25 ;  /* 0x3e80000009091820 */ /* 0x000fe40000400000 */
[----:B------:R-:W-:Y:S02]  /*8fcb0*/  @P1 FMUL R8, R8, 0.25 ;  /* 0x3e80000008081820 */ /* 0x000fe40000400000 */
[----:B------:R-:W-:Y:S01]  /*8fcc0*/  @!P0 FMUL R4, R4, 16777216 ;  /* 0x4b80000004048820 */ /* 0x000fe20000400000 */
[----:B0-----:R-:W4:Y:S01]  /*8fcd0*/  LDL.LU R24, [R1+0x760] ;  /* 0x0007600001187983 */ /* 0x001f220000300800 */
[----:B------:R-:W-:-:S02]  /*8fce0*/  @P1 FMUL R7, R7, 0.25 ;  /* 0x3e80000007071820 */ /* 0x000fc40000400000 */
[----:B------:R-:W-:Y:S02]  /*8fcf0*/  @P1 FMUL R6, R6, 0.25 ;  /* 0x3e80000006061820 */ /* 0x000fe40000400000 */
[----:B------:R-:W-:Y:S02]  /*8fd00*/  @!P0 FMUL R12, R12, 16777216 ;  /* 0x4b8000000c0c8820 */ /* 0x000fe40000400000 */
[----:B------:R-:W-:Y:S02]  /*8fd10*/  @P1 FMUL R5, R5, 0.25 ;  /* 0x3e80000005051820 */ /* 0x000fe40000400000 */
[----:B------:R-:W-:Y:S02]  /*8fd20*/  @!P0 FMUL R9, R9, 16777216 ;  /* 0x4b80000009098820 */ /* 0x000fe40000400000 */
[----:B------:R-:W-:Y:S02]  /*8fd30*/  @P1 FMUL R3, R3, 0.25 ;  /* 0x3e80000003031820 */ /* 0x000fe40000400000 */
[----:B------:R-:W-:-:S02]  /*8fd40*/  @!P0 FMUL R8, R8, 16777216 ;  /* 0x4b80000008088820 */ /* 0x000fc40000400000 */
[----:B------:R-:W-:Y:S02]  /*8fd50*/  @P1 FMUL R2, R2, 0.25 ;  /* 0x3e80000002021820 */ /* 0x000fe40000400000 */
[----:B------:R-:W-:Y:S02]  /*8fd60*/  @!P0 FMUL R7, R7, 16777216 ;  /* 0x4b80000007078820 */ /* 0x000fe40000400000 */
[----:B------:R-:W-:Y:S02]  /*8fd70*/  @P1 FMUL R20, R20, 0.25 ;  /* 0x3e80000014141820 */ /* 0x000fe40000400000 */
[----:B------:R-:W-:Y:S02]  /*8fd80*/  @!P0 FMUL R6, R6, 16777216 ;  /* 0x4b80000006068820 */ /* 0x000fe40000400000 */
[----:B------:R-:W-:Y:S02]  /*8fd90*/  @P1 FMUL R28, R28, 0.25 ;  /* 0x3e8000001c1c1820 */ /* 0x000fe40000400000 */
[----:B------:R-:W-:-:S02]  /*8fda0*/  @!P0 FMUL R5, R5, 16777216 ;  /* 0x4b80000005058820 */ /* 0x000fc40000400000 */
[----:B------:R-:W-:Y:S02]  /*8fdb0*/  @!P0 FMUL R3, R3, 16777216 ;  /* 0x4b80000003038820 */ /* 0x000fe40000400000 */
[----:B------:R-:W-:Y:S02]  /*8fdc0*/  @P1 FMUL R29, R29, 0.25 ;  /* 0x3e8000001d1d1820 */ /* 0x000fe40000400000 */
[----:B------:R-:W-:Y:S02]  /*8fdd0*/  @!P0 FMUL R2, R2, 16777216 ;  /* 0x4b80000002028820 */ /* 0x000fe40000400000 */
[----:B------:R-:W-:Y:S02]  /*8fde0*/  @!P0 FMUL R20, R20, 16777216 ;  /* 0x4b80000014148820 */ /* 0x000fe40000400000 */
[----:B------:R-:W-:Y:S02]  /*8fdf0*/  @!P0 FMUL R28, R28, 16777216 ;  /* 0x4b8000001c1c8820 */ /* 0x000fe40000400000 */
[----:B------:R-:W-:Y:S01]  /*8fe00*/  @!P0 FMUL R29, R29, 16777216 ;  /* 0x4b8000001d1d8820 */ /* 0x000fe20000400000 */
[----:B--2---:R-:W-:-:S02]  /*8fe10*/  MOV R27, R22 ;  /* 0x00000016001b7202 */ /* 0x004fc40000000f00 */
[----:B------:R-:W2:Y:S01]  /*8fe20*/  LDL.LU R22, [R1+0x770] ;  /* 0x0007700001167983 */ /* 0x000ea20000300800 */
[----:B------:R-:W-:-:S03]  /*8fe30*/  MOV R25, R21 ;  /* 0x0000001500197202 */ /* 0x000fc60000000f00 */
        /* <DEDUP_REMOVED lines=10> */
[----:B------:R0:W-:Y:S02]  /*8fee0*/  STL [R1+0x750], R4 ;  /* 0x0007500401007387 */ /* 0x0001e40000100800 */
        /* <DEDUP_REMOVED lines=9> */
[----:B------:R0:W-:Y:S02]  /*8ff80*/  STL [R1+0x18e0], R20 ;  /* 0x0018e01401007387 */ /* 0x0001e40000100800 */
[----:B------:R-:W-:Y:S01]  /*8ff90*/  STL [R1+0x7d4], R28 ;  /* 0x0007d41c01007387 */ /* 0x000fe20000100800 */
[----:B0-----:R-:W2:Y:S01]  /*8ffa0*/  LDL.LU R20, [R1+0x7b0] ;  /* 0x0007b00001147983 */ /* 0x001ea20000300800 */
[----:B------:R0:W-:Y:S02]  /*8ffb0*/  STL [R1+0x7dc], R29 ;  /* 0x0007dc1d01007387 */ /* 0x0001e40000100800 */
[----:B0-----:R-:W-:-:S05]  /*8ffc0*/  IMAD.MOV.U32 R29, RZ, RZ, R27 ;  /* 0x000000ffff1d7224 */ /* 0x001fca00078e001b */
[----:B------:R0:W-:Y:S04]  /*8ffd0*/  STL [R1+0x18e4], R29 ;  /* 0x0018e41d01007387 */ /* 0x0001e80000100800 */
[----:B0-----:R-:W2:Y:S01]  /*8ffe0*/  LDL.LU R29, [R1+0x7a0] ;  /* 0x0007a000011d7983 */ /* 0x001ea20000300800 */
[----:B------:R-:W-:Y:S01]  /*8fff0*/  @P1 FMUL R26, R26, 0.25 ;  /* 0x3e8000001a1a1820 */ /* 0x000fe20000400000 */
[----:B------:R-:W-:-:S03]  /*90000*/  FSETP.GT.AND P1, PT, |R11|, 8.50705917302346158658e+37, PT ;  /* 0x7e8000000b00780b */ /* 0x000fc60003f24200 */
[----:B------:R-:W-:Y:S01]  /*90010*/  @!P0 FMUL R26, R26, 16777216 ;  /* 0x4b8000001a1a8820 */ /* 0x000fe20000400000 */
[----:B------:R-:W-:-:S09]  /*90020*/  FSETP.GEU.AND P0, PT, |R11|, 1.175494350822287508e-38, PT ;  /* 0x008000000b00780b */ /* 0x000fd20003f0e200 */
[----:B---3--:R-:W-:Y:S02]  /*90030*/  @P1 FMUL R23, R23, 0.25 ;  /* 0x3e80000017171820 */ /* 0x008fe40000400000 */
[----:B----4-:R-:W-:Y:S02]  /*90040*/  @P1 FMUL R24, R24, 0.25 ;  /* 0x3e80000018181820 */ /* 0x010fe40000400000 */
[----:B------:R-:W-:Y:S02]  /*90050*/  @P1 FMUL R25, R25, 0.25 ;  /* 0x3e80000019191820 */ /* 0x000fe40000400000 */
[----:B------:R-:W-:Y:S01]  /*90060*/  @!P0 FMUL R23, R23, 16777216 ;  /* 0x4b80000017178820 */ /* 0x000fe20000400000 */
[----:B------:R-:W-:Y:S01]  /*90070*/  STL [R1+0x7e4], R26 ;  /* 0x0007e41a01007387 */ /* 0x000fe20000100800 */
[----:B------:R-:W-:Y:S02]  /*90080*/  @!P0 FMUL R24, R24, 16777216 ;  /* 0x4b80000018188820 */ /* 0x000fe40000400000 */
[----:B--2---:R-:W-:-:S04]  /*90090*/  @P1 FMUL R22, R22, 0.25 ;  /* 0x3e80000016161820 */ /* 0x004fc80000400000 */
[----:B------:R-:W-:Y:S02]  /*900a0*/  @!P0 FMUL R22, R22, 16777216 ;  /* 0x4b80000016168820 */ /* 0x000fe40000400000 */
[----:B------:R-:W-:-:S04]  /*900b0*/  @P1 FMUL R21, R21, 0.25 ;  /* 0x3e80000015151820 */ /* 0x000fc80000400000 */
[----:B------:R-:W-:Y:S02]  /*900c0*/  @!P0 FMUL R21, R21, 16777216 ;  /* 0x4b80000015158820 */ /* 0x000fe40000400000 */
[----:B------:R-:W-:-:S04]  /*900d0*/  @P1 FMUL R0, R0, 0.25 ;  /* 0x3e80000000001820 */ /* 0x000fc80000400000 */
[----:B------:R-:W-:Y:S02]  /*900e0*/  @!P0 FMUL R0, R0, 16777216 ;  /* 0x4b80000000008820 */ /* 0x000fe40000400000 */
[----:B------:R-:W-:-:S05]  /*900f0*/  @P1 FMUL R29, R29, 0.25 ;  /* 0x3e8000001d1d1820 */ /* 0x000fca0000400000 */
[----:B------:R0:W-:Y:S01]  /*90100*/  STL [R1+0x18e8], R29 ;  /* 0x0018e81d01007387 */ /* 0x0001e20000100800 */
[----:B------:R-:W-:Y:S02]  /*90110*/  @P1 STL [R1+0x79c], R25 ;  /* 0x00079c1901001387 */ /* 0x000fe40000100800 */
[----:B------:R-:W-:Y:S02]  /*90120*/  STL [R1+0x758], R23 ;  /* 0x0007581701007387 */ /* 0x000fe40000100800 */
[----:B------:R-:W2:Y:S01]  /*90130*/  LDL.LU R9, [R1+0x7f8] ;  /* 0x0007f80001097983 */ /* 0x000ea20000300800 */
[----:B------:R-:W-:Y:S01]  /*90140*/  STL [R1+0x760], R24 ;  /* 0x0007601801007387 */ /* 0x000fe20000100800 */
[----:B------:R-:W3:Y:S02]  /*90150*/  LDL.LU R3, [R1+0x7fc] ;  /* 0x0007fc0001037983 */ /* 0x000ee40000300800 */
[----:B------:R1:W-:Y:S02]  /*90160*/  STL [R1+0x770], R22 ;  /* 0x0007701601007387 */ /* 0x0003e40000100800 */
[----:B------:R-:W4:Y:S01]  /*90170*/  LDL.LU R2, [R1+0x800] ;  /* 0x0008000001027983 */ /* 0x000f220000300800 */
[----:B------:R1:W-:Y:S01]  /*90180*/  STL [R1+0x780], R21 ;  /* 0x0007801501007387 */ /* 0x0003e20000100800 */
[----:B------:R-:W2:Y:S01]  /*90190*/  LDL.LU R28, [R1+0x804] ;  /* 0x00080400011c7983 */ /* 0x000ea20000300800 */
[----:B0-----:R-:W-:-:S02]  /*901a0*/  MOV R29, R25 ;  /* 0x00000019001d7202 */ /* 0x001fc40000000f00 */
        /* <DEDUP_REMOVED lines=10> */
[----:B------:R-:W-:-:S02]  /*90250*/  @!P0 FMUL R29, R29, 16777216 ;  /* 0x4b8000001d1d8820 */ /* 0x000fc40000400000 */
[----:B------:R-:W2:Y:S01]  /*90260*/  LDL.LU R5, [R1+0x860] ;  /* 0x0008600001057983 */ /* 0x000ea20000300800 */
[----:B------:R0:W-:Y:S04]  /*90270*/  STL [R1+0x784], R0 ;  /* 0x0007840001007387 */ /* 0x0001e80000100800 */
[----:B0-----:R-:W2:Y:S01]  /*90280*/  LDL.LU R0, [R1+0x864] ;  /* 0x0008640001007983 */ /* 0x001ea20000300800 */
[----:B------:R-:W2:Y:S02]  /*90290*/  LDL.LU R12, [R1+0x68] ;  /* 0x00006800010c7983 */ /* 0x000ea40000300800 */
[----:B------:R0:W-:Y:S02]  /*902a0*/  @!P0 STL [R1+0x79c], R29 ;  /* 0x00079c1d01008387 */ /* 0x0001e40000100800 */
[----:B0-----:R-:W2:Y:S01]  /*902b0*/  LDL.LU R29, [R1+0x18e8] ;  /* 0x0018e800011d7983 */ /* 0x001ea20000300800 */
[----:B------:R-:W-:-:S02]  /*902c0*/  @P1 FMUL R20, R20, 0.25 ;  /* 0x3e80000014141820 */ /* 0x000fc40000400000 */
[----:B------:R-:W-:Y:S02]  /*902d0*/  @P1 FMUL R19, R19, 0.25 ;  /* 0x3e80000013131820 */ /* 0x000fe40000400000 */
[----:B------:R-:W-:Y:S02]  /*902e0*/  @P1 FMUL R18, R18, 0.25 ;  /* 0x3e80000012121820 */ /* 0x000fe40000400000 */
[----:B------:R-:W-:Y:S02]  /*902f0*/  @P1 FMUL R17, R17, 0.25 ;  /* 0x3e80000011111820 */ /* 0x000fe40000400000 */
[----:B------:R-:W-:Y:S02]  /*90300*/  @P1 FMUL R16, R16, 0.25 ;  /* 0x3e80000010101820 */ /* 0x000fe40000400000 */
[----:B------:R-:W-:Y:S02]  /*90310*/  @P1 FMUL R15, R15, 0.25 ;  /* 0x3e8000000f0f1820 */ /* 0x000fe40000400000 */
[----:B------:R-:W-:-:S02]  /*90320*/  @P1 FMUL R14, R14, 0.25 ;  /* 0x3e8000000e0e1820 */ /* 0x000fc40000400000 */
[----:B------:R-:W-:Y:S02]  /*90330*/  @P1 FMUL R13, R13, 0.25 ;  /* 0x3e8000000d0d1820 */ /* 0x000fe40000400000 */
[----:B------:R-:W-:Y:S02]  /*90340*/  @P1 FMUL R11, R11, 0.25 ;  /* 0x3e8000000b0b1820 */ /* 0x000fe40000400000 */
[----:B------:R-:W-:Y:S01]  /*90350*/  @P1 FMUL R10, R10, 0.25 ;  /* 0x3e8000000a0a1820 */ /* 0x000fe20000400000 */
[----:B------:R-:W-:Y:S01]  /*90360*/  FSETP.GT.AND P1, PT, |R4|, 8.50705917302346158658e+37, PT ;  /* 0x7e8000000400780b */ /* 0x000fe20003f24200 */
[----:B------:R-:W-:Y:S02]  /*90370*/  @!P0 FMUL R20, R20, 16777216 ;  /* 0x4b80000014148820 */ /* 0x000fe40000400000 */
[----:B------:R-:W-:Y:S02]  /*90380*/  @!P0 FMUL R19, R19, 16777216 ;  /* 0x4b80000013138820 */ /* 0x000fe40000400000 */
        /* <DEDUP_REMOVED lines=8> */
[----:B--2---:R-:W-:-:S05]  /*90410*/  @!P0 FMUL R29, R29, 16777216 ;  /* 0x4b8000001d1d8820 */ /* 0x004fca0000400000 */
[----:B------:R0:W-:Y:S04]  /*90420*/  STL [R1+0x7a0], R29 ;  /* 0x0007a01d01007387 */ /* 0x0001e80000100800 */
[----:B0-----:R-:W2:Y:S01]  /*90430*/  LDL.LU R29, [R1+0x18e4] ;  /* 0x0018e400011d7983 */ /* 0x001ea20000300800 */
[----:B------:R-:W-:Y:S01]  /*90440*/  FSETP.GEU.AND P0, PT, |R4|, 1.175494350822287508e-38, PT ;  /* 0x008000000400780b */ /* 0x000fe20003f0e200 */
[----:B------:R0:W-:Y:S02]  /*90450*/  STL [R1+0x7b0], R20 ;  /* 0x0007b01401007387 */ /* 0x0001e40000100800 */
[----:B------:R-:W-:Y:S02]  /*90460*/  @P1 FMUL R9, R9, 0.25 ;  /* 0x3e80000009091820 */ /* 0x000fe40000400000 */
[----:B---3--:R-:W-:-:S02]  /*90470*/  @P1 FMUL R3, R3, 0.25 ;  /* 0x3e80000003031820 */ /* 0x008fc40000400000 */
[----:B----4-:R-:W-:Y:S02]  /*90480*/  @P1 FMUL R2, R2, 0.25 ;  /* 0x3e80000002021820 */ /* 0x010fe40000400000 */
[----:B------:R-:W-:Y:S01]  /*90490*/  @P1 FMUL R22, R22, 0.25 ;  /* 0x3e80000016161820 */ /* 0x000fe20000400000 */
[----:B0-----:R-:W3:Y:S01]  /*904a0*/  LDL.LU R20, [R1+0x18e0] ;  /* 0x0018e00001147983 */ /* 0x001ee20000300800 */
[----:B------:R0:W-:Y:S02]  /*904b0*/  STL [R1+0x7b4], R19 ;  /* 0x0007b41301007387 */ /* 0x0001e40000100800 */
[----:B------:R-:W-:Y:S02]  /*904c0*/  @P1 FMUL R28, R28, 0.25 ;  /* 0x3e8000001c1c1820 */ /* 0x000fe40000400000 */
[----:B------:R-:W-:Y:S02]  /*904d0*/  @!P0 FMUL R9, R9, 16777216 ;  /* 0x4b80000009098820 */ /* 0x000fe40000400000 */
[----:B------:R-:W-:-:S02]  /*904e0*/  @!P0 FMUL R3, R3, 16777216 ;  /* 0x4b80000003038820 */ /* 0x000fc40000400000 */
[----:B------:R-:W-:Y:S01]  /*904f0*/  @P1 FMUL R26, R26, 0.25 ;  /* 0x3e8000001a1a1820 */ /* 0x000fe20000400000 */
[----:B0-----:R-:W4:Y:S01]  /*90500*/  LDL.LU R19, [R1+0x18dc] ;  /* 0x0018dc0001137983 */ /* 0x001f220000300800 */
[----:B------:R-:W-:Y:S02]  /*90510*/  STL [R1+0x7c8], R18 ;  /* 0x0007c81201007387 */ /* 0x000fe40000100800 */
[----:B------:R-:W-:Y:S02]  /*90520*/  STL [R1+0x7d8], R17 ;  /* 0x0007d81101007387 */ /* 0x000fe40000100800 */
[----:B------:R-:W-:Y:S01]  /*90530*/  STL [R1+0x7e0], R16 ;  /* 0x0007e01001007387 */ /* 0x000fe20000100800 */
[----:B------:R-:W-:Y:S01]  /*90540*/  STL [R1+0x7e8], R15 ;  /* 0x0007e80f01007387 */ /* 0x000fe20000100800 */
[----:B------:R-:W-:Y:S02]  /*90550*/  STL [R1+0x7ec], R14 ;  /* 0x0007ec0e01007387 */ /* 0x000fe40000100800 */
[----:B------:R-:W-:Y:S02]  /*90560*/  STL [R1+0x7f0], R13 ;  /* 0x0007f00d01007387 */ /* 0x000fe40000100800 */
[----:B------:R-:W-:Y:S01]  /*90570*/  @!P0 FMUL R2, R2, 16777216 ;  /* 0x4b80000002028820 */ /* 0x000fe20000400000 */
[----:B------:R-:W-:Y:S01]  /*90580*/  STL [R1+0x60], R11 ;  /* 0x0000600b01007387 */ /* 0x000fe20000100800 */
[----:B------:R-:W-:-:S02]  /*90590*/  @P1 FMUL R27, R27, 0.25 ;  /* 0x3e8000001b1b1820 */ /* 0x000fc40000400000 */
[----:B------:R-:W-:Y:S02]  /*905a0*/  @!P0 FMUL R22, R22, 16777216 ;  /* 0x4b80000016168820 */ /* 0x000fe40000400000 */
[----:B------:R-:W-:Y:S02]  /*905b0*/  STL [R1+0x7f4], R10 ;  /* 0x0007f40a01007387 */ /* 0x000fe40000100800 */
[----:B------:R-:W-:Y:S02]  /*905c0*/  @P1 FMUL R25, R25, 0.25 ;  /* 0x3e80000019191820 */ /* 0x000fe40000400000 */
[----:B------:R-:W-:Y:S01]  /*905d0*/  @!P0 FMUL R28, R28, 16777216 ;  /* 0x4b8000001c1c8820 */ /* 0x000fe20000400000 */
[----:B------:R-:W-:Y:S01]  /*905e0*/  STL [R1+0x7f8], R9 ;  /* 0x0007f80901007387 */ /* 0x000fe20000100800 */
[----:B------:R-:W-:Y:S02]  /*905f0*/  @P1 FMUL R23, R23, 0.25 ;  /* 0x3e80000017171820 */ /* 0x000fe40000400000 */
[----:B------:R-:W-:Y:S02]  /*90600*/  STL [R1+0x7fc], R3 ;  /* 0x0007fc0301007387 */ /* 0x000fe40000100800 */
[----:B------:R-:W-:Y:S01]  /*90610*/  @!P0 FMUL R26, R26, 16777216 ;  /* 0x4b8000001a1a8820 */ /* 0x000fe20000400000 */
[----:B------:R-:W-:Y:S01]  /*90620*/  STL [R1+0x800], R2 ;  /* 0x0008000201007387 */ /* 0x000fe20000100800 */
[----:B------:R-:W-:-:S02]  /*90630*/  @!P0 FMUL R27, R27, 16777216 ;  /* 0x4b8000001b1b8820 */ /* 0x000fc40000400000 */
[----:B------:R-:W-:Y:S02]  /*90640*/  @P1 FMUL R24, R24, 0.25 ;  /* 0x3e80000018181820 */ /* 0x000fe40000400000 */
[----:B------:R0:W-:Y:S02]  /*90650*/  STL [R1+0x808], R22 ;  /* 0x0008081601007387 */ /* 0x0001e40000100800 */
[----:B------:R-:W-:Y:S01]  /*90660*/  @!P0 FMUL R25, R25, 16777216 ;  /* 0x4b80000019198820 */ /* 0x000fe20000400000 */
[----:B------:R1:W-:Y:S01]  /*90670*/  STL [R1+0x804], R28 ;  /* 0x0008041c01007387 */ /* 0x0003e20000100800 */
[----:B------:R-:W-:Y:S02]  /*90680*/  @P1 FMUL R21, R21, 0.25 ;  /* 0x3e80000015151820 */ /* 0x000fe40000400000 */
[----:B------:R-:W-:Y:S02]  /*90690*/  @!P0 FMUL R23, R23, 16777216 ;  /* 0x4b80000017178820 */ /* 0x000fe40000400000 */
[----:B------:R-:W-:Y:S01]  /*906a0*/  @!P0 FMUL R24, R24, 16777216 ;  /* 0x4b80000018188820 */ /* 0x000fe20000400000 */
[----:B0-----:R-:W3:Y:S01]  /*906b0*/  LDL.LU R22, [R1+0x6c] ;  /* 0x00006c0001167983 */ /* 0x001ee20000300800 */
[----:B------:R0:W-:Y:S02]  /*906c0*/  STL [R1+0x80c], R26 ;  /* 0x00080c1a01007387 */ /* 0x0001e40000100800 */
[----:B------:R-:W-:Y:S02]  /*906d0*/  STL [R1+0x814], R27 ;  /* 0x0008141b01007387 */ /* 0x000fe40000100800 */
[----:B------:R-:W-:Y:S02]  /*906e0*/  STL [R1+0x81c], R25 ;  /* 0x00081c1901007387 */ /* 0x000fe40000100800 */
[----:B------:R-:W-:Y:S01]  /*906f0*/  @!P0 FMUL R21, R21, 16777216 ;  /* 0x4b80000015158820 */ /* 0x000fe20000400000 */
[----:B------:R-:W3:Y:S01]  /*90700*/  LDL.LU R2, [R1+0x810] ;  /* 0x0008100001027983 */ /* 0x000ee20000300800 */
[----:B------:R-:W-:Y:S02]  /*90710*/  STL [R1+0x824], R23 ;  /* 0x0008241701007387 */ /* 0x000fe40000100800 */
[----:B-1----:R-:W4:Y:S02]  /*90720*/  LDL.LU R28, [R1+0x818] ;  /* 0x00081800011c7983 */ /* 0x002f240000300800 */
[----:B------:R-:W-:Y:S01]  /*90730*/  STL [R1+0x82c], R24 ;  /* 0x00082c1801007387 */ /* 0x000fe20000100800 */
[----:B0-----:R-:W4:Y:S01]  /*90740*/  LDL.LU R26, [R1+0x820] ;  /* 0x00082000011a7983 */ /* 0x001f220000300800 */
[----:B------:R0:W-:Y:S03]  /*90750*/  STL [R1+0x838], R21 ;  /* 0x0008381501007387 */ /* 0x0001e60000100800 */
[----:B0-----:R-:W4:Y:S01]  /*90760*/  LDL.LU R21, [R1+0x828] ;  /* 0x0008280001157983 */ /* 0x001f220000300800 */
[----:B------:R-:W4:Y:S02]  /*90770*/  LDL.LU R18, [R1+0x830] ;  /* 0x0008300001127983 */ /* 0x000f240000300800 */
[----:B------:R-:W4:Y:S02]  /*90780*/  LDL.LU R17, [R1+0x834] ;  /* 0x0008340001117983 */ /* 0x000f240000300800 */
[----:B------:R-:W4:Y:S01]  /*90790*/  LDL.LU R16, [R1+0x83c] ;  /* 0x00083c0001107983 */ /* 0x000f220000300800 */
[----:B------:R-:W4:Y:S01]  /*907a0*/  LDL.LU R14, [R1+0x844] ;  /* 0x00084400010e7983 */ /* 0x000f220000300800 */
[----:B------:R-:W4:Y:S01]  /*907b0*/  LDL.LU R13, [R1+0x848] ;  /* 0x00084800010d7983 */ /* 0x000f220000300800 */
[----:B--2---:R-:W-:-:S02]  /*907c0*/  MOV R3, R29 ;  /* 0x0000001d00037202 */ /* 0x004fc40000000f00 */
[----:B------:R-:W2:Y:S01]  /*907d0*/  LDL.LU R29, [R1+0x850] ;  /* 0x00085000011d7983 */ /* 0x000ea20000300800 */
[----:B------:R-:W2:Y:S02]  /*907e0*/  LDL.LU R27, [R1+0x858] ;  /* 0x00085800011b7983 */ /* 0x000ea40000300800 */
[----:B------:R-:W2:Y:S02]  /*907f0*/  LDL.LU R25, [R1+0x85c] ;  /* 0x00085c0001197983 */ /* 0x000ea40000300800 */
[----:B------:R-:W2:Y:S02]  /*90800*/  LDL.LU R23, [R1+0x868] ;  /* 0x0008680001177983 */ /* 0x000ea40000300800 */
        /* <DEDUP_REMOVED lines=12> */
[----:B------:R-:W-:Y:S01]  /*908d0*/  @!P0 FMUL R0, R0, 16777216 ;  /* 0x4b80000000008820 */ /* 0x000fe20000400000 */
[----:B------:R-:W-:Y:S01]  /*908e0*/  FSETP.GEU.AND P0, PT, |R12|, 1.175494350822287508e-38, PT ;  /* 0x008000000c00780b */ /* 0x000fe20003f0e200 */
[----:B------:R-:W2:Y:S01]  /*908f0*/  LDL.LU R24, [R1+0x86c] ;  /* 0x00086c0001187983 */ /* 0x000ea20000300800 */
[----:B------:R-:W2:Y:S02]  /*90900*/  LDL.LU R15, [R1+0x870] ;  /* 0x00087000010f7983 */ /* 0x000ea40000300800 */
[----:B------:R-:W2:Y:S02]  /*90910*/  LDL.LU R11, [R1+0xca0] ;  /* 0x000ca000010b7983 */ /* 0x000ea40000300800 */
[----:B------:R0:W-:Y:S01]  /*90920*/  STL [R1+0x840], R8 ;  /* 0x0008400801007387 */ /* 0x0001e20000100800 */
[----:B------:R-:W-:Y:S01]  /*90930*/  STL [R1+0x84c], R7 ;  /* 0x00084c0701007387 */ /* 0x000fe20000100800 */
[----:B------:R1:W-:Y:S02]  /*90940*/  STL [R1+0x854], R6 ;  /* 0x0008540601007387 */ /* 0x0003e40000100800 */
[----:B------:R1:W-:Y:S02]  /*90950*/  STL [R1+0x860], R5 ;  /* 0x0008600501007387 */ /* 0x0003e40000100800 */
[----:B------:R-:W2:Y:S01]  /*90960*/  LDL.LU R10, [R1+0xca4] ;  /* 0x000ca400010a7983 */ /* 0x000ea20000300800 */
[----:B------:R1:W-:Y:S01]  /*90970*/  STL [R1+0x64], R4 ;  /* 0x0000640401007387 */ /* 0x0003e20000100800 */
[----:B------:R-:W2:Y:S02]  /*90980*/  LDL.LU R9, [R1+0xca8] ;  /* 0x000ca80001097983 */ /* 0x000ea40000300800 */
[----:B------:R1:W-:Y:S01]  /*90990*/  STL [R1+0x864], R0 ;  /* 0x0008640001007387 */ /* 0x0003e20000100800 */
[----:B0-----:R-:W2:Y:S01]  /*909a0*/  LDL.LU R8, [R1+0xcac] ;  /* 0x000cac0001087983 */ /* 0x001ea20000300800 */
[----:B-1----:R-:W2:Y:S03]  /*909b0*/  LDL.LU R6, [R1+0xcb0] ;  /* 0x000cb00001067983 */ /* 0x002ea60000300800 */
[----:B------:R-:W2:Y:S01]  /*909c0*/  LDL.LU R7, [R1+0xcb4] ;  /* 0x000cb40001077983 */ /* 0x000ea20000300800 */
[----:B------:R-:W-:-:S03]  /*909d0*/  MOV R5, R3 ;  /* 0x0000000300057202 */ /* 0x000fc60000000f00 */
[----:B------:R-:W2:Y:S01]  /*909e0*/  LDL.LU R4, [R1+0xcb8] ;  /* 0x000cb80001047983 */ /* 0x000ea20000300800 */
[----:B------:R-:W2:Y:S02]  /*909f0*/  LDL.LU R0, [R1+0xcbc] ;  /* 0x000cbc0001007983 */ /* 0x000ea40000300800 */
[----:B------:R-:W2:Y:S02]  /*90a00*/  LDL.LU R3, [R1+0xd50] ;  /* 0x000d500001037983 */ /* 0x000ea40000300800 */
[----:B---3--:R-:W-:Y:S02]  /*90a10*/  @P1 FMUL R2, R2, 0.25 ;  /* 0x3e80000002021820 */ /* 0x008fe40000400000 */
[----:B----4-:R-:W-:Y:S02]  /*90a20*/  @P1 FMUL R28, R28, 0.25 ;  /* 0x3e8000001c1c1820 */ /* 0x010fe40000400000 */
[----:B------:R-:W-:Y:S02]  /*90a30*/  @!P0 FMUL R2, R2, 16777216 ;  /* 0x4b80000002028820 */ /* 0x000fe40000400000 */
[----:B------:R-:W-:-:S02]  /*90a40*/  @P1 FMUL R26, R26, 0.25 ;  /* 0x3e8000001a1a1820 */ /* 0x000fc40000400000 */
[----:B------:R-:W-:Y:S01]  /*90a50*/  @!P0 FMUL R28, R28, 16777216 ;  /* 0x4b8000001c1c8820 */ /* 0x000fe20000400000 */
[----:B------:R0:W-:Y:S01]  /*90a60*/  STL [R1+0x810], R2 ;  /* 0x0008100201007387 */ /* 0x0001e20000100800 */
[----:B------:R-:W-:Y:S02]  /*90a70*/  @!P0 FMUL R26, R26, 16777216 ;  /* 0x4b8000001a1a8820 */ /* 0x000fe40000400000 */
[----:B------:R-:W-:Y:S02]  /*90a80*/  @P1 FMUL R21, R21, 0.25 ;  /* 0x3e80000015151820 */ /* 0x000fe40000400000 */
[----:B------:R-:W-:Y:S02]  /*90a90*/  @P1 FMUL R18, R18, 0.25 ;  /* 0x3e80000012121820 */ /* 0x000fe40000400000 */
[----:B------:R-:W-:Y:S01]  /*90aa0*/  @P1 FMUL R17, R17, 0.25 ;  /* 0x3e80000011111820 */ /* 0x000fe20000400000 */
[----:B0-----:R-:W3:Y:S01]  /*90ab0*/  LDL.LU R2, [R1+0xd60] ;  /* 0x000d600001027983 */ /* 0x001ee20000300800 */
[----:B------:R-:W-:-:S02]  /*90ac0*/  @!P0 FMUL R21, R21, 16777216 ;  /* 0x4b80000015158820 */ /* 0x000fc40000400000 */
[----:B------:R0:W-:Y:S02]  /*90ad0*/  STL [R1+0x818], R28 ;  /* 0x0008181c01007387 */ /* 0x0001e40000100800 */
[----:B------:R-:W-:Y:S02]  /*90ae0*/  @P1 FMUL R16, R16, 0.25 ;  /* 0x3e80000010101820 */ /* 0x000fe40000400000 */
[----:B------:R-:W-:Y:S02]  /*90af0*/  @!P0 FMUL R18, R18, 16777216 ;  /* 0x4b80000012128820 */ /* 0x000fe40000400000 */
[----:B------:R-:W-:Y:S02]  /*90b00*/  @P1 FMUL R14, R14, 0.25 ;  /* 0x3e8000000e0e1820 */ /* 0x000fe40000400000 */
[----:B------:R-:W-:Y:S02]  /*90b10*/  @!P0 FMUL R17, R17, 16777216 ;  /* 0x4b80000011118820 */ /* 0x000fe40000400000 */
[----:B------:R-:W-:-:S02]  /*90b20*/  @P1 FMUL R13, R13, 0.25 ;  /* 0x3e8000000d0d1820 */ /* 0x000fc40000400000 */
[----:B------:R-:W-:Y:S01]  /*90b30*/  @!P0 FMUL R16, R16, 16777216 ;  /* 0x4b80000010108820 */ /* 0x000fe20000400000 */
[----:B0-----:R-:W4:Y:S01]  /*90b40*/  LDL.LU R28, [R1+0xd64] ;  /* 0x000d6400011c7983 */ /* 0x001f220000300800 */
[----:B------:R0:W-:Y:S02]  /*90b50*/  STL [R1+0x820], R26 ;  /* 0x0008201a01007387 */ /* 0x0001e40000100800 */
[----:B------:R-:W-:Y:S02]  /*90b60*/  @!P0 FMUL R14, R14, 16777216 ;  /* 0x4b8000000e0e8820 */ /* 0x000fe40000400000 */
[----:B------:R-:W-:Y:S01]  /*90b70*/  @!P0 FMUL R13, R13, 16777216 ;  /* 0x4b8000000d0d8820 */ /* 0x000fe20000400000 */
[----:B0-----:R-:W3:Y:S01]  /*90b80*/  LDL.LU R26, [R1+0xd70] ;  /* 0x000d7000011a7983 */ /* 0x001ee20000300800 */
[----:B------:R0:W-:Y:S03]  /*90b90*/  STL [R1+0x828], R21 ;  /* 0x0008281501007387 */ /* 0x0001e60000100800 */
[----:B0-----:R-:W4:Y:S01]  /*90ba0*/  LDL.LU R21, [R1+0xd74] ;  /* 0x000d740001157983 */ /* 0x001f220000300800 */
        /* <DEDUP_REMOVED lines=10> */
[----:B--2---:R-:W-:-:S02]  /*90c50*/  @P1 FMUL R29, R29, 0.25 ;  /* 0x3e8000001d1d1820 */ /* 0x004fc40000400000 */
[----:B------:R-:W-:Y:S02]  /*90c60*/  @P1 FMUL R27, R27, 0.25 ;  /* 0x3e8000001b1b1820 */ /* 0x000fe40000400000 */
[----:B------:R-:W-:Y:S02]  /*90c70*/  @P1 FMUL R25, R25, 0.25 ;  /* 0x3e80000019191820 */ /* 0x000fe40000400000 */
[----:B------:R-:W-:Y:S02]  /*90c80*/  @!P0 FMUL R29, R29, 16777216 ;  /* 0x4b8000001d1d8820 */ /* 0x000fe40000400000 */
[----:B------:R-:W-:Y:S02]  /*90c90*/  @P1 FMUL R23, R23, 0.25 ;  /* 0x3e80000017171820 */ /* 0x000fe40000400000 */
[----:B------:R-:W-:Y:S02]  /*90ca0*/  @!P0 FMUL R27, R27, 16777216 ;  /* 0x4b8000001b1b8820 */ /* 0x000fe40000400000 */
[----:B------:R-:W-:Y:S01]  /*90cb0*/  @!P0 FMUL R25, R25, 16777216 ;  /* 0x4b80000019198820 */ /* 0x000fe20000400000 */
[----:B------:R0:W-:Y:S01]  /*90cc0*/  STL [R1+0x850], R29 ;  /* 0x0008501d01007387 */ /* 0x0001e20000100800 */
[----:B------:R-:W-:-:S03]  /*90cd0*/  @!P0 FMUL R23, R23, 16777216 ;  /* 0x4b80000017178820 */ /* 0x000fc60000400000 */
[----:B0-----:R-:W2:Y:S01]  /*90ce0*/  LDL.LU R29, [R1+0x18c4] ;  /* 0x0018c400011d7983 */ /* 0x001ea20000300800 */
[----:B------:R0:W-:Y:S03]  /*90cf0*/  STL [R1+0x858], R27 ;  /* 0x0008581b01007387 */ /* 0x0001e60000100800 */
[----:B0-----:R-:W2:Y:S01]  /*90d00*/  LDL.LU R27, [R1+0x18c0] ;  /* 0x0018c000011b7983 */ /* 0x001ea20000300800 */
[----:B------:R0:W-:Y:S03]  /*90d10*/  STL [R1+0x85c], R25 ;  /* 0x00085c1901007387 */ /* 0x0001e60000100800 */
[----:B0-----:R-:W2:Y:S01]  /*90d20*/  LDL.LU R25, [R1+0x18bc] ;  /* 0x0018bc0001197983 */ /* 0x001ea20000300800 */
[----:B------:R0:W-:Y:S03]  /*90d30*/  STL [R1+0x868], R23 ;  /* 0x0008681701007387 */ /* 0x0001e60000100800 */
[----:B0-----:R-:W2:Y:S01]  /*90d40*/  LDL.LU R23, [R1+0x18b8] ;  /* 0x0018b80001177983 */ /* 0x001ea20000300800 */
        /* <DEDUP_REMOVED lines=8> */
[----:B------:R-:W-:Y:S01]  /*90dd0*/  @!P0 FMUL R11, R11, 16777216 ;  /* 0x4b8000000b0b8820 */ /* 0x000fe20000400000 */
[----:B------:R-:W-:Y:S01]  /*90de0*/  FSETP.GEU.AND P0, PT, |R22|, 1.175494350822287508e-38, PT ;  /* 0x008000001600780b */ /* 0x000fe20003f0e200 */
[----:B------:R0:W-:Y:S04]  /*90df0*/  STL [R1+0x86c], R24 ;  /* 0x00086c1801007387 */ /* 0x0001e80000100800 */
[----:B------:R-:W-:Y:S02]  /*90e00*/  @P1 FMUL R10, R10, 0.25 ;  /* 0x3e8000000a0a1820 */ /* 0x000fe40000400000 */
[----:B------:R-:W-:Y:S02]  /*90e10*/  @P1 FMUL R6, R6, 0.25 ;  /* 0x3e80000006061820 */ /* 0x000fe40000400000 */
[----:B------:R-:W-:Y:S01]  /*90e20*/  @P1 FMUL R9, R9, 0.25 ;  /* 0x3e80000009091820 */ /* 0x000fe20000400000 */
[----:B0-----:R-:W2:Y:S01]  /*90e30*/  LDL.LU R24, [R1+0x18b4] ;  /* 0x0018b40001187983 */ /* 0x001ea20000300800 */
[----:B------:R0:W-:Y:S02]  /*90e40*/  STL [R1+0x870], R15 ;  /* 0x0008700f01007387 */ /* 0x0001e40000100800 */
[----:B------:R-:W-:-:S02]  /*90e50*/  @!P0 FMUL R10, R10, 16777216 ;  /* 0x4b8000000a0a8820 */ /* 0x000fc40000400000 */
[----:B------:R1:W-:Y:S01]  /*90e60*/  STL [R1+0x68], R12 ;  /* 0x0000680c01007387 */ /* 0x0003e20000100800 */
[----:B------:R1:W-:Y:S01]  /*90e70*/  STL [R1+0xca0], R11 ;  /* 0x000ca00b01007387 */ /* 0x0003e20000100800 */
[----:B------:R-:W-:Y:S02]  /*90e80*/  @P1 FMUL R8, R8, 0.25 ;  /* 0x3e80000008081820 */ /* 0x000fe40000400000 */
[----:B------:R-:W-:Y:S02]  /*90e90*/  @!P0 FMUL R6, R6, 16777216 ;  /* 0x4b80000006068820 */ /* 0x000fe40000400000 */
[----:B------:R-:W-:Y:S02]  /*90ea0*/  @!P0 FMUL R9, R9, 16777216 ;  /* 0x4b80000009098820 */ /* 0x000fe40000400000 */
[----:B------:R-:W-:Y:S01]  /*90eb0*/  @P1 FMUL R7, R7, 0.25 ;  /* 0x3e80000007071820 */ /* 0x000fe20000400000 */
[----:B0-----:R-:W2:Y:S01]  /*90ec0*/  LDL.LU R15, [R1+0xd6c] ;  /* 0x000d6c00010f7983 */ /* 0x001ea20000300800 */
[----:B-1----:R-:W2:Y:S03]  /*90ed0*/  LDL.LU R12, [R1+0xd7c] ;  /* 0x000d7c00010c7983 */ /* 0x002ea60000300800 */
[----:B------:R0:W-:Y:S01]  /*90ee0*/  STL [R1+0xca4], R10 ;  /* 0x000ca40a01007387 */ /* 0x0001e20000100800 */
[----:B------:R-:W2:Y:S02]  /*90ef0*/  LDL.LU R11, [R1+0xd94] ;  /* 0x000d9400010b7983 */ /* 0x000ea40000300800 */
[----:B------:R-:W-:-:S02]  /*90f00*/  @!P0 FMUL R8, R8, 16777216 ;  /* 0x4b80000008088820 */ /* 0x000fc40000400000 */
[----:B------:R-:W-:Y:S02]  /*90f10*/  @P1 FMUL R4, R4, 0.25 ;  /* 0x3e80000004041820 */ /* 0x000fe40000400000 */
[----:B------:R-:W-:Y:S02]  /*90f20*/  @P1 FMUL R0, R0, 0.25 ;  /* 0x3e80000000001820 */ /* 0x000fe40000400000 */
[----:B------:R-:W-:Y:S02]  /*90f30*/  @!P0 FMUL R7, R7, 16777216 ;  /* 0x4b80000007078820 */ /* 0x000fe40000400000 */
[----:B------:R-:W-:Y:S01]  /*90f40*/  @P1 FMUL R3, R3, 0.25 ;  /* 0x3e80000003031820 */ /* 0x000fe20000400000 */
[----:B0-----:R-:W2:Y:S01]  /*90f50*/  LDL.LU R10, [R1+0xda4] ;  /* 0x000da400010a7983 */ /* 0x001ea20000300800 */
[----:B------:R0:W-:Y:S02]  /*90f60*/  STL [R1+0xcb0], R6 ;  /* 0x000cb00601007387 */ /* 0x0001e40000100800 */
[----:B------:R1:W-:Y:S02]  /*90f70*/  STL [R1+0xca8], R9 ;  /* 0x000ca80901007387 */ /* 0x0003e40000100800 */
[----:B------:R-:W-:-:S02]  /*90f80*/  @!P0 FMUL R4, R4, 16777216 ;  /* 0x4b80000004048820 */ /* 0x000fc40000400000 */
[----:B------:R-:W-:Y:S02]  /*90f90*/  @!P0 FMUL R0, R0, 16777216 ;  /* 0x4b80000000008820 */ /* 0x000fe40000400000 */
[----:B------:R-:W-:Y:S01]  /*90fa0*/  @!P0 FMUL R3, R3, 16777216 ;  /* 0x4b80000003038820 */ /* 0x000fe20000400000 */
[----:B0-----:R-:W2:Y:S01]  /*90fb0*/  LDL.LU R6, [R1+0xd90] ;  /* 0x000d900001067983 */ /* 0x001ea20000300800 */
[----:B------:R0:W-:Y:S02]  /*90fc0*/  STL [R1+0xcac], R8 ;  /* 0x000cac0801007387 */ /* 0x0001e40000100800 */
[----:B-1----:R-:W2:Y:S02]  /*90fd0*/  LDL.LU R9, [R1+0xd8c] ;  /* 0x000d8c0001097983 */ /* 0x002ea40000300800 */
[----:B---3--:R-:W-:Y:S01]  /*90fe0*/  @P1 FMUL R2, R2, 0.25 ;  /* 0x3e80000002021820 */ /* 0x008fe20000400000 */
[----:B0-----:R-:W3:Y:S01]  /*90ff0*/  LDL.LU R8, [R1+0xd9c] ;  /* 0x000d9c0001087983 */ /* 0x001ee20000300800 */
[----:B------:R0:W-:Y:S02]  /*91000*/  STL [R1+0xcb4], R7 ;  /* 0x000cb40701007387 */ /* 0x0001e40000100800 */
[----:B----4-:R-:W-:-:S02]  /*91010*/  @P1 FMUL R28, R28, 0.25 ;  /* 0x3e8000001c1c1820 */ /* 0x010fc40000400000 */
[----:B------:R-:W-:Y:S01]  /*91020*/  @!P0 FMUL R2, R2, 16777216 ;  /* 0x4b80000002028820 */ /* 0x000fe20000400000 */
[----:B0-----:R-:W4:Y:S01]  /*91030*/  LDL.LU R7, [R1+0xd78] ;  /* 0x000d780001077983 */ /* 0x001f220000300800 */
[----:B------:R0:W-:Y:S02]  /*91040*/  STL [R1+0xcb8], R4 ;  /* 0x000cb80401007387 */ /* 0x0001e40000100800 */
[----:B------:R-:W-:Y:S02]  /*91050*/  @P1 FMUL R26, R26, 0.25 ;  /* 0x3e8000001a1a1820 */ /* 0x000fe40000400000 */
[----:B------:R-:W-:Y:S01]  /*91060*/  @!P0 FMUL R28, R28, 16777216 ;  /* 0x4b8000001c1c8820 */ /* 0x000fe20000400000 */
[----:B0-----:R-:W3:Y:S01]  /*91070*/  LDL.LU R4, [R1+0x18b0] ;  /* 0x0018b00001047983 */ /* 0x001ee20000300800 */
[----:B------:R0:W-:Y:S02]  /*91080*/  STL [R1+0xcbc], R0 ;  /* 0x000cbc0001007387 */ /* 0x0001e40000100800 */
[----:B------:R-:W-:Y:S01]  /*91090*/  @P1 FMUL R22, R22, 0.25 ;  /* 0x3e80000016161820 */ /* 0x000fe20000400000 */
[----:B0-----:R-:W3:Y:S01]  /*910a0*/  LDL.LU R0, [R1+0x18ac] ;  /* 0x0018ac0001007983 */ /* 0x001ee20000300800 */
[----:B------:R0:W-:Y:S02]  /*910b0*/  STL [R1+0xd50], R3 ;  /* 0x000d500301007387 */ /* 0x0001e40000100800 */
[----:B------:R-:W-:Y:S01]  /*910c0*/  @!P0 FMUL R26, R26, 16777216 ;  /* 0x4b8000001a1a8820 */ /* 0x000fe20000400000 */
[----:B0-----:R-:W3:Y:S01]  /*910d0*/  LDL.LU R3, [R1+0x18a8] ;  /* 0x0018a80001037983 */ /* 0x001ee20000300800 */
[----:B------:R-:W-:-:S02]  /*910e0*/  @!P0 FMUL R22, R22, 16777216 ;  /* 0x4b80000016168820 */ /* 0x000fc40000400000 */
[----:B--2---:R-:W-:Y:S02]  /*910f0*/  @P1 FMUL R29, R29, 0.25 ;  /* 0x3e8000001d1d1820 */ /* 0x004fe40000400000 */
[----:B------:R-:W-:-:S04]  /*91100*/  @P1 FMUL R27, R27, 0.25 ;  /* 0x3e8000001b1b1820 */ /* 0x000fc80000400000 */
[----:B------:R-:W-:Y:S02]  /*91110*/  @!P0 FMUL R27, R27, 16777216 ;  /* 0x4b8000001b1b8820 */ /* 0x000fe40000400000 */
[----:B------:R-:W-:-:S04]  /*91120*/  @P1 FMUL R25, R25, 0.25 ;  /* 0x3e80000019191820 */ /* 0x000fc80000400000 */
[----:B------:R-:W-:Y:S02]  /*91130*/  @!P0 FMUL R25, R25, 16777216 ;  /* 0x4b80000019198820 */ /* 0x000fe40000400000 */
[----:B------:R-:W-:-:S04]  /*91140*/  @P1 FMUL R23, R23, 0.25 ;  /* 0x3e80000017171820 */ /* 0x000fc80000400000 */
[----:B------:R-:W-:-:S05]  /*91150*/  @!P0 FMUL R23, R23, 16777216 ;  /* 0x4b80000017178820 */ /* 0x000fca0000400000 */
[----:B------:R0:W-:Y:S01]  /*91160*/  STL [R1+0x1840], R23 ;  /* 0x0018401701007387 */ /* 0x0001e20000100800 */
[----:B------:R-:W-:-:S03]  /*91170*/  @!P0 FMUL R29, R29, 16777216 ;  /* 0x4b8000001d1d8820 */ /* 0x000fc60000400000 */
[----:B0-----:R-:W2:Y:S01]  /*91180*/  LDL.LU R23, [R1+0xd68] ;  /* 0x000d680001177983 */ /* 0x001ea20000300800 */
[----:B------:R0:W-:Y:S03]  /*91190*/  STL [R1+0x1844], R25 ;  /* 0x0018441901007387 */ /* 0x0001e60000100800 */
[----:B0-----:R-:W2:Y:S01]  /*911a0*/  LDL.LU R25, [R1+0x5c] ;  /* 0x00005c0001197983 */ /* 0x001ea20000300800 */
[----:B------:R0:W-:Y:S03]  /*911b0*/  STL [R1+0x1848], R27 ;  /* 0x0018481b01007387 */ /* 0x0001e60000100800 */
[----:B0-----:R-:W2:Y:S01]  /*911c0*/  LDL R27, [R1+0xda0] ;  /* 0x000da000011b7983 */ /* 0x001ea20000100800 */
[----:B------:R0:W-:Y:S03]  /*911d0*/  STL [R1+0xd60], R2 ;  /* 0x000d600201007387 */ /* 0x0001e60000100800 */
[----:B0-----:R-:W3:Y:S01]  /*911e0*/  LDL.LU R2, [R1+0x18a4] ;  /* 0x0018a40001027983 */ /* 0x001ee20000300800 */
[----:B------:R0:W-:Y:S03]  /*911f0*/  STL [R1+0xd64], R28 ;  /* 0x000d641c01007387 */ /* 0x0001e60000100800 */
[----:B0-----:R-:W3:Y:S01]  /*91200*/  LDL.LU R28, [R1+0x18a0] ;  /* 0x0018a000011c7983 */ /* 0x001ee20000300800 */
[----:B------:R0:W-:Y:S03]  /*91210*/  STL [R1+0x184c], R29 ;  /* 0x00184c1d01007387 */ /* 0x0001e60000100800 */
[----:B0-----:R-:W3:Y:S01]  /*91220*/  LDL R29, [R1+0xd84] ;  /* 0x000d8400011d7983 */ /* 0x001ee20000100800 */
[----:B------:R0:W-:Y:S03]  /*91230*/  STL [R1+0xd70], R26 ;  /* 0x000d701a01007387 */ /* 0x0001e60000100800 */
[----:B0-----:R-:W3:Y:S01]  /*91240*/  LDL.LU R26, [R1+0x189c] ;  /* 0x00189c00011a7983 */ /* 0x001ee20000300800 */
[----:B------:R0:W-:Y:S03]  /*91250*/  STL [R1+0x6c], R22 ;  /* 0x00006c1601007387 */ /* 0x0001e60000100800 */
[----:B0-----:R-:W3:Y:S01]  /*91260*/  LDL.LU R22, [R1+0x1898] ;  /* 0x0018980001167983 */ /* 0x001ee20000300800 */
[----:B------:R-:W-:Y:S01]  /*91270*/  @P1 FMUL R21, R21, 0.25 ;  /* 0x3e80000015151820 */ /* 0x000fe20000400000 */
[----:B------:R-:W-:-:S03]  /*91280*/  FSETP.GT.AND P1, PT, |R24|, 8.50705917302346158658e+37, PT ;  /* 0x7e8000001800780b */ /* 0x000fc60003f24200 */
[----:B------:R-:W-:-:S05]  /*91290*/  @!P0 FMUL R21, R21, 16777216 ;  /* 0x4b80000015158820 */ /* 0x000fca0000400000 */
[----:B------:R0:W-:Y:S04]  /*912a0*/  STL [R1+0xd74], R21 ;  /* 0x000d741501007387 */ /* 0x0001e80000100800 */
[----:B0-----:R-:W4:Y:S01]  /*912b0*/  LDL.LU R21, [R1+0x1894] ;  /* 0x0018940001157983 */ /* 0x001f220000300800 */
[----:B--2---:R-:W-:-:S05]  /*912c0*/  @P1 FMUL R27, R27, 0.25 ;  /* 0x3e8000001b1b1820 */ /* 0x004fca0000400000 */
[----:B------:R0:W-:Y:S01]  /*912d0*/  @P1 STL [R1+0xda0], R27 ;  /* 0x000da01b01001387 */ /* 0x0001e20000100800 */
[----:B---3--:R-:W-:-:S04]  /*912e0*/  IADD3 R22, R22, -0x3f3504f3, RZ ;  /* 0xc0cafb0d16167810 */ /* 0x008fc80007ffe0ff */
[----:B0-----:R-:W-:Y:S02]  /*912f0*/  LOP3.LUT R27, R22, 0xff800000, RZ, 0xc0, !PT ;  /* 0xff800000161b7812 */ /* 0x001fe400078ec0ff */
[----:B------:R-:W2:Y:S01]  /*91300*/  LDL R22, [R1+0xd88] ;  /* 0x000d880001167983 */ /* 0x000ea20000100800 */
[----:B------:R-:W-:Y:S01]  /*91310*/  FSETP.GEU.AND P0, PT, |R24|, 1.175494350822287508e-38, PT ;  /* 0x008000001800780b */ /* 0x000fe20003f0e200 */
        /* <DEDUP_REMOVED lines=8> */
[----:B------:R-:W-:Y:S01]  /*913a0*/  STL [R1+0x13c], R27 ;  /* 0x00013c1b01007387 */ /* 0x000fe20000100800 */
[----:B------:R-:W-:Y:S02]  /*913b0*/  @!P0 FMUL R23, R23, 16777216 ;  /* 0x4b80000017178820 */ /* 0x000fe40000400000 */
[----:B------:R-:W-:-:S02]  /*913c0*/  @!P0 FMUL R15, R15, 16777216 ;  /* 0x4b8000000f0f8820 */ /* 0x000fc40000400000 */
[----:B------:R-:W-:Y:S02]  /*913d0*/  @!P0 FMUL R12, R12, 16777216 ;  /* 0x4b8000000c0c8820 */ /* 0x000fe40000400000 */
[----:B------:R-:W-:Y:S02]  /*913e0*/  @!P0 FMUL R11, R11, 16777216 ;  /* 0x4b8000000b0b8820 */ /* 0x000fe40000400000 */
[----:B------:R-:W-:Y:S02]  /*913f0*/  @P1 FMUL R3, R3, 0.25 ;  /* 0x3e80000003031820 */ /* 0x000fe40000400000 */
[----:B------:R-:W-:Y:S02]  /*91400*/  @!P0 FMUL R28, R28, 16777216 ;  /* 0x4b8000001c1c8820 */ /* 0x000fe40000400000 */
[----:B------:R-:W-:Y:S02]  /*91410*/  @!P0 FMUL R10, R10, 16777216 ;  /* 0x4b8000000a0a8820 */ /* 0x000fe40000400000 */
[----:B------:R-:W-:-:S02]  /*91420*/  @!P0 FMUL R2, R2, 16777216 ;  /* 0x4b80000002028820 */ /* 0x000fc40000400000 */
[----:B------:R-:W-:Y:S02]  /*91430*/  @!P0 FMUL R3, R3, 16777216 ;  /* 0x4b80000003038820 */ /* 0x000fe40000400000 */
[----:B--2---:R-:W-:-:S05]  /*91440*/  @P1 FMUL R22, R22, 0.25 ;  /* 0x3e80000016161820 */ /* 0x004fca0000400000 */
[----:B------:R-:W-:Y:S01]  /*91450*/  @P1 STL [R1+0xd88], R22 ;  /* 0x000d881601001387 */ /* 0x000fe20000100800 */
[----:B------:R-:W-:Y:S02]  /*91460*/  @P1 STL [R1+0xd84], R29 ;  /* 0x000d841d01001387 */ /* 0x000fe40000100800 */
[----:B------:R-:W-:Y:S02]  /*91470*/  STL [R1+0xd68], R23 ;  /* 0x000d681701007387 */ /* 0x000fe40000100800 */
[----:B------:R-:W-:Y:S01]  /*91480*/  STL [R1+0xd6c], R15 ;  /* 0x000d6c0f01007387 */ /* 0x000fe20000100800 */
[----:B------:R-:W-:Y:S01]  /*91490*/  STL [R1+0xd7c], R12 ;  /* 0x000d7c0c01007387 */ /* 0x000fe20000100800 */
[----:B------:R-:W-:Y:S02]  /*914a0*/  STL [R1+0xd94], R11 ;  /* 0x000d940b01007387 */ /* 0x000fe40000100800 */
[----:B------:R-:W-:Y:S02]  /*914b0*/  STL [R1+0x1830], R28 ;  /* 0x0018301c01007387 */ /* 0x000fe40000100800 */
[----:B------:R-:W-:Y:S01]  /*914c0*/  STL [R1+0xda4], R10 ;  /* 0x000da40a01007387 */ /* 0x000fe20000100800 */
[----:B------:R0:W-:Y:S04]  /*914d0*/  STL [R1+0x1834], R2 ;  /* 0x0018340201007387 */ /* 0x0001e80000100800 */
[----:B0-----:R-:W2:Y:S01]  /*914e0*/  LDL.LU R2, [R1+0xd84] ;  /* 0x000d840001027983 */ /* 0x001ea20000300800 */
[----:B------:R0:W-:Y:S03]  /*914f0*/  STL [R1+0x1838], R3 ;  /* 0x0018380301007387 */ /* 0x0001e60000100800 */
[----:B0-----:R-:W3:Y:S01]  /*91500*/  LDL.LU R3, [R1+0xda0] ;  /* 0x000da00001037983 */ /* 0x001ee20000300800 */
[----:B------:R-:W-:-:S04]  /*91510*/  @P1 FMUL R6, R6, 0.25 ;  /* 0x3e80000006061820 */ /* 0x000fc80000400000 */
[----:B------:R-:W-:-:S05]  /*91520*/  @!P0 FMUL R6, R6, 16777216 ;  /* 0x4b80000006068820 */ /* 0x000fca0000400000 */
[----:B------:R0:W-:Y:S02]  /*91530*/  STL [R1+0xd90], R6 ;  /* 0x000d900601007387 */ /* 0x0001e40000100800 */
[----:B0-----:R-:W-:Y:S02]  /*91540*/  IMAD.MOV.U32 R6, RZ, RZ, R5 ;  /* 0x000000ffff067224 */ /* 0x001fe400078e0005 */
[----:B------:R-:W2:Y:S01]  /*91550*/  LDL.LU R5, [R1+0x50] ;  /* 0x0000500001057983 */ /* 0x000ea20000300800 */
[----:B------:R-:W-:Y:S02]  /*91560*/  @P1 FMUL R9, R9, 0.25 ;  /* 0x3e80000009091820 */ /* 0x000fe40000400000 */
[----:B------:R-:W-:Y:S02]  /*91570*/  @P1 FMUL R8, R8, 0.25 ;  /* 0x3e80000008081820 */ /* 0x000fe40000400000 */
[----:B----4-:R-:W-:Y:S02]  /*91580*/  @P1 FMUL R7, R7, 0.25 ;  /* 0x3e80000007071820 */ /* 0x010fe40000400000 */
[----:B------:R-:W-:-:S02]  /*91590*/  @P1 FMUL R24, R24, 0.25 ;  /* 0x3e80000018181820 */ /* 0x000fc40000400000 */
[----:B------:R-:W-:Y:S01]  /*915a0*/  @P1 FMUL R26, R26, 0.25 ;  /* 0x3e8000001a1a1820 */ /* 0x000fe20000400000 */
[----:B------:R-:W-:Y:S01]  /*915b0*/  FSETP.NEU.AND P1, PT, R25, RZ, PT ;  /* 0x000000ff1900720b */ /* 0x000fe20003f2d000 */
[----:B---3--:R-:W-:-:S05]  /*915c0*/  @!P0 FMUL R3, R3, 16777216 ;  /* 0x4b80000003038820 */ /* 0x008fca0000400000 */
[----:B------:R0:W-:Y:S04]  /*915d0*/  STL [R1+0x183c], R3 ;  /* 0x00183c0301007387 */ /* 0x0001e80000100800 */
[----:B0-----:R-:W3:Y:S01]  /*915e0*/  LDL.LU R3, [R1+0xd88] ;  /* 0x000d880001037983 */ /* 0x001ee20000300800 */
[----:B------:R-:W4:Y:S02]  /*915f0*/  LDL.LU R25, [R1+0x124] ;  /* 0x0001240001197983 */ /* 0x000f240000300800 */
[----:B------:R-:W-:Y:S02]  /*91600*/  @!P0 FMUL R9, R9, 16777216 ;  /* 0x4b80000009098820 */ /* 0x000fe40000400000 */
[----:B------:R-:W-:Y:S01]  /*91610*/  @!P0 FMUL R8, R8, 16777216 ;  /* 0x4b80000008088820 */ /* 0x000fe20000400000 */
[----:B------:R-:W4:Y:S02]  /*91620*/  LDL.LU R28, [R1+0x12c] ;  /* 0x00012c00011c7983 */ /* 0x000f240000300800 */
[----:B------:R0:W-:Y:S02]  /*91630*/  STL [R1+0xd8c], R9 ;  /* 0x000d8c0901007387 */ /* 0x0001e40000100800 */
[----:B------:R-:W4:Y:S02]  /*91640*/  LDL.LU R23, [R1+0x130] ;  /* 0x0001300001177983 */ /* 0x000f240000300800 */
[----:B------:R-:W-:Y:S01]  /*91650*/  @!P0 FMUL R7, R7, 16777216 ;  /* 0x4b80000007078820 */ /* 0x000fe20000400000 */
[----:B------:R1:W-:Y:S01]  /*91660*/  STL [R1+0xd9c], R8 ;  /* 0x000d9c0801007387 */ /* 0x0003e20000100800 */
[----:B------:R0:W1:Y:S01]  /*91670*/  I2F R22, R27 ;  /* 0x0000001b00167306 */ /* 0x0000620000201400 */
[----:B------:R-:W4:Y:S02]  /*91680*/  LDL.LU R29, [R1+0x138] ;  /* 0x00013800011d7983 */ /* 0x000f240000300800 */
[----:B--2---:R-:W-:Y:S01]  /*91690*/  @!P0 FMUL R2, R2, 16777216 ;  /* 0x4b80000002028820 */ /* 0x004fe20000400000 */
[----:B0-----:R-:W2:Y:S01]  /*916a0*/  LDL.LU R27, [R1+0x144] ;  /* 0x00014400011b7983 */ /* 0x001ea20000300800 */
[----:B------:R-:W2:Y:S02]  /*916b0*/  LDL.LU R15, [R1+0x148] ;  /* 0x00014800010f7983 */ /* 0x000ea40000300800 */
[----:B------:R0:W-:Y:S02]  /*916c0*/  STL [R1+0xd78], R7 ;  /* 0x000d780701007387 */ /* 0x0001e40000100800 */
[----:B------:R-:W2:Y:S01]  /*916d0*/  LDL.LU R12, [R1+0x14c] ;  /* 0x00014c00010c7983 */ /* 0x000ea20000300800 */
[----:B------:R-:W2:Y:S01]  /*916e0*/  LDL.LU R11, [R1+0x150] ;  /* 0x00015000010b7983 */ /* 0x000ea20000300800 */
[----:B------:R-:W2:Y:S02]  /*916f0*/  LDL.LU R10, [R1+0x154] ;  /* 0x00015400010a7983 */ /* 0x000ea40000300800 */
[----:B------:R-:W2:Y:S02]  /*91700*/  LDL.LU R9, [R1+0x158] ;  /* 0x0001580001097983 */ /* 0x000ea40000300800 */
[----:B-1----:R-:W2:Y:S02]  /*91710*/  LDL.LU R8, [R1+0x15c] ;  /* 0x00015c0001087983 */ /* 0x002ea40000300800 */
[----:B------:R-:W-:-:S02]  /*91720*/  @!P0 FMUL R24, R24, 16777216 ;  /* 0x4b80000018188820 */ /* 0x000fc40000400000 */
[----:B------:R-:W-:Y:S01]  /*91730*/  @!P0 FMUL R26, R26, 16777216 ;  /* 0x4b8000001a1a8820 */ /* 0x000fe20000400000 */
[----:B0-----:R-:W2:Y:S01]  /*91740*/  LDL.LU R7, [R1+0x160] ;  /* 0x0001600001077983 */ /* 0x001ea20000300800 */
[----:B------:R-:W-:Y:S02]  /*91750*/  FFMA.FTZ R22, R22, 1.1920928955078125e-07, R21 ;  /* 0x3400000016167823 */ /* 0x000fe40000010015 */
[----:B------:R0:W-:Y:S08]  /*91760*/  MUFU.RCP R21, R5 ;  /* 0x0000000500157308 */ /* 0x0001f00000001000 */
[----:B------:R-:W4:Y:S01]  /*91770*/  MUFU.RCP R0, R0 ;  /* 0x0000000000007308 */ /* 0x000f220000001000 */
[----:B---3--:R-:W-:-:S05]  /*91780*/  @!P0 FMUL R3, R3, 16777216 ;  /* 0x4b80000003038820 */ /* 0x008fca0000400000 */
[----:B------:R1:W-:Y:S04]  /*91790*/  STL [R1+0x1850], R3 ;  /* 0x0018500301007387 */ /* 0x0003e80000100800 */
[----:B-1----:R-:W3:Y:S01]  /*917a0*/  LDL.LU R3, [R1+0x140] ;  /* 0x0001400001037983 */ /* 0x002ee20000300800 */
[----:B------:R1:W-:Y:S03]  /*917b0*/  STL [R1+0x1854], R2 ;  /* 0x0018540201007387 */ /* 0x0003e60000100800 */
[----:B-1----:R-:W3:Y:S01]  /*917c0*/  LDL.LU R2, [R1+0x134] ;  /* 0x0001340001027983 */ /* 0x002ee20000300800 */
[----:B------:R1:W-:Y:S03]  /*917d0*/  STL [R1+0x1858], R24 ;  /* 0x0018581801007387 */ /* 0x0003e60000100800 */
[----:B-1----:R-:W3:Y:S01]  /*917e0*/  LDL.LU R24, [R1+0x128] ;  /* 0x0001280001187983 */ /* 0x002ee20000300800 */
[----:B------:R1:W-:Y:S03]  /*917f0*/  STL [R1+0x185c], R26 ;  /* 0x00185c1a01007387 */ /* 0x0003e60000100800 */
[----:B-1----:R-:W3:Y:S01]  /*91800*/  LDL.LU R26, [R1+0x120] ;  /* 0x00012000011a7983 */ /* 0x002ee20000300800 */
[----:B------:R-:W-:-:S02]  /*91810*/  FSETP.NEU.AND P0, PT, R6, RZ, PT ;  /* 0x000000ff0600720b */ /* 0x000fc40003f0d000 */
[----:B------:R-:W3:Y:S02]  /*91820*/  LDL.LU R6, [R1+0x164] ;  /* 0x0001640001067983 */ /* 0x000ee40000300800 */
[----:B0-----:R-:W3:Y:S01]  /*91830*/  LDL.LU R5, [R1+0x168] ;  /* 0x0001680001057983 */ /* 0x001ee20000300800 */
[----:B------:R4:W-:Y:S02]  /*91840*/  STL [R1+0x880], R22 ;  /* 0x0008801601007387 */ /* 0x0009e40000100800 */
[C---:B----4-:R-:W-:Y:S02]  /*91850*/  FMUL R22, R0.reuse, R25 ;  /* 0x0000001900167220 */ /* 0x050fe40000400000 */
[----:B------:R-:W4:Y:S01]  /*91860*/  LDL.LU R25, [R1+0x170] ;  /* 0x0001700001197983 */ /* 0x000f220000300800 */
[C---:B--2---:R-:W-:Y:S02]  /*91870*/  FMUL R12, R0.reuse, R12 ;  /* 0x0000000c000c7220 */ /* 0x044fe40000400000 */
[----:B---3--:R-:W-:-:S05]  /*91880*/  FMUL R26, R0, R26 ;  /* 0x0000001a001a7220 */ /* 0x008fca0000400000 */
[----:B------:R0:W-:Y:S01]  /*91890*/  STL [R1+0x9d0], R26 ;  /* 0x0009d01a01007387 */ /* 0x0001e20000100800 */
[----:B------:R1:W-:Y:S02]  /*918a0*/  STL [R1+0x9cc], R22 ;  /* 0x0009cc1601007387 */ /* 0x0003e40000100800 */
[C---:B0-----:R-:W-:Y:S02]  /*918b0*/  FMUL R26, R0.reuse, R24 ;  /* 0x00000018001a7220 */ /* 0x041fe40000400000 */
[----:B------:R-:W-:-:S03]  /*918c0*/  FMUL R24, R0, R28 ;  /* 0x0000001c00187220 */ /* 0x000fc60000400000 */
[----:B------:R-:W-:Y:S01]  /*918d0*/  STL [R1+0x9c8], R26 ;  /* 0x0009c81a01007387 */ /* 0x000fe20000100800 */
[----:B------:R-:W2:Y:S02]  /*918e0*/  LDL.LU R28, [R1+0x178] ;  /* 0x00017800011c7983 */ /* 0x000ea40000300800 */
[C---:B-1----:R-:W-:Y:S02]  /*918f0*/  FMUL R22, R0.reuse, R23 ;  /* 0x0000001700167220 */ /* 0x042fe40000400000 */
[----:B------:R-:W-:Y:S01]  /*91900*/  STL [R1+0x9c4], R24 ;  /* 0x0009c41801007387 */ /* 0x000fe20000100800 */
[----:B------:R-:W3:Y:S01]  /*91910*/  LDL.LU R23, [R1+0x180] ;  /* 0x0001800001177983 */ /* 0x000ee20000300800 */
[C---:B------:R-:W-:Y:S02]  /*91920*/  FMUL R2, R0.reuse, R2 ;  /* 0x0000000200027220 */ /* 0x040fe40000400000 */
[----:B------:R0:W-:Y:S02]  /*91930*/  STL [R1+0x9c0], R22 ;  /* 0x0009c01601007387 */ /* 0x0001e40000100800 */
[----:B0-----:R-:W-:-:S02]  /*91940*/  FMUL R22, R0, R29 ;  /* 0x0000001d00167220 */ /* 0x001fc40000400000 */
[----:B------:R-:W3:Y:S01]  /*91950*/  LDL.LU R29, [R1+0x188] ;  /* 0x00018800011d7983 */ /* 0x000ee20000300800 */
[----:B------:R0:W-:Y:S02]  /*91960*/  STL [R1+0x9bc], R2 ;  /* 0x0009bc0201007387 */ /* 0x0001e40000100800 */
[----:B------:R-:W-:Y:S02]  /*91970*/  STL [R1+0x9b8], R22 ;  /* 0x0009b81601007387 */ /* 0x000fe40000100800 */
[C---:B0-----:R-:W-:Y:S02]  /*91980*/  FMUL R2, R0.reuse, R3 ;  /* 0x0000000300027220 */ /* 0x041fe40000400000 */
[C---:B------:R-:W-:Y:S02]  /*91990*/  FMUL R3, R0.reuse, R27 ;  /* 0x0000001b00037220 */ /* 0x040fe40000400000 */
[----:B------:R-:W3:Y:S01]  /*919a0*/  LDL.LU R27, [R1+0x190] ;  /* 0x00019000011b7983 */ /* 0x000ee20000300800 */
[----:B------:R0:W-:Y:S02]  /*919b0*/  STL [R1+0x9b4], R2 ;  /* 0x0009b40201007387 */ /* 0x0001e40000100800 */
[----:B------:R1:W-:Y:S02]  /*919c0*/  STL [R1+0x7b8], R3 ;  /* 0x0007b80301007387 */ /* 0x0003e40000100800 */
[----:B0-----:R-:W-:-:S02]  /*919d0*/  FMUL R2, R0, R15 ;  /* 0x0000000f00027220 */ /* 0x001fc40000400000 */
[C---:B-1----:R-:W-:Y:S01]  /*919e0*/  FMUL R3, R0.reuse, R11 ;  /* 0x0000000b00037220 */ /* 0x042fe20000400000 */
[----:B------:R-:W3:Y:S02]  /*919f0*/  LDL.LU R15, [R1+0x198] ;  /* 0x00019800010f7983 */ /* 0x000ee40000300800 */
[----:B------:R0:W-:Y:S02]  /*91a00*/  STL [R1+0x7ac], R2 ;  /* 0x0007ac0201007387 */ /* 0x0001e40000100800 */
[----:B------:R-:W-:Y:S02]  /*91a10*/  STL [R1+0x7a8], R12 ;  /* 0x0007a80c01007387 */ /* 0x000fe40000100800 */
[----:B------:R-:W3:Y:S01]  /*91a20*/  LDL.LU R11, [R1+0x1a0] ;  /* 0x0001a000010b7983 */ /* 0x000ee20000300800 */
[----:B------:R1:W-:Y:S01]  /*91a30*/  STL [R1+0x7a4], R3 ;  /* 0x0007a40301007387 */ /* 0x0003e20000100800 */
[C---:B0-----:R-:W-:Y:S02]  /*91a40*/  FMUL R2, R0.reuse, R10 ;  /* 0x0000000a00027220 */ /* 0x041fe40000400000 */
[----:B-1----:R-:W-:-:S03]  /*91a50*/  FMUL R3, R0, R9 ;  /* 0x0000000900037220 */ /* 0x002fc60000400000 */
[----:B------:R0:W-:Y:S01]  /*91a60*/  STL [R1+0x78c], R2 ;  /* 0x00078c0201007387 */ /* 0x0001e20000100800 */
[----:B------:R-:W3:Y:S02]  /*91a70*/  LDL.LU R10, [R1+0x1a8] ;  /* 0x0001a800010a7983 */ /* 0x000ee40000300800 */
[----:B------:R-:W-:Y:S02]  /*91a80*/  STL [R1+0x788], R3 ;  /* 0x0007880301007387 */ /* 0x000fe40000100800 */
[----:B------:R-:W3:Y:S02]  /*91a90*/  LDL.LU R9, [R1+0x1b0] ;  /* 0x0001b00001097983 */ /* 0x000ee40000300800 */
[C---:B0-----:R-:W-:Y:S02]  /*91aa0*/  FMUL R2, R0.reuse, R8 ;  /* 0x0000000800027220 */ /* 0x041fe40000400000 */
[----:B------:R-:W-:-:S03]  /*91ab0*/  FMUL R0, R0, R7 ;  /* 0x0000000700007220 */ /* 0x000fc60000400000 */
[----:B------:R-:W-:Y:S01]  /*91ac0*/  STL [R1+0x77c], R2 ;  /* 0x00077c0201007387 */ /* 0x000fe20000100800 */
[----:B------:R-:W3:Y:S02]  /*91ad0*/  LDL.LU R8, [R1+0x1b8] ;  /* 0x0001b80001087983 */ /* 0x000ee40000300800 */
[----:B------:R0:W-:Y:S02]  /*91ae0*/  STL [R1+0x778], R0 ;  /* 0x0007780001007387 */ /* 0x0001e40000100800 */
[----:B------:R-:W3:Y:S01]  /*91af0*/  LDL.LU R12, [R1+0x1c0] ;  /* 0x0001c000010c7983 */ /* 0x000ee20000300800 */
[----:B------:R-:W3:Y:S01]  /*91b00*/  LDL.LU R7, [R1+0x1c8] ;  /* 0x0001c80001077983 */ /* 0x000ee20000300800 */
[----:B0-----:R-:W-:-:S05]  /*91b10*/  FMUL R0, R21, R6 ;  /* 0x0000000615007220 */ /* 0x001fca0000400000 */
[----:B------:R0:W-:Y:S02]  /*91b20*/  STL [R1+0x9b0], R0 ;  /* 0x0009b00001007387 */ /* 0x0001e40000100800 */
[C---:B0-----:R-:W-:Y:S02]  /*91b30*/  FMUL R0, R21.reuse, R5 ;  /* 0x0000000515007220 */ /* 0x041fe40000400000 */
[----:B------:R-:W3:Y:S01]  /*91b40*/  LDL.LU R5, [R1+0x1d0] ;  /* 0x0001d00001057983 */ /* 0x000ee20000300800 */
[----:B------:R-:W3:Y:S02]  /*91b50*/  LDL.LU R6, [R1+0x1d8] ;  /* 0x0001d80001067983 */ /* 0x000ee40000300800 */
[----:B------:R0:W-:Y:S02]  /*91b60*/  STL [R1+0x9ac], R0 ;  /* 0x0009ac0001007387 */ /* 0x0001e40000100800 */
[C---:B----4-:R-:W-:Y:S01]  /*91b70*/  FMUL R2, R21.reuse, R25 ;  /* 0x0000001915027220 */ /* 0x050fe20000400000 */
[----:B0-----:R-:W4:Y:S01]  /*91b80*/  LDL.LU R0, [R1+0x54] ;  /* 0x0000540001007983 */ /* 0x001f220000300800 */
[----:B------:R-:W4:Y:S03]  /*91b90*/  LDL.LU R24, [R1+0x16c] ;  /* 0x00016c0001187983 */ /* 0x000f260000300800 */
[----:B------:R3:W-:Y:S02]  /*91ba0*/  STL [R1+0x9a8], R2 ;  /* 0x0009a80201007387 */ /* 0x0007e40000100800 */
[----:B------:R-:W4:Y:S01]  /*91bb0*/  LDL.LU R25, [R1+0x174] ;  /* 0x0001740001197983 */ /* 0x000f220000300800 */
[----:B------:R-:W4:Y:S01]  /*91bc0*/  LDL.LU R22, [R1+0x17c] ;  /* 0x00017c0001167983 */ /* 0x000f220000300800 */
[----:B--2---:R-:W-:-:S02]  /*91bd0*/  FMUL R3, R21, R28 ;  /* 0x0000001c15037220 */ /* 0x004fc40000400000 */
[----:B---3--:R-:W-:-:S03]  /*91be0*/  FMUL R2, R21, R23 ;  /* 0x0000001715027220 */ /* 0x008fc60000400000 */
[----:B------:R0:W-:Y:S01]  /*91bf0*/  STL [R1+0x9a4], R3 ;  /* 0x0009a40301007387 */ /* 0x0001e20000100800 */
[----:B------:R-:W2:Y:S03]  /*91c00*/  LDL.LU R23, [R1+0x184] ;  /* 0x0001840001177983 */ /* 0x000ea60000300800 */
[----:B------:R1:W-:Y:S01]  /*91c10*/  STL [R1+0x9a0], R2 ;  /* 0x0009a00201007387 */ /* 0x0003e20000100800 */
[----:B------:R-:W3:Y:S02]  /*91c20*/  LDL.LU R26, [R1+0x18c] ;  /* 0x00018c00011a7983 */ /* 0x000ee40000300800 */
[C---:B0-----:R-:W-:Y:S01]  /*91c30*/  FMUL R3, R21.reuse, R29 ;  /* 0x0000001d15037220 */ /* 0x041fe20000400000 */
[----:B-1----:R-:W3:Y:S04]  /*91c40*/  LDL.LU R2, [R1+0x194] ;  /* 0x0001940001027983 */ /* 0x002ee80000300800 */
[----:B------:R0:W-:Y:S01]  /*91c50*/  STL [R1+0x99c], R3 ;  /* 0x00099c0301007387 */ /* 0x0001e20000100800 */
[----:B------:R-:W-:-:S03]  /*91c60*/  FMUL R27, R21, R27 ;  /* 0x0000001b151b7220 */ /* 0x000fc60000400000 */
[----:B0-----:R-:W3:Y:S04]  /*91c70*/  LDL.LU R3, [R1+0x19c] ;  /* 0x00019c0001037983 */ /* 0x001ee80000300800 */
[----:B------:R0:W-:Y:S01]  /*91c80*/  STL [R1+0x998], R27 ;  /* 0x0009981b01007387 */ /* 0x0001e20000100800 */
[----:B------:R-:W3:Y:S02]  /*91c90*/  LDL.LU R28, [R1+0x1a4] ;  /* 0x0001a400011c7983 */ /* 0x000ee40000300800 */
[----:B------:R-:W3:Y:S02]  /*91ca0*/  LDL.LU R29, [R1+0x1ac] ;  /* 0x0001ac00011d7983 */ /* 0x000ee40000300800 */
[C---:B------:R-:W-:Y:S02]  /*91cb0*/  FMUL R15, R21.reuse, R15 ;  /* 0x0000000f150f7220 */ /* 0x040fe40000400000 */
[----:B------:R-:W-:-:S03]  /*91cc0*/  FMUL R11, R21, R11 ;  /* 0x0000000b150b7220 */ /* 0x000fc60000400000 */
[----:B------:R1:W-:Y:S01]  /*91cd0*/  STL [R1+0x994], R15 ;  /* 0x0009940f01007387 */ /* 0x0003e20000100800 */
[----:B0-----:R-:W3:Y:S03]  /*91ce0*/  LDL.LU R27, [R1+0x1b4] ;  /* 0x0001b400011b7983 */ /* 0x001ee60000300800 */
[----:B-1----:R-:W3:Y:S01]  /*91cf0*/  LDL.LU R15, [R1+0x1bc] ;  /* 0x0001bc00010f7983 */ /* 0x002ee20000300800 */
[C---:B------:R-:W-:Y:S02]  /*91d00*/  FMUL R10, R21.reuse, R10 ;  /* 0x0000000a150a7220 */ /* 0x040fe40000400000 */
[----:B------:R0:W-:Y:S02]  /*91d10*/  STL [R1+0x774], R11 ;  /* 0x0007740b01007387 */ /* 0x0001e40000100800 */
[C---:B------:R-:W-:Y:S01]  /*91d20*/  FMUL R9, R21.reuse, R9 ;  /* 0x0000000915097220 */ /* 0x040fe20000400000 */
[----:B0-----:R-:W3:Y:S01]  /*91d30*/  LDL.LU R11, [R1+0x1c4] ;  /* 0x0001c400010b7983 */ /* 0x001ee20000300800 */
[----:B------:R0:W-:Y:S02]  /*91d40*/  STL [R1+0x76c], R10 ;  /* 0x00076c0a01007387 */ /* 0x0001e40000100800 */
[----:B------:R-:W-:-:S02]  /*91d50*/  FMUL R8, R21, R8 ;  /* 0x0000000815087220 */ /* 0x000fc40000400000 */
[C---:B------:R-:W-:Y:S02]  /*91d60*/  FMUL R12, R21.reuse, R12 ;  /* 0x0000000c150c7220 */ /* 0x040fe40000400000 */
[C---:B------:R-:W-:Y:S01]  /*91d70*/  FMUL R7, R21.reuse, R7 ;  /* 0x0000000715077220 */ /* 0x040fe20000400000 */
[----:B0-----:R-:W3:Y:S01]  /*91d80*/  LDL.LU R10, [R1+0x1cc] ;  /* 0x0001cc00010a7983 */ /* 0x001ee20000300800 */
[----:B------:R0:W-:Y:S03]  /*91d90*/  STL [R1+0x768], R9 ;  /* 0x0007680901007387 */ /* 0x0001e60000100800 */
[----:B0-----:R-:W3:Y:S01]  /*91da0*/  LDL.LU R9, [R1+0x1d4] ;  /* 0x0001d40001097983 */ /* 0x001ee20000300800 */
[----:B------:R0:W-:Y:S03]  /*91db0*/  STL [R1+0x764], R8 ;  /* 0x0007640801007387 */ /* 0x0001e60000100800 */
[----:B0-----:R-:W3:Y:S01]  /*91dc0*/  LDL.LU R8, [R1+0x1dc] ;  /* 0x0001dc0001087983 */ /* 0x001ee20000300800 */
[----:B------:R0:W-:Y:S02]  /*91dd0*/  STL [R1+0x71c], R12 ;  /* 0x00071c0c01007387 */ /* 0x0001e40000100800 */
[----:B------:R-:W-:-:S02]  /*91de0*/  FMUL R5, R21, R5 ;  /* 0x0000000515057220 */ /* 0x000fc40000400000 */
[----:B------:R-:W-:Y:S01]  /*91df0*/  FMUL R21, R21, R6 ;  /* 0x0000000615157220 */ /* 0x000fe20000400000 */
[----:B0-----:R-:W3:Y:S01]  /*91e00*/  LDL.LU R12, [R1+0x1890] ;  /* 0x00189000010c7983 */ /* 0x001ee20000300800 */
[----:B------:R0:W-:Y:S03]  /*91e10*/  STL [R1+0x718], R7 ;  /* 0x0007180701007387 */ /* 0x0001e60000100800 */
[----:B0-----:R-:W3:Y:S01]  /*91e20*/  LDL.LU R7, [R1+0x1e0] ;  /* 0x0001e00001077983 */ /* 0x001ee20000300800 */
[----:B------:R0:W-:Y:S03]  /*91e30*/  STL [R1+0x6bc], R5 ;  /* 0x0006bc0501007387 */ /* 0x0001e60000100800 */
[----:B0-----:R-:W3:Y:S01]  /*91e40*/  LDL.LU R5, [R1+0x188c] ;  /* 0x00188c0001057983 */ /* 0x001ee20000300800 */
[----:B------:R-:W3:Y:S01]  /*91e50*/  LDL.LU R6, [R1+0x1e4] ;  /* 0x0001e40001067983 */ /* 0x000ee20000300800 */
[----:B------:R-:W4:Y:S01]  /*91e60*/  MUFU.RCP R4, R4 ;  /* 0x0000000400047308 */ /* 0x000f220000001000 */
[----:B------:R0:W-:Y:S02]  /*91e70*/  STL [R1+0x6ac], R21 ;  /* 0x0006ac1501007387 */ /* 0x0001e40000100800 */
[----:B----4-:R-:W-:-:S05]  /*91e80*/  FMUL R24, R4, R24 ;  /* 0x0000001804187220 */ /* 0x010fca0000400000 */
[----:B------:R1:W-:Y:S01]  /*91e90*/  STL [R1+0x990], R24 ;  /* 0x0009901801007387 */ /* 0x0003e20000100800 */
[----:B0-----:R-:W-:-:S03]  /*91ea0*/  FMUL R21, R4, R25 ;  /* 0x0000001904157220 */ /* 0x001fc60000400000 */
[----:B-1----:R-:W4:Y:S01]  /*91eb0*/  LDL.LU R24, [R1+0x1e8] ;  /* 0x0001e80001187983 */ /* 0x002f220000300800 */
[----:B------:R-:W4:Y:S02]  /*91ec0*/  LDL.LU R25, [R1+0x1f0] ;  /* 0x0001f00001197983 */ /* 0x000f240000300800 */
[----:B------:R0:W-:Y:S02]  /*91ed0*/  STL [R1+0x98c], R21 ;  /* 0x00098c1501007387 */ /* 0x0001e40000100800 */
[C---:B0-----:R-:W-:Y:S02]  /*91ee0*/  FMUL R21, R4.reuse, R22 ;  /* 0x0000001604157220 */ /* 0x041fe40000400000 */
[C---:B--2---:R-:W-:Y:S02]  /*91ef0*/  FMUL R22, R4.reuse, R23 ;  /* 0x0000001704167220 */ /* 0x044fe40000400000 */
[----:B------:R-:W2:Y:S01]  /*91f00*/  LDL.LU R23, [R1+0x1f8] ;  /* 0x0001f80001177983 */ /* 0x000ea20000300800 */
[----:B------:R3:W-:Y:S02]  /*91f10*/  STL [R1+0x988], R21 ;  /* 0x0009881501007387 */ /* 0x0007e40000100800 */
[----:B------:R0:W-:Y:S02]  /*91f20*/  STL [R1+0x984], R22 ;  /* 0x0009841601007387 */ /* 0x0001e40000100800 */
[----:B---3--:R-:W-:-:S02]  /*91f30*/  FMUL R21, R4, R26 ;  /* 0x0000001a04157220 */ /* 0x008fc40000400000 */
[C---:B0-----:R-:W-:Y:S02]  /*91f40*/  FMUL R22, R4.reuse, R2 ;  /* 0x0000000204167220 */ /* 0x041fe40000400000 */
[----:B------:R-:W3:Y:S01]  /*91f50*/  LDL.LU R2, [R1+0x200] ;  /* 0x0002000001027983 */ /* 0x000ee20000300800 */
[----:B------:R0:W-:Y:S02]  /*91f60*/  STL [R1+0x980], R21 ;  /* 0x0009801501007387 */ /* 0x0001e40000100800 */
[----:B------:R1:W-:Y:S02]  /*91f70*/  STL [R1+0x97c], R22 ;  /* 0x00097c1601007387 */ /* 0x0003e40000100800 */
[C---:B0-----:R-:W-:Y:S02]  /*91f80*/  FMUL R21, R4.reuse, R3 ;  /* 0x0000000304157220 */ /* 0x041fe40000400000 */
[----:B------:R-:W3:Y:S01]  /*91f90*/  LDL.LU R3, [R1+0x208] ;  /* 0x0002080001037983 */ /* 0x000ee20000300800 */
[----:B------:R-:W-:-:S02]  /*91fa0*/  FMUL R26, R4, R28 ;  /* 0x0000001c041a7220 */ /* 0x000fc40000400000 */
[----:B------:R0:W-:Y:S02]  /*91fb0*/  STL [R1+0x978], R21 ;  /* 0x0009781501007387 */ /* 0x0001e40000100800 */
[C---:B-1----:R-:W-:Y:S01]  /*91fc0*/  FMUL R22, R4.reuse, R29 ;  /* 0x0000001d04167220 */ /* 0x042fe20000400000 */
[----:B------:R-:W1:Y:S01]  /*91fd0*/  MUFU.RCP R0, R0 ;  /* 0x0000000000007308 */ /* 0x000e620000001000 */
[----:B------:R-:W-:Y:S01]  /*91fe0*/  STL [R1+0x974], R26 ;  /* 0x0009741a01007387 */ /* 0x000fe20000100800 */
[----:B------:R-:W3:Y:S02]  /*91ff0*/  LDL.LU R28, [R1+0x210] ;  /* 0x00021000011c7983 */ /* 0x000ee40000300800 */
[----:B------:R-:W-:Y:S02]  /*92000*/  STL [R1+0x6a8], R22 ;  /* 0x0006a81601007387 */ /* 0x000fe40000100800 */
[----:B0-----:R-:W-:-:S05]  /*92010*/  FMUL R21, R4, R27 ;  /* 0x0000001b04157220 */ /* 0x001fca0000400000 */
[----:B------:R-:W-:Y:S01]  /*92020*/  STL [R1+0x6a4], R21 ;  /* 0x0006a41501007387 */ /* 0x000fe20000100800 */
[----:B------:R-:W3:Y:S02]  /*92030*/  LDL.LU R29, [R1+0x21c] ;  /* 0x00021c00011d7983 */ /* 0x000ee40000300800 */
[----:B------:R-:W-:-:S05]  /*92040*/  FMUL R15, R4, R15 ;  /* 0x0000000f040f7220 */ /* 0x000fca0000400000 */
[----:B------:R0:W-:Y:S01]  /*92050*/  STL [R1+0x6a0], R15 ;  /* 0x0006a00f01007387 */ /* 0x0001e20000100800 */
[----:B------:R-:W3:Y:S02]  /*92060*/  LDL.LU R27, [R1+0x224] ;  /* 0x00022400011b7983 */ /* 0x000ee40000300800 */
[----:B------:R-:W-:-:S05]  /*92070*/  FMUL R11, R4, R11 ;  /* 0x0000000b040b7220 */ /* 0x000fca0000400000 */
[----:B------:R0:W-:Y:S01]  /*92080*/  STL [R1+0x69c], R11 ;  /* 0x00069c0b01007387 */ /* 0x0001e20000100800 */
[----:B------:R-:W-:-:S05]  /*92090*/  FMUL R10, R4, R10 ;  /* 0x0000000a040a7220 */ /* 0x000fca0000400000 */
[----:B------:R1:W-:Y:S01]  /*920a0*/  STL [R1+0x698], R10 ;  /* 0x0006980a01007387 */ /* 0x0003e20000100800 */
[----:B0-----:R-:W3:Y:S02]  /*920b0*/  LDL.LU R15, [R1+0x22c] ;  /* 0x00022c00010f7983 */ /* 0x001ee40000300800 */
[----:B------:R-:W-:-:S05]  /*920c0*/  FMUL R9, R4, R9 ;  /* 0x0000000904097220 */ /* 0x000fca0000400000 */
[----:B------:R0:W-:Y:S01]  /*920d0*/  STL [R1+0x694], R9 ;  /* 0x0006940901007387 */ /* 0x0001e20000100800 */
[----:B------:R-:W3:Y:S02]  /*920e0*/  LDL.LU R11, [R1+0x234] ;  /* 0x00023400010b7983 */ /* 0x000ee40000300800 */
[----:B-1----:R-:W3:Y:S02]  /*920f0*/  LDL.LU R10, [R1+0x23c] ;  /* 0x00023c00010a7983 */ /* 0x002ee40000300800 */
[----:B------:R-:W-:-:S05]  /*92100*/  FMUL R8, R4, R8 ;  /* 0x0000000804087220 */ /* 0x000fca0000400000 */
[----:B------:R-:W-:Y:S01]  /*92110*/  STL [R1+0x690], R8 ;  /* 0x0006900801007387 */ /* 0x000fe20000100800 */
[----:B0-----:R-:W3:Y:S02]  /*92120*/  LDL.LU R9, [R1+0x244] ;  /* 0x0002440001097983 */ /* 0x001ee40000300800 */
[----:B------:R-:W-:-:S05]  /*92130*/  FMUL R4, R4, R7 ;  /* 0x0000000704047220 */ /* 0x000fca0000400000 */
[----:B------:R0:W-:Y:S01]  /*92140*/  STL [R1+0x5ac], R4 ;  /* 0x0005ac0401007387 */ /* 0x0001e20000100800 */
[----:B------:R-:W3:Y:S02]  /*92150*/  LDL.LU R7, [R1+0x24c] ;  /* 0x00024c0001077983 */ /* 0x000ee40000300800 */
[C---:B0-----:R-:W-:Y:S02]  /*92160*/  FMUL R4, R0.reuse, R6 ;  /* 0x0000000600047220 */ /* 0x041fe40000400000 */
[----:B------:R-:W3:Y:S03]  /*92170*/  LDL.LU R6, [R1+0x254] ;  /* 0x0002540001067983 */ /* 0x000ee60000300800 */
[----:B------:R0:W-:Y:S02]  /*92180*/  STL [R1+0x970], R4 ;  /* 0x0009700401007387 */ /* 0x0001e40000100800 */
[----:B------:R-:W3:Y:S01]  /*92190*/  LDL.LU R8, [R1+0x25c] ;  /* 0x00025c0001087983 */ /* 0x000ee20000300800 */
[----:B0-----:R-:W3:Y:S01]  /*921a0*/  LDL.LU R4, [R1+0x1ec] ;  /* 0x0001ec0001047983 */ /* 0x001ee20000300800 */
[----:B----4-:R-:W-:-:S02]  /*921b0*/  FMUL R22, R0, R24 ;  /* 0x0000001800167220 */ /* 0x010fc40000400000 */
[----:B------:R-:W-:-:S03]  /*921c0*/  FMUL R21, R0, R25 ;  /* 0x0000001900157220 */ /* 0x000fc60000400000 */
[----:B------:R-:W-:Y:S01]  /*921d0*/  STL [R1+0x96c], R22 ;  /* 0x00096c1601007387 */ /* 0x000fe20000100800 */
[----:B------:R-:W4:Y:S02]  /*921e0*/  LDL.LU R25, [R1+0x1f4] ;  /* 0x0001f40001197983 */ /* 0x000f240000300800 */
[----:B------:R0:W-:Y:S02]  /*921f0*/  STL [R1+0x968], R21 ;  /* 0x0009681501007387 */ /* 0x0001e40000100800 */
[----:B0-----:R-:W4:Y:S01]  /*92200*/  LDL.LU R21, [R1+0x1fc] ;  /* 0x0001fc0001157983 */ /* 0x001f220000300800 */
[----:B--2---:R-:W-:-:S03]  /*92210*/  FMUL R22, R0, R23 ;  /* 0x0000001700167220 */ /* 0x004fc60000400000 */
[----:B------:R-:W2:Y:S02]  /*92220*/  LDL.LU R23, [R1+0x204] ;  /* 0x0002040001177983 */ /* 0x000ea40000300800 */
[----:B------:R3:W-:Y:S02]  /*92230*/  STL [R1+0x964], R22 ;  /* 0x0009641601007387 */ /* 0x0007e40000100800 */
[----:B------:R-:W2:Y:S02]  /*92240*/  LDL.LU R26, [R1+0x20c] ;  /* 0x00020c00011a7983 */ /* 0x000ea40000300800 */
[----:B---3--:R-:W-:-:S05]  /*92250*/  FMUL R22, R0, R2 ;  /* 0x0000000200167220 */ /* 0x008fca0000400000 */
[----:B------:R0:W-:Y:S01]  /*92260*/  STL [R1+0x960], R22 ;  /* 0x0009601601007387 */ /* 0x0001e20000100800 */
[----:B------:R-:W-:-:S03]  /*92270*/  FMUL R2, R0, R3 ;  /* 0x0000000300027220 */ /* 0x000fc60000400000 */
[----:B0-----:R-:W3:Y:S01]  /*92280*/  LDL.LU R22, [R1+0x218] ;  /* 0x0002180001167983 */ /* 0x001ee20000300800 */
[----:B------:R-:W3:Y:S02]  /*92290*/  LDL.LU R24, [R1+0x220] ;  /* 0x0002200001187983 */ /* 0x000ee40000300800 */
[----:B------:R0:W-:Y:S02]  /*922a0*/  STL [R1+0x95c], R2 ;  /* 0x00095c0201007387 */ /* 0x0001e40000100800 */
[C---:B------:R-:W-:Y:S01]  /*922b0*/  FMUL R28, R0.reuse, R28 ;  /* 0x0000001c001c7220 */ /* 0x040fe20000400000 */
[----:B0-----:R-:W3:Y:S01]  /*922c0*/  LDL.LU R2, [R1+0x228] ;  /* 0x0002280001027983 */ /* 0x001ee20000300800 */
[----:B------:R-:W3:Y:S03]  /*922d0*/  LDL.LU R3, [R1+0x230] ;  /* 0x0002300001037983 */ /* 0x000ee60000300800 */
[----:B------:R0:W-:Y:S02]  /*922e0*/  STL [R1+0x958], R28 ;  /* 0x0009581c01007387 */ /* 0x0001e40000100800 */
[C---:B------:R-:W-:Y:S01]  /*922f0*/  FMUL R29, R0.reuse, R29 ;  /* 0x0000001d001d7220 */ /* 0x040fe20000400000 */
[----:B0-----:R-:W3:Y:S04]  /*92300*/  LDL.LU R28, [R1+0x238] ;  /* 0x00023800011c7983 */ /* 0x001ee80000300800 */
[----:B------:R0:W-:Y:S02]  /*92310*/  STL [R1+0x954], R29 ;  /* 0x0009541d01007387 */ /* 0x0001e40000100800 */
[C---:B------:R-:W-:Y:S01]  /*92320*/  FMUL R27, R0.reuse, R27 ;  /* 0x0000001b001b7220 */ /* 0x040fe20000400000 */
[----:B0-----:R-:W3:Y:S04]  /*92330*/  LDL.LU R29, [R1+0x240] ;  /* 0x00024000011d7983 */ /* 0x001ee80000300800 */
[----:B------:R0:W-:Y:S02]  /*92340*/  STL [R1+0x5a8], R27 ;  /* 0x0005a81b01007387 */ /* 0x0001e40000100800 */
[----:B0-----:R-:W3:Y:S01]  /*92350*/  LDL.LU R27, [R1+0x248] ;  /* 0x00024800011b7983 */ /* 0x001ee20000300800 */
[----:B------:R-:W-:-:S05]  /*92360*/  FMUL R15, R0, R15 ;  /* 0x0000000f000f7220 */ /* 0x000fca0000400000 */
[----:B------:R0:W-:Y:S01]  /*92370*/  STL [R1+0x5a4], R15 ;  /* 0x0005a40f01007387 */ /* 0x0001e20000100800 */
[C---:B------:R-:W-:Y:S02]  /*92380*/  FMUL R11, R0.reuse, R11 ;  /* 0x0000000b000b7220 */ /* 0x040fe40000400000 */
[C---:B------:R-:W-:Y:S01]  /*92390*/  FMUL R10, R0.reuse, R10 ;  /* 0x0000000a000a7220 */ /* 0x040fe20000400000 */
[----:B0-----:R-:W3:Y:S02]  /*923a0*/  LDL.LU R15, [R1+0x250] ;  /* 0x00025000010f7983 */ /* 0x001ee40000300800 */
[----:B------:R0:W-:Y:S02]  /*923b0*/  STL [R1+0x55c], R11 ;  /* 0x00055c0b01007387 */ /* 0x0001e40000100800 */
[C---:B------:R-:W-:Y:S01]  /*923c0*/  FMUL R9, R0.reuse, R9 ;  /* 0x0000000900097220 */ /* 0x040fe20000400000 */
[----:B0-----:R-:W3:Y:S01]  /*923d0*/  LDL.LU R11, [R1+0x258] ;  /* 0x00025800010b7983 */ /* 0x001ee20000300800 */
[----:B------:R0:W-:Y:S03]  /*923e0*/  STL [R1+0x54c], R10 ;  /* 0x00054c0a01007387 */ /* 0x0001e60000100800 */
[----:B0-----:R-:W3:Y:S01]  /*923f0*/  LDL.LU R10, [R1+0x260] ;  /* 0x00026000010a7983 */ /* 0x001ee20000300800 */
        /* <DEDUP_REMOVED lines=8> */
[----:B------:R-:W-:-:S02]  /*92480*/  FMUL R0, R0, R8 ;  /* 0x0000000800007220 */ /* 0x000fc40000400000 */
[----:B------:R-:W3:Y:S01]  /*92490*/  LDL.LU R8, [R1+0x268] ;  /* 0x0002680001087983 */ /* 0x000ee20000300800 */
[----:B------:R-:W0:Y:S02]  /*924a0*/  MUFU.RCP R5, R5 ;  /* 0x0000000500057308 */ /* 0x000e240000001000 */
[----:B------:R0:W-:Y:S02]  /*924b0*/  STL [R1+0x52c], R0 ;  /* 0x00052c0001007387 */ /* 0x0001e40000100800 */
[C---:B0-----:R-:W-:Y:S02]  /*924c0*/  FMUL R0, R5.reuse, R4 ;  /* 0x0000000405007220 */ /* 0x041fe40000400000 */
[C---:B----4-:R-:W-:Y:S02]  /*924d0*/  FMUL R4, R5.reuse, R25 ;  /* 0x0000001905047220 */ /* 0x050fe40000400000 */
[----:B------:R-:W4:Y:S01]  /*924e0*/  LDL.LU R25, [R1+0x26c] ;  /* 0x00026c0001197983 */ /* 0x000f220000300800 */
[----:B------:R-:W-:Y:S02]  /*924f0*/  STL [R1+0x950], R0 ;  /* 0x0009500001007387 */ /* 0x000fe40000100800 */
[----:B------:R2:W-:Y:S02]  /*92500*/  STL [R1+0x94c], R4 ;  /* 0x00094c0401007387 */ /* 0x0005e40000100800 */
[----:B--2---:R-:W-:-:S02]  /*92510*/  FMUL R4, R5, R23 ;  /* 0x0000001705047220 */ /* 0x004fc40000400000 */
[----:B------:R-:W2:Y:S01]  /*92520*/  LDL.LU R23, [R1+0x274] ;  /* 0x0002740001177983 */ /* 0x000ea20000300800 */
[----:B------:R-:W-:-:S05]  /*92530*/  FMUL R0, R5, R21 ;  /* 0x0000001505007220 */ /* 0x000fca0000400000 */
[----:B------:R0:W-:Y:S01]  /*92540*/  STL [R1+0x948], R0 ;  /* 0x0009480001007387 */ /* 0x0001e20000100800 */
[----:B------:R-:W-:Y:S02]  /*92550*/  STL [R1+0x944], R4 ;  /* 0x0009440401007387 */ /* 0x000fe40000100800 */
[C---:B0-----:R-:W-:Y:S02]  /*92560*/  FMUL R0, R5.reuse, R26 ;  /* 0x0000001a05007220 */ /* 0x041fe40000400000 */
[----:B------:R-:W2:Y:S03]  /*92570*/  LDL.LU R26, [R1+0x27c] ;  /* 0x00027c00011a7983 */ /* 0x000ea60000300800 */
[----:B------:R0:W-:Y:S02]  /*92580*/  STL [R1+0x940], R0 ;  /* 0x0009400001007387 */ /* 0x0001e40000100800 */
[----:B---3--:R-:W-:-:S02]  /*92590*/  FMUL R21, R5, R22 ;  /* 0x0000001605157220 */ /* 0x008fc40000400000 */
[----:B0-----:R-:W-:-:S03]  /*925a0*/  FMUL R0, R5, R24 ;  /* 0x0000001805007220 */ /* 0x001fc60000400000 */
[----:B------:R-:W-:Y:S01]  /*925b0*/  STL [R1+0x93c], R21 ;  /* 0x00093c1501007387 */ /* 0x000fe20000100800 */
[----:B------:R-:W-:-:S03]  /*925c0*/  FMUL R4, R5, R2 ;  /* 0x0000000205047220 */ /* 0x000fc60000400000 */
[----:B------:R-:W3:Y:S01]  /*925d0*/  LDL.LU R2, [R1+0x284] ;  /* 0x0002840001027983 */ /* 0x000ee20000300800 */
[----:B------:R0:W-:Y:S03]  /*925e0*/  STL [R1+0x938], R0 ;  /* 0x0009380001007387 */ /* 0x0001e60000100800 */
[----:B------:R1:W-:Y:S01]  /*925f0*/  STL [R1+0x934], R4 ;  /* 0x0009340401007387 */ /* 0x0003e20000100800 */
[C---:B0-----:R-:W-:Y:S02]  /*92600*/  FMUL R0, R5.reuse, R3 ;  /* 0x0000000305007220 */ /* 0x041fe40000400000 */
[C---:B-1----:R-:W-:Y:S01]  /*92610*/  FMUL R4, R5.reuse, R28 ;  /* 0x0000001c05047220 */ /* 0x042fe20000400000 */
[----:B------:R-:W3:Y:S02]  /*92620*/  LDL.LU R3, [R1+0x28c] ;  /* 0x00028c0001037983 */ /* 0x000ee40000300800 */
[----:B------:R0:W-:Y:S02]  /*92630*/  STL [R1+0x528], R0 ;  /* 0x0005280001007387 */ /* 0x0001e40000100800 */
[----:B------:R-:W3:Y:S01]  /*92640*/  LDL.LU R28, [R1+0x294] ;  /* 0x00029400011c7983 */ /* 0x000ee20000300800 */
[----:B------:R1:W-:Y:S01]  /*92650*/  STL [R1+0x524], R4 ;  /* 0x0005240401007387 */ /* 0x0003e20000100800 */
[----:B0-----:R-:W-:-:S05]  /*92660*/  FMUL R0, R5, R29 ;  /* 0x0000001d05007220 */ /* 0x001fca0000400000 */
[----:B------:R0:W-:Y:S01]  /*92670*/  STL [R1+0x51c], R0 ;  /* 0x00051c0001007387 */ /* 0x0001e20000100800 */
[----:B------:R-:W3:Y:S02]  /*92680*/  LDL.LU R29, [R1+0x29c] ;  /* 0x00029c00011d7983 */ /* 0x000ee40000300800 */
[----:B-1----:R-:W-:-:S05]  /*92690*/  FMUL R4, R5, R27 ;  /* 0x0000001b05047220 */ /* 0x002fca0000400000 */
[----:B------:R-:W-:Y:S01]  /*926a0*/  STL [R1+0x518], R4 ;  /* 0x0005180401007387 */ /* 0x000fe20000100800 */
[----:B------:R-:W3:Y:S02]  /*926b0*/  LDL.LU R24, [R1+0x2a4] ;  /* 0x0002a40001187983 */ /* 0x000ee40000300800 */
[----:B------:R-:W3:Y:S02]  /*926c0*/  LDL.LU R27, [R1+0x2ac] ;  /* 0x0002ac00011b7983 */ /* 0x000ee40000300800 */
[----:B0-----:R-:W-:-:S05]  /*926d0*/  FMUL R0, R5, R15 ;  /* 0x0000000f05007220 */ /* 0x001fca0000400000 */
[----:B------:R0:W-:Y:S01]  /*926e0*/  STL [R1+0x514], R0 ;  /* 0x0005140001007387 */ /* 0x0001e20000100800 */
[----:B------:R-:W3:Y:S02]  /*926f0*/  LDL.LU R15, [R1+0x2b4] ;  /* 0x0002b400010f7983 */ /* 0x000ee40000300800 */
[C---:B0-----:R-:W-:Y:S02]  /*92700*/  FMUL R0, R5.reuse, R11 ;  /* 0x0000000b05007220 */ /* 0x041fe40000400000 */
[----:B------:R-:W-:-:S03]  /*92710*/  FMUL R4, R5, R10 ;  /* 0x0000000a05047220 */ /* 0x000fc60000400000 */
[----:B------:R0:W-:Y:S04]  /*92720*/  STL [R1+0x510], R0 ;  /* 0x0005100001007387 */ /* 0x0001e80000100800 */
[----:B------:R-:W-:Y:S01]  /*92730*/  STL [R1+0x50c], R4 ;  /* 0x00050c0401007387 */ /* 0x000fe20000100800 */
[----:B------:R-:W3:Y:S02]  /*92740*/  LDL.LU R11, [R1+0x2bc] ;  /* 0x0002bc00010b7983 */ /* 0x000ee40000300800 */
[----:B------:R-:W3:Y:S02]  /*92750*/  LDL.LU R10, [R1+0x2c4] ;  /* 0x0002c400010a7983 */ /* 0x000ee40000300800 */
[----:B0-----:R-:W-:-:S05]  /*92760*/  FMUL R0, R5, R9 ;  /* 0x0000000905007220 */ /* 0x001fca0000400000 */
[----:B------:R0:W-:Y:S01]  /*92770*/  STL [R1+0x508], R0 ;  /* 0x0005080001007387 */ /* 0x0001e20000100800 */
[----:B------:R-:W3:Y:S01]  /*92780*/  LDL.LU R9, [R1+0x2cc] ;  /* 0x0002cc0001097983 */ /* 0x000ee20000300800 */
[----:B------:R-:W0:Y:S02]  /*92790*/  MUFU.RCP R6, R6 ;  /* 0x0000000600067308 */ /* 0x000e240000001000 */
[C---:B0-----:R-:W-:Y:S02]  /*927a0*/  FMUL R0, R6.reuse, R8 ;  /* 0x0000000806007220 */ /* 0x041fe40000400000 */
[----:B------:R-:W3:Y:S03]  /*927b0*/  LDL.LU R8, [R1+0x2d4] ;  /* 0x0002d40001087983 */ /* 0x000ee60000300800 */
[----:B------:R0:W-:Y:S02]  /*927c0*/  STL [R1+0x930], R0 ;  /* 0x0009300001007387 */ /* 0x0001e40000100800 */
[----:B------:R-:W3:Y:S02]  /*927d0*/  LDL.LU R5, [R1+0x2dc] ;  /* 0x0002dc0001057983 */ /* 0x000ee40000300800 */
[C---:B----4-:R-:W-:Y:S01]  /*927e0*/  FMUL R4, R6.reuse, R25 ;  /* 0x0000001906047220 */ /* 0x050fe20000400000 */
[----:B0-----:R-:W4:Y:S01]  /*927f0*/  LDL.LU R0, [R1+0x270] ;  /* 0x0002700001007983 */ /* 0x001f220000300800 */
[----:B------:R-:W4:Y:S03]  /*92800*/  LDL.LU R25, [R1+0x278] ;  /* 0x0002780001197983 */ /* 0x000f260000300800 */
[----:B------:R2:W-:Y:S02]  /*92810*/  STL [R1+0x92c], R4 ;  /* 0x00092c0401007387 */ /* 0x0005e40000100800 */
[----:B--2---:R-:W-:-:S02]  /*92820*/  FMUL R4, R6, R23 ;  /* 0x0000001706047220 */ /* 0x004fc40000400000 */
[----:B------:R-:W2:Y:S03]  /*92830*/  LDL.LU R23, [R1+0x280] ;  /* 0x0002800001177983 */ /* 0x000ea60000300800 */
[----:B------:R0:W-:Y:S02]  /*92840*/  STL [R1+0x928], R4 ;  /* 0x0009280401007387 */ /* 0x0001e40000100800 */
[----:B0-----:R-:W2:Y:S01]  /*92850*/  LDL.LU R4, [R1+0x288] ;  /* 0x0002880001047983 */ /* 0x001ea20000300800 */
[----:B------:R-:W2:Y:S02]  /*92860*/  LDL.LU R21, [R1+0x290] ;  /* 0x0002900001157983 */ /* 0x000ea40000300800 */
[----:B------:R-:W-:-:S05]  /*92870*/  FMUL R22, R6, R26 ;  /* 0x0000001a06167220 */ /* 0x000fca0000400000 */
[----:B------:R3:W-:Y:S01]  /*92880*/  STL [R1+0x924], R22 ;  /* 0x0009241601007387 */ /* 0x0007e20000100800 */
[----:B------:R-:W2:Y:S02]  /*92890*/  LDL.LU R26, [R1+0x298] ;  /* 0x00029800011a7983 */ /* 0x000ea40000300800 */
[C---:B---3--:R-:W-:Y:S02]  /*928a0*/  FMUL R22, R6.reuse, R2 ;  /* 0x0000000206167220 */ /* 0x048fe40000400000 */
[----:B------:R-:W3:Y:S03]  /*928b0*/  LDL.LU R2, [R1+0x2a0] ;  /* 0x0002a00001027983 */ /* 0x000ee60000300800 */
[----:B------:R0:W-:Y:S02]  /*928c0*/  STL [R1+0x920], R22 ;  /* 0x0009201601007387 */ /* 0x0001e40000100800 */
[C---:B------:R-:W-:Y:S01]  /*928d0*/  FMUL R3, R6.reuse, R3 ;  /* 0x0000000306037220 */ /* 0x040fe20000400000 */
[----:B0-----:R-:W3:Y:S01]  /*928e0*/  LDL.LU R22, [R1+0x2a8] ;  /* 0x0002a80001167983 */ /* 0x001ee20000300800 */
[----:B------:R-:W-:-:S03]  /*928f0*/  FMUL R28, R6, R28 ;  /* 0x0000001c061c7220 */ /* 0x000fc60000400000 */
[----:B------:R0:W-:Y:S04]  /*92900*/  STL [R1+0x91c], R3 ;  /* 0x00091c0301007387 */ /* 0x0001e80000100800 */
[----:B0-----:R-:W3:Y:S01]  /*92910*/  LDL.LU R3, [R1+0x2b0] ;  /* 0x0002b00001037983 */ /* 0x001ee20000300800 */
[C---:B------:R-:W-:Y:S02]  /*92920*/  FMUL R29, R6.reuse, R29 ;  /* 0x0000001d061d7220 */ /* 0x040fe40000400000 */
[----:B------:R0:W-:Y:S02]  /*92930*/  STL [R1+0x918], R28 ;  /* 0x0009181c01007387 */ /* 0x0001e40000100800 */
[C---:B------:R-:W-:Y:S01]  /*92940*/  FMUL R24, R6.reuse, R24 ;  /* 0x0000001806187220 */ /* 0x040fe20000400000 */
[----:B0-----:R-:W3:Y:S01]  /*92950*/  LDL.LU R28, [R1+0x2b8] ;  /* 0x0002b800011c7983 */ /* 0x001ee20000300800 */
[----:B------:R0:W-:Y:S02]  /*92960*/  STL [R1+0x914], R29 ;  /* 0x0009141d01007387 */ /* 0x0001e40000100800 */
[C---:B------:R-:W-:Y:S01]  /*92970*/  FMUL R27, R6.reuse, R27 ;  /* 0x0000001b061b7220 */ /* 0x040fe20000400000 */
[----:B0-----:R-:W3:Y:S01]  /*92980*/  LDL.LU R29, [R1+0x2c0] ;  /* 0x0002c000011d7983 */ /* 0x001ee20000300800 */
[----:B------:R0:W-:Y:S02]  /*92990*/  STL [R1+0x504], R24 ;  /* 0x0005041801007387 */ /* 0x0001e40000100800 */
[C---:B------:R-:W-:Y:S01]  /*929a0*/  FMUL R15, R6.reuse, R15 ;  /* 0x0000000f060f7220 */ /* 0x040fe20000400000 */
[----:B0-----:R-:W3:Y:S01]  /*929b0*/  LDL.LU R24, [R1+0x2c8] ;  /* 0x0002c80001187983 */ /* 0x001ee20000300800 */
[----:B------:R0:W-:Y:S03]  /*929c0*/  STL [R1+0x500], R27 ;  /* 0x0005001b01007387 */ /* 0x0001e60000100800 */
[----:B0-----:R-:W3:Y:S01]  /*929d0*/  LDL.LU R27, [R1+0x2d0] ;  /* 0x0002d000011b7983 */ /* 0x001ee20000300800 */
[----:B------:R0:W-:Y:S02]  /*929e0*/  STL [R1+0x2b4], R15 ;  /* 0x0002b40f01007387 */ /* 0x0001e40000100800 */
[----:B------:R-:W-:-:S02]  /*929f0*/  FMUL R11, R6, R11 ;  /* 0x0000000b060b7220 */ /* 0x000fc40000400000 */
[C---:B------:R-:W-:Y:S01]  /*92a00*/  FMUL R10, R6.reuse, R10 ;  /* 0x0000000a060a7220 */ /* 0x040fe20000400000 */
[----:B0-----:R-:W3:Y:S02]  /*92a10*/  LDL.LU R15, [R1+0x2d8] ;  /* 0x0002d800010f7983 */ /* 0x001ee40000300800 */
[----:B------:R0:W-:Y:S02]  /*92a20*/  STL [R1+0x2ac], R11 ;  /* 0x0002ac0b01007387 */ /* 0x0001e40000100800 */
[C---:B------:R-:W-:Y:S01]  /*92a30*/  FMUL R9, R6.reuse, R9 ;  /* 0x0000000906097220 */ /* 0x040fe20000400000 */
[----:B0-----:R-:W3:Y:S01]  /*92a40*/  LDL.LU R11, [R1+0x2e0] ;  /* 0x0002e000010b7983 */ /* 0x001ee20000300800 */
[----:B------:R0:W-:Y:S01]  /*92a50*/  STL [R1+0x2a4], R10 ;  /* 0x0002a40a01007387 */ /* 0x0001e20000100800 */
[----:B------:R-:W4:Y:S02]  /*92a60*/  MUFU.RCP R7, R7 ;  /* 0x0000000700077308 */ /* 0x000f240000001000 */
[----:B0-----:R-:W3:Y:S01]  /*92a70*/  LDL.LU R10, [R1+0x2e4] ;  /* 0x0002e400010a7983 */ /* 0x001ee20000300800 */
[----:B------:R0:W-:Y:S03]  /*92a80*/  STL [R1+0x29c], R9 ;  /* 0x00029c0901007387 */ /* 0x0001e60000100800 */
[----:B0-----:R-:W3:Y:S01]  /*92a90*/  LDL.LU R9, [R1+0x1880] ;  /* 0x0018800001097983 */ /* 0x001ee20000300800 */
[----:B------:R-:W-:-:S05]  /*92aa0*/  FMUL R8, R6, R8 ;  /* 0x0000000806087220 */ /* 0x000fca0000400000 */
[----:B------:R0:W-:Y:S01]  /*92ab0*/  STL [R1+0x294], R8 ;  /* 0x0002940801007387 */ /* 0x0001e20000100800 */
[----:B------:R-:W-:-:S03]  /*92ac0*/  FMUL R5, R6, R5 ;  /* 0x0000000506057220 */ /* 0x000fc60000400000 */
[----:B0-----:R-:W3:Y:S02]  /*92ad0*/  LDL.LU R8, [R1+0x187c] ;  /* 0x00187c0001087983 */ /* 0x001ee40000300800 */
[----:B------:R4:W-:Y:S02]  /*92ae0*/  STL [R1+0x28c], R5 ;  /* 0x00028c0501007387 */ /* 0x0009e40000100800 */
[C---:B----4-:R-:W-:Y:S02]  /*92af0*/  FMUL R5, R7.reuse, R25 ;  /* 0x0000001907057220 */ /* 0x050fe40000400000 */
[----:B------:R-:W4:Y:S01]  /*92b00*/  LDL.LU R25, [R1+0x2e8] ;  /* 0x0002e80001197983 */ /* 0x000f220000300800 */
[----:B------:R-:W-:-:S05]  /*92b10*/  FMUL R0, R7, R0 ;  /* 0x0000000007007220 */ /* 0x000fca0000400000 */
[----:B------:R2:W-:Y:S01]  /*92b20*/  STL [R1+0x910], R0 ;  /* 0x0009100001007387 */ /* 0x0005e20000100800 */
[----:B------:R0:W-:Y:S02]  /*92b30*/  STL [R1+0x90c], R5 ;  /* 0x00090c0501007387 */ /* 0x0001e40000100800 */
[C---:B--2---:R-:W-:Y:S02]  /*92b40*/  FMUL R0, R7.reuse, R23 ;  /* 0x0000001707007220 */ /* 0x044fe40000400000 */
[----:B------:R-:W2:Y:S03]  /*92b50*/  LDL.LU R23, [R1+0x2ec] ;  /* 0x0002ec0001177983 */ /* 0x000ea60000300800 */
[----:B------:R1:W-:Y:S02]  /*92b60*/  STL [R1+0x908], R0 ;  /* 0x0009080001007387 */ /* 0x0003e40000100800 */
[----:B0-----:R-:W-:-:S02]  /*92b70*/  FMUL R5, R7, R4 ;  /* 0x0000000407057220 */ /* 0x001fc40000400000 */
[----:B-1----:R-:W-:-:S03]  /*92b80*/  FMUL R0, R7, R21 ;  /* 0x0000001507007220 */ /* 0x002fc60000400000 */
[----:B------:R-:W-:Y:S01]  /*92b90*/  STL [R1+0x904], R5 ;  /* 0x0009040501007387 */ /* 0x000fe20000100800 */
[----:B------:R-:W-:-:S03]  /*92ba0*/  FMUL R4, R7, R26 ;  /* 0x0000001a07047220 */ /* 0x000fc60000400000 */
[----:B------:R-:W2:Y:S01]  /*92bb0*/  LDL.LU R26, [R1+0x2f4] ;  /* 0x0002f400011a7983 */ /* 0x000ea20000300800 */
[----:B------:R3:W-:Y:S03]  /*92bc0*/  STL [R1+0x900], R0 ;  /* 0x0009000001007387 */ /* 0x0007e60000100800 */
[----:B------:R0:W-:Y:S01]  /*92bd0*/  STL [R1+0x8fc], R4 ;  /* 0x0008fc0401007387 */ /* 0x0001e20000100800 */
[----:B---3--:R-:W-:-:S03]  /*92be0*/  FMUL R0, R7, R2 ;  /* 0x0000000207007220 */ /* 0x008fc60000400000 */
[----:B------:R-:W3:Y:S02]  /*92bf0*/  LDL.LU R2, [R1+0x2fc] ;  /* 0x0002fc0001027983 */ /* 0x000ee40000300800 */
[----:B------:R1:W-:Y:S02]  /*92c00*/  STL [R1+0x8f8], R0 ;  /* 0x0008f80001007387 */ /* 0x0003e40000100800 */
[C---:B0-----:R-:W-:Y:S02]  /*92c10*/  FMUL R4, R7.reuse, R22 ;  /* 0x0000001607047220 */ /* 0x041fe40000400000 */
[C---:B-1----:R-:W-:Y:S02]  /*92c20*/  FMUL R0, R7.reuse, R3 ;  /* 0x0000000307007220 */ /* 0x042fe40000400000 */
[----:B------:R-:W3:Y:S01]  /*92c30*/  LDL.LU R3, [R1+0x304] ;  /* 0x0003040001037983 */ /* 0x000ee20000300800 */
[----:B------:R0:W-:Y:S02]  /*92c40*/  STL [R1+0x8f4], R4 ;  /* 0x0008f40401007387 */ /* 0x0001e40000100800 */
[----:B------:R1:W-:Y:S02]  /*92c50*/  STL [R1+0x280], R0 ;  /* 0x0002800001007387 */ /* 0x0003e40000100800 */
[----:B0-----:R-:W-:-:S02]  /*92c60*/  FMUL R4, R7, R28 ;  /* 0x0000001c07047220 */ /* 0x001fc40000400000 */
[----:B------:R-:W3:Y:S03]  /*92c70*/  LDL.LU R28, [R1+0x30c] ;  /* 0x00030c00011c7983 */ /* 0x000ee60000300800 */
[----:B------:R0:W-:Y:S02]  /*92c80*/  STL [R1+0x27c], R4 ;  /* 0x00027c0401007387 */ /* 0x0001e40000100800 */
[C---:B-1----:R-:W-:Y:S01]  /*92c90*/  FMUL R0, R7.reuse, R29 ;  /* 0x0000001d07007220 */ /* 0x042fe20000400000 */
[----:B0-----:R-:W3:Y:S01]  /*92ca0*/  LDL.LU R4, [R1+0x314] ;  /* 0x0003140001047983 */ /* 0x001ee20000300800 */
[----:B------:R-:W3:Y:S03]  /*92cb0*/  LDL.LU R29, [R1+0x31c] ;  /* 0x00031c00011d7983 */ /* 0x000ee60000300800 */
[----:B------:R0:W-:Y:S02]  /*92cc0*/  STL [R1+0x270], R0 ;  /* 0x0002700001007387 */ /* 0x0001e40000100800 */
[----:B0-----:R-:W-:-:S02]  /*92cd0*/  FMUL R0, R7, R24 ;  /* 0x0000001807007220 */ /* 0x001fc40000400000 */
[----:B------:R-:W3:Y:S03]  /*92ce0*/  LDL.LU R24, [R1+0x334] ;  /* 0x0003340001187983 */ /* 0x000ee60000300800 */
[----:B------:R0:W-:Y:S02]  /*92cf0*/  STL [R1+0x26c], R0 ;  /* 0x00026c0001007387 */ /* 0x0001e40000100800 */
[----:B------:R-:W-:-:S05]  /*92d00*/  FMUL R5, R7, R27 ;  /* 0x0000001b07057220 */ /* 0x000fca0000400000 */
[----:B------:R1:W-:Y:S01]  /*92d10*/  STL [R1+0x260], R5 ;  /* 0x0002600501007387 */ /* 0x0003e20000100800 */
[----:B------:R-:W3:Y:S02]  /*92d20*/  LDL.LU R27, [R1+0x33c] ;  /* 0x00033c00011b7983 */ /* 0x000ee40000300800 */
[----:B0-----:R-:W-:-:S05]  /*92d30*/  FMUL R0, R7, R15 ;  /* 0x0000000f07007220 */ /* 0x001fca0000400000 */
[----:B------:R0:W-:Y:S01]  /*92d40*/  STL [R1+0x25c], R0 ;  /* 0x00025c0001007387 */ /* 0x0001e20000100800 */
[----:B------:R-:W3:Y:S02]  /*92d50*/  LDL.LU R22, [R1+0x344] ;  /* 0x0003440001167983 */ /* 0x000ee40000300800 */
[----:B-1----:R-:W-:-:S05]  /*92d60*/  FMUL R5, R7, R11 ;  /* 0x0000000b07057220 */ /* 0x002fca0000400000 */
[----:B------:R-:W-:Y:S01]  /*92d70*/  STL [R1+0x20c], R5 ;  /* 0x00020c0501007387 */ /* 0x000fe20000100800 */
[----:B------:R-:W3:Y:S02]  /*92d80*/  LDL.LU R11, [R1+0x348] ;  /* 0x00034800010b7983 */ /* 0x000ee40000300800 */
[----:B0-----:R-:W-:Y:S02]  /*92d90*/  FMUL R0, R7, R10 ;  /* 0x0000000a07007220 */ /* 0x001fe40000400000 */
[----:B------:R-:W3:Y:S03]  /*92da0*/  LDL.LU R10, [R1+0x350] ;  /* 0x00035000010a7983 */ /* 0x000ee60000300800 */
[----:B------:R4:W-:Y:S02]  /*92db0*/  STL [R1+0x208], R0 ;  /* 0x0002080001007387 */ /* 0x0009e40000100800 */
[----:B------:R-:W3:Y:S02]  /*92dc0*/  LDL.LU R7, [R1+0x354] ;  /* 0x0003540001077983 */ /* 0x000ee40000300800 */
[----:B------:R-:W3:Y:S01]  /*92dd0*/  LDL.LU R6, [R1+0x360] ;  /* 0x0003600001067983 */ /* 0x000ee20000300800 */
[----:B------:R-:W3:Y:S01]  /*92de0*/  LDL.LU R15, [R1+0x364] ;  /* 0x00036400010f7983 */ /* 0x000ee20000300800 */
[----:B------:R-:W4:Y:S02]  /*92df0*/  MUFU.RCP R8, R8 ;  /* 0x0000000800087308 */ /* 0x000f240000001000 */
[----:B----4-:R-:W-:-:S02]  /*92e00*/  FMUL R0, R8, R25 ;  /* 0x0000001908007220 */ /* 0x010fc40000400000 */
[----:B------:R-:W4:Y:S03]  /*92e10*/  LDL.LU R25, [R1+0x2f0] ;  /* 0x0002f00001197983 */ /* 0x000f260000300800 */
[----:B------:R0:W-:Y:S02]  /*92e20*/  STL [R1+0x8f0], R0 ;  /* 0x0008f00001007387 */ /* 0x0001e40000100800 */
[----:B------:R-:W4:Y:S01]  /*92e30*/  LDL.LU R5, [R1+0x2f8] ;  /* 0x0002f80001057983 */ /* 0x000f220000300800 */
[----:B0-----:R-:W4:Y:S01]  /*92e40*/  LDL.LU R0, [R1+0x300] ;  /* 0x0003000001007983 */ /* 0x001f220000300800 */
[----:B--2---:R-:W-:-:S05]  /*92e50*/  FMUL R21, R8, R23 ;  /* 0x0000001708157220 */ /* 0x004fca0000400000 */
[----:B------:R0:W-:Y:S01]  /*92e60*/  STL [R1+0x8ec], R21 ;  /* 0x0008ec1501007387 */ /* 0x0001e20000100800 */
[----:B------:R-:W2:Y:S02]  /*92e70*/  LDL.LU R23, [R1+0x308] ;  /* 0x0003080001177983 */ /* 0x000ea40000300800 */
[C---:B0-----:R-:W-:Y:S02]  /*92e80*/  FMUL R21, R8.reuse, R26 ;  /* 0x0000001a08157220 */ /* 0x041fe40000400000 */
[----:B------:R-:W2:Y:S03]  /*92e90*/  LDL.LU R26, [R1+0x310] ;  /* 0x00031000011a7983 */ /* 0x000ea60000300800 */
[----:B------:R0:W-:Y:S02]  /*92ea0*/  STL [R1+0x8e8], R21 ;  /* 0x0008e81501007387 */ /* 0x0001e40000100800 */
[----:B0-----:R-:W2:Y:S01]  /*92eb0*/  LDL.LU R21, [R1+0x318] ;  /* 0x0003180001157983 */ /* 0x001ea20000300800 */
[----:B---3--:R-:W-:-:S05]  /*92ec0*/  FMUL R2, R8, R2 ;  /* 0x0000000208027220 */ /* 0x008fca0000400000 */
[----:B------:R0:W-:Y:S04]  /*92ed0*/  STL [R1+0x8e4], R2 ;  /* 0x0008e40201007387 */ /* 0x0001e80000100800 */
[----:B0-----:R-:W3:Y:S01]  /*92ee0*/  LDL.LU R2, [R1+0x330] ;  /* 0x0003300001027983 */ /* 0x001ee20000300800 */
[----:B------:R-:W-:-:S05]  /*92ef0*/  FMUL R3, R8, R3 ;  /* 0x0000000308037220 */ /* 0x000fca0000400000 */
[----:B------:R0:W-:Y:S01]  /*92f00*/  STL [R1+0x8e0], R3 ;  /* 0x0008e00301007387 */ /* 0x0001e20000100800 */
[----:B------:R-:W-:-:S03]  /*92f10*/  FMUL R28, R8, R28 ;  /* 0x0000001c081c7220 */ /* 0x000fc60000400000 */
[----:B0-----:R-:W3:Y:S02]  /*92f20*/  LDL.LU R3, [R1+0x338] ;  /* 0x0003380001037983 */ /* 0x001ee40000300800 */
[----:B------:R0:W-:Y:S02]  /*92f30*/  STL [R1+0x8dc], R28 ;  /* 0x0008dc1c01007387 */ /* 0x0001e40000100800 */
[C---:B------:R-:W-:Y:S01]  /*92f40*/  FMUL R4, R8.reuse, R4 ;  /* 0x0000000408047220 */ /* 0x040fe20000400000 */
[----:B0-----:R-:W3:Y:S01]  /*92f50*/  LDL.LU R28, [R1+0x340] ;  /* 0x00034000011c7983 */ /* 0x001ee20000300800 */
[----:B------:R-:W-:-:S03]  /*92f60*/  FMUL R29, R8, R29 ;  /* 0x0000001d081d7220 */ /* 0x000fc60000400000 */
[----:B------:R0:W-:Y:S01]  /*92f70*/  STL [R1+0x8d8], R4 ;  /* 0x0008d80401007387 */ /* 0x0001e20000100800 */
[----:B------:R-:W4:Y:S01]  /*92f80*/  MUFU.RCP R9, R9 ;  /* 0x0000000900097308 */ /* 0x000f220000001000 */
        /* <DEDUP_REMOVED lines=11> */
[----:B------:R0:W-:Y:S02]  /*93040*/  STL [R1+0x1fc], R22 ;  /* 0x0001fc1601007387 */ /* 0x0001e40000100800 */
[----:B------:R-:W-:-:S02]  /*93050*/  FMUL R10, R8, R10 ;  /* 0x0000000a080a7220 */ /* 0x000fc40000400000 */
[C---:B------:R-:W-:Y:S01]  /*93060*/  FMUL R7, R8.reuse, R7 ;  /* 0x0000000708077220 */ /* 0x040fe20000400000 */
[----:B0-----:R-:W3:Y:S01]  /*93070*/  LDL.LU R22, [R1+0x36c] ;  /* 0x00036c0001167983 */ /* 0x001ee20000300800 */
[----:B------:R0:W-:Y:S03]  /*93080*/  STL [R1+0x1f8], R11 ;  /* 0x0001f80b01007387 */ /* 0x0001e60000100800 */
[----:B0-----:R-:W3:Y:S01]  /*93090*/  LDL.LU R11, [R1+0x1878] ;  /* 0x00187800010b7983 */ /* 0x001ee20000300800 */
[----:B------:R0:W-:Y:S03]  /*930a0*/  STL [R1+0x1f4], R10 ;  /* 0x0001f40a01007387 */ /* 0x0001e60000100800 */
[----:B0-----:R-:W3:Y:S01]  /*930b0*/  LDL.LU R10, [R1+0x1874] ;  /* 0x00187400010a7983 */ /* 0x001ee20000300800 */
[----:B------:R0:W-:Y:S02]  /*930c0*/  STL [R1+0x1f0], R7 ;  /* 0x0001f00701007387 */ /* 0x0001e40000100800 */
[----:B0-----:R-:W-:-:S02]  /*930d0*/  FMUL R7, R8, R6 ;  /* 0x0000000608077220 */ /* 0x001fc40000400000 */
[----:B------:R-:W-:Y:S02]  /*930e0*/  FMUL R6, R8, R15 ;  /* 0x0000000f08067220 */ /* 0x000fe40000400000 */
[----:B------:R-:W3:Y:S01]  /*930f0*/  LDL.LU R15, [R1+0x370] ;  /* 0x00037000010f7983 */ /* 0x000ee20000300800 */
[----:B------:R4:W-:Y:S02]  /*93100*/  STL [R1+0x1ec], R7 ;  /* 0x0001ec0701007387 */ /* 0x0009e40000100800 */
[----:B------:R0:W-:Y:S02]  /*93110*/  STL [R1+0x1e8], R6 ;  /* 0x0001e80601007387 */ /* 0x0001e40000100800 */
[C---:B----4-:R-:W-:Y:S02]  /*93120*/  FMUL R7, R9.reuse, R25 ;  /* 0x0000001909077220 */ /* 0x050fe40000400000 */
[----:B------:R-:W4:Y:S01]  /*93130*/  LDL.LU R25, [R1+0x374] ;  /* 0x0003740001197983 */ /* 0x000f220000300800 */
[----:B0-----:R-:W-:-:S02]  /*93140*/  FMUL R6, R9, R5 ;  /* 0x0000000509067220 */ /* 0x001fc40000400000 */
[----:B------:R-:W-:Y:S03]  /*93150*/  STL [R1+0x8d0], R7 ;  /* 0x0008d00701007387 */ /* 0x000fe60000100800 */
[----:B------:R-:W-:Y:S01]  /*93160*/  STL [R1+0x8cc], R6 ;  /* 0x0008cc0601007387 */ /* 0x000fe20000100800 */
[----:B--2---:R-:W-:-:S03]  /*93170*/  FMUL R5, R9, R23 ;  /* 0x0000001709057220 */ /* 0x004fc60000400000 */
[----:B------:R-:W2:Y:S01]  /*93180*/  LDL.LU R23, [R1+0x378] ;  /* 0x0003780001177983 */ /* 0x000ea20000300800 */
[----:B------:R-:W-:-:S05]  /*93190*/  FMUL R0, R9, R0 ;  /* 0x0000000009007220 */ /* 0x000fca0000400000 */
[----:B------:R0:W-:Y:S01]  /*931a0*/  STL [R1+0x8c8], R0 ;  /* 0x0008c80001007387 */ /* 0x0001e20000100800 */
[----:B------:R1:W-:Y:S02]  /*931b0*/  STL [R1+0x8c4], R5 ;  /* 0x0008c40501007387 */ /* 0x0003e40000100800 */
[C---:B0-----:R-:W-:Y:S02]  /*931c0*/  FMUL R0, R9.reuse, R26 ;  /* 0x0000001a09007220 */ /* 0x041fe40000400000 */
[----:B------:R-:W2:Y:S03]  /*931d0*/  LDL.LU R26, [R1+0x37c] ;  /* 0x00037c00011a7983 */ /* 0x000ea60000300800 */
[----:B------:R3:W-:Y:S02]  /*931e0*/  STL [R1+0x8c0], R0 ;  /* 0x0008c00001007387 */ /* 0x0007e40000100800 */
[----:B-1----:R-:W-:-:S02]  /*931f0*/  FMUL R5, R9, R21 ;  /* 0x0000001509057220 */ /* 0x002fc40000400000 */
[C---:B---3--:R-:W-:Y:S02]  /*93200*/  FMUL R0, R9.reuse, R2 ;  /* 0x0000000209007220 */ /* 0x048fe40000400000 */
[----:B------:R-:W3:Y:S01]  /*93210*/  LDL.LU R2, [R1+0x380] ;  /* 0x0003800001027983 */ /* 0x000ee20000300800 */
[----:B------:R0:W-:Y:S02]  /*93220*/  STL [R1+0x8bc], R5 ;  /* 0x0008bc0501007387 */ /* 0x0001e40000100800 */
[----:B------:R1:W-:Y:S02]  /*93230*/  STL [R1+0x8b8], R0 ;  /* 0x0008b80001007387 */ /* 0x0003e40000100800 */
[C---:B0-----:R-:W-:Y:S02]  /*93240*/  FMUL R5, R9.reuse, R3 ;  /* 0x0000000309057220 */ /* 0x041fe40000400000 */
[----:B------:R-:W3:Y:S03]  /*93250*/  LDL.LU R3, [R1+0x384] ;  /* 0x0003840001037983 */ /* 0x000ee60000300800 */
[----:B------:R-:W-:Y:S02]  /*93260*/  STL [R1+0x8b4], R5 ;  /* 0x0008b40501007387 */ /* 0x000fe40000100800 */
[----:B------:R-:W3:Y:S02]  /*93270*/  LDL.LU R21, [R1+0x388] ;  /* 0x0003880001157983 */ /* 0x000ee40000300800 */
[----:B-1----:R-:W-:-:S02]  /*93280*/  FMUL R0, R9, R28 ;  /* 0x0000001c09007220 */ /* 0x002fc40000400000 */
[----:B------:R-:W3:Y:S03]  /*93290*/  LDL.LU R28, [R1+0x38c] ;  /* 0x00038c00011c7983 */ /* 0x000ee60000300800 */
[----:B------:R0:W-:Y:S02]  /*932a0*/  STL [R1+0x1dc], R0 ;  /* 0x0001dc0001007387 */ /* 0x0001e40000100800 */
[C---:B0-----:R-:W-:Y:S02]  /*932b0*/  FMUL R0, R9.reuse, R4 ;  /* 0x0000000409007220 */ /* 0x041fe40000400000 */
[C---:B------:R-:W-:Y:S02]  /*932c0*/  FMUL R4, R9.reuse, R29 ;  /* 0x0000001d09047220 */ /* 0x040fe40000400000 */
[----:B------:R-:W3:Y:S01]  /*932d0*/  LDL.LU R29, [R1+0x394] ;  /* 0x00039400011d7983 */ /* 0x000ee20000300800 */
[----:B------:R0:W-:Y:S02]  /*932e0*/  STL [R1+0x1d8], R0 ;  /* 0x0001d80001007387 */ /* 0x0001e40000100800 */
[----:B------:R1:W-:Y:S02]  /*932f0*/  STL [R1+0x1d4], R4 ;  /* 0x0001d40401007387 */ /* 0x0003e40000100800 */
[----:B0-----:R-:W-:-:S02]  /*93300*/  FMUL R0, R9, R24 ;  /* 0x0000001809007220 */ /* 0x001fc40000400000 */
[----:B------:R-:W3:Y:S03]  /*93310*/  LDL.LU R24, [R1+0x39c] ;  /* 0x00039c0001187983 */ /* 0x000ee60000300800 */
[----:B------:R0:W-:Y:S02]  /*93320*/  STL [R1+0x1d0], R0 ;  /* 0x0001d00001007387 */ /* 0x0001e40000100800 */
[C---:B-1----:R-:W-:Y:S02]  /*93330*/  FMUL R4, R9.reuse, R27 ;  /* 0x0000001b09047220 */ /* 0x042fe40000400000 */
[----:B------:R-:W3:Y:S03]  /*93340*/  LDL.LU R27, [R1+0x3ac] ;  /* 0x0003ac00011b7983 */ /* 0x000ee60000300800 */
[----:B------:R-:W-:Y:S02]  /*93350*/  STL [R1+0x1cc], R4 ;  /* 0x0001cc0401007387 */ /* 0x000fe40000100800 */
[----:B------:R-:W3:Y:S02]  /*93360*/  LDL.LU R8, [R1+0x3b8] ;  /* 0x0003b80001087983 */ /* 0x000ee40000300800 */
[----:B------:R-:W3:Y:S02]  /*93370*/  LDL.LU R7, [R1+0x3c0] ;  /* 0x0003c00001077983 */ /* 0x000ee40000300800 */
[----:B0-----:R-:W-:-:S05]  /*93380*/  FMUL R0, R9, R22 ;  /* 0x0000001609007220 */ /* 0x001fca0000400000 */
[----:B------:R0:W-:Y:S01]  /*93390*/  STL [R1+0x1c8], R0 ;  /* 0x0001c80001007387 */ /* 0x0001e20000100800 */
[----:B------:R-:W3:Y:S02]  /*933a0*/  LDL.LU R6, [R1+0x3cc] ;  /* 0x0003cc0001067983 */ /* 0x000ee40000300800 */
[----:B------:R-:W3:Y:S01]  /*933b0*/  LDL.LU R5, [R1+0x3d4] ;  /* 0x0003d40001057983 */ /* 0x000ee20000300800 */
[----:B0-----:R-:W3:Y:S01]  /*933c0*/  LDL.LU R0, [R1+0x3dc] ;  /* 0x0003dc0001007983 */ /* 0x001ee20000300800 */
[----:B------:R-:W3:Y:S02]  /*933d0*/  LDL.LU R4, [R1+0x3e4] ;  /* 0x0003e40001047983 */ /* 0x000ee40000300800 */
[C---:B------:R-:W-:Y:S02]  /*933e0*/  FMUL R22, R9.reuse, R15 ;  /* 0x0000000f09167220 */ /* 0x040fe40000400000 */
[----:B------:R-:W3:Y:S03]  /*933f0*/  LDL.LU R15, [R1+0x390] ;  /* 0x00039000010f7983 */ /* 0x000ee60000300800 */
[----:B------:R4:W-:Y:S02]  /*93400*/  STL [R1+0x1c4], R22 ;  /* 0x0001c41601007387 */ /* 0x0009e40000100800 */
[----:B----4-:R-:W-:-:S02]  /*93410*/  FMUL R22, R9, R25 ;  /* 0x0000001909167220 */ /* 0x010fc40000400000 */
[----:B------:R-:W4:Y:S01]  /*93420*/  LDL.LU R9, [R1+0x3a4] ;  /* 0x0003a40001097983 */ /* 0x000f220000300800 */
[----:B------:R-:W2:Y:S01]  /*93430*/  MUFU.RCP R10, R10 ;  /* 0x0000000a000a7308 */ /* 0x000ea20000001000 */
[----:B------:R-:W4:Y:S02]  /*93440*/  LDL.LU R25, [R1+0x398] ;  /* 0x0003980001197983 */ /* 0x000f240000300800 */
[----:B------:R2:W-:Y:S02]  /*93450*/  STL [R1+0x1c0], R22 ;  /* 0x0001c01601007387 */ /* 0x0005e40000100800 */
[C---:B--2---:R-:W-:Y:S02]  /*93460*/  FMUL R22, R10.reuse, R23 ;  /* 0x000000170a167220 */ /* 0x044fe40000400000 */
[----:B------:R-:W2:Y:S03]  /*93470*/  LDL.LU R23, [R1+0x3a0] ;  /* 0x0003a00001177983 */ /* 0x000ea60000300800 */
[----:B------:R0:W-:Y:S02]  /*93480*/  STL [R1+0x8b0], R22 ;  /* 0x0008b01601007387 */ /* 0x0001e40000100800 */
[----:B0-----:R-:W2:Y:S01]  /*93490*/  LDL.LU R22, [R1+0x3a8] ;  /* 0x0003a80001167983 */ /* 0x001ea20000300800 */
[----:B------:R-:W-:-:S05]  /*934a0*/  FMUL R26, R10, R26 ;  /* 0x0000001a0a1a7220 */ /* 0x000fca0000400000 */
[----:B------:R0:W-:Y:S04]  /*934b0*/  STL [R1+0x8ac], R26 ;  /* 0x0008ac1a01007387 */ /* 0x0001e80000100800 */
[----:B0-----:R-:W2:Y:S01]  /*934c0*/  LDL.LU R26, [R1+0x3b0] ;  /* 0x0003b000011a7983 */ /* 0x001ea20000300800 */
[----:B---3--:R-:W-:-:S05]  /*934d0*/  FMUL R2, R10, R2 ;  /* 0x000000020a027220 */ /* 0x008fca0000400000 */
[----:B------:R0:W-:Y:S04]  /*934e0*/  STL [R1+0x8a8], R2 ;  /* 0x0008a80201007387 */ /* 0x0001e80000100800 */
[----:B0-----:R-:W3:Y:S01]  /*934f0*/  LDL.LU R2, [R1+0x3b4] ;  /* 0x0003b40001027983 */ /* 0x001ee20000300800 */
[C---:B------:R-:W-:Y:S02]  /*93500*/  FMUL R3, R10.reuse, R3 ;  /* 0x000000030a037220 */ /* 0x040fe40000400000 */
[----:B------:R-:W-:-:S03]  /*93510*/  FMUL R21, R10, R21 ;  /* 0x000000150a157220 */ /* 0x000fc60000400000 */
[----:B------:R0:W-:Y:S01]  /*93520*/  STL [R1+0x8a4], R3 ;  /* 0x0008a40301007387 */ /* 0x0001e20000100800 */
[----:B------:R-:W-:-:S03]  /*93530*/  FMUL R28, R10, R28 ;  /* 0x0000001c0a1c7220 */ /* 0x000fc60000400000 */
[----:B0-----:R-:W3:Y:S01]  /*93540*/  LDL.LU R3, [R1+0x3bc] ;  /* 0x0003bc0001037983 */ /* 0x001ee20000300800 */
[----:B------:R0:W-:Y:S01]  /*93550*/  STL [R1+0x8a0], R21 ;  /* 0x0008a01501007387 */ /* 0x0001e20000100800 */
[----:B------:R-:W1:Y:S02]  /*93560*/  MUFU.RCP R11, R11 ;  /* 0x0000000b000b7308 */ /* 0x000e640000001000 */
[----:B0-----:R-:W3:Y:S01]  /*93570*/  LDL.LU R21, [R1+0x3c4] ;  /* 0x0003c40001157983 */ /* 0x001ee20000300800 */
[----:B------:R0:W-:Y:S02]  /*93580*/  STL [R1+0x89c], R28 ;  /* 0x00089c1c01007387 */ /* 0x0001e40000100800 */
[C---:B------:R-:W-:Y:S01]  /*93590*/  FMUL R29, R10.reuse, R29 ;  /* 0x0000001d0a1d7220 */ /* 0x040fe20000400000 */
[----:B0-----:R-:W3:Y:S04]  /*935a0*/  LDL.LU R28, [R1+0x3c8] ;  /* 0x0003c800011c7983 */ /* 0x001ee80000300800 */
[----:B------:R0:W-:Y:S01]  /*935b0*/  STL [R1+0x898], R29 ;  /* 0x0008981d01007387 */ /* 0x0001e20000100800 */
[----:B------:R-:W-:-:S03]  /*935c0*/  FMUL R24, R10, R24 ;  /* 0x000000180a187220 */ /* 0x000fc60000400000 */
[----:B0-----:R-:W3:Y:S02]  /*935d0*/  LDL.LU R29, [R1+0x3d0] ;  /* 0x0003d000011d7983 */ /* 0x001ee40000300800 */
[----:B------:R0:W-:Y:S02]  /*935e0*/  STL [R1+0x894], R24 ;  /* 0x0008941801007387 */ /* 0x0001e40000100800 */
[----:B0-----:R-:W3:Y:S01]  /*935f0*/  LDL.LU R24, [R1+0x3d8] ;  /* 0x0003d80001187983 */ /* 0x001ee20000300800 */
[----:B----4-:R-:W-:-:S05]  /*93600*/  FMUL R9, R10, R9 ;  /* 0x000000090a097220 */ /* 0x010fca0000400000 */
[----:B------:R0:W-:Y:S02]  /*93610*/  STL [R1+0x1bc], R9 ;  /* 0x0001bc0901007387 */ /* 0x0001e40000100800 */
[C---:B0-----:R-:W-:Y:S02]  /*93620*/  FMUL R9, R10.reuse, R27 ;  /* 0x0000001b0a097220 */ /* 0x041fe40000400000 */
[----:B------:R-:W4:Y:S03]  /*93630*/  LDL.LU R27, [R1+0x3e0] ;  /* 0x0003e000011b7983 */ /* 0x000f260000300800 */
[----:B------:R0:W-:Y:S02]  /*93640*/  STL [R1+0x1b8], R9 ;  /* 0x0001b80901007387 */ /* 0x0001e40000100800 */
[C---:B0-----:R-:W-:Y:S02]  /*93650*/  FMUL R9, R10.reuse, R8 ;  /* 0x000000080a097220 */ /* 0x041fe40000400000 */
[----:B------:R-:W-:-:S02]  /*93660*/  FMUL R8, R10, R7 ;  /* 0x000000070a087220 */ /* 0x000fc40000400000 */
[C---:B------:R-:W-:Y:S02]  /*93670*/  FMUL R7, R10.reuse, R6 ;  /* 0x000000060a077220 */ /* 0x040fe40000400000 */
[C---:B------:R-:W-:Y:S02]  /*93680*/  FMUL R6, R10.reuse, R5 ;  /* 0x000000050a067220 */ /* 0x040fe40000400000 */
[C---:B------:R-:W-:Y:S01]  /*93690*/  FMUL R5, R10.reuse, R0 ;  /* 0x000000000a057220 */ /* 0x040fe20000400000 */
[----:B------:R-:W-:Y:S01]  /*936a0*/  STL [R1+0x1b4], R9 ;  /* 0x0001b40901007387 */ /* 0x000fe20000100800 */
[----:B------:R-:W-:Y:S02]  /*936b0*/  FMUL R0, R10, R4 ;  /* 0x000000040a007220 */ /* 0x000fe40000400000 */
[----:B------:R-:W-:Y:S02]  /*936c0*/  STL [R1+0x1b0], R8 ;  /* 0x0001b00801007387 */ /* 0x000fe40000100800 */
[----:B------:R-:W-:Y:S01]  /*936d0*/  STL [R1+0x1a4], R7 ;  /* 0x0001a40701007387 */ /* 0x000fe20000100800 */
[----:B------:R-:W-:Y:S01]  /*936e0*/  STL [R1+0x1a0], R6 ;  /* 0x0001a00601007387 */ /* 0x000fe20000100800 */
[----:B------:R-:W-:Y:S02]  /*936f0*/  STL [R1+0x194], R5 ;  /* 0x0001940501007387 */ /* 0x000fe40000100800 */
[----:B-1----:R-:W-:-:S02]  /*93700*/  FMUL R4, R11, R15 ;  /* 0x0000000f0b047220 */ /* 0x002fc40000400000 */
[----:B------:R0:W-:Y:S01]  /*93710*/  STL [R1+0x188], R0 ;  /* 0x0001880001007387 */ /* 0x0001e20000100800 */
[----:B------:R-:W4:Y:S02]  /*93720*/  LDL.LU R15, [R1+0x3e8] ;  /* 0x0003e800010f7983 */ /* 0x000f240000300800 */
[----:B------:R-:W-:Y:S02]  /*93730*/  STL [R1+0x890], R4 ;  /* 0x0008900401007387 */ /* 0x000fe40000100800 */
[----:B------:R-:W4:Y:S02]  /*93740*/  LDL.LU R10, [R1+0x3ec] ;  /* 0x0003ec00010a7983 */ /* 0x000f240000300800 */
[C---:B0-----:R-:W-:Y:S02]  /*93750*/  FMUL R0, R11.reuse, R25 ;  /* 0x000000190b007220 */ /* 0x041fe40000400000 */
[----:B------:R-:W4:Y:S03]  /*93760*/  LDL.LU R25, [R1+0x3f0] ;  /* 0x0003f00001197983 */ /* 0x000f260000300800 */
[----:B------:R2:W-:Y:S02]  /*93770*/  STL [R1+0x88c], R0 ;  /* 0x00088c0001007387 */ /* 0x0005e40000100800 */
[----:B--2---:R-:W-:-:S02]  /*93780*/  FMUL R0, R11, R23 ;  /* 0x000000170b007220 */ /* 0x004fc40000400000 */
[----:B------:R-:W2:Y:S03]  /*93790*/  LDL.LU R23, [R1+0x3f4] ;  /* 0x0003f40001177983 */ /* 0x000ea60000300800 */
[----:B------:R0:W-:Y:S02]  /*937a0*/  STL [R1+0x888], R0 ;  /* 0x0008880001007387 */ /* 0x0001e40000100800 */
[C---:B------:R-:W-:Y:S02]  /*937b0*/  FMUL R4, R11.reuse, R22 ;  /* 0x000000160b047220 */ /* 0x040fe40000400000 */
[C---:B0-----:R-:W-:Y:S02]  /*937c0*/  FMUL R0, R11.reuse, R26 ;  /* 0x0000001a0b007220 */ /* 0x041fe40000400000 */
[----:B------:R-:W2:Y:S01]  /*937d0*/  LDL.LU R26, [R1+0x3f8] ;  /* 0x0003f800011a7983 */ /* 0x000ea20000300800 */
[----:B------:R3:W-:Y:S02]  /*937e0*/  STL [R1+0x884], R4 ;  /* 0x0008840401007387 */ /* 0x0007e40000100800 */
[----:B------:R0:W-:Y:S02]  /*937f0*/  STL [R1+0x87c], R0 ;  /* 0x00087c0001007387 */ /* 0x0001e40000100800 */
[----:B---3--:R-:W-:-:S02]  /*93800*/  FMUL R4, R11, R2 ;  /* 0x000000020b047220 */ /* 0x008fc40000400000 */
[----:B------:R-:W3:Y:S03]  /*93810*/  LDL.LU R2, [R1+0x3fc] ;  /* 0x0003fc0001027983 */ /* 0x000ee60000300800 */
[----:B------:R1:W-:Y:S02]  /*93820*/  STL [R1+0x878], R4 ;  /* 0x0008780401007387 */ /* 0x0003e40000100800 */
[----:B------:R-:W3:Y:S02]  /*93830*/  LDL.LU R22, [R1+0x400] ;  /* 0x0004000001167983 */ /* 0x000ee40000300800 */
[C---:B0-----:R-:W-:Y:S02]  /*93840*/  FMUL R0, R11.reuse, R3 ;  /* 0x000000030b007220 */ /* 0x041fe40000400000 */
[----:B------:R-:W3:Y:S03]  /*93850*/  LDL.LU R3, [R1+0x404] ;  /* 0x0004040001037983 */ /* 0x000ee60000300800 */
[----:B------:R0:W-:Y:S02]  /*93860*/  STL [R1+0x874], R0 ;  /* 0x0008740001007387 */ /* 0x0001e40000100800 */
[----:B-1----:R-:W-:-:S02]  /*93870*/  FMUL R4, R11, R21 ;  /* 0x000000150b047220 */ /* 0x002fc40000400000 */
[C---:B0-----:R-:W-:Y:S02]  /*93880*/  FMUL R0, R11.reuse, R28 ;  /* 0x0000001c0b007220 */ /* 0x041fe40000400000 */
        /* <DEDUP_REMOVED lines=10> */
[----:B------:R-:W3:Y:S02]  /*93930*/  LDL.LU R8, [R1+0x464] ;  /* 0x0004640001087983 */ /* 0x000ee40000300800 */
[----:B------:R-:W3:Y:S02]  /*93940*/  LDL.LU R7, [R1+0x46c] ;  /* 0x00046c0001077983 */ /* 0x000ee40000300800 */
[----:B----4-:R-:W-:-:S05]  /*93950*/  FMUL R0, R11, R27 ;  /* 0x0000001b0b007220 */ /* 0x010fca0000400000 */
[----:B------:R0:W-:Y:S01]  /*93960*/  STL [R1+0x198], R0 ;  /* 0x0001980001007387 */ /* 0x0001e20000100800 */
[----:B------:R-:W4:Y:S02]  /*93970*/  LDL.LU R6, [R1+0x550] ;  /* 0x0005500001067983 */ /* 0x000f240000300800 */
[----:B------:R-:W4:Y:S01]  /*93980*/  LDL.LU R5, [R1+0x554] ;  /* 0x0005540001057983 */ /* 0x000f220000300800 */
[----:B0-----:R-:W4:Y:S01]  /*93990*/  LDL.LU R0, [R1+0x560] ;  /* 0x0005600001007983 */ /* 0x001f220000300800 */
[----:B------:R-:W4:Y:S02]  /*939a0*/  LDL.LU R4, [R1+0x564] ;  /* 0x0005640001047983 */ /* 0x000f240000300800 */
[----:B------:R-:W4:Y:S02]  /*939b0*/  LDL.LU R21, [R1+0x56c] ;  /* 0x00056c0001157983 */ /* 0x000f240000300800 */
[----:B------:R-:W4:Y:S02]  /*939c0*/  LDL.LU R27, [R1+0x574] ;  /* 0x00057400011b7983 */ /* 0x000f240000300800 */
[----:B------:R-:W-:-:S05]  /*939d0*/  FMUL R15, R11, R15 ;  /* 0x0000000f0b0f7220 */ /* 0x000fca0000400000 */
[----:B------:R0:W-:Y:S04]  /*939e0*/  STL [R1+0x190], R15 ;  /* 0x0001900f01007387 */ /* 0x0001e80000100800 */
[----:B0-----:R-:W4:Y:S01]  /*939f0*/  LDL.LU R15, [R1+0x450] ;  /* 0x00045000010f7983 */ /* 0x001f220000300800 */
[----:B------:R-:W-:-:S05]  /*93a00*/  FMUL R10, R11, R10 ;  /* 0x0000000a0b0a7220 */ /* 0x000fca0000400000 */
[----:B------:R0:W-:Y:S02]  /*93a10*/  STL [R1+0x18c], R10 ;  /* 0x00018c0a01007387 */ /* 0x0001e40000100800 */
[C---:B0-----:R-:W-:Y:S02]  /*93a20*/  FMUL R10, R11.reuse, R25 ;  /* 0x000000190b0a7220 */ /* 0x041fe40000400000 */
[----:B------:R-:W4:Y:S03]  /*93a30*/  LDL.LU R25, [R1+0x458] ;  /* 0x0004580001197983 */ /* 0x000f260000300800 */
[----:B------:R2:W-:Y:S02]  /*93a40*/  STL [R1+0x184], R10 ;  /* 0x0001840a01007387 */ /* 0x0005e40000100800 */
[----:B--2---:R-:W-:Y:S02]  /*93a50*/  FMUL R10, R11, R23 ;  /* 0x000000170b0a7220 */ /* 0x004fe40000400000 */
[----:B------:R-:W2:Y:S01]  /*93a60*/  LDL.LU R23, [R1+0x460] ;  /* 0x0004600001177983 */ /* 0x000ea20000300800 */
[----:B------:R-:W0:Y:S02]  /*93a70*/  MUFU.RCP R12, R12 ;  /* 0x0000000c000c7308 */ /* 0x000e240000001000 */
[----:B------:R3:W-:Y:S06]  /*93a80*/  STL [R1+0x180], R10 ;  /* 0x0001800a01007387 */ /* 0x0007ec0000100800 */
[----:B------:R-:W1:Y:S01]  /*93a90*/  MUFU.RCP R13, R13 ;  /* 0x0000000d000d7308 */ /* 0x000e620000001000 */
[----:B0-----:R-:W-:-:S02]  /*93aa0*/  FMUL R11, R12, R26 ;  /* 0x0000001a0c0b7220 */ /* 0x001fc40000400000 */
[----:B------:R-:W2:Y:S03]  /*93ab0*/  LDL.LU R26, [R1+0x468] ;  /* 0x00046800011a7983 */ /* 0x000ea60000300800 */
[----:B------:R0:W-:Y:S02]  /*93ac0*/  STL [R1+0x3f0], R11 ;  /* 0x0003f00b01007387 */ /* 0x0001e40000100800 */
[C---:B---3--:R-:W-:Y:S02]  /*93ad0*/  FMUL R10, R12.reuse, R2 ;  /* 0x000000020c0a7220 */ /* 0x048fe40000400000 */
[----:B------:R-:W3:Y:S01]  /*93ae0*/  LDL.LU R2, [R1+0x520] ;  /* 0x0005200001027983 */ /* 0x000ee20000300800 */
[C---:B0-----:R-:W-:Y:S02]  /*93af0*/  FMUL R11, R12.reuse, R22 ;  /* 0x000000160c0b7220 */ /* 0x041fe40000400000 */
[----:B------:R0:W-:Y:S02]  /*93b00*/  STL [R1+0x3ec], R10 ;  /* 0x0003ec0a01007387 */ /* 0x0001e40000100800 */
[----:B------:R-:W3:Y:S01]  /*93b10*/  LDL.LU R22, [R1+0x530] ;  /* 0x0005300001167983 */ /* 0x000ee20000300800 */
[----:B------:R-:W-:Y:S01]  /*93b20*/  STL [R1+0x3e8], R11 ;  /* 0x0003e80b01007387 */ /* 0x000fe20000100800 */
[----:B0-----:R-:W-:-:S03]  /*93b30*/  FMUL R10, R12, R3 ;  /* 0x000000030c0a7220 */ /* 0x001fc60000400000 */
[----:B------:R-:W3:Y:S02]  /*93b40*/  LDL.LU R3, [R1+0x534] ;  /* 0x0005340001037983 */ /* 0x000ee40000300800 */
[----:B------:R0:W-:Y:S02]  /*93b50*/  STL [R1+0x3e4], R10 ;  /* 0x0003e40a01007387 */ /* 0x0001e40000100800 */
[C---:B0-----:R-:W-:Y:S02]  /*93b60*/  FMUL R10, R12.reuse, R28 ;  /* 0x0000001c0c0a7220 */ /* 0x041fe40000400000 */
[----:B------:R-:W3:Y:S03]  /*93b70*/  LDL.LU R28, [R1+0x540] ;  /* 0x00054000011c7983 */ /* 0x000ee60000300800 */
[----:B------:R0:W-:Y:S02]  /*93b80*/  STL [R1+0x3e0], R10 ;  /* 0x0003e00a01007387 */ /* 0x0001e40000100800 */
[----:B------:R-:W-:-:S02]  /*93b90*/  FMUL R11, R12, R29 ;  /* 0x0000001d0c0b7220 */ /* 0x000fc40000400000 */
[C---:B0-----:R-:W-:Y:S01]  /*93ba0*/  FMUL R10, R12.reuse, R9 ;  /* 0x000000090c0a7220 */ /* 0x041fe20000400000 */
[----:B------:R-:W3:Y:S02]  /*93bb0*/  LDL.LU R29, [R1+0x544] ;  /* 0x00054400011d7983 */ /* 0x000ee40000300800 */
[----:B------:R-:W-:Y:S02]  /*93bc0*/  STL [R1+0x3dc], R11 ;  /* 0x0003dc0b01007387 */ /* 0x000fe40000100800 */
[C---:B------:R-:W-:Y:S02]  /*93bd0*/  FMUL R9, R12.reuse, R24 ;  /* 0x000000180c097220 */ /* 0x040fe40000400000 */
[----:B------:R-:W3:Y:S01]  /*93be0*/  LDL.LU R24, [R1+0x558] ;  /* 0x0005580001187983 */ /* 0x000ee20000300800 */
[----:B------:R0:W-:Y:S02]  /*93bf0*/  STL [R1+0x3d8], R10 ;  /* 0x0003d80a01007387 */ /* 0x0001e40000100800 */
[----:B------:R1:W-:Y:S02]  /*93c00*/  STL [R1+0x3d4], R9 ;  /* 0x0003d40901007387 */ /* 0x0003e40000100800 */
[----:B0-----:R-:W-:-:S02]  /*93c10*/  FMUL R10, R12, R8 ;  /* 0x000000080c0a7220 */ /* 0x001fc40000400000 */
[----:B-1----:R-:W-:-:S03]  /*93c20*/  FMUL R9, R12, R7 ;  /* 0x000000070c097220 */ /* 0x002fc60000400000 */
[----:B------:R-:W-:Y:S02]  /*93c30*/  STL [R1+0x17c], R10 ;  /* 0x00017c0a01007387 */ /* 0x000fe40000100800 */
[----:B------:R-:W-:Y:S02]  /*93c40*/  STL [R1+0x178], R9 ;  /* 0x0001780901007387 */ /* 0x000fe40000100800 */
[C---:B----4-:R-:W-:Y:S02]  /*93c50*/  FMUL R8, R12.reuse, R6 ;  /* 0x000000060c087220 */ /* 0x050fe40000400000 */
[----:B------:R-:W-:-:S03]  /*93c60*/  FMUL R7, R12, R5 ;  /* 0x000000050c077220 */ /* 0x000fc60000400000 */
[----:B------:R-:W-:Y:S01]  /*93c70*/  STL [R1+0x174], R8 ;  /* 0x0001740801007387 */ /* 0x000fe20000100800 */
[C---:B------:R-:W-:Y:S02]  /*93c80*/  FMUL R6, R12.reuse, R0 ;  /* 0x000000000c067220 */ /* 0x040fe40000400000 */
[C---:B------:R-:W-:Y:S02]  /*93c90*/  FMUL R5, R12.reuse, R4 ;  /* 0x000000040c057220 */ /* 0x040fe40000400000 */
[C---:B------:R-:W-:Y:S02]  /*93ca0*/  FMUL R0, R12.reuse, R21 ;  /* 0x000000150c007220 */ /* 0x040fe40000400000 */
[----:B------:R-:W-:Y:S01]  /*93cb0*/  FMUL R4, R12, R27 ;  /* 0x0000001b0c047220 */ /* 0x000fe20000400000 */
[----:B------:R-:W-:Y:S01]  /*93cc0*/  STL [R1+0x170], R7 ;  /* 0x0001700701007387 */ /* 0x000fe20000100800 */
[----:B------:R-:W-:Y:S02]  /*93cd0*/  STL [R1+0x164], R6 ;  /* 0x0001640601007387 */ /* 0x000fe40000100800 */
[----:B------:R-:W-:Y:S02]  /*93ce0*/  STL [R1+0x160], R5 ;  /* 0x0001600501007387 */ /* 0x000fe40000100800 */
[----:B------:R0:W-:Y:S01]  /*93cf0*/  STL [R1+0x154], R0 ;  /* 0x0001540001007387 */ /* 0x0001e20000100800 */
[----:B------:R1:W-:Y:S01]  /*93d00*/  STL [R1+0x148], R4 ;  /* 0x0001480401007387 */ /* 0x0003e20000100800 */
[----:B0-----:R-:W-:-:S03]  /*93d10*/  FMUL R0, R13, R15 ;  /* 0x0000000f0d007220 */ /* 0x001fc60000400000 */
[----:B------:R-:W4:Y:S01]  /*93d20*/  LDL.LU R15, [R1+0x568] ;  /* 0x00056800010f7983 */ /* 0x000f220000300800 */
[----:B------:R-:W4:Y:S02]  /*93d30*/  LDL.LU R27, [R1+0x570] ;  /* 0x00057000011b7983 */ /* 0x000f240000300800 */
[----:B------:R2:W-:Y:S02]  /*93d40*/  STL [R1+0x3d0], R0 ;  /* 0x0003d00001007387 */ /* 0x0005e40000100800 */
[C---:B-1----:R-:W-:Y:S02]  /*93d50*/  FMUL R4, R13.reuse, R25 ;  /* 0x000000190d047220 */ /* 0x042fe40000400000 */
[----:B------:R-:W4:Y:S03]  /*93d60*/  LDL.LU R25, [R1+0x578] ;  /* 0x0005780001197983 */ /* 0x000f260000300800 */
[----:B------:R0:W-:Y:S02]  /*93d70*/  STL [R1+0x3cc], R4 ;  /* 0x0003cc0401007387 */ /* 0x0001e40000100800 */
[----:B------:R-:W4:Y:S02]  /*93d80*/  LDL.LU R12, [R1+0x57c] ;  /* 0x00057c00010c7983 */ /* 0x000f240000300800 */
[----:B--2---:R-:W-:-:S02]  /*93d90*/  FMUL R0, R13, R23 ;  /* 0x000000170d007220 */ /* 0x004fc40000400000 */
[----:B------:R-:W2:Y:S03]  /*93da0*/  LDL.LU R23, [R1+0x580] ;  /* 0x0005800001177983 */ /* 0x000ea60000300800 */
[----:B------:R3:W-:Y:S02]  /*93db0*/  STL [R1+0x3c8], R0 ;  /* 0x0003c80001007387 */ /* 0x0007e40000100800 */
[----:B------:R-:W2:Y:S02]  /*93dc0*/  LDL.LU R11, [R1+0x584] ;  /* 0x00058400010b7983 */ /* 0x000ea40000300800 */
[----:B0-----:R-:W-:-:S05]  /*93dd0*/  FMUL R4, R13, R26 ;  /* 0x0000001a0d047220 */ /* 0x001fca0000400000 */
[----:B------:R0:W-:Y:S01]  /*93de0*/  STL [R1+0x3c4], R4 ;  /* 0x0003c40401007387 */ /* 0x0001e20000100800 */
[----:B------:R-:W2:Y:S02]  /*93df0*/  LDL.LU R26, [R1+0x588] ;  /* 0x00058800011a7983 */ /* 0x000ea40000300800 */
[C---:B---3--:R-:W-:Y:S02]  /*93e00*/  FMUL R0, R13.reuse, R2 ;  /* 0x000000020d007220 */ /* 0x048fe40000400000 */
[----:B------:R-:W3:Y:S01]  /*93e10*/  LDL.LU R2, [R1+0x58c] ;  /* 0x00058c0001027983 */ /* 0x000ee20000300800 */
[C---:B0-----:R-:W-:Y:S02]  /*93e20*/  FMUL R4, R13.reuse, R22 ;  /* 0x000000160d047220 */ /* 0x041fe40000400000 */
[----:B------:R0:W-:Y:S02]  /*93e30*/  STL [R1+0x3c0], R0 ;  /* 0x0003c00001007387 */ /* 0x0001e40000100800 */
[----:B0-----:R-:W-:-:S02]  /*93e40*/  FMUL R0, R13, R3 ;  /* 0x000000030d007220 */ /* 0x001fc40000400000 */
        /* <DEDUP_REMOVED lines=12> */
[----:B0-----:R-:W-:-:S05]  /*93f10*/  FMUL R0, R13, R24 ;  /* 0x000000180d007220 */ /* 0x001fca0000400000 */
[----:B------:R0:W-:Y:S01]  /*93f20*/  STL [R1+0x168], R0 ;  /* 0x0001680001007387 */ /* 0x0001e20000100800 */
[----:B------:R-:W3:Y:S02]  /*93f30*/  LDL.LU R7, [R1+0x5c0] ;  /* 0x0005c00001077983 */ /* 0x000ee40000300800 */
[----:B------:R-:W3:Y:S02]  /*93f40*/  LDL.LU R6, [R1+0x5c8] ;  /* 0x0005c80001067983 */ /* 0x000ee40000300800 */
[----:B------:R-:W3:Y:S01]  /*93f50*/  LDL.LU R5, [R1+0x5d4] ;  /* 0x0005d40001057983 */ /* 0x000ee20000300800 */
[----:B0-----:R-:W3:Y:S01]  /*93f60*/  LDL.LU R0, [R1+0x5dc] ;  /* 0x0005dc0001007983 */ /* 0x001ee20000300800 */
[----:B------:R-:W3:Y:S02]  /*93f70*/  LDL.LU R4, [R1+0x5e8] ;  /* 0x0005e80001047983 */ /* 0x000ee40000300800 */
[----:B------:R-:W3:Y:S02]  /*93f80*/  LDL.LU R21, [R1+0x5f0] ;  /* 0x0005f00001157983 */ /* 0x000ee40000300800 */
[----:B------:R-:W3:Y:S01]  /*93f90*/  LDL.LU R22, [R1+0x5f8] ;  /* 0x0005f80001167983 */ /* 0x000ee20000300800 */
[----:B------:R-:W3:Y:S01]  /*93fa0*/  LDL.LU R24, [R1+0x600] ;  /* 0x0006000001187983 */ /* 0x000ee20000300800 */
[----:B----4-:R-:W-:-:S05]  /*93fb0*/  FMUL R15, R13, R15 ;  /* 0x0000000f0d0f7220 */ /* 0x010fca0000400000 */
[----:B------:R0:W-:Y:S04]  /*93fc0*/  STL [R1+0x15c], R15 ;  /* 0x00015c0f01007387 */ /* 0x0001e80000100800 */
[----:B0-----:R-:W4:Y:S01]  /*93fd0*/  LDL.LU R15, [R1+0x1870] ;  /* 0x00187000010f7983 */ /* 0x001f220000300800 */
[----:B------:R-:W-:-:S05]  /*93fe0*/  FMUL R27, R13, R27 ;  /* 0x0000001b0d1b7220 */ /* 0x000fca0000400000 */
[----:B------:R0:W-:Y:S04]  /*93ff0*/  STL [R1+0x158], R27 ;  /* 0x0001581b01007387 */ /* 0x0001e80000100800 */
[----:B0-----:R-:W4:Y:S01]  /*94000*/  LDL.LU R27, [R1+0x5a0] ;  /* 0x0005a000011b7983 */ /* 0x001f220000300800 */
[C---:B------:R-:W-:Y:S02]  /*94010*/  FMUL R25, R13.reuse, R25 ;  /* 0x000000190d197220 */ /* 0x040fe40000400000 */
[----:B------:R-:W-:-:S03]  /*94020*/  FMUL R12, R13, R12 ;  /* 0x0000000c0d0c7220 */ /* 0x000fc60000400000 */
[----:B------:R0:W-:Y:S04]  /*94030*/  STL [R1+0x150], R25 ;  /* 0x0001501901007387 */ /* 0x0001e80000100800 */
[----:B0-----:R-:W4:Y:S01]  /*94040*/  LDL.LU R25, [R1+0x5b4] ;  /* 0x0005b40001197983 */ /* 0x001f220000300800 */
[----:B------:R2:W-:Y:S02]  /*94050*/  STL [R1+0x14c], R12 ;  /* 0x00014c0c01007387 */ /* 0x0005e40000100800 */
[C---:B--2---:R-:W-:Y:S02]  /*94060*/  FMUL R12, R13.reuse, R23 ;  /* 0x000000170d0c7220 */ /* 0x044fe40000400000 */
[----:B------:R-:W2:Y:S01]  /*94070*/  LDL.LU R23, [R1+0x5bc] ;  /* 0x0005bc0001177983 */ /* 0x000ea20000300800 */
[----:B------:R-:W0:Y:S01]  /*94080*/  MUFU.RCP R14, R14 ;  /* 0x0000000e000e7308 */ /* 0x000e220000001000 */
[----:B------:R-:W-:-:S02]  /*94090*/  FMUL R11, R13, R11 ;  /* 0x0000000b0d0b7220 */ /* 0x000fc40000400000 */
[----:B------:R0:W-:Y:S03]  /*940a0*/  STL [R1+0x144], R12 ;  /* 0x0001440c01007387 */ /* 0x0001e60000100800 */
[----:B------:R3:W-:Y:S01]  /*940b0*/  STL [R1+0x140], R11 ;  /* 0x0001400b01007387 */ /* 0x0007e20000100800 */
[----:B0-----:R-:W-:-:S03]  /*940c0*/  FMUL R12, R14, R26 ;  /* 0x0000001a0e0c7220 */ /* 0x001fc60000400000 */
[----:B------:R-:W2:Y:S02]  /*940d0*/  LDL.LU R26, [R1+0x5c4] ;  /* 0x0005c400011a7983 */ /* 0x000ea40000300800 */
[----:B------:R0:W-:Y:S02]  /*940e0*/  STL [R1+0x3b0], R12 ;  /* 0x0003b00c01007387 */ /* 0x0001e40000100800 */
[C---:B---3--:R-:W-:Y:S02]  /*940f0*/  FMUL R11, R14.reuse, R2 ;  /* 0x000000020e0b7220 */ /* 0x048fe40000400000 */
[----:B------:R-:W3:Y:S03]  /*94100*/  LDL.LU R2, [R1+0x5cc] ;  /* 0x0005cc0001027983 */ /* 0x000ee60000300800 */
[----:B------:R1:W-:Y:S02]  /*94110*/  STL [R1+0x3ac], R11 ;  /* 0x0003ac0b01007387 */ /* 0x0003e40000100800 */
[----:B0-----:R-:W-:-:S02]  /*94120*/  FMUL R12, R14, R3 ;  /* 0x000000030e0c7220 */ /* 0x001fc40000400000 */
[----:B------:R-:W3:Y:S03]  /*94130*/  LDL.LU R3, [R1+0x5d0] ;  /* 0x0005d00001037983 */ /* 0x000ee60000300800 */
[----:B------:R-:W-:Y:S02]  /*94140*/  STL [R1+0x3a8], R12 ;  /* 0x0003a80c01007387 */ /* 0x000fe40000100800 */
[C---:B-1----:R-:W-:Y:S02]  /*94150*/  FMUL R11, R14.reuse, R28 ;  /* 0x0000001c0e0b7220 */ /* 0x042fe40000400000 */
        /* <DEDUP_REMOVED lines=9> */
[C---:B------:R-:W-:Y:S02]  /*941f0*/  FMUL R8, R14.reuse, R7 ;  /* 0x000000070e087220 */ /* 0x040fe40000400000 */
[----:B------:R-:W-:-:S02]  /*94200*/  FMUL R7, R14, R6 ;  /* 0x000000060e077220 */ /* 0x000fc40000400000 */
[C---:B------:R-:W-:Y:S01]  /*94210*/  FMUL R5, R14.reuse, R5 ;  /* 0x000000050e057220 */ /* 0x040fe20000400000 */
[----:B------:R-:W-:Y:S01]  /*94220*/  STL [R1+0x398], R10 ;  /* 0x0003980a01007387 */ /* 0x000fe20000100800 */
[----:B------:R-:W-:Y:S02]  /*94230*/  STL [R1+0x394], R9 ;  /* 0x0003940901007387 */ /* 0x000fe40000100800 */
[----:B------:R-:W-:Y:S02]  /*94240*/  STL [R1+0x138], R8 ;  /* 0x0001380801007387 */ /* 0x000fe40000100800 */
[----:B------:R-:W-:Y:S01]  /*94250*/  STL [R1+0x134], R7 ;  /* 0x0001340701007387 */ /* 0x000fe20000100800 */
[----:B------:R0:W-:Y:S01]  /*94260*/  STL [R1+0x130], R5 ;  /* 0x0001300501007387 */ /* 0x0001e20000100800 */
[C---:B------:R-:W-:Y:S02]  /*94270*/  FMUL R6, R14.reuse, R0 ;  /* 0x000000000e067220 */ /* 0x040fe40000400000 */
[----:B------:R-:W-:-:S03]  /*94280*/  FMUL R0, R14, R4 ;  /* 0x000000040e007220 */ /* 0x000fc60000400000 */
[----:B------:R-:W-:Y:S01]  /*94290*/  STL [R1+0x12c], R6 ;  /* 0x00012c0601007387 */ /* 0x000fe20000100800 */
[----:B0-----:R-:W-:-:S03]  /*942a0*/  FMUL R5, R14, R21 ;  /* 0x000000150e057220 */ /* 0x001fc60000400000 */
[----:B------:R0:W-:Y:S04]  /*942b0*/  STL [R1+0x120], R0 ;  /* 0x0001200001007387 */ /* 0x0001e80000100800 */
[----:B------:R-:W-:Y:S01]  /*942c0*/  STL [R1+0x11c], R5 ;  /* 0x00011c0501007387 */ /* 0x000fe20000100800 */
[C---:B------:R-:W-:Y:S02]  /*942d0*/  FMUL R4, R14.reuse, R22 ;  /* 0x000000160e047220 */ /* 0x040fe40000400000 */
[----:B0-----:R-:W-:Y:S02]  /*942e0*/  FMUL R0, R14, R24 ;  /* 0x000000180e007220 */ /* 0x001fe40000400000 */
[----:B------:R-:W3:Y:S01]  /*942f0*/  LDL.LU R24, [R1+0x5e4] ;  /* 0x0005e40001187983 */ /* 0x000ee20000300800 */
[----:B------:R0:W-:Y:S02]  /*94300*/  STL [R1+0x110], R4 ;  /* 0x0001100401007387 */ /* 0x0001e40000100800 */
[----:B------:R1:W-:Y:S01]  /*94310*/  STL [R1+0x104], R0 ;  /* 0x0001040001007387 */ /* 0x0003e20000100800 */
[----:B----4-:R-:W0:Y:S02]  /*94320*/  MUFU.RCP R15, R15 ;  /* 0x0000000f000f7308 */ /* 0x010e240000001000 */
[----:B0-----:R-:W-:-:S02]  /*94330*/  FMUL R4, R15, R27 ;  /* 0x0000001b0f047220 */ /* 0x001fc40000400000 */
[----:B------:R-:W4:Y:S03]  /*94340*/  LDL.LU R27, [R1+0x5ec] ;  /* 0x0005ec00011b7983 */ /* 0x000f260000300800 */
[----:B------:R-:W-:Y:S02]  /*94350*/  STL [R1+0x390], R4 ;  /* 0x0003900401007387 */ /* 0x000fe40000100800 */
[----:B------:R-:W4:Y:S02]  /*94360*/  LDL.LU R14, [R1+0x5f4] ;  /* 0x0005f400010e7983 */ /* 0x000f240000300800 */
[C---:B-1----:R-:W-:Y:S02]  /*94370*/  FMUL R0, R15.reuse, R25 ;  /* 0x000000190f007220 */ /* 0x042fe40000400000 */
[----:B------:R-:W4:Y:S03]  /*94380*/  LDL.LU R25, [R1+0x5fc] ;  /* 0x0005fc0001197983 */ /* 0x000f260000300800 */
[----:B------:R2:W-:Y:S02]  /*94390*/  STL [R1+0x38c], R0 ;  /* 0x00038c0001007387 */ /* 0x0005e40000100800 */
[----:B------:R-:W4:Y:S02]  /*943a0*/  LDL.LU R13, [R1+0x604] ;  /* 0x00060400010d7983 */ /* 0x000f240000300800 */
[----:B------:R-:W4:Y:S02]  /*943b0*/  LDL.LU R12, [R1+0x608] ;  /* 0x00060800010c7983 */ /* 0x000f240000300800 */
[----:B--2---:R-:W-:-:S05]  /*943c0*/  FMUL R0, R15, R23 ;  /* 0x000000170f007220 */ /* 0x004fca0000400000 */
[----:B------:R3:W-:Y:S01]  /*943d0*/  STL [R1+0x388], R0 ;  /* 0x0003880001007387 */ /* 0x0007e20000100800 */
[----:B------:R-:W2:Y:S02]  /*943e0*/  LDL.LU R11, [R1+0x60c] ;  /* 0x00060c00010b7983 */ /* 0x000ea40000300800 */
[----:B------:R-:W2:Y:S02]  /*943f0*/  LDL.LU R23, [R1+0x610] ;  /* 0x0006100001177983 */ /* 0x000ea40000300800 */
[C---:B------:R-:W-:Y:S02]  /*94400*/  FMUL R4, R15.reuse, R26 ;  /* 0x0000001a0f047220 */ /* 0x040fe40000400000 */
[C---:B---3--:R-:W-:Y:S02]  /*94410*/  FMUL R0, R15.reuse, R2 ;  /* 0x000000020f007220 */ /* 0x048fe40000400000 */
[----:B------:R-:W3:Y:S01]  /*94420*/  LDL.LU R2, [R1+0x614] ;  /* 0x0006140001027983 */ /* 0x000ee20000300800 */
[----:B------:R0:W-:Y:S02]  /*94430*/  STL [R1+0x384], R4 ;  /* 0x0003840401007387 */ /* 0x0001e40000100800 */
[----:B------:R1:W-:Y:S02]  /*94440*/  STL [R1+0x380], R0 ;  /* 0x0003800001007387 */ /* 0x0003e40000100800 */
[----:B0-----:R-:W-:-:S02]  /*94450*/  FMUL R4, R15, R3 ;  /* 0x000000030f047220 */ /* 0x001fc40000400000 */
[----:B------:R-:W3:Y:S03]  /*94460*/  LDL.LU R3, [R1+0x618] ;  /* 0x0006180001037983 */ /* 0x000ee60000300800 */
[----:B------:R-:W-:Y:S02]  /*94470*/  STL [R1+0x37c], R4 ;  /* 0x00037c0401007387 */ /* 0x000fe40000100800 */
[----:B------:R-:W3:Y:S02]  /*94480*/  LDL.LU R10, [R1+0x61c] ;  /* 0x00061c00010a7983 */ /* 0x000ee40000300800 */
[C---:B-1----:R-:W-:Y:S02]  /*94490*/  FMUL R0, R15.reuse, R28 ;  /* 0x0000001c0f007220 */ /* 0x042fe40000400000 */
        /* <DEDUP_REMOVED lines=14> */
[----:B------:R-:W3:Y:S02]  /*94580*/  LDL.LU R26, [R1+0x678] ;  /* 0x00067800011a7983 */ /* 0x000ee40000300800 */
[----:B------:R-:W-:-:S05]  /*94590*/  FMUL R24, R15, R24 ;  /* 0x000000180f187220 */ /* 0x000fca0000400000 */
[----:B------:R0:W-:Y:S04]  /*945a0*/  STL [R1+0x128], R24 ;  /* 0x0001281801007387 */ /* 0x0001e80000100800 */
[----:B0-----:R-:W3:Y:S01]  /*945b0*/  LDL.LU R24, [R1+0x680] ;  /* 0x0006800001187983 */ /* 0x001ee20000300800 */
[----:B----4-:R-:W-:-:S05]  /*945c0*/  FMUL R27, R15, R27 ;  /* 0x0000001b0f1b7220 */ /* 0x010fca0000400000 */
[----:B------:R0:W-:Y:S04]  /*945d0*/  STL [R1+0x124], R27 ;  /* 0x0001241b01007387 */ /* 0x0001e80000100800 */
[----:B0-----:R-:W4:Y:S01]  /*945e0*/  LDL.LU R27, [R1+0x62c] ;  /* 0x00062c00011b7983 */ /* 0x001f220000300800 */
[----:B------:R-:W-:-:S05]  /*945f0*/  FMUL R14, R15, R14 ;  /* 0x0000000e0f0e7220 */ /* 0x000fca0000400000 */
[----:B------:R0:W-:Y:S02]  /*94600*/  STL [R1+0x118], R14 ;  /* 0x0001180e01007387 */ /* 0x0001e40000100800 */
[C---:B0-----:R-:W-:Y:S02]  /*94610*/  FMUL R14, R15.reuse, R25 ;  /* 0x000000190f0e7220 */ /* 0x041fe40000400000 */
[----:B------:R-:W4:Y:S03]  /*94620*/  LDL.LU R25, [R1+0x634] ;  /* 0x0006340001197983 */ /* 0x000f260000300800 */
[----:B------:R0:W-:Y:S02]  /*94630*/  STL [R1+0x114], R14 ;  /* 0x0001140e01007387 */ /* 0x0001e40000100800 */
[C---:B0-----:R-:W-:Y:S02]  /*94640*/  FMUL R14, R15.reuse, R13 ;  /* 0x0000000d0f0e7220 */ /* 0x041fe40000400000 */
[----:B------:R-:W-:-:S02]  /*94650*/  FMUL R13, R15, R12 ;  /* 0x0000000c0f0d7220 */ /* 0x000fc40000400000 */
[C---:B--2---:R-:W-:Y:S02]  /*94660*/  FMUL R12, R15.reuse, R11 ;  /* 0x0000000b0f0c7220 */ /* 0x044fe40000400000 */
[----:B------:R-:W-:Y:S01]  /*94670*/  FMUL R11, R15, R23 ;  /* 0x000000170f0b7220 */ /* 0x000fe20000400000 */
[----:B------:R-:W-:Y:S01]  /*94680*/  STL [R1+0x10c], R14 ;  /* 0x00010c0e01007387 */ /* 0x000fe20000100800 */
[----:B------:R-:W-:Y:S02]  /*94690*/  STL [R1+0x108], R13 ;  /* 0x0001080d01007387 */ /* 0x000fe40000100800 */
[----:B------:R-:W2:Y:S01]  /*946a0*/  LDL.LU R23, [R1+0x63c] ;  /* 0x00063c0001177983 */ /* 0x000ea20000300800 */
[----:B------:R-:W3:Y:S01]  /*946b0*/  MUFU.RCP R16, R16 ;  /* 0x0000001000107308 */ /* 0x000ee20000001000 */
[----:B------:R-:W-:Y:S01]  /*946c0*/  STL [R1+0x100], R12 ;  /* 0x0001000c01007387 */ /* 0x000fe20000100800 */
[----:B------:R3:W-:Y:S06]  /*946d0*/  STL [R1+0xfc], R11 ;  /* 0x0000fc0b01007387 */ /* 0x0007ec0000100800 */
[----:B------:R-:W4:Y:S01]  /*946e0*/  MUFU.RCP R17, R17 ;  /* 0x0000001100117308 */ /* 0x000f220000001000 */
[----:B---3--:R-:W-:-:S02]  /*946f0*/  FMUL R11, R16, R2 ;  /* 0x00000002100b7220 */ /* 0x008fc40000400000 */
[----:B------:R-:W3:Y:S03]  /*94700*/  LDL.LU R2, [R1+0x644] ;  /* 0x0006440001027983 */ /* 0x000ee60000300800 */
[----:B------:R0:W-:Y:S02]  /*94710*/  STL [R1+0x370], R11 ;  /* 0x0003700b01007387 */ /* 0x0001e40000100800 */
[C---:B------:R-:W-:Y:S02]  /*94720*/  FMUL R12, R16.reuse, R3 ;  /* 0x00000003100c7220 */ /* 0x040fe40000400000 */
[----:B------:R-:W3:Y:S01]  /*94730*/  LDL.LU R3, [R1+0x64c] ;  /* 0x00064c0001037983 */ /* 0x000ee20000300800 */
[----:B0-----:R-:W-:-:S03]  /*94740*/  FMUL R11, R16, R10 ;  /* 0x0000000a100b7220 */ /* 0x001fc60000400000 */
[----:B------:R-:W-:Y:S01]  /*94750*/  STL [R1+0x36c], R12 ;  /* 0x00036c0c01007387 */ /* 0x000fe20000100800 */
[----:B------:R-:W-:-:S03]  /*94760*/  FMUL R10, R16, R28 ;  /* 0x0000001c100a7220 */ /* 0x000fc60000400000 */
[----:B------:R-:W3:Y:S01]  /*94770*/  LDL.LU R28, [R1+0x650] ;  /* 0x00065000011c7983 */ /* 0x000ee20000300800 */
[C---:B------:R-:W-:Y:S02]  /*94780*/  FMUL R9, R16.reuse, R9 ;  /* 0x0000000910097220 */ /* 0x040fe40000400000 */
[C---:B------:R-:W-:Y:S02]  /*94790*/  FMUL R8, R16.reuse, R8 ;  /* 0x0000000810087220 */ /* 0x040fe40000400000 */
[----:B------:R-:W-:Y:S01]  /*947a0*/  STL [R1+0x368], R11 ;  /* 0x0003680b01007387 */ /* 0x000fe20000100800 */
[----:B------:R-:W-:Y:S01]  /*947b0*/  STL [R1+0x364], R10 ;  /* 0x0003640a01007387 */ /* 0x000fe20000100800 */
[----:B------:R-:W-:Y:S02]  /*947c0*/  STL [R1+0x360], R9 ;  /* 0x0003600901007387 */ /* 0x000fe40000100800 */
[----:B------:R-:W-:Y:S02]  /*947d0*/  STL [R1+0x35c], R8 ;  /* 0x00035c0801007387 */ /* 0x000fe40000100800 */
[----:B------:R-:W-:-:S02]  /*947e0*/  FMUL R7, R16, R7 ;  /* 0x0000000710077220 */ /* 0x000fc40000400000 */
[C---:B------:R-:W-:Y:S02]  /*947f0*/  FMUL R6, R16.reuse, R6 ;  /* 0x0000000610067220 */ /* 0x040fe40000400000 */
[C---:B------:R-:W-:Y:S01]  /*94800*/  FMUL R5, R16.reuse, R5 ;  /* 0x0000000510057220 */ /* 0x040fe20000400000 */
[----:B------:R-:W-:Y:S02]  /*94810*/  STL [R1+0x358], R7 ;  /* 0x0003580701007387 */ /* 0x000fe40000100800 */
[----:B------:R-:W-:Y:S02]  /*94820*/  STL [R1+0x354], R6 ;  /* 0x0003540601007387 */ /* 0x000fe40000100800 */
[C---:B------:R-:W-:Y:S02]  /*94830*/  FMUL R0, R16.reuse, R0 ;  /* 0x0000000010007220 */ /* 0x040fe40000400000 */
[C---:B------:R-:W-:Y:S01]  /*94840*/  FMUL R4, R16.reuse, R4 ;  /* 0x0000000410047220 */ /* 0x040fe20000400000 */
[----:B------:R0:W-:Y:S02]  /*94850*/  STL [R1+0xf8], R5 ;  /* 0x0000f80501007387 */ /* 0x0001e40000100800 */
[----:B------:R1:W-:Y:S02]  /*94860*/  STL [R1+0xf4], R0 ;  /* 0x0000f40001007387 */ /* 0x0003e40000100800 */
[----:B------:R1:W-:Y:S01]  /*94870*/  STL [R1+0xf0], R4 ;  /* 0x0000f00401007387 */ /* 0x0003e20000100800 */
[----:B0-----:R-:W-:-:S02]  /*94880*/  FMUL R5, R16, R21 ;  /* 0x0000001510057220 */ /* 0x001fc40000400000 */
[C---:B-1----:R-:W-:Y:S02]  /*94890*/  FMUL R0, R16.reuse, R22 ;  /* 0x0000001610007220 */ /* 0x042fe40000400000 */
[C---:B------:R-:W-:Y:S01]  /*948a0*/  FMUL R4, R16.reuse, R29 ;  /* 0x0000001d10047220 */ /* 0x040fe20000400000 */
[----:B------:R-:W-:Y:S01]  /*948b0*/  STL [R1+0xec], R5 ;  /* 0x0000ec0501007387 */ /* 0x000fe20000100800 */
[----:B------:R-:W3:Y:S02]  /*948c0*/  LDL.LU R29, [R1+0x658] ;  /* 0x00065800011d7983 */ /* 0x000ee40000300800 */
[----:B------:R0:W-:Y:S01]  /*948d0*/  STL [R1+0xe0], R0 ;  /* 0x0000e00001007387 */ /* 0x0001e20000100800 */
[----:B------:R1:W-:Y:S01]  /*948e0*/  STL [R1+0xdc], R4 ;  /* 0x0000dc0401007387 */ /* 0x0003e20000100800 */
[----:B0-----:R-:W-:-:S05]  /*948f0*/  FMUL R0, R16, R26 ;  /* 0x0000001a10007220 */ /* 0x001fca0000400000 */
[----:B------:R4:W-:Y:S01]  /*94900*/  STL [R1+0xd0], R0 ;  /* 0x0000d00001007387 */ /* 0x0009e20000100800 */
[----:B-1----:R-:W-:-:S05]  /*94910*/  FMUL R4, R16, R24 ;  /* 0x0000001810047220 */ /* 0x002fca0000400000 */
[----:B------:R-:W-:Y:S01]  /*94920*/  STL [R1+0xc4], R4 ;  /* 0x0000c40401007387 */ /* 0x000fe20000100800 */
[----:B------:R-:W3:Y:S02]  /*94930*/  LDL.LU R16, [R1+0x660] ;  /* 0x0006600001107983 */ /* 0x000ee40000300800 */
[C---:B----4-:R-:W-:Y:S02]  /*94940*/  FMUL R0, R17.reuse, R27 ;  /* 0x0000001b11007220 */ /* 0x050fe40000400000 */
[----:B------:R-:W4:Y:S03]  /*94950*/  LDL.LU R27, [R1+0x664] ;  /* 0x00066400011b7983 */ /* 0x000f260000300800 */
[----:B------:R0:W-:Y:S02]  /*94960*/  STL [R1+0x350], R0 ;  /* 0x0003500001007387 */ /* 0x0001e40000100800 */
[----:B------:R-:W4:Y:S02]  /*94970*/  LDL.LU R15, [R1+0x66c] ;  /* 0x00066c00010f7983 */ /* 0x000f240000300800 */
[----:B------:R-:W4:Y:S02]  /*94980*/  LDL.LU R14, [R1+0x674] ;  /* 0x00067400010e7983 */ /* 0x000f240000300800 */
[----:B0-----:R-:W-:-:S05]  /*94990*/  FMUL R0, R17, R25 ;  /* 0x0000001911007220 */ /* 0x001fca0000400000 */
[----:B------:R2:W-:Y:S01]  /*949a0*/  STL [R1+0x34c], R0 ;  /* 0x00034c0001007387 */ /* 0x0005e20000100800 */
[----:B------:R-:W4:Y:S02]  /*949b0*/  LDL.LU R13, [R1+0x67c] ;  /* 0x00067c00010d7983 */ /* 0x000f240000300800 */
[----:B------:R-:W4:Y:S02]  /*949c0*/  LDL.LU R25, [R1+0x684] ;  /* 0x0006840001197983 */ /* 0x000f240000300800 */
[----:B------:R-:W4:Y:S02]  /*949d0*/  LDL.LU R12, [R1+0x688] ;  /* 0x00068800010c7983 */ /* 0x000f240000300800 */
[C---:B--2---:R-:W-:Y:S02]  /*949e0*/  FMUL R0, R17.reuse, R23 ;  /* 0x0000001711007220 */ /* 0x044fe40000400000 */
[----:B------:R-:W2:Y:S03]  /*949f0*/  LDL.LU R23, [R1+0x68c] ;  /* 0x00068c0001177983 */ /* 0x000ea60000300800 */
[----:B------:R0:W-:Y:S02]  /*94a00*/  STL [R1+0x348], R0 ;  /* 0x0003480001007387 */ /* 0x0001e40000100800 */
[----:B------:R-:W2:Y:S02]  /*94a10*/  LDL.LU R11, [R1+0x6b0] ;  /* 0x0006b000010b7983 */ /* 0x000ea40000300800 */
[----:B---3--:R-:W-:-:S05]  /*94a20*/  FMUL R2, R17, R2 ;  /* 0x0000000211027220 */ /* 0x008fca0000400000 */
[----:B------:R-:W-:Y:S01]  /*94a30*/  STL [R1+0x344], R2 ;  /* 0x0003440201007387 */ /* 0x000fe20000100800 */
[----:B------:R-:W3:Y:S02]  /*94a40*/  LDL.LU R10, [R1+0x6b4] ;  /* 0x0006b400010a7983 */ /* 0x000ee40000300800 */
[C---:B0-----:R-:W-:Y:S02]  /*94a50*/  FMUL R0, R17.reuse, R3 ;  /* 0x0000000311007220 */ /* 0x041fe40000400000 */
        /* <DEDUP_REMOVED lines=15> */
[----:B------:R-:W3:Y:S02]  /*94b50*/  LDL.LU R24, [R1+0x720] ;  /* 0x0007200001187983 */ /* 0x000ee40000300800 */
[----:B------:R-:W-:-:S05]  /*94b60*/  FMUL R2, R17, R29 ;  /* 0x0000001d11027220 */ /* 0x000fca0000400000 */
[----:B------:R0:W-:Y:S04]  /*94b70*/  STL [R1+0x338], R2 ;  /* 0x0003380201007387 */ /* 0x0001e80000100800 */
[----:B0-----:R-:W3:Y:S01]  /*94b80*/  LDL.LU R2, [R1+0x724] ;  /* 0x0007240001027983 */ /* 0x001ee20000300800 */
[----:B------:R-:W3:Y:S02]  /*94b90*/  LDL.LU R29, [R1+0x72c] ;  /* 0x00072c00011d7983 */ /* 0x000ee40000300800 */
[----:B------:R-:W-:-:S05]  /*94ba0*/  FMUL R16, R17, R16 ;  /* 0x0000001011107220 */ /* 0x000fca0000400000 */
[----:B------:R4:W-:Y:S02]  /*94bb0*/  STL [R1+0x334], R16 ;  /* 0x0003341001007387 */ /* 0x0009e40000100800 */
[C---:B----4-:R-:W-:Y:S02]  /*94bc0*/  FMUL R16, R17.reuse, R27 ;  /* 0x0000001b11107220 */ /* 0x050fe40000400000 */
[----:B------:R-:W4:Y:S03]  /*94bd0*/  LDL.LU R27, [R1+0x6c8] ;  /* 0x0006c800011b7983 */ /* 0x000f260000300800 */
[----:B------:R0:W-:Y:S02]  /*94be0*/  STL [R1+0xe8], R16 ;  /* 0x0000e81001007387 */ /* 0x0001e40000100800 */
[C---:B0-----:R-:W-:Y:S02]  /*94bf0*/  FMUL R16, R17.reuse, R15 ;  /* 0x0000000f11107220 */ /* 0x041fe40000400000 */
[----:B------:R-:W-:-:S03]  /*94c00*/  FMUL R15, R17, R14 ;  /* 0x0000000e110f7220 */ /* 0x000fc60000400000 */
[----:B------:R-:W-:Y:S02]  /*94c10*/  STL [R1+0xe4], R16 ;  /* 0x0000e41001007387 */ /* 0x000fe40000100800 */
[----:B------:R-:W-:Y:S02]  /*94c20*/  STL [R1+0xd8], R15 ;  /* 0x0000d80f01007387 */ /* 0x000fe40000100800 */
[C---:B------:R-:W-:Y:S02]  /*94c30*/  FMUL R14, R17.reuse, R13 ;  /* 0x0000000d110e7220 */ /* 0x040fe40000400000 */
[C---:B------:R-:W-:Y:S02]  /*94c40*/  FMUL R13, R17.reuse, R25 ;  /* 0x00000019110d7220 */ /* 0x040fe40000400000 */
[----:B------:R-:W4:Y:S01]  /*94c50*/  LDL.LU R25, [R1+0x6cc] ;  /* 0x0006cc0001197983 */ /* 0x000f220000300800 */
[----:B------:R-:W-:Y:S02]  /*94c60*/  STL [R1+0xd4], R14 ;  /* 0x0000d40e01007387 */ /* 0x000fe40000100800 */
[----:B------:R2:W-:Y:S02]  /*94c70*/  STL [R1+0xcc], R13 ;  /* 0x0000cc0d01007387 */ /* 0x0005e40000100800 */
[----:B--2---:R-:W-:-:S02]  /*94c80*/  FMUL R13, R17, R23 ;  /* 0x00000017110d7220 */ /* 0x004fc40000400000 */
[----:B------:R-:W2:Y:S01]  /*94c90*/  LDL.LU R23, [R1+0x6d8] ;  /* 0x0006d80001177983 */ /* 0x000ea20000300800 */
[----:B------:R-:W3:Y:S01]  /*94ca0*/  MUFU.RCP R18, R18 ;  /* 0x0000001200127308 */ /* 0x000ee20000001000 */
[----:B------:R-:W-:-:S05]  /*94cb0*/  FMUL R12, R17, R12 ;  /* 0x0000000c110c7220 */ /* 0x000fca0000400000 */
[----:B------:R0:W-:Y:S01]  /*94cc0*/  STL [R1+0xc8], R12 ;  /* 0x0000c80c01007387 */ /* 0x0001e20000100800 */
[----:B------:R-:W-:Y:S02]  /*94cd0*/  STL [R1+0xc0], R13 ;  /* 0x0000c00d01007387 */ /* 0x000fe40000100800 */
[----:B0-----:R-:W-:-:S05]  /*94ce0*/  FMUL R12, R17, R11 ;  /* 0x0000000b110c7220 */ /* 0x001fca0000400000 */
[----:B------:R-:W-:Y:S01]  /*94cf0*/  STL [R1+0xbc], R12 ;  /* 0x0000bc0c01007387 */ /* 0x000fe20000100800 */
[C---:B---3--:R-:W-:Y:S01]  /*94d00*/  FMUL R11, R18.reuse, R10 ;  /* 0x0000000a120b7220 */ /* 0x048fe20000400000 */
[----:B------:R-:W4:Y:S01]  /*94d10*/  MUFU.RCP R19, R19 ;  /* 0x0000001300137308 */ /* 0x000f220000001000 */
[C---:B------:R-:W-:Y:S02]  /*94d20*/  FMUL R10, R18.reuse, R3 ;  /* 0x00000003120a7220 */ /* 0x040fe40000400000 */
[C---:B------:R-:W-:Y:S01]  /*94d30*/  FMUL R9, R18.reuse, R9 ;  /* 0x0000000912097220 */ /* 0x040fe20000400000 */
[----:B------:R-:W3:Y:S01]  /*94d40*/  LDL.LU R3, [R1+0x6dc] ;  /* 0x0006dc0001037983 */ /* 0x000ee20000300800 */
[C---:B------:R-:W-:Y:S02]  /*94d50*/  FMUL R8, R18.reuse, R8 ;  /* 0x0000000812087220 */ /* 0x040fe40000400000 */
[----:B------:R-:W-:Y:S02]  /*94d60*/  STL [R1+0x330], R11 ;  /* 0x0003300b01007387 */ /* 0x000fe40000100800 */
[----:B------:R-:W-:Y:S01]  /*94d70*/  STL [R1+0x31c], R10 ;  /* 0x00031c0a01007387 */ /* 0x000fe20000100800 */
[----:B------:R-:W-:Y:S01]  /*94d80*/  STL [R1+0x318], R9 ;  /* 0x0003180901007387 */ /* 0x000fe20000100800 */
[----:B------:R-:W-:Y:S02]  /*94d90*/  STL [R1+0x314], R8 ;  /* 0x0003140801007387 */ /* 0x000fe40000100800 */
[----:B------:R-:W-:-:S02]  /*94da0*/  FMUL R7, R18, R7 ;  /* 0x0000000712077220 */ /* 0x000fc40000400000 */
[C---:B------:R-:W-:Y:S02]  /*94db0*/  FMUL R6, R18.reuse, R6 ;  /* 0x0000000612067220 */ /* 0x040fe40000400000 */
[C---:B------:R-:W-:Y:S01]  /*94dc0*/  FMUL R5, R18.reuse, R5 ;  /* 0x0000000512057220 */ /* 0x040fe20000400000 */
[----:B------:R-:W-:Y:S02]  /*94dd0*/  STL [R1+0x310], R7 ;  /* 0x0003100701007387 */ /* 0x000fe40000100800 */
[----:B------:R-:W-:Y:S02]  /*94de0*/  STL [R1+0x30c], R6 ;  /* 0x00030c0601007387 */ /* 0x000fe40000100800 */
[----:B------:R0:W-:Y:S02]  /*94df0*/  STL [R1+0x308], R5 ;  /* 0x0003080501007387 */ /* 0x0001e40000100800 */
[C---:B------:R-:W-:Y:S02]  /*94e00*/  FMUL R0, R18.reuse, R0 ;  /* 0x0000000012007220 */ /* 0x040fe40000400000 */
[----:B------:R-:W-:-:S03]  /*94e10*/  FMUL R4, R18, R4 ;  /* 0x0000000412047220 */ /* 0x000fc60000400000 */
[----:B------:R1:W-:Y:S01]  /*94e20*/  STL [R1+0x304], R0 ;  /* 0x0003040001007387 */ /* 0x0003e20000100800 */
[----:B0-----:R-:W-:-:S03]  /*94e30*/  FMUL R5, R18, R21 ;  /* 0x0000001512057220 */ /* 0x001fc60000400000 */
[----:B------:R0:W-:Y:S04]  /*94e40*/  STL [R1+0xb8], R4 ;  /* 0x0000b80401007387 */ /* 0x0001e80000100800 */
[----:B------:R-:W-:Y:S01]  /*94e50*/  STL [R1+0xb4], R5 ;  /* 0x0000b40501007387 */ /* 0x000fe20000100800 */
[C---:B-1----:R-:W-:Y:S02]  /*94e60*/  FMUL R0, R18.reuse, R22 ;  /* 0x0000001612007220 */ /* 0x042fe40000400000 */
[C---:B0-----:R-:W-:Y:S02]  /*94e70*/  FMUL R4, R18.reuse, R28 ;  /* 0x0000001c12047220 */ /* 0x041fe40000400000 */
[----:B------:R-:W3:Y:S01]  /*94e80*/  LDL.LU R28, [R1+0x6e8] ;  /* 0x0006e800011c7983 */ /* 0x000ee20000300800 */
[----:B------:R0:W-:Y:S02]  /*94e90*/  STL [R1+0xb0], R0 ;  /* 0x0000b00001007387 */ /* 0x0001e40000100800 */
[----:B------:R1:W-:Y:S02]  /*94ea0*/  STL [R1+0xac], R4 ;  /* 0x0000ac0401007387 */ /* 0x0003e40000100800 */
[----:B0-----:R-:W-:-:S02]  /*94eb0*/  FMUL R0, R18, R26 ;  /* 0x0000001a12007220 */ /* 0x001fc40000400000 */
[----:B-1----:R-:W-:-:S03]  /*94ec0*/  FMUL R4, R18, R24 ;  /* 0x0000001812047220 */ /* 0x002fc60000400000 */
[----:B------:R0:W-:Y:S02]  /*94ed0*/  STL [R1+0xa8], R0 ;  /* 0x0000a80001007387 */ /* 0x0001e40000100800 */
[----:B------:R-:W-:Y:S02]  /*94ee0*/  STL [R1+0xa4], R4 ;  /* 0x0000a40401007387 */ /* 0x000fe40000100800 */
[C---:B------:R-:W-:Y:S02]  /*94ef0*/  FMUL R2, R18.reuse, R2 ;  /* 0x0000000212027220 */ /* 0x040fe40000400000 */
[----:B0-----:R-:W-:Y:S02]  /*94f00*/  FMUL R0, R18, R29 ;  /* 0x0000001d12007220 */ /* 0x001fe40000400000 */
[----:B------:R-:W3:Y:S01]  /*94f10*/  LDL.LU R29, [R1+0x6ec] ;  /* 0x0006ec00011d7983 */ /* 0x000ee20000300800 */
[----:B------:R-:W-:Y:S02]  /*94f20*/  STL [R1+0xa0], R2 ;  /* 0x0000a00201007387 */ /* 0x000fe40000100800 */
[----:B------:R4:W-:Y:S02]  /*94f30*/  STL [R1+0x98], R0 ;  /* 0x0000980001007387 */ /* 0x0009e40000100800 */
[----:B------:R-:W3:Y:S01]  /*94f40*/  LDL.LU R17, [R1+0x6f8] ;  /* 0x0006f80001117983 */ /* 0x000ee20000300800 */
[----:B------:R-:W3:Y:S01]  /*94f50*/  LDL.LU R16, [R1+0x6fc] ;  /* 0x0006fc0001107983 */ /* 0x000ee20000300800 */
[----:B----4-:R-:W-:-:S05]  /*94f60*/  FMUL R0, R19, R27 ;  /* 0x0000001b13007220 */ /* 0x010fca0000400000 */
[----:B------:R0:W-:Y:S01]  /*94f70*/  STL [R1+0x300], R0 ;  /* 0x0003000001007387 */ /* 0x0001e20000100800 */
[----:B------:R-:W4:Y:S02]  /*94f80*/  LDL.LU R15, [R1+0x708] ;  /* 0x00070800010f7983 */ /* 0x000f240000300800 */
[----:B------:R-:W4:Y:S02]  /*94f90*/  LDL.LU R27, [R1+0x710] ;  /* 0x00071000011b7983 */ /* 0x000f240000300800 */
[----:B------:R-:W4:Y:S02]  /*94fa0*/  LDL.LU R14, [R1+0x714] ;  /* 0x00071400010e7983 */ /* 0x000f240000300800 */
[C---:B0-----:R-:W-:Y:S02]  /*94fb0*/  FMUL R0, R19.reuse, R25 ;  /* 0x0000001913007220 */ /* 0x041fe40000400000 */
[----:B------:R-:W4:Y:S03]  /*94fc0*/  LDL.LU R25, [R1+0x728] ;  /* 0x0007280001197983 */ /* 0x000f260000300800 */
[----:B------:R2:W-:Y:S02]  /*94fd0*/  STL [R1+0x2fc], R0 ;  /* 0x0002fc0001007387 */ /* 0x0005e40000100800 */
[----:B------:R-:W4:Y:S02]  /*94fe0*/  LDL.LU R13, [R1+0x730] ;  /* 0x00073000010d7983 */ /* 0x000f240000300800 */
[----:B------:R-:W4:Y:S02]  /*94ff0*/  LDL.LU R12, [R1+0x734] ;  /* 0x00073400010c7983 */ /* 0x000f240000300800 */
[----:B--2---:R-:W-:-:S05]  /*95000*/  FMUL R0, R19, R23 ;  /* 0x0000001713007220 */ /* 0x004fca0000400000 */
[----:B------:R0:W-:Y:S01]  /*95010*/  STL [R1+0x2f8], R0 ;  /* 0x0002f80001007387 */ /* 0x0001e20000100800 */
[----:B------:R-:W2:Y:S02]  /*95020*/  LDL.LU R11, [R1+0x738] ;  /* 0x00073800010b7983 */ /* 0x000ea40000300800 */
[----:B------:R-:W2:Y:S01]  /*95030*/  LDL.LU R23, [R1+0x73c] ;  /* 0x00073c0001177983 */ /* 0x000ea20000300800 */
[----:B0-----:R-:W2:Y:S01]  /*95040*/  LDL.LU R0, [R1+0x60] ;  /* 0x0000600001007983 */ /* 0x001ea20000300800 */
[----:B------:R-:W2:Y:S02]  /*95050*/  LDL.LU R10, [R1+0x740] ;  /* 0x00074000010a7983 */ /* 0x000ea40000300800 */
        /* <DEDUP_REMOVED lines=12> */
[----:B0-----:R-:W-:-:S05]  /*95120*/  FMUL R2, R19, R28 ;  /* 0x0000001c13027220 */ /* 0x001fca0000400000 */
[----:B------:R0:W-:Y:S01]  /*95130*/  STL [R1+0x2f0], R2 ;  /* 0x0002f00201007387 */ /* 0x0001e20000100800 */
[----:B------:R-:W3:Y:S03]  /*95140*/  LDL.LU R24, [R1+0x7c4] ;  /* 0x0007c40001187983 */ /* 0x000ee60000300800 */
[----:B0-----:R-:W3:Y:S01]  /*95150*/  LDL.LU R2, [R1+0x7d0] ;  /* 0x0007d00001027983 */ /* 0x001ee20000300800 */
[----:B------:R-:W3:Y:S02]  /*95160*/  LDL.LU R28, [R1+0x7d4] ;  /* 0x0007d400011c7983 */ /* 0x000ee40000300800 */
[C---:B------:R-:W-:Y:S02]  /*95170*/  FMUL R18, R19.reuse, R29 ;  /* 0x0000001d13127220 */ /* 0x040fe40000400000 */
[----:B------:R-:W3:Y:S03]  /*95180*/  LDL.LU R29, [R1+0x7dc] ;  /* 0x0007dc00011d7983 */ /* 0x000ee60000300800 */
[----:B------:R0:W-:Y:S02]  /*95190*/  STL [R1+0x2ec], R18 ;  /* 0x0002ec1201007387 */ /* 0x0001e40000100800 */
[----:B0-----:R-:W-:-:S02]  /*951a0*/  FMUL R18, R19, R17 ;  /* 0x0000001113127220 */ /* 0x001fc40000400000 */
[----:B------:R-:W-:-:S03]  /*951b0*/  FMUL R17, R19, R16 ;  /* 0x0000001013117220 */ /* 0x000fc60000400000 */
[----:B------:R-:W-:Y:S02]  /*951c0*/  STL [R1+0x2e8], R18 ;  /* 0x0002e81201007387 */ /* 0x000fe40000100800 */
[----:B------:R-:W-:Y:S02]  /*951d0*/  STL [R1+0x2e4], R17 ;  /* 0x0002e41101007387 */ /* 0x000fe40000100800 */
[C---:B----4-:R-:W-:Y:S02]  /*951e0*/  FMUL R16, R19.reuse, R15 ;  /* 0x0000000f13107220 */ /* 0x050fe40000400000 */
[C---:B------:R-:W-:Y:S02]  /*951f0*/  FMUL R15, R19.reuse, R27 ;  /* 0x0000001b130f7220 */ /* 0x040fe40000400000 */
[----:B------:R-:W4:Y:S01]  /*95200*/  LDL.LU R27, [R1+0x7e4] ;  /* 0x0007e400011b7983 */ /* 0x000f220000300800 */
[C---:B------:R-:W-:Y:S02]  /*95210*/  FMUL R14, R19.reuse, R14 ;  /* 0x0000000e130e7220 */ /* 0x040fe40000400000 */
[----:B------:R-:W-:Y:S02]  /*95220*/  STL [R1+0x80], R16 ;  /* 0x0000801001007387 */ /* 0x000fe40000100800 */
[----:B------:R0:W-:Y:S02]  /*95230*/  STL [R1+0x7c], R15 ;  /* 0x00007c0f01007387 */ /* 0x0001e40000100800 */
[----:B0-----:R-:W-:-:S02]  /*95240*/  FMUL R15, R19, R25 ;  /* 0x00000019130f7220 */ /* 0x001fc40000400000 */
[----:B------:R-:W4:Y:S01]  /*95250*/  LDL.LU R25, [R1+0x64] ;  /* 0x0000640001197983 */ /* 0x000f220000300800 */
[----:B------:R0:W-:Y:S02]  /*95260*/  STL [R1+0x78], R14 ;  /* 0x0000780e01007387 */ /* 0x0001e40000100800 */
[----:B------:R-:W-:Y:S02]  /*95270*/  STL [R1+0x70], R15 ;  /* 0x0000700f01007387 */ /* 0x000fe40000100800 */
[C---:B0-----:R-:W-:Y:S02]  /*95280*/  FMUL R14, R19.reuse, R13 ;  /* 0x0000000d130e7220 */ /* 0x041fe40000400000 */
[C---:B------:R-:W-:Y:S02]  /*95290*/  FMUL R13, R19.reuse, R12 ;  /* 0x0000000c130d7220 */ /* 0x040fe40000400000 */
[C---:B--2---:R-:W-:Y:S01]  /*952a0*/  FMUL R12, R19.reuse, R11 ;  /* 0x0000000b130c7220 */ /* 0x044fe20000400000 */
[----:B------:R-:W-:Y:S01]  /*952b0*/  STL [R1+0x5c], R14 ;  /* 0x00005c0e01007387 */ /* 0x000fe20000100800 */
[----:B------:R-:W-:-:S02]  /*952c0*/  FMUL R11, R19, R23 ;  /* 0x00000017130b7220 */ /* 0x000fc40000400000 */
[----:B------:R-:W-:Y:S02]  /*952d0*/  STL [R1+0x58], R13 ;  /* 0x0000580d01007387 */ /* 0x000fe40000100800 */
[----:B------:R-:W2:Y:S01]  /*952e0*/  LDL.LU R23, [R1+0x758] ;  /* 0x0007580001177983 */ /* 0x000ea20000300800 */
[----:B------:R-:W0:Y:S01]  /*952f0*/  MUFU.RCP R20, R20 ;  /* 0x0000001400147308 */ /* 0x000e220000001000 */
[----:B------:R0:W-:Y:S01]  /*95300*/  STL [R1+0x54], R12 ;  /* 0x0000540c01007387 */ /* 0x0001e20000100800 */
[----:B------:R3:W-:Y:S02]  /*95310*/  STL [R1+0x50], R11 ;  /* 0x0000500b01007387 */ /* 0x0007e40000100800 */
[----:B0-----:R-:W-:-:S05]  /*95320*/  FMUL R12, R20, R10 ;  /* 0x0000000a140c7220 */ /* 0x001fca0000400000 */
[----:B------:R-:W-:Y:S01]  /*95330*/  STL [R1+0x2e0], R12 ;  /* 0x0002e00c01007387 */ /* 0x000fe20000100800 */
        /* <DEDUP_REMOVED lines=8> */
[----:B------:R-:W-:Y:S02]  /*953c0*/  STL [R1+0x2d4], R9 ;  /* 0x0002d40901007387 */ /* 0x000fe40000100800 */
[C---:B------:R-:W-:Y:S01]  /*953d0*/  FMUL R5, R20.reuse, R21 ;  /* 0x0000001514057220 */ /* 0x040fe20000400000 */
[----:B------:R-:W-:Y:S01]  /*953e0*/  STL [R1+0x2d0], R8 ;  /* 0x0002d00801007387 */ /* 0x000fe20000100800 */
[C---:B------:R-:W-:Y:S02]  /*953f0*/  FMUL R4, R20.reuse, R3 ;  /* 0x0000000314047220 */ /* 0x040fe40000400000 */
[----:B------:R-:W-:Y:S02]  /*95400*/  STL [R1+0x2cc], R7 ;  /* 0x0002cc0701007387 */ /* 0x000fe40000100800 */
[----:B------:R0:W-:Y:S01]  /*95410*/  STL [R1+0x2c8], R6 ;  /* 0x0002c80601007387 */ /* 0x0001e20000100800 */
[----:B------:R-:W3:Y:S01]  /*95420*/  LDL.LU R3, [R1+0x760] ;  /* 0x0007600001037983 */ /* 0x000ee20000300800 */
[----:B------:R-:W-:Y:S02]  /*95430*/  STL [R1+0x2c4], R5 ;  /* 0x0002c40501007387 */ /* 0x000fe40000100800 */
[----:B------:R1:W-:Y:S02]  /*95440*/  STL [R1+0x4c], R4 ;  /* 0x00004c0401007387 */ /* 0x0003e40000100800 */
[----:B0-----:R-:W-:-:S02]  /*95450*/  FMUL R6, R20, R22 ;  /* 0x0000001614067220 */ /* 0x001fc40000400000 */
[----:B-1----:R-:W-:-:S03]  /*95460*/  FMUL R4, R20, R26 ;  /* 0x0000001a14047220 */ /* 0x002fc60000400000 */
[----:B------:R-:W-:Y:S02]  /*95470*/  STL [R1+0x48], R6 ;  /* 0x0000480601007387 */ /* 0x000fe40000100800 */
[----:B------:R0:W-:Y:S02]  /*95480*/  STL [R1+0x3c], R4 ;  /* 0x00003c0401007387 */ /* 0x0001e40000100800 */
[----:B------:R-:W-:-:S05]  /*95490*/  FMUL R5, R20, R24 ;  /* 0x0000001814057220 */ /* 0x000fca0000400000 */
[----:B------:R-:W-:Y:S01]  /*954a0*/  STL [R1+0x38], R5 ;  /* 0x0000380501007387 */ /* 0x000fe20000100800 */
[C---:B------:R-:W-:Y:S02]  /*954b0*/  FMUL R2, R20.reuse, R2 ;  /* 0x0000000214027220 */ /* 0x040fe40000400000 */
[C---:B0-----:R-:W-:Y:S02]  /*954c0*/  FMUL R4, R20.reuse, R28 ;  /* 0x0000001c14047220 */ /* 0x041fe40000400000 */
[----:B------:R-:W3:Y:S01]  /*954d0*/  LDL.LU R28, [R1+0x770] ;  /* 0x00077000011c7983 */ /* 0x000ee20000300800 */
[----:B------:R0:W-:Y:S02]  /*954e0*/  STL [R1+0x2c], R2 ;  /* 0x00002c0201007387 */ /* 0x0001e40000100800 */
[----:B------:R-:W-:Y:S02]  /*954f0*/  STL [R1+0x28], R4 ;  /* 0x0000280401007387 */ /* 0x000fe40000100800 */
[----:B------:R-:W3:Y:S01]  /*95500*/  LDL.LU R19, [R1+0x780] ;  /* 0x0007800001137983 */ /* 0x000ee20000300800 */
[----:B------:R-:W3:Y:S01]  /*95510*/  LDL.LU R18, [R1+0x784] ;  /* 0x0007840001127983 */ /* 0x000ee20000300800 */
[----:B0-----:R-:W-:-:S05]  /*95520*/  FMUL R2, R20, R29 ;  /* 0x0000001d14027220 */ /* 0x001fca0000400000 */
[----:B------:R4:W-:Y:S01]  /*95530*/  STL [R1+0x1c], R2 ;  /* 0x00001c0201007387 */ /* 0x0009e20000100800 */
[----:B------:R-:W3:Y:S02]  /*95540*/  LDL.LU R17, [R1+0x79c] ;  /* 0x00079c0001117983 */ /* 0x000ee40000300800 */
[----:B------:R-:W3:Y:S02]  /*95550*/  LDL.LU R29, [R1+0x7a0] ;  /* 0x0007a000011d7983 */ /* 0x000ee40000300800 */
[----:B------:R-:W3:Y:S01]  /*95560*/  LDL.LU R16, [R1+0x7b0] ;  /* 0x0007b00001107983 */ /* 0x000ee20000300800 */
[----:B------:R-:W2:Y:S01]  /*95570*/  MUFU.RCP R0, R0 ;  /* 0x0000000000007308 */ /* 0x000ea20000001000 */
[----:B----4-:R-:W-:Y:S02]  /*95580*/  FMUL R2, R20, R27 ;  /* 0x0000001b14027220 */ /* 0x010fe40000400000 */
[----:B------:R-:W4:Y:S03]  /*95590*/  LDL.LU R27, [R1+0x7b4] ;  /* 0x0007b400011b7983 */ /* 0x000f260000300800 */
[----:B------:R2:W-:Y:S02]  /*955a0*/  STL [R1+0x18], R2 ;  /* 0x0000180201007387 */ /* 0x0005e40000100800 */
[----:B------:R-:W4:Y:S02]  /*955b0*/  LDL.LU R15, [R1+0x7c8] ;  /* 0x0007c800010f7983 */ /* 0x000f240000300800 */
[----:B------:R-:W4:Y:S01]  /*955c0*/  LDL.LU R13, [R1+0x7d8] ;  /* 0x0007d800010d7983 */ /* 0x000f220000300800 */
[----:B------:R-:W4:Y:S01]  /*955d0*/  LDL.LU R12, [R1+0x7e0] ;  /* 0x0007e000010c7983 */ /* 0x000f220000300800 */
[----:B------:R0:W1:Y:S03]  /*955e0*/  MUFU.RCP R14, R25 ;  /* 0x00000019000e7308 */ /* 0x0000660000001000 */
[----:B0-----:R-:W4:Y:S01]  /*955f0*/  LDL.LU R25, [R1+0x7e8] ;  /* 0x0007e80001197983 */ /* 0x001f220000300800 */
[----:B------:R-:W4:Y:S02]  /*95600*/  LDL.LU R11, [R1+0x7ec] ;  /* 0x0007ec00010b7983 */ /* 0x000f240000300800 */
[----:B------:R-:W4:Y:S02]  /*95610*/  LDL.LU R10, [R1+0x7f0] ;  /* 0x0007f000010a7983 */ /* 0x000f240000300800 */
[----:B--2---:R-:W-:-:S05]  /*95620*/  FMUL R2, R0, R23 ;  /* 0x0000001700027220 */ /* 0x004fca0000400000 */
[----:B------:R3:W-:Y:S01]  /*95630*/  STL [R1+0x2c0], R2 ;  /* 0x0002c00201007387 */ /* 0x0007e20000100800 */
[----:B------:R-:W2:Y:S02]  /*95640*/  LDL.LU R9, [R1+0x7f4] ;  /* 0x0007f40001097983 */ /* 0x000ea40000300800 */
[----:B------:R-:W2:Y:S02]  /*95650*/  LDL.LU R8, [R1+0x68] ;  /* 0x0000680001087983 */ /* 0x000ea40000300800 */
[----:B------:R-:W1:Y:S01]  /*95660*/  LDL.LU R7, [R1+0x7f8] ;  /* 0x0007f80001077983 */ /* 0x000e620000300800 */
[----:B------:R-:W2:Y:S01]  /*95670*/  LDL.LU R6, [R1+0x7fc] ;  /* 0x0007fc0001067983 */ /* 0x000ea20000300800 */
[----:B------:R-:W2:Y:S02]  /*95680*/  LDL.LU R5, [R1+0x800] ;  /* 0x0008000001057983 */ /* 0x000ea40000300800 */
[----:B------:R-:W2:Y:S02]  /*95690*/  LDL.LU R4, [R1+0x804] ;  /* 0x0008040001047983 */ /* 0x000ea40000300800 */
[----:B------:R-:W2:Y:S01]  /*956a0*/  LDL.LU R21, [R1+0x808] ;  /* 0x0008080001157983 */ /* 0x000ea20000300800 */
[----:B------:R-:W2:Y:S01]  /*956b0*/  LDL.LU R23, [R1+0x80c] ;  /* 0x00080c0001177983 */ /* 0x000ea20000300800 */
[----:B------:R-:W2:Y:S02]  /*956c0*/  LDL.LU R22, [R1+0x814] ;  /* 0x0008140001167983 */ /* 0x000ea40000300800 */
[----:B------:R-:W2:Y:S02]  /*956d0*/  LDL.LU R26, [R1+0x81c] ;  /* 0x00081c00011a7983 */ /* 0x000ea40000300800 */
[----:B---3--:R-:W-:-:S05]  /*956e0*/  FMUL R2, R0, R3 ;  /* 0x0000000300027220 */ /* 0x008fca0000400000 */
        /* <DEDUP_REMOVED lines=8> */
[C---:B------:R-:W-:Y:S02]  /*95770*/  FMUL R19, R0.reuse, R18 ;  /* 0x0000001200137220 */ /* 0x040fe40000400000 */
[C---:B------:R-:W-:Y:S02]  /*95780*/  FMUL R18, R0.reuse, R17 ;  /* 0x0000001100127220 */ /* 0x040fe40000400000 */
[C---:B------:R-:W-:Y:S01]  /*95790*/  FMUL R17, R0.reuse, R29 ;  /* 0x0000001d00117220 */ /* 0x040fe20000400000 */
[----:B------:R-:W-:Y:S01]  /*957a0*/  STL [R1+0x2b0], R20 ;  /* 0x0002b01401007387 */ /* 0x000fe20000100800 */
[----:B------:R-:W-:Y:S02]  /*957b0*/  STL [R1+0x2a8], R19 ;  /* 0x0002a81301007387 */ /* 0x000fe40000100800 */
[----:B------:R-:W3:Y:S02]  /*957c0*/  LDL.LU R29, [R1+0x84c] ;  /* 0x00084c00011d7983 */ /* 0x000ee40000300800 */
[----:B------:R-:W-:Y:S01]  /*957d0*/  STL [R1+0x2a0], R18 ;  /* 0x0002a01201007387 */ /* 0x000fe20000100800 */
[----:B------:R4:W-:Y:S01]  /*957e0*/  STL [R1+0x298], R17 ;  /* 0x0002981101007387 */ /* 0x0009e20000100800 */
[----:B------:R-:W-:-:S02]  /*957f0*/  FMUL R16, R0, R16 ;  /* 0x0000001000107220 */ /* 0x000fc40000400000 */
[C---:B----4-:R-:W-:Y:S02]  /*95800*/  FMUL R17, R0.reuse, R27 ;  /* 0x0000001b00117220 */ /* 0x050fe40000400000 */
[----:B------:R-:W4:Y:S01]  /*95810*/  LDL.LU R27, [R1+0x854] ;  /* 0x00085400011b7983 */ /* 0x000f220000300800 */
[----:B------:R0:W-:Y:S02]  /*95820*/  STL [R1+0x290], R16 ;  /* 0x0002901001007387 */ /* 0x0001e40000100800 */
[----:B------:R-:W-:Y:S02]  /*95830*/  STL [R1+0x44], R17 ;  /* 0x0000441101007387 */ /* 0x000fe40000100800 */
[C---:B0-----:R-:W-:Y:S02]  /*95840*/  FMUL R16, R0.reuse, R15 ;  /* 0x0000000f00107220 */ /* 0x041fe40000400000 */
[C---:B------:R-:W-:Y:S02]  /*95850*/  FMUL R15, R0.reuse, R13 ;  /* 0x0000000d000f7220 */ /* 0x040fe40000400000 */
[C---:B------:R-:W-:Y:S01]  /*95860*/  FMUL R13, R0.reuse, R12 ;  /* 0x0000000c000d7220 */ /* 0x040fe20000400000 */
[----:B------:R-:W-:Y:S02]  /*95870*/  STL [R1+0x40], R16 ;  /* 0x0000401001007387 */ /* 0x000fe40000100800 */
[----:B------:R-:W-:Y:S02]  /*95880*/  STL [R1+0x34], R15 ;  /* 0x0000340f01007387 */ /* 0x000fe40000100800 */
[----:B------:R-:W-:-:S02]  /*95890*/  FMUL R12, R0, R25 ;  /* 0x00000019000c7220 */ /* 0x000fc40000400000 */
[C---:B------:R-:W-:Y:S02]  /*958a0*/  FMUL R11, R0.reuse, R11 ;  /* 0x0000000b000b7220 */ /* 0x040fe40000400000 */
[C---:B------:R-:W-:Y:S01]  /*958b0*/  FMUL R10, R0.reuse, R10 ;  /* 0x0000000a000a7220 */ /* 0x040fe20000400000 */
[----:B------:R-:W4:Y:S01]  /*958c0*/  LDL.LU R25, [R1+0x860] ;  /* 0x0008600001197983 */ /* 0x000f220000300800 */
[----:B------:R-:W-:Y:S02]  /*958d0*/  STL [R1+0x30], R13 ;  /* 0x0000300d01007387 */ /* 0x000fe40000100800 */
[----:B------:R-:W-:Y:S02]  /*958e0*/  STL [R1+0x24], R12 ;  /* 0x0000240c01007387 */ /* 0x000fe40000100800 */
[----:B------:R-:W-:Y:S01]  /*958f0*/  STL [R1+0x20], R11 ;  /* 0x0000200b01007387 */ /* 0x000fe20000100800 */
[----:B------:R-:W-:Y:S01]  /*95900*/  STL [R1+0x14], R10 ;  /* 0x0000140a01007387 */ /* 0x000fe20000100800 */
[----:B--2---:R-:W-:-:S02]  /*95910*/  FMUL R0, R0, R9 ;  /* 0x0000000900007220 */ /* 0x004fc40000400000 */
[----:B-1----:R-:W-:-:S03]  /*95920*/  FMUL R7, R14, R7 ;  /* 0x000000070e077220 */ /* 0x002fc60000400000 */
[----:B------:R0:W-:Y:S02]  /*95930*/  STL [R1+0x10], R0 ;  /* 0x0000100001007387 */ /* 0x0001e40000100800 */
[----:B------:R-:W-:Y:S02]  /*95940*/  STL [R1+0x288], R7 ;  /* 0x0002880701007387 */ /* 0x000fe40000100800 */
[C---:B0-----:R-:W-:Y:S02]  /*95950*/  FMUL R0, R14.reuse, R6 ;  /* 0x000000060e007220 */ /* 0x041fe40000400000 */
[C---:B------:R-:W-:Y:S02]  /*95960*/  FMUL R6, R14.reuse, R5 ;  /* 0x000000050e067220 */ /* 0x040fe40000400000 */
[C---:B------:R-:W-:Y:S02]  /*95970*/  FMUL R5, R14.reuse, R4 ;  /* 0x000000040e057220 */ /* 0x040fe40000400000 */
[C---:B------:R-:W-:Y:S01]  /*95980*/  FMUL R4, R14.reuse, R23 ;  /* 0x000000170e047220 */ /* 0x040fe20000400000 */
[----:B------:R0:W-:Y:S01]  /*95990*/  STL [R1+0x284], R0 ;  /* 0x0002840001007387 */ /* 0x0001e20000100800 */
[----:B------:R-:W-:Y:S02]  /*959a0*/  STL [R1+0x278], R6 ;  /* 0x0002780601007387 */ /* 0x000fe40000100800 */
[----:B------:R1:W-:Y:S02]  /*959b0*/  STL [R1+0x274], R5 ;  /* 0x0002740501007387 */ /* 0x0003e40000100800 */
[----:B------:R-:W2:Y:S02]  /*959c0*/  LDL.LU R23, [R1+0x864] ;  /* 0x0008640001177983 */ /* 0x000ea40000300800 */
[----:B0-----:R-:W-:-:S05]  /*959d0*/  FMUL R0, R14, R21 ;  /* 0x000000150e007220 */ /* 0x001fca0000400000 */
[----:B------:R0:W-:Y:S01]  /*959e0*/  STL [R1+0x268], R0 ;  /* 0x0002680001007387 */ /* 0x0001e20000100800 */
[----:B------:R3:W-:Y:S02]  /*959f0*/  STL [R1+0x264], R4 ;  /* 0x0002640401007387 */ /* 0x0007e40000100800 */
[C---:B-1----:R-:W-:Y:S02]  /*95a00*/  FMUL R5, R14.reuse, R26 ;  /* 0x0000001a0e057220 */ /* 0x042fe40000400000 */
[----:B0-----:R-:W-:-:S05]  /*95a10*/  FMUL R0, R14, R22 ;  /* 0x000000160e007220 */ /* 0x001fca0000400000 */
[----:B------:R0:W-:Y:S01]  /*95a20*/  STL [R1+0x258], R0 ;  /* 0x0002580001007387 */ /* 0x0001e20000100800 */
[----:B------:R-:W-:Y:S02]  /*95a30*/  STL [R1+0x254], R5 ;  /* 0x0002540501007387 */ /* 0x000fe40000100800 */
[----:B---3--:R-:W-:-:S05]  /*95a40*/  FMUL R4, R14, R24 ;  /* 0x000000180e047220 */ /* 0x008fca0000400000 */
[----:B------:R-:W-:Y:S01]  /*95a50*/  STL [R1+0xc], R4 ;  /* 0x00000c0401007387 */ /* 0x000fe20000100800 */
[C---:B0-----:R-:W-:Y:S02]  /*95a60*/  FMUL R0, R14.reuse, R2 ;  /* 0x000000020e007220 */ /* 0x041fe40000400000 */
[----:B------:R-:W-:-:S05]  /*95a70*/  FMUL R10, R14, R3 ;  /* 0x000000030e0a7220 */ /* 0x000fca0000400000 */
[----:B------:R-:W-:Y:S01]  /*95a80*/  STL [R1+0x1860], R10 ;  /* 0x0018600a01007387 */ /* 0x000fe20000100800 */
[----:B------:R-:W-:Y:S02]  /*95a90*/  STL [R1+0x8], R0 ;  /* 0x0000080001007387 */ /* 0x000fe40000100800 */
[----:B------:R-:W3:Y:S02]  /*95aa0*/  LDL.LU R18, [R1+0x6c] ;  /* 0x00006c0001127983 */ /* 0x000ee40000300800 */
[----:B------:R-:W3:Y:S02]  /*95ab0*/  LDL.LU R16, [R1+0x810] ;  /* 0x0008100001107983 */ /* 0x000ee40000300800 */
[C---:B------:R-:W-:Y:S02]  /*95ac0*/  FMUL R7, R14.reuse, R28 ;  /* 0x0000001c0e077220 */ /* 0x040fe40000400000 */
[----:B------:R-:W3:Y:S03]  /*95ad0*/  LDL.LU R28, [R1+0x818] ;  /* 0x00081800011c7983 */ /* 0x000ee60000300800 */
[----:B------:R-:W-:Y:S02]  /*95ae0*/  STL [R1+0x1864], R7 ;  /* 0x0018640701007387 */ /* 0x000fe40000100800 */
[----:B------:R-:W3:Y:S02]  /*95af0*/  LDL.LU R21, [R1+0x820] ;  /* 0x0008200001157983 */ /* 0x000ee40000300800 */
[----:B------:R-:W-:-:S05]  /*95b00*/  FMUL R9, R14, R29 ;  /* 0x0000001d0e097220 */ /* 0x000fca0000400000 */
[----:B------:R-:W-:Y:S01]  /*95b10*/  STL [R1+0x1868], R9 ;  /* 0x0018680901007387 */ /* 0x000fe20000100800 */
[----:B------:R0:W3:Y:S01]  /*95b20*/  MUFU.RCP R15, R8 ;  /* 0x00000008000f7308 */ /* 0x0000e20000001000 */
[----:B----4-:R-:W-:-:S05]  /*95b30*/  FMUL R12, R14, R27 ;  /* 0x0000001b0e0c7220 */ /* 0x010fca0000400000 */
[----:B------:R1:W-:Y:S04]  /*95b40*/  STL [R1+0x186c], R12 ;  /* 0x00186c0c01007387 */ /* 0x0003e80000100800 */
[----:B-1----:R-:W4:Y:S01]  /*95b50*/  LDL.LU R12, [R1+0x828] ;  /* 0x00082800010c7983 */ /* 0x002f220000300800 */
        /* <DEDUP_REMOVED lines=14> */
[----:B------:R-:W4:Y:S02]  /*95c40*/  LDL.LU R27, [R1+0xcac] ;  /* 0x000cac00011b7983 */ /* 0x000f240000300800 */
[----:B0-----:R-:W-:-:S02]  /*95c50*/  FMUL R8, R14, R25 ;  /* 0x000000190e087220 */ /* 0x001fc40000400000 */
[----:B------:R-:W4:Y:S01]  /*95c60*/  LDL.LU R25, [R1+0xcb0] ;  /* 0x000cb00001197983 */ /* 0x000f220000300800 */
[----:B--2---:R-:W-:-:S03]  /*95c70*/  FMUL R14, R14, R23 ;  /* 0x000000170e0e7220 */ /* 0x004fc60000400000 */
[----:B------:R-:W2:Y:S01]  /*95c80*/  LDL.LU R23, [R1+0xcb4] ;  /* 0x000cb40001177983 */ /* 0x000ea20000300800 */
[----:B------:R-:W2:Y:S02]  /*95c90*/  LDL.LU R20, [R1+0xcb8] ;  /* 0x000cb80001147983 */ /* 0x000ea40000300800 */
[----:B------:R-:W2:Y:S02]  /*95ca0*/  LDL.LU R19, [R1+0xcbc] ;  /* 0x000cbc0001137983 */ /* 0x000ea40000300800 */
[----:B------:R-:W2:Y:S02]  /*95cb0*/  LDL.LU R22, [R1+0xd50] ;  /* 0x000d500001167983 */ /* 0x000ea40000300800 */
[C---:B---3--:R-:W-:Y:S01]  /*95cc0*/  FMUL R16, R15.reuse, R16 ;  /* 0x000000100f107220 */ /* 0x048fe20000400000 */
[----:B------:R0:W1:Y:S02]  /*95cd0*/  MUFU.RCP R0, R18 ;  /* 0x0000001200007308 */ /* 0x0000640000001000 */
[----:B0-----:R-:W-:-:S02]  /*95ce0*/  FMUL R18, R15, R28 ;  /* 0x0000001c0f127220 */ /* 0x001fc40000400000 */
[----:B------:R-:W3:Y:S01]  /*95cf0*/  LDL.LU R28, [R1+0xd60] ;  /* 0x000d6000011c7983 */ /* 0x000ee20000300800 */
[----:B------:R0:W-:Y:S02]  /*95d00*/  STL [R1+0x250], R16 ;  /* 0x0002501001007387 */ /* 0x0001e40000100800 */
[----:B------:R1:W-:Y:S02]  /*95d10*/  STL [R1+0x24c], R18 ;  /* 0x00024c1201007387 */ /* 0x0003e40000100800 */
[C---:B0-----:R-:W-:Y:S02]  /*95d20*/  FMUL R16, R15.reuse, R21 ;  /* 0x000000150f107220 */ /* 0x041fe40000400000 */
[----:B------:R-:W3:Y:S01]  /*95d30*/  LDL.LU R21, [R1+0xd64] ;  /* 0x000d640001157983 */ /* 0x000ee20000300800 */
[----:B-1----:R-:W3:Y:S02]  /*95d40*/  LDL.LU R18, [R1+0xd70] ;  /* 0x000d700001127983 */ /* 0x002ee40000300800 */
[----:B------:R0:W-:Y:S02]  /*95d50*/  STL [R1+0x248], R16 ;  /* 0x0002481001007387 */ /* 0x0001e40000100800 */
[----:B0-----:R-:W3:Y:S01]  /*95d60*/  LDL.LU R16, [R1+0xd74] ;  /* 0x000d740001107983 */ /* 0x001ee20000300800 */
[----:B----4-:R-:W-:-:S02]  /*95d70*/  FMUL R12, R15, R12 ;  /* 0x0000000c0f0c7220 */ /* 0x010fc40000400000 */
[C---:B------:R-:W-:Y:S02]  /*95d80*/  FMUL R9, R15.reuse, R9 ;  /* 0x000000090f097220 */ /* 0x040fe40000400000 */
[C---:B------:R-:W-:Y:S02]  /*95d90*/  FMUL R17, R15.reuse, R17 ;  /* 0x000000110f117220 */ /* 0x040fe40000400000 */
[C---:B------:R-:W-:Y:S01]  /*95da0*/  FMUL R7, R15.reuse, R7 ;  /* 0x000000070f077220 */ /* 0x040fe20000400000 */
[----:B------:R0:W-:Y:S01]  /*95db0*/  STL [R1+0x244], R12 ;  /* 0x0002440c01007387 */ /* 0x0001e20000100800 */
[C---:B------:R-:W-:Y:S02]  /*95dc0*/  FMUL R10, R15.reuse, R10 ;  /* 0x0000000a0f0a7220 */ /* 0x040fe40000400000 */
[C---:B------:R-:W-:Y:S02]  /*95dd0*/  FMUL R26, R15.reuse, R26 ;  /* 0x0000001a0f1a7220 */ /* 0x040fe40000400000 */
[C---:B------:R-:W-:Y:S01]  /*95de0*/  FMUL R24, R15.reuse, R24 ;  /* 0x000000180f187220 */ /* 0x040fe20000400000 */
[----:B0-----:R0:W5:Y:S01]  /*95df0*/  LDL.LU R12, [R1+0x186c] ;  /* 0x00186c00010c7983 */ /* 0x0011620000300800 */
[----:B------:R1:W-:Y:S03]  /*95e00*/  STL [R1+0x240], R9 ;  /* 0x0002400901007387 */ /* 0x0003e60000100800 */
[----:B-1----:R0:W5:Y:S01]  /*95e10*/  LDL.LU R9, [R1+0x1868] ;  /* 0x0018680001097983 */ /* 0x0021620000300800 */
[----:B------:R1:W-:Y:S03]  /*95e20*/  STL [R1+0x23c], R17 ;  /* 0x00023c1101007387 */ /* 0x0003e60000100800 */
[----:B-1----:R-:W4:Y:S01]  /*95e30*/  LDL.LU R17, [R1+0xd78] ;  /* 0x000d780001117983 */ /* 0x002f220000300800 */
[----:B------:R1:W-:Y:S03]  /*95e40*/  STL [R1+0x238], R7 ;  /* 0x0002380701007387 */ /* 0x0003e60000100800 */
[----:B-1----:R0:W5:Y:S01]  /*95e50*/  LDL.LU R7, [R1+0x1864] ;  /* 0x0018640001077983 */ /* 0x0021620000300800 */
[----:B------:R1:W-:Y:S03]  /*95e60*/  STL [R1+0x234], R10 ;  /* 0x0002340a01007387 */ /* 0x0003e60000100800 */
[----:B-1----:R0:W5:Y:S01]  /*95e70*/  LDL.LU R10, [R1+0x1860] ;  /* 0x00186000010a7983 */ /* 0x0021620000300800 */
[----:B------:R1:W-:Y:S03]  /*95e80*/  STL [R1+0x4], R26 ;  /* 0x0000041a01007387 */ /* 0x0003e60000100800 */
[----:B-1----:R-:W4:Y:S01]  /*95e90*/  LDL.LU R26, [R1+0x185c] ;  /* 0x00185c00011a7983 */ /* 0x002f220000300800 */
[----:B------:R1:W-:Y:S03]  /*95ea0*/  STL [R1], R24 ;  /* 0x0000001801007387 */ /* 0x0003e60000100800 */
[----:B-1----:R-:W4:Y:S01]  /*95eb0*/  LDL.LU R24, [R1+0x1858] ;  /* 0x0018580001187983 */ /* 0x002f220000300800 */
[----:B------:R-:W-:-:S02]  /*95ec0*/  FMUL R6, R15, R6 ;  /* 0x000000060f067220 */ /* 0x000fc40000400000 */
[C---:B------:R-:W-:Y:S02]  /*95ed0*/  FMUL R11, R15.reuse, R11 ;  /* 0x0000000b0f0b7220 */ /* 0x040fe40000400000 */
[C---:B------:R-:W-:Y:S02]  /*95ee0*/  FMUL R5, R15.reuse, R5 ;  /* 0x000000050f057220 */ /* 0x040fe40000400000 */
[C---:B------:R-:W-:Y:S02]  /*95ef0*/  FMUL R13, R15.reuse, R13 ;  /* 0x0000000d0f0d7220 */ /* 0x040fe40000400000 */
[C---:B------:R-:W-:Y:S02]  /*95f00*/  FMUL R4, R15.reuse, R4 ;  /* 0x000000040f047220 */ /* 0x040fe40000400000 */
[----:B------:R-:W-:Y:S02]  /*95f10*/  FMUL R15, R15, R2 ;  /* 0x000000020f0f7220 */ /* 0x000fe40000400000 */
[----:B------:R-:W4:Y:S01]  /*95f20*/  LDL.LU R2, [R1+0x1854] ;  /* 0x0018540001027983 */ /* 0x000f220000300800 */
[----:B------:R-:W-:-:S02]  /*95f30*/  FMUL R3, R0, R3 ;  /* 0x0000000300037220 */ /* 0x000fc40000400000 */
[C---:B------:R-:W-:Y:S02]  /*95f40*/  FMUL R29, R0.reuse, R29 ;  /* 0x0000001d001d7220 */ /* 0x040fe40000400000 */
[C---:B------:R-:W-:Y:S02]  /*95f50*/  FMUL R27, R0.reuse, R27 ;  /* 0x0000001b001b7220 */ /* 0x040fe40000400000 */
[C---:B------:R-:W-:Y:S01]  /*95f60*/  FMUL R25, R0.reuse, R25 ;  /* 0x0000001900197220 */ /* 0x040fe20000400000 */
[----:B------:R1:W-:Y:S01]  /*95f70*/  STL [R1+0x230], R3 ;  /* 0x0002300301007387 */ /* 0x0003e20000100800 */
[----:B--2---:R-:W-:-:S03]  /*95f80*/  FMUL R23, R0, R23 ;  /* 0x0000001700177220 */ /* 0x004fc60000400000 */
[----:B-1----:R-:W2:Y:S01]  /*95f90*/  LDL.LU R3, [R1+0x1850] ;  /* 0x0018500001037983 */ /* 0x002ea20000300800 */
[----:B------:R1:W-:Y:S03]  /*95fa0*/  STL [R1+0x22c], R29 ;  /* 0x00022c1d01007387 */ /* 0x0003e60000100800 */
[----:B-1----:R-:W2:Y:S01]  /*95fb0*/  LDL.LU R29, [R1+0x184c] ;  /* 0x00184c00011d7983 */ /* 0x002ea20000300800 */
[----:B------:R1:W-:Y:S03]  /*95fc0*/  STL [R1+0x228], R27 ;  /* 0x0002281b01007387 */ /* 0x0003e60000100800 */
[----:B-1----:R-:W2:Y:S01]  /*95fd0*/  LDL.LU R27, [R1+0x1848] ;  /* 0x00184800011b7983 */ /* 0x002ea20000300800 */
[----:B------:R1:W-:Y:S03]  /*95fe0*/  STL [R1+0x224], R25 ;  /* 0x0002241901007387 */ /* 0x0003e60000100800 */
[----:B-1----:R-:W2:Y:S01]  /*95ff0*/  LDL.LU R25, [R1+0x1844] ;  /* 0x0018440001197983 */ /* 0x002ea20000300800 */
[----:B------:R1:W-:Y:S03]  /*96000*/  STL [R1+0x220], R23 ;  /* 0x0002201701007387 */ /* 0x0003e60000100800 */
[----:B-1----:R-:W2:Y:S01]  /*96010*/  LDL.LU R23, [R1+0x1840] ;  /* 0x0018400001177983 */ /* 0x002ea20000300800 */
[----:B------:R-:W-:-:S05]  /*96020*/  FMUL R20, R0, R20 ;  /* 0x0000001400147220 */ /* 0x000fca0000400000 */
[----:B------:R1:W-:Y:S02]  /*96030*/  STL [R1+0x21c], R20 ;  /* 0x00021c1401007387 */ /* 0x0003e40000100800 */
[C---:B-1----:R-:W-:Y:S02]  /*96040*/  FMUL R20, R0.reuse, R19 ;  /* 0x0000001300147220 */ /* 0x042fe40000400000 */
[----:B------:R-:W-:-:S03]  /*96050*/  FMUL R19, R0, R22 ;  /* 0x0000001600137220 */ /* 0x000fc60000400000 */
[----:B------:R-:W-:Y:S02]  /*96060*/  STL [R1+0x218], R20 ;  /* 0x0002181401007387 */ /* 0x000fe40000100800 */
[----:B------:R3:W-:Y:S02]  /*96070*/  STL [R1+0x210], R19 ;  /* 0x0002101301007387 */ /* 0x0007e40000100800 */
[C---:B---3--:R-:W-:Y:S02]  /*96080*/  FMUL R19, R0.reuse, R16 ;  /* 0x0000001000137220 */ /* 0x048fe40000400000 */
[C---:B------:R-:W-:Y:S02]  /*96090*/  FMUL R22, R0.reuse, R28 ;  /* 0x0000001c00167220 */ /* 0x040fe40000400000 */
[C---:B------:R-:W-:Y:S02]  /*960a0*/  FMUL R21, R0.reuse, R21 ;  /* 0x0000001500157220 */ /* 0x040fe40000400000 */
[----:B------:R-:W-:Y:S01]  /*960b0*/  FMUL R20, R0, R18 ;  /* 0x0000001200147220 */ /* 0x000fe20000400000 */
[----:B------:R-:W3:Y:S04]  /*960c0*/  LDL.LU R28, [R1+0xd68] ;  /* 0x000d6800011c7983 */ /* 0x000ee80000300800 */
[----:B------:R-:W-:Y:S01]  /*960d0*/  F2FP.PACK_AB R20, R20, R19 ;  /* 0x000000131414723e */ /* 0x000fe200000000ff */
[----:B----4-:R-:W1:Y:S02]  /*960e0*/  MUFU.RCP R24, R24 ;  /* 0x0000001800187308 */ /* 0x010e640000001000 */
[----:B-1----:R-:W-:-:S02]  /*960f0*/  FMUL R16, R24, R2 ;  /* 0x0000000218107220 */ /* 0x002fc40000400000 */
[----:B------:R-:W1:Y:S01]  /*96100*/  S2R R2, SR_TID.X ;  /* 0x0000000000027919 */ /* 0x000e620000002100 */
[C---:B------:R-:W-:Y:S02]  /*96110*/  FMUL R26, R24.reuse, R26 ;  /* 0x0000001a181a7220 */ /* 0x040fe40000400000 */
[C---:B------:R-:W-:Y:S02]  /*96120*/  FMUL R17, R24.reuse, R17 ;  /* 0x0000001118117220 */ /* 0x040fe40000400000 */
[----:B--2---:R-:W-:Y:S01]  /*96130*/  FMUL R18, R24, R3 ;  /* 0x0000000318127220 */ /* 0x004fe20000400000 */
[----:B------:R-:W-:Y:S01]  /*96140*/  F2FP.PACK_AB R16, R16, R26 ;  /* 0x0000001a1010723e */ /* 0x000fe200000000ff */
[----:B------:R-:W2:Y:S01]  /*96150*/  LDL.LU R3, [R1+0x183c] ;  /* 0x00183c0001037983 */ /* 0x000ea20000300800 */
[----:B------:R-:W4:Y:S02]  /*96160*/  LDL.LU R26, [R1+0xd90] ;  /* 0x000d9000011a7983 */ /* 0x000f240000300800 */
[----:B------:R-:W-:-:S02]  /*96170*/  F2FP.PACK_AB R17, R17, R18 ;  /* 0x000000121111723e */ /* 0x000fc400000000ff */
[----:B------:R-:W2:Y:S01]  /*96180*/  LDL.LU R18, [R1+0xd8c] ;  /* 0x000d8c0001127983 */ /* 0x000ea20000300800 */
[C---:B------:R-:W-:Y:S02]  /*96190*/  FMUL R27, R0.reuse, R27 ;  /* 0x0000001b001b7220 */ /* 0x040fe40000400000 */
[C---:B------:R-:W-:Y:S02]  /*961a0*/  FMUL R25, R0.reuse, R25 ;  /* 0x0000001900197220 */ /* 0x040fe40000400000 */
[C---:B------:R-:W-:Y:S02]  /*961b0*/  FMUL R23, R0.reuse, R23 ;  /* 0x0000001700177220 */ /* 0x040fe40000400000 */
[----:B------:R-:W-:Y:S01]  /*961c0*/  FMUL R0, R0, R29 ;  /* 0x0000001d00007220 */ /* 0x000fe20000400000 */
[----:B-1----:R-:W-:-:S04]  /*961d0*/  SHF.L.U32 R29, R2, 0x5, RZ ;  /* 0x00000005021d7819 */ /* 0x002fc800000006ff */
[----:B------:R-:W-:Y:S02]  /*961e0*/  LOP3.LUT R19, R29, 0x60, RZ, 0xc0, !PT ;  /* 0x000000601d137812 */ /* 0x000fe400078ec0ff */
[----:B------:R-:W2:Y:S01]  /*961f0*/  LDL.LU R29, [R1+0xd9c] ;  /* 0x000d9c00011d7983 */ /* 0x000ea20000300800 */
[----:B------:R-:W-:Y:S02]  /*96200*/  F2FP.PACK_AB R21, R21, R0 ;  /* 0x000000001515723e */ /* 0x000fe400000000ff */
[----:B------:R-:W1:Y:S01]  /*96210*/  S2R R0, SR_TID.X ;  /* 0x0000000000007919 */ /* 0x000e620000002100 */
[----:B------:R-:W-:Y:S02]  /*96220*/  F2FP.PACK_AB R22, R27, R22 ;  /* 0x000000161b16723e */ /* 0x000fe400000000ff */
[----:B------:R-:W-:Y:S02]  /*96230*/  F2FP.PACK_AB R23, R23, R25 ;  /* 0x000000191717723e */ /* 0x000fe400000000ff */
[----:B-1----:R-:W-:-:S04]  /*96240*/  LOP3.LUT R0, R0, 0xe0, RZ, 0xc0, !PT ;  /* 0x000000e000007812 */ /* 0x002fc800078ec0ff */
[----:B------:R-:W-:Y:S01]  /*96250*/  LEA R0, R0, R19, 0x7 ;  /* 0x0000001300007211 */ /* 0x000fe200078e38ff */
[C---:B---3--:R-:W-:Y:S02]  /*96260*/  FMUL R28, R24.reuse, R28 ;  /* 0x0000001c181c7220 */ /* 0x048fe40000400000 */
[C---:B----4-:R-:W-:Y:S02]  /*96270*/  FMUL R19, R24.reuse, R26 ;  /* 0x0000001a18137220 */ /* 0x050fe40000400000 */
[----:B--2---:R-:W-:Y:S01]  /*96280*/  FMUL R26, R24, R3 ;  /* 0x00000003181a7220 */ /* 0x004fe20000400000 */
[----:B------:R-:W-:Y:S01]  /*96290*/  SHF.L.U32 R3, R2, 0x2, RZ ;  /* 0x0000000202037819 */ /* 0x000fe200000006ff */
[----:B------:R-:W-:-:S03]  /*962a0*/  FMUL R18, R24, R18 ;  /* 0x0000001218127220 */ /* 0x000fc60000400000 */
[----:B------:R-:W-:Y:S02]  /*962b0*/  LOP3.LUT R0, R0, 0x70, R3, 0x78, !PT ;  /* 0x0000007000007812 */ /* 0x000fe400078e7803 */
[----:B------:R-:W-:Y:S02]  /*962c0*/  F2FP.PACK_AB R19, R19, R26 ;  /* 0x0000001a1313723e */ /* 0x000fe400000000ff */
[----:B------:R-:W-:-:S05]  /*962d0*/  LOP3.LUT R2, R2, 0x18, RZ, 0xc0, !PT ;  /* 0x0000001802027812 */ /* 0x000fca00078ec0ff */
[----:B------:R-:W-:Y:S02]  /*962e0*/  IMAD R0, R2, 0x1000, R0 ;  /* 0x0000100002007824 */ /* 0x000fe400078e0200 */
[----:B------:R-:W-:-:S05]  /*962f0*/  FMUL R29, R24, R29 ;  /* 0x0000001d181d7220 */ /* 0x000fca0000400000 */
[----:B------:R-:W-:Y:S02]  /*96300*/  F2FP.PACK_AB R18, R18, R29 ;  /* 0x0000001d1212723e */ /* 0x000fe400000000ff */
[----:B------:R-:W2:Y:S01]  /*96310*/  LDL.LU R29, [R1+0xda4] ;  /* 0x000da400011d7983 */ /* 0x000ea20000300800 */
[----:B------:R-:W3:Y:S02]  /*96320*/  LDL.LU R3, [R1+0x1838] ;  /* 0x0018380001037983 */ /* 0x000ee40000300800 */
[----:B------:R-:W4:Y:S02]  /*96330*/  LDL.LU R27, [R1+0xd94] ;  /* 0x000d9400011b7983 */ /* 0x000f240000300800 */
[----:B------:R-:W2:Y:S01]  /*96340*/  LDL.LU R26, [R1+0xd7c] ;  /* 0x000d7c00011a7983 */ /* 0x000ea20000300800 */
[----:B------:R-:W2:Y:S01]  /*96350*/  LDL.LU R25, [R1+0xd6c] ;  /* 0x000d6c0001197983 */ /* 0x000ea20000300800 */
[----:B------:R-:W3:Y:S02]  /*96360*/  LDL.LU R2, [R1+0x1834] ;  /* 0x0018340001027983 */ /* 0x000ee40000300800 */
[----:B------:R1:W-:Y:S02]  /*96370*/  STL [R1+0x1e4], R28 ;  /* 0x0001e41c01007387 */ /* 0x0003e40000100800 */
[----:B-1----:R-:W3:Y:S01]  /*96380*/  LDL.LU R28, [R1+0x1830] ;  /* 0x00183000011c7983 */ /* 0x002ee20000300800 */
[----:B--2---:R-:W-:-:S02]  /*96390*/  FMUL R25, R24, R25 ;  /* 0x0000001918197220 */ /* 0x004fc40000400000 */
[C---:B------:R-:W-:Y:S02]  /*963a0*/  FMUL R26, R24.reuse, R26 ;  /* 0x0000001a181a7220 */ /* 0x040fe40000400000 */
[C---:B----4-:R-:W-:Y:S01]  /*963b0*/  FMUL R27, R24.reuse, R27 ;  /* 0x0000001b181b7220 */ /* 0x050fe20000400000 */
[----:B------:R1:W-:Y:S02]  /*963c0*/  STL [R1+0x1e0], R25 ;  /* 0x0001e01901007387 */ /* 0x0003e40000100800 */
[----:B------:R3:W-:Y:S02]  /*963d0*/  STL [R1+0x74], R26 ;  /* 0x0000741a01007387 */ /* 0x0007e40000100800 */
[----:B------:R-:W-:Y:S02]  /*963e0*/  STL [R1+0x6c], R27 ;  /* 0x00006c1b01007387 */ /* 0x000fe40000100800 */
[C---:B-1----:R-:W-:Y:S02]  /*963f0*/  FMUL R25, R24.reuse, R29 ;  /* 0x0000001d18197220 */ /* 0x042fe40000400000 */
[----:B---3--:R-:W-:-:S02]  /*96400*/  FMUL R26, R24, R28 ;  /* 0x0000001c181a7220 */ /* 0x008fc40000400000 */
[----:B------:R0:W5:Y:S01]  /*96410*/  LDL.LU R28, [R1+0x182c] ;  /* 0x00182c00011c7983 */ /* 0x0001620000300800 */
[----:B------:R1:W-:Y:S02]  /*96420*/  STL [R1+0x68], R25 ;  /* 0x0000681901007387 */ /* 0x0003e40000100800 */
[C---:B------:R-:W-:Y:S02]  /*96430*/  FMUL R29, R24.reuse, R3 ;  /* 0x00000003181d7220 */ /* 0x040fe40000400000 */
[----:B-1----:R-:W-:Y:S02]  /*96440*/  FMUL R25, R24, R2 ;  /* 0x0000000218197220 */ /* 0x002fe40000400000 */
[----:B------:R0:W5:Y:S01]  /*96450*/  LDL.LU R2, [R1+0x1828] ;  /* 0x0018280001027983 */ /* 0x0001620000300800 */
[----:B------:R0:W-:Y:S02]  /*96460*/  STL [R1+0x64], R26 ;  /* 0x0000641a01007387 */ /* 0x0001e40000100800 */
[----:B------:R0:W5:Y:S02]  /*96470*/  LDL.LU R3, [R1+0x1824] ;  /* 0x0018240001037983 */ /* 0x0001640000300800 */
[----:B------:R0:W-:Y:S02]  /*96480*/  STL [R1+0x60], R25 ;  /* 0x0000601901007387 */ /* 0x0001e40000100800 */
[----:B------:R-:W2:Y:S04]  /*96490*/  LDL.LU R24, [R1+0x78] ;  /* 0x0000780001187983 */ /* 0x000ea80000300800 */
[----:B------:R-:W-:Y:S06]  /*964a0*/  BAR.SYNC.DEFER_BLOCKING 0x0 ;  /* 0x0000000000007b1d */ /* 0x000fec0000010000 */
[----:B--2---:R1:W-:Y:S04]  /*964b0*/  STL [R1+0x24f0], R24 ;  /* 0x0024f01801007387 */ /* 0x0043e80000100800 */
[----:B-1----:R-:W2:Y:S04]  /*964c0*/  LDL.LU R24, [R1+0x2c] ;  /* 0x00002c0001187983 */ /* 0x002ea80000300800 */
        /* <DEDUP_REMOVED lines=8> */
[----:B------:R-:W-:Y:S04]  /*96550*/  STS.128 [R0], R16 ;  /* 0x0000001000007388 */ /* 0x000fe80000000c00 */
[----:B------:R-:W-:Y:S01]  /*96560*/  STS.128 [R0+0x80], R20 ;  /* 0x0000801400007388 */ /* 0x000fe20000000c00 */
[----:B------:R-:W-:-:S02]  /*96570*/  F2FP.PACK_AB R4, R4, R15 ;  /* 0x0000000f0404723e */ /* 0x000fc400000000ff */
[----:B------:R-:W-:Y:S02]  /*96580*/  F2FP.PACK_AB R8, R8, R14 ;  /* 0x0000000e0808723e */ /* 0x000fe400000000ff */
[----:B------:R-:W-:Y:S02]  /*96590*/  F2FP.PACK_AB R5, R5, R13 ;  /* 0x0000000d0505723e */ /* 0x000fe400000000ff */
[----:B-----5:R-:W-:Y:S02]  /*965a0*/  F2FP.PACK_AB R9, R9, R12 ;  /* 0x0000000c0909723e */ /* 0x020fe400000000ff */
[----:B------:R-:W-:Y:S02]  /*965b0*/  F2FP.PACK_AB R6, R6, R11 ;  /* 0x0000000b0606723e */ /* 0x000fe400000000ff */
[----:B------:R-:W-:Y:S01]  /*965c0*/  F2FP.PACK_AB R10, R10, R7 ;  /* 0x000000070a0a723e */ /* 0x000fe200000000ff */
[----:B--2---:R1:W-:Y:S04]  /*965d0*/  STL [R1+0x2504], R24 ;  /* 0x0025041801007387 */ /* 0x0043e80000100800 */
[----:B-1----:R-:W2:Y:S04]  /*965e0*/  LDL.LU R24, [R1+0x4] ;  /* 0x0000040001187983 */ /* 0x002ea80000300800 */
[----:B0-----:R-:W3:Y:S04]  /*965f0*/  LDL.LU R25, [R1+0x70] ;  /* 0x0000700001197983 */ /* 0x001ee80000300800 */
[----:B------:R-:W4:Y:S04]  /*96600*/  LDL.LU R26, [R1+0x80] ;  /* 0x00008000011a7983 */ /* 0x000f280000300800 */
[----:B------:R-:W4:Y:S04]  /*96610*/  LDL.LU R27, [R1+0x7c] ;  /* 0x00007c00011b7983 */ /* 0x000f280000300800 */
[----:B------:R0:W-:Y:S04]  /*96620*/  STL [R1+0x2468], R28 ;  /* 0x0024681c01007387 */ /* 0x0001e80000100800 */
[----:B0-----:R-:W2:Y:S04]  /*96630*/  LDL.LU R28, [R1+0x58] ;  /* 0x00005800011c7983 */ /* 0x001ea80000300800 */
[----:B------:R0:W-:Y:S04]  /*96640*/  STL [R1+0x2458], R29 ;  /* 0x0024581d01007387 */ /* 0x0001e80000100800 */
[----:B0-----:R-:W2:Y:S04]  /*96650*/  LDL.LU R29, [R1+0x40] ;  /* 0x00004000011d7983 */ /* 0x001ea80000300800 */
[----:B------:R0:W-:Y:S04]  /*96660*/  STL [R1+0x237c], R2 ;  /* 0x00237c0201007387 */ /* 0x0001e80000100800 */
[----:B0-----:R-:W2:Y:S04]  /*96670*/  LDL.LU R2, [R1+0x44] ;  /* 0x0000440001027983 */ /* 0x001ea80000300800 */
[----:B------:R0:W-:Y:S04]  /*96680*/  STL [R1+0x2378], R3 ;  /* 0x0023780301007387 */ /* 0x0001e80000100800 */
        /* <DEDUP_REMOVED lines=14> */
[----:B------:R-:W2:Y:S02]  /*96770*/  LDL.LU R7, [R1] ;  /* 0x0000000001077983 */ /* 0x000ea40000300800 */
[----:B--2---:R-:W-:-:S02]  /*96780*/  F2FP.PACK_AB R7, R24, R7 ;  /* 0x000000071807723e */ /* 0x004fc400000000ff */
[----:B------:R-:W2:Y:S02]  /*96790*/  LDL.LU R24, [R1+0x2504] ;  /* 0x0025040001187983 */ /* 0x000ea40000300800 */
[----:B--2---:R-:W-:Y:S02]  /*967a0*/  F2FP.PACK_AB R11, R24, R11 ;  /* 0x0000000b180b723e */ /* 0x004fe400000000ff */
[----:B------:R-:W2:Y:S02]  /*967b0*/  LDL.LU R24, [R1+0x2500] ;  /* 0x0025000001187983 */ /* 0x000ea40000300800 */
[----:B--2---:R-:W-:Y:S02]  /*967c0*/  F2FP.PACK_AB R12, R24, R12 ;  /* 0x0000000c180c723e */ /* 0x004fe400000000ff */
[----:B------:R-:W2:Y:S02]  /*967d0*/  LDL.LU R24, [R1+0x24fc] ;  /* 0x0024fc0001187983 */ /* 0x000ea40000300800 */
[----:B--2---:R-:W-:-:S02]  /*967e0*/  F2FP.PACK_AB R16, R24, R16 ;  /* 0x000000101810723e */ /* 0x004fc400000000ff */
[----:B------:R-:W2:Y:S02]  /*967f0*/  LDL.LU R24, [R1+0x24f8] ;  /* 0x0024f80001187983 */ /* 0x000ea40000300800 */
[----:B--2---:R-:W-:Y:S02]  /*96800*/  F2FP.PACK_AB R13, R24, R13 ;  /* 0x0000000d180d723e */ /* 0x004fe400000000ff */
[----:B------:R-:W2:Y:S01]  /*96810*/  LDL.LU R24, [R1+0x24f4] ;  /* 0x0024f40001187983 */ /* 0x000ea20000300800 */
[----:B------:R-:W-:Y:S02]  /*96820*/  F2FP.PACK_AB R18, R18, R3 ;  /* 0x000000031212723e */ /* 0x000fe400000000ff */
[----:B--2---:R-:W-:Y:S02]  /*96830*/  F2FP.PACK_AB R17, R24, R17 ;  /* 0x000000111811723e */ /* 0x004fe400000000ff */
[----:B------:R-:W3:Y:S01]  /*96840*/  LDL.LU R24, [R1+0x24f0] ;  /* 0x0024f00001187983 */ /* 0x000ee20000300800 */
[----:B------:R-:W-:-:S02]  /*96850*/  F2FP.PACK_AB R14, R14, R15 ;  /* 0x0000000f0e0e723e */ /* 0x000fc400000000ff */
[----:B------:R-:W-:Y:S01]  /*96860*/  F2FP.PACK_AB R15, R2, R29 ;  /* 0x0000001d020f723e */ /* 0x000fe200000000ff */
[----:B------:R-:W2:Y:S04]  /*96870*/  LDL.LU R3, [R1+0x12c] ;  /* 0x00012c0001037983 */ /* 0x000ea80000300800 */
[----:B--2---:R-:W-:Y:S04]  /*96880*/  STL [R1+0x24c0], R3 ;  /* 0x0024c00301007387 */ /* 0x004fe80000100800 */
[----:B------:R-:W2:Y:S01]  /*96890*/  LDL.LU R2, [R1+0x128] ;  /* 0x0001280001027983 */ /* 0x000ea20000300800 */
[----:B------:R-:W-:-:S03]  /*968a0*/  F2FP.PACK_AB R19, R20, R19 ;  /* 0x000000131413723e */ /* 0x000fc600000000ff */
[----:B--2---:R-:W-:Y:S04]  /*968b0*/  STL [R1+0x24c4], R2 ;  /* 0x0024c40201007387 */ /* 0x004fe80000100800 */
[----:B------:R-:W2:Y:S01]  /*968c0*/  LDL.LU R29, [R1+0x124] ;  /* 0x00012400011d7983 */ /* 0x000ea20000300800 */
[----:B------:R-:W-:Y:S02]  /*968d0*/  F2FP.PACK_AB R20, R21, R22 ;  /* 0x000000161514723e */ /* 0x000fe400000000ff */
[----:B---3--:R-:W-:Y:S02]  /*968e0*/  F2FP.PACK_AB R22, R24, R25 ;  /* 0x000000191816723e */ /* 0x008fe400000000ff */
[----:B------:R-:W-:Y:S02]  /*968f0*/  F2FP.PACK_AB R21, R23, R28 ;  /* 0x0000001c1715723e */ /* 0x000fe400000000ff */
[----:B----4-:R-:W-:Y:S01]  /*96900*/  F2FP.PACK_AB R23, R26, R27 ;  /* 0x0000001b1a17723e */ /* 0x010fe200000000ff */
[----:B--2---:R-:W-:Y:S04]  /*96910*/  STL [R1+0x24c8], R29 ;  /* 0x0024c81d01007387 */ /* 0x004fe80000100800 */
[----:B------:R-:W2:Y:S04]  /*96920*/  LDL.LU R24, [R1+0x98] ;  /* 0x0000980001187983 */ /* 0x000ea80000300800 */
[----:B------:R-:W3:Y:S04]  /*96930*/  LDL.LU R25, [R1+0xa4] ;  /* 0x0000a40001197983 */ /* 0x000ee80000300800 */
[----:B---3--:R0:W-:Y:S04]  /*96940*/  STL [R1+0x24ec], R25 ;  /* 0x0024ec1901007387 */ /* 0x0081e80000100800 */
[----:B0-----:R-:W2:Y:S04]  /*96950*/  LDL.LU R25, [R1+0xa0] ;  /* 0x0000a00001197983 */ /* 0x001ea80000300800 */
[----:B------:R-:W3:Y:S04]  /*96960*/  LDL.LU R26, [R1+0xac] ;  /* 0x0000ac00011a7983 */ /* 0x000ee80000300800 */
[----:B---3--:R0:W-:Y:S04]  /*96970*/  STL [R1+0x24e8], R26 ;  /* 0x0024e81a01007387 */ /* 0x0081e80000100800 */
[----:B0-----:R-:W3:Y:S04]  /*96980*/  LDL.LU R26, [R1+0xa8] ;  /* 0x0000a800011a7983 */ /* 0x001ee80000300800 */
[----:B------:R-:W4:Y:S04]  /*96990*/  LDL.LU R27, [R1+0xb4] ;  /* 0x0000b400011b7983 */ /* 0x000f280000300800 */
[----:B----4-:R0:W-:Y:S04]  /*969a0*/  STL [R1+0x24e4], R27 ;  /* 0x0024e41b01007387 */ /* 0x0101e80000100800 */
[----:B0-----:R-:W4:Y:S04]  /*969b0*/  LDL.LU R27, [R1+0xb0] ;  /* 0x0000b000011b7983 */ /* 0x001f280000300800 */
[----:B------:R-:W2:Y:S04]  /*969c0*/  LDL.LU R29, [R1+0xf0] ;  /* 0x0000f000011d7983 */ /* 0x000ea80000300800 */
[----:B--2---:R0:W-:Y:S04]  /*969d0*/  STL [R1+0x24cc], R29 ;  /* 0x0024cc1d01007387 */ /* 0x0041e80000100800 */
[----:B0-----:R-:W2:Y:S04]  /*969e0*/  LDL.LU R29, [R1+0xd8] ;  /* 0x0000d800011d7983 */ /* 0x001ea80000300800 */
        /* <DEDUP_REMOVED lines=8> */
[----:B------:R-:W-:Y:S04]  /*96a70*/  STS.128 [R0+0x100], R4 ;  /* 0x0001000400007388 */ /* 0x000fe80000000c00 */
[----:B------:R-:W-:Y:S04]  /*96a80*/  STS.128 [R0+0x180], R8 ;  /* 0x0001800800007388 */ /* 0x000fe80000000c00 */
[----:B------:R-:W-:Y:S04]  /*96a90*/  STS.128 [R0+0x200], R12 ;  /* 0x0002000c00007388 */ /* 0x000fe80000000c00 */
[----:B------:R-:W-:Y:S04]  /*96aa0*/  STS.128 [R0+0x280], R16 ;  /* 0x0002801000007388 */ /* 0x000fe80000000c00 */
[----:B------:R-:W-:Y:S01]  /*96ab0*/  STS.128 [R0+0x300], R20 ;  /* 0x0003001400007388 */ /* 0x000fe20000000c00 */
[----:B------:R-:W-:-:S03]  /*96ac0*/  F2FP.PACK_AB R24, R25, R24 ;  /* 0x000000181918723e */ /* 0x000fc600000000ff */
[----:B--2---:R0:W-:Y:S04]  /*96ad0*/  STL [R1+0x24e0], R29 ;  /* 0x0024e01d01007387 */ /* 0x0041e80000100800 */
        /* <DEDUP_REMOVED lines=24> */
[----:B------:R-:W3:Y:S02]  /*96c60*/  LDL.LU R25, [R1+0x24ec] ;  /* 0x0024ec0001197983 */ /* 0x000ee40000300800 */
[----:B---3--:R-:W-:-:S02]  /*96c70*/  F2FP.PACK_AB R25, R26, R25 ;  /* 0x000000191a19723e */ /* 0x008fc400000000ff */
[----:B------:R-:W4:Y:S02]  /*96c80*/  LDL.LU R26, [R1+0x24e8] ;  /* 0x0024e800011a7983 */ /* 0x000f240000300800 */
[----:B----4-:R-:W-:Y:S02]  /*96c90*/  F2FP.PACK_AB R26, R27, R26 ;  /* 0x0000001a1b1a723e */ /* 0x010fe400000000ff */
[----:B------:R-:W2:Y:S02]  /*96ca0*/  LDL.LU R27, [R1+0x24e4] ;  /* 0x0024e400011b7983 */ /* 0x000ea40000300800 */
[----:B--2---:R-:W-:Y:S02]  /*96cb0*/  F2FP.PACK_AB R27, R29, R27 ;  /* 0x0000001b1d1b723e */ /* 0x004fe400000000ff */
[----:B------:R-:W2:Y:S02]  /*96cc0*/  LDL.LU R29, [R1+0x24e0] ;  /* 0x0024e000011d7983 */ /* 0x000ea40000300800 */
        /* <DEDUP_REMOVED lines=11> */
[----:B------:R-:W-:Y:S02]  /*96d80*/  F2FP.PACK_AB R11, R3, R11 ;  /* 0x0000000b030b723e */ /* 0x000fe400000000ff */
[----:B--2---:R-:W-:Y:S02]  /*96d90*/  F2FP.PACK_AB R10, R29, R10 ;  /* 0x0000000a1d0a723e */ /* 0x004fe400000000ff */
[----:B------:R-:W2:Y:S04]  /*96da0*/  LDL.LU R29, [R1+0x24c8] ;  /* 0x0024c800011d7983 */ /* 0x000ea80000300800 */
[----:B------:R-:W2:Y:S04]  /*96db0*/  LDL.LU R2, [R1+0x24c4] ;  /* 0x0024c40001027983 */ /* 0x000ea80000300800 */
[----:B------:R-:W3:Y:S01]  /*96dc0*/  LDL.LU R3, [R1+0x24c0] ;  /* 0x0024c00001037983 */ /* 0x000ee20000300800 */
[----:B------:R-:W-:-:S02]  /*96dd0*/  F2FP.PACK_AB R14, R18, R14 ;  /* 0x0000000e120e723e */ /* 0x000fc400000000ff */
[----:B------:R-:W-:Y:S02]  /*96de0*/  F2FP.PACK_AB R12, R20, R12 ;  /* 0x0000000c140c723e */ /* 0x000fe400000000ff */
[----:B------:R-:W-:Y:S02]  /*96df0*/  F2FP.PACK_AB R16, R21, R16 ;  /* 0x000000101510723e */ /* 0x000fe400000000ff */
[----:B------:R-:W-:Y:S02]  /*96e00*/  F2FP.PACK_AB R13, R22, R13 ;  /* 0x0000000d160d723e */ /* 0x000fe400000000ff */
[----:B------:R-:W-:Y:S02]  /*96e10*/  F2FP.PACK_AB R17, R23, R17 ;  /* 0x000000111711723e */ /* 0x000fe400000000ff */
[----:B---3--:R-:W-:Y:S02]  /*96e20*/  F2FP.PACK_AB R18, R15, R3 ;  /* 0x000000030f12723e */ /* 0x008fe400000000ff */
[----:B------:R-:W3:Y:S01]  /*96e30*/  LDL.LU R3, [R1+0x1b0] ;  /* 0x0001b00001037983 */ /* 0x000ee20000300800 */
[----:B--2---:R-:W-:-:S03]  /*96e40*/  F2FP.PACK_AB R15, R2, R29 ;  /* 0x0000001d020f723e */ /* 0x004fc600000000ff */
[----:B---3--:R-:W-:Y:S04]  /*96e50*/  STL [R1+0x2490], R3 ;  /* 0x0024900301007387 */ /* 0x008fe80000100800 */
[----:B------:R-:W2:Y:S04]  /*96e60*/  LDL.LU R2, [R1+0x1ac] ;  /* 0x0001ac0001027983 */ /* 0x000ea80000300800 */
[----:B--2---:R-:W-:Y:S04]  /*96e70*/  STL [R1+0x2494], R2 ;  /* 0x0024940201007387 */ /* 0x004fe80000100800 */
[----:B------:R-:W2:Y:S04]  /*96e80*/  LDL.LU R29, [R1+0x1a8] ;  /* 0x0001a800011d7983 */ /* 0x000ea80000300800 */
[----:B--2---:R-:W-:Y:S04]  /*96e90*/  STL [R1+0x2498], R29 ;  /* 0x0024981d01007387 */ /* 0x004fe80000100800 */
[----:B------:R-:W2:Y:S04]  /*96ea0*/  LDL.LU R20, [R1+0x140] ;  /* 0x0001400001147983 */ /* 0x000ea80000300800 */
[----:B------:R-:W3:Y:S04]  /*96eb0*/  LDL.LU R21, [R1+0x14c] ;  /* 0x00014c0001157983 */ /* 0x000ee80000300800 */
[----:B---3--:R0:W-:Y:S04]  /*96ec0*/  STL [R1+0x24b8], R21 ;  /* 0x0024b81501007387 */ /* 0x0081e80000100800 */
[----:B0-----:R-:W3:Y:S04]  /*96ed0*/  LDL.LU R21, [R1+0x154] ;  /* 0x0001540001157983 */ /* 0x001ee80000300800 */
[----:B---3--:R0:W-:Y:S04]  /*96ee0*/  STL [R1+0x24bc], R21 ;  /* 0x0024bc1501007387 */ /* 0x0081e80000100800 */
[----:B0-----:R-:W2:Y:S04]  /*96ef0*/  LDL.LU R21, [R1+0x144] ;  /* 0x0001440001157983 */ /* 0x001ea80000300800 */
[----:B------:R-:W3:Y:S04]  /*96f00*/  LDL.LU R22, [R1+0x158] ;  /* 0x0001580001167983 */ /* 0x000ee80000300800 */
        /* <DEDUP_REMOVED lines=8> */
[----:B0-----:R-:W4:Y:S04]  /*96f90*/  LDL.LU R23, [R1+0x15c] ;  /* 0x00015c0001177983 */ /* 0x001f280000300800 */
[----:B------:R-:W2:Y:S04]  /*96fa0*/  LDL.LU R29, [R1+0x194] ;  /* 0x00019400011d7983 */ /* 0x000ea80000300800 */
[----:B--2---:R0:W-:Y:S04]  /*96fb0*/  STL [R1+0x249c], R29 ;  /* 0x00249c1d01007387 */ /* 0x0041e80000100800 */
[----:B0-----:R-:W2:Y:S04]  /*96fc0*/  LDL.LU R29, [R1+0x184] ;  /* 0x00018400011d7983 */ /* 0x001ea80000300800 */
[----:B--2---:R0:W-:Y:S04]  /*96fd0*/  STL [R1+0x24a0], R29 ;  /* 0x0024a01d01007387 */ /* 0x0041e80000100800 */
[----:B0-----:R-:W2:Y:S01]  /*96fe0*/  LDL.LU R29, [R1+0x17c] ;  /* 0x00017c00011d7983 */ /* 0x001ea20000300800 */
[----:B------:R-:W-:-:S03]  /*96ff0*/  F2FP.PACK_AB R19, R19, R28 ;  /* 0x0000001c1313723e */ /* 0x000fc600000000ff */
        /* <DEDUP_REMOVED lines=31> */
[----:B------:R-:W2:Y:S02]  /*971f0*/  LDL.LU R21, [R1+0x24bc] ;  /* 0x0024bc0001157983 */ /* 0x000ea40000300800 */
[----:B--2---:R-:W-:-:S02]  /*97200*/  F2FP.PACK_AB R4, R21, R4 ;  /* 0x000000041504723e */ /* 0x004fc400000000ff */
[----:B------:R-:W3:Y:S02]  /*97210*/  LDL.LU R21, [R1+0x24b8] ;  /* 0x0024b80001157983 */ /* 0x000ee40000300800 */
[----:B---3--:R-:W-:Y:S02]  /*97220*/  F2FP.PACK_AB R21, R22, R21 ;  /* 0x000000151615723e */ /* 0x008fe400000000ff */
[----:B------:R-:W2:Y:S02]  /*97230*/  LDL.LU R22, [R1+0x24b4] ;  /* 0x0024b40001167983 */ /* 0x000ea40000300800 */
[----:B--2---:R-:W-:Y:S02]  /*97240*/  F2FP.PACK_AB R5, R22, R5 ;  /* 0x000000051605723e */ /* 0x004fe400000000ff */
[----:B------:R-:W4:Y:S02]  /*97250*/  LDL.LU R22, [R1+0x24b0] ;  /* 0x0024b00001167983 */ /* 0x000f240000300800 */
[----:B----4-:R-:W-:-:S02]  /*97260*/  F2FP.PACK_AB R22, R23, R22 ;  /* 0x000000161716723e */ /* 0x010fc400000000ff */
        /* <DEDUP_REMOVED lines=16> */
[----:B---3--:R-:W-:Y:S02]  /*97370*/  F2FP.PACK_AB R14, R11, R3 ;  /* 0x000000030b0e723e */ /* 0x008fe400000000ff */
[----:B------:R-:W3:Y:S01]  /*97380*/  LDL.LU R3, [R1+0x518] ;  /* 0x0005180001037983 */ /* 0x000ee20000300800 */
[----:B--2---:R-:W-:-:S03]  /*97390*/  F2FP.PACK_AB R11, R2, R29 ;  /* 0x0000001d020b723e */ /* 0x004fc600000000ff */
[----:B---3--:R-:W-:Y:S04]  /*973a0*/  STL [R1+0x247c], R3 ;  /* 0x00247c0301007387 */ /* 0x008fe80000100800 */
[----:B------:R-:W2:Y:S01]  /*973b0*/  LDL.LU R2, [R1+0x528] ;  /* 0x0005280001027983 */ /* 0x000ea20000300800 */
[----:B------:R-:W-:-:S03]  /*973c0*/  F2FP.PACK_AB R15, R16, R15 ;  /* 0x0000000f100f723e */ /* 0x000fc600000000ff */
[----:B--2---:R-:W-:Y:S04]  /*973d0*/  STL [R1+0x2480], R2 ;  /* 0x0024800201007387 */ /* 0x004fe80000100800 */
[----:B------:R-:W2:Y:S01]  /*973e0*/  LDL.LU R29, [R1+0x524] ;  /* 0x00052400011d7983 */ /* 0x000ea20000300800 */
[----:B------:R-:W-:Y:S02]  /*973f0*/  F2FP.PACK_AB R16, R17, R18 ;  /* 0x000000121110723e */ /* 0x000fe400000000ff */
[----:B------:R-:W-:Y:S02]  /*97400*/  F2FP.PACK_AB R17, R19, R24 ;  /* 0x000000181311723e */ /* 0x000fe400000000ff */
[----:B------:R-:W-:Y:S01]  /*97410*/  F2FP.PACK_AB R18, R25, R26 ;  /* 0x0000001a1912723e */ /* 0x000fe200000000ff */
[----:B--2---:R-:W-:Y:S04]  /*97420*/  STL [R1+0x2484], R29 ;  /* 0x0024841d01007387 */ /* 0x004fe80000100800 */
[----:B------:R-:W2:Y:S04]  /*97430*/  LDL.LU R24, [R1+0x1e8] ;  /* 0x0001e80001187983 */ /* 0x000ea80000300800 */
[----:B------:R-:W3:Y:S04]  /*97440*/  LDL.LU R25, [R1+0x1f0] ;  /* 0x0001f00001197983 */ /* 0x000ee80000300800 */
[----:B---3--:R0:W-:Y:S04]  /*97450*/  STL [R1+0x248c], R25 ;  /* 0x00248c1901007387 */ /* 0x0081e80000100800 */
[----:B0-----:R-:W2:Y:S04]  /*97460*/  LDL.LU R25, [R1+0x1ec] ;  /* 0x0001ec0001197983 */ /* 0x001ea80000300800 */
[----:B------:R-:W3:Y:S01]  /*97470*/  LDL.LU R29, [R1+0x1fc] ;  /* 0x0001fc00011d7983 */ /* 0x000ee20000300800 */
[----:B------:R-:W-:-:S03]  /*97480*/  F2FP.PACK_AB R19, R27, R28 ;  /* 0x0000001c1b13723e */ /* 0x000fc600000000ff */
[----:B------:R-:W-:Y:S04]  /*97490*/  STS.128 [R0+0x600], R20 ;  /* 0x0006001400007388 */ /* 0x000fe80000000c00 */
[----:B------:R-:W-:Y:S04]  /*974a0*/  STS.128 [R0+0x680], R4 ;  /* 0x0006800400007388 */ /* 0x000fe80000000c00 */
[----:B------:R-:W-:Y:S04]  /*974b0*/  STS.128 [R0+0x700], R8 ;  /* 0x0007000800007388 */ /* 0x000fe80000000c00 */
[----:B------:R-:W-:Y:S04]  /*974c0*/  STS.128 [R0+0x780], R12 ;  /* 0x0007800c00007388 */ /* 0x000fe80000000c00 */
[----:B------:R-:W-:Y:S04]  /*974d0*/  STS.128 [R0+0x800], R16 ;  /* 0x0008001000007388 */ /* 0x000fe80000000c00 */
[----:B---3--:R0:W-:Y:S04]  /*974e0*/  STL [R1+0x2488], R29 ;  /* 0x0024881d01007387 */ /* 0x0081e80000100800 */
[----:B0-----:R-:W3:Y:S04]  /*974f0*/  LDL.LU R29, [R1+0x1f4] ;  /* 0x0001f400011d7983 */ /* 0x001ee80000300800 */
[----:B------:R-:W4:Y:S04]  /*97500*/  LDL.LU R26, [R1+0x1f8] ;  /* 0x0001f800011a7983 */ /* 0x000f280000300800 */
        /* <DEDUP_REMOVED lines=19> */
[----:B------:R-:W3:Y:S01]  /*97640*/  LDL.LU R15, [R1+0x514] ;  /* 0x00051400010f7983 */ /* 0x000ee20000300800 */
[----:B--2---:R-:W-:-:S03]  /*97650*/  F2FP.PACK_AB R24, R25, R24 ;  /* 0x000000181918723e */ /* 0x004fc600000000ff */
[----:B------:R-:W2:Y:S04]  /*97660*/  LDL.LU R16, [R1+0x294] ;  /* 0x0002940001107983 */ /* 0x000ea80000300800 */
[----:B------:R-:W2:Y:S04]  /*97670*/  LDL.LU R17, [R1+0x260] ;  /* 0x0002600001117983 */ /* 0x000ea80000300800 */
[----:B------:R-:W2:Y:S04]  /*97680*/  LDL.LU R18, [R1+0x2b4] ;  /* 0x0002b40001127983 */ /* 0x000ea80000300800 */
[----:B------:R-:W2:Y:S04]  /*97690*/  LDL.LU R19, [R1+0x280] ;  /* 0x0002800001137983 */ /* 0x000ea80000300800 */
[----:B------:R-:W3:Y:S02]  /*976a0*/  LDL.LU R25, [R1+0x248c] ;  /* 0x00248c0001197983 */ /* 0x000ee40000300800 */
[----:B---3--:R-:W-:-:S02]  /*976b0*/  F2FP.PACK_AB R25, R29, R25 ;  /* 0x000000191d19723e */ /* 0x008fc400000000ff */
[----:B------:R-:W4:Y:S01]  /*976c0*/  LDL.LU R29, [R1+0x2488] ;  /* 0x00248800011d7983 */ /* 0x000f220000300800 */
[----:B------:R-:W-:Y:S02]  /*976d0*/  F2FP.PACK_AB R27, R2, R27 ;  /* 0x0000001b021b723e */ /* 0x000fe400000000ff */
[----:B------:R-:W-:Y:S02]  /*976e0*/  F2FP.PACK_AB R4, R3, R4 ;  /* 0x000000040304723e */ /* 0x000fe400000000ff */
[----:B------:R-:W-:Y:S02]  /*976f0*/  F2FP.PACK_AB R9, R9, R6 ;  /* 0x000000060909723e */ /* 0x000fe400000000ff */
[----:B------:R-:W-:Y:S02]  /*97700*/  F2FP.PACK_AB R6, R20, R22 ;  /* 0x000000161406723e */ /* 0x000fe400000000ff */
[----:B----4-:R-:W-:Y:S02]  /*97710*/  F2FP.PACK_AB R26, R29, R26 ;  /* 0x0000001a1d1a723e */ /* 0x010fe400000000ff */
[----:B------:R-:W3:Y:S04]  /*97720*/  LDL.LU R29, [R1+0x2484] ;  /* 0x00248400011d7983 */ /* 0x000ee80000300800 */
[----:B------:R-:W3:Y:S04]  /*97730*/  LDL.LU R2, [R1+0x2480] ;  /* 0x0024800001027983 */ /* 0x000ee80000300800 */
[----:B------:R-:W4:Y:S04]  /*97740*/  LDL.LU R3, [R1+0x247c] ;  /* 0x00247c0001037983 */ /* 0x000f280000300800 */
[----:B------:R-:W2:Y:S04]  /*97750*/  LDL.LU R20, [R1+0x4c0] ;  /* 0x0004c00001147983 */ /* 0x000ea80000300800 */
[----:B--2---:R-:W-:Y:S04]  /*97760*/  STL [R1+0x246c], R20 ;  /* 0x00246c1401007387 */ /* 0x004fe80000100800 */
[----:B------:R-:W2:Y:S01]  /*97770*/  LDL.LU R22, [R1+0x4dc] ;  /* 0x0004dc0001167983 */ /* 0x000ea20000300800 */
[----:B------:R-:W-:-:S02]  /*97780*/  F2FP.PACK_AB R8, R16, R8 ;  /* 0x000000081008723e */ /* 0x000fc400000000ff */
[----:B------:R-:W-:Y:S01]  /*97790*/  F2FP.PACK_AB R5, R17, R5 ;  /* 0x000000051105723e */ /* 0x000fe200000000ff */
[----:B--2---:R-:W-:Y:S04]  /*977a0*/  STL [R1+0x2470], R22 ;  /* 0x0024701601007387 */ /* 0x004fe80000100800 */
[----:B------:R-:W2:Y:S04]  /*977b0*/  LDL.LU R16, [R1+0x52c] ;  /* 0x00052c0001107983 */ /* 0x000ea80000300800 */
[----:B------:R-:W2:Y:S04]  /*977c0*/  LDL.LU R17, [R1+0x53c] ;  /* 0x00053c0001117983 */ /* 0x000ea80000300800 */
[----:B--2---:R0:W-:Y:S04]  /*977d0*/  STL [R1+0x2478], R17 ;  /* 0x0024781101007387 */ /* 0x0041e80000100800 */
[----:B0-----:R-:W2:Y:S04]  /*977e0*/  LDL.LU R17, [R1+0x538] ;  /* 0x0005380001117983 */ /* 0x001ea80000300800 */
[----:B------:R-:W2:Y:S01]  /*977f0*/  LDL.LU R22, [R1+0x55c] ;  /* 0x00055c0001167983 */ /* 0x000ea20000300800 */
[----:B------:R-:W-:-:S02]  /*97800*/  F2FP.PACK_AB R10, R18, R10 ;  /* 0x0000000a120a723e */ /* 0x000fc400000000ff */
[----:B------:R-:W-:Y:S01]  /*97810*/  F2FP.PACK_AB R7, R19, R7 ;  /* 0x000000071307723e */ /* 0x000fe200000000ff */
[----:B------:R-:W-:Y:S01]  /*97820*/  STS.128 [R0+0x880], R24 ;  /* 0x0008801800007388 */ /* 0x000fe20000000c00 */
[----:B------:R-:W-:-:S03]  /*97830*/  F2FP.PACK_AB R11, R12, R11 ;  /* 0x0000000b0c0b723e */ /* 0x000fc600000000ff */
[----:B------:R-:W-:Y:S01]  /*97840*/  STS.128 [R0+0x900], R4 ;  /* 0x0009000400007388 */ /* 0x000fe20000000c00 */
[----:B------:R-:W-:-:S03]  /*97850*/  F2FP.PACK_AB R12, R13, R14 ;  /* 0x0000000e0d0c723e */ /* 0x000fc600000000ff */
[----:B------:R-:W-:Y:S01]  /*97860*/  STS.128 [R0+0x980], R8 ;  /* 0x0009800800007388 */ /* 0x000fe20000000c00 */
[----:B------:R-:W-:Y:S02]  /*97870*/  F2FP.PACK_AB R13, R15, R21 ;  /* 0x000000150f0d723e */ /* 0x000fe400000000ff */
[----:B----4-:R-:W-:Y:S02]  /*97880*/  F2FP.PACK_AB R14, R23, R3 ;  /* 0x00000003170e723e */ /* 0x010fe400000000ff */
[----:B---3--:R-:W-:-:S05]  /*97890*/  F2FP.PACK_AB R15, R2, R29 ;  /* 0x0000001d020f723e */ /* 0x008fca00000000ff */
[----:B------:R-:W-:Y:S04]  /*978a0*/  STS.128 [R0+0xa00], R12 ;  /* 0x000a000c00007388 */ /* 0x000fe80000000c00 */
[----:B--2---:R0:W-:Y:S04]  /*978b0*/  STL [R1+0x2474], R22 ;  /* 0x0024741601007387 */ /* 0x0041e80000100800 */
[----:B0-----:R-:W2:Y:S04]  /*978c0*/  LDL.LU R22, [R1+0x548] ;  /* 0x0005480001167983 */ /* 0x001ea80000300800 */
[----:B------:R-:W3:Y:S04]  /*978d0*/  LDL.LU R18, [R1+0x54c] ;  /* 0x00054c0001127983 */ /* 0x000ee80000300800 */
        /* <DEDUP_REMOVED lines=19> */
[----:B------:R-:W-:-:S03]  /*97a10*/  F2FP.PACK_AB R16, R17, R16 ;  /* 0x000000101110723e */ /* 0x000fc600000000ff */
[----:B------:R-:W2:Y:S04]  /*97a20*/  LDL.LU R12, [R1+0x690] ;  /* 0x00069000010c7983 */ /* 0x000ea80000300800 */
[----:B------:R-:W2:Y:S04]  /*97a30*/  LDL.LU R13, [R1+0x6bc] ;  /* 0x0006bc00010d7983 */ /* 0x000ea80000300800 */
[----:B------:R-:W2:Y:S04]  /*97a40*/  LDL.LU R14, [R1+0x698] ;  /* 0x00069800010e7983 */ /* 0x000ea80000300800 */
[----:B------:R-:W2:Y:S04]  /*97a50*/  LDL.LU R15, [R1+0x71c] ;  /* 0x00071c00010f7983 */ /* 0x000ea80000300800 */
[----:B------:R-:W2:Y:S01]  /*97a60*/  LDL.LU R17, [R1+0x2478] ;  /* 0x0024780001117983 */ /* 0x000ea20000300800 */
[----:B------:R-:W-:-:S06]  /*97a70*/  @!P6 FMUL R28, R28, 16777216 ;  /* 0x4b8000001c1ce820 */ /* 0x000fcc0000400000 */
[----:B------:R-:W0:Y:S01]  /*97a80*/  MUFU.RCP R28, R28 ;  /* 0x0000001c001c7308 */ /* 0x000e220000001000 */
[----:B--2---:R-:W-:Y:S02]  /*97a90*/  F2FP.PACK_AB R17, R22, R17 ;  /* 0x000000111611723e */ /* 0x004fe400000000ff */
[----:B------:R-:W3:Y:S04]  /*97aa0*/  LDL.LU R22, [R1+0x2474] ;  /* 0x0024740001167983 */ /* 0x000ee80000300800 */
[----:B0-----:R-:W-:Y:S01]  /*97ab0*/  STL [R1+0x1010], R28 ;  /* 0x0010101c01007387 */ /* 0x001fe20000100800 */
[----:B----4-:R-:W-:Y:S02]  /*97ac0*/  F2FP.PACK_AB R19, R20, R19 ;  /* 0x000000131413723e */ /* 0x010fe400000000ff */
[----:B---3--:R-:W-:-:S02]  /*97ad0*/  F2FP.PACK_AB R18, R22, R18 ;  /* 0x000000121612723e */ /* 0x008fc400000000ff */
[----:B------:R-:W2:Y:S04]  /*97ae0*/  LDL.LU R22, [R1+0x2470] ;  /* 0x0024700001167983 */ /* 0x000ea80000300800 */
[----:B------:R-:W3:Y:S01]  /*97af0*/  LDL.LU R20, [R1+0x246c] ;  /* 0x00246c0001147983 */ /* 0x000ee20000300800 */
[----:B------:R-:W-:Y:S02]  /*97b00*/  F2FP.PACK_AB R6, R10, R6 ;  /* 0x000000060a06723e */ /* 0x000fe400000000ff */
[----:B------:R-:W-:Y:S02]  /*97b10*/  F2FP.PACK_AB R10, R11, R7 ;  /* 0x000000070b0a723e */ /* 0x000fe400000000ff */
[----:B------:R-:W-:Y:S02]  /*97b20*/  F2FP.PACK_AB R7, R24, R25 ;  /* 0x000000191807723e */ /* 0x000fe400000000ff */
[----:B------:R-:W-:Y:S01]  /*97b30*/  F2FP.PACK_AB R8, R13, R8 ;  /* 0x000000080d08723e */ /* 0x000fe200000000ff */
[----:B------:R-:W4:Y:S04]  /*97b40*/  LDL.LU R24, [R1+0x4b4] ;  /* 0x0004b40001187983 */ /* 0x000f280000300800 */
[----:B------:R-:W4:Y:S01]  /*97b50*/  LDL.LU R25, [R1+0x4d0] ;  /* 0x0004d00001197983 */ /* 0x000f220000300800 */
[----:B------:R-:W-:-:S02]  /*97b60*/  F2FP.PACK_AB R4, R12, R4 ;  /* 0x000000040c04723e */ /* 0x000fc400000000ff */
[----:B------:R-:W-:Y:S02]  /*97b70*/  F2FP.PACK_AB R5, R14, R5 ;  /* 0x000000050e05723e */ /* 0x000fe400000000ff */
[----:B------:R-:W-:Y:S02]  /*97b80*/  F2FP.PACK_AB R9, R15, R9 ;  /* 0x000000090f09723e */ /* 0x000fe400000000ff */
[----:B------:R-:W-:Y:S01]  /*97b90*/  F2FP.PACK_AB R11, R26, R27 ;  /* 0x0000001b1a0b723e */ /* 0x000fe200000000ff */
[----:B------:R0:W-:Y:S04]  /*97ba0*/  STS.128 [R0+0xb00], R4 ;  /* 0x000b000400007388 */ /* 0x0001e80000000c00 */
[----:B------:R1:W-:Y:S01]  /*97bb0*/  STS.128 [R0+0xb80], R8 ;  /* 0x000b800800007388 */ /* 0x0003e20000000c00 */
[----:B--2---:R-:W-:-:S04]  /*97bc0*/  @!P6 FMUL R22, R22, 16777216 ;  /* 0x4b8000001616e820 */ /* 0x004fc80000400000 */
[----:B------:R-:W-:Y:S02]  /*97bd0*/  FMUL R13, R28, R22 ;  /* 0x000000161c0d7220 */ /* 0x000fe40000400000 */
[----:B------:R-:W2:Y:S01]  /*97be0*/  LDL.LU R22, [R1+0x88] ;  /* 0x0000880001167983 */ /* 0x000ea20000300800 */
[----:B---3--:R-:W-:-:S03]  /*97bf0*/  @!P6 FMUL R20, R20, 16777216 ;  /* 0x4b8000001414e820 */ /* 0x008fc60000400000 */
[----:B0-----:R-:W3:Y:S01]  /*97c00*/  LDL.LU R6, [R1+0x4cc] ;  /* 0x0004cc0001067983 */ /* 0x001ee20000300800 */
[----:B------:R-:W-:-:S03]  /*97c10*/  FMUL R12, R28, R20 ;  /* 0x000000141c0c7220 */ /* 0x000fc60000400000 */
[----:B------:R-:W3:Y:S02]  /*97c20*/  LDL.LU R7, [R1+0x4e0] ;  /* 0x0004e00001077983 */ /* 0x000ee40000300800 */
[----:B-1----:R-:W-:Y:S02]  /*97c30*/  F2FP.PACK_AB R8, R12, R13 ;  /* 0x0000000d0c08723e */ /* 0x002fe400000000ff */
[----:B------:R-:W3:Y:S04]  /*97c40*/  LDL.LU R11, [R1+0x4a8] ;  /* 0x0004a800010b7983 */ /* 0x000ee80000300800 */
[----:B------:R-:W3:Y:S04]  /*97c50*/  LDL.LU R12, [R1+0x4b8] ;  /* 0x0004b800010c7983 */ /* 0x000ee80000300800 */
[----:B------:R0:W-:Y:S01]  /*97c60*/  STS.128 [R0+0xa80], R16 ;  /* 0x000a801000007388 */ /* 0x0001e20000000c00 */
[----:B------:R-:W-:-:S03]  /*97c70*/  F2FP.PACK_AB R5, R2, R29 ;  /* 0x0000001d0205723e */ /* 0x000fc600000000ff */
[----:B------:R-:W3:Y:S01]  /*97c80*/  LDL.LU R13, [R1+0x7a4] ;  /* 0x0007a400010d7983 */ /* 0x000ee20000300800 */
[----:B------:R-:W-:Y:S01]  /*97c90*/  F2FP.PACK_AB R4, R21, R23 ;  /* 0x000000171504723e */ /* 0x000fe200000000ff */
[----:B0-----:R0:W1:Y:S02]  /*97ca0*/  MUFU.RCP R16, R3 ;  /* 0x0000000300107308 */ /* 0x0010640000001000 */
[----:B------:R-:W3:Y:S04]  /*97cb0*/  LDL.LU R17, [R1+0x7b8] ;  /* 0x0007b80001117983 */ /* 0x000ee80000300800 */
[----:B------:R-:W3:Y:S04]  /*97cc0*/  LDL.LU R18, [R1+0x7ac] ;  /* 0x0007ac0001127983 */ /* 0x000ee80000300800 */
[----:B------:R-:W3:Y:S04]  /*97cd0*/  LDL.LU R2, [R1+0x94] ;  /* 0x0000940001027983 */ /* 0x000ee80000300800 */
[----:B------:R-:W3:Y:S04]  /*97ce0*/  LDL.LU R15, [R1+0x324] ;  /* 0x00032400010f7983 */ /* 0x000ee80000300800 */
[----:B------:R-:W3:Y:S04]  /*97cf0*/  LDL.LU R14, [R1+0x414] ;  /* 0x00041400010e7983 */ /* 0x000ee80000300800 */
[----:B------:R-:W3:Y:S01]  /*97d00*/  LDL.LU R23, [R1+0x42c] ;  /* 0x00042c0001177983 */ /* 0x000ee20000300800 */
[----:B----4-:R-:W-:-:S03]  /*97d10*/  @!P6 FMUL R24, R24, 16777216 ;  /* 0x4b8000001818e820 */ /* 0x010fc60000400000 */
[----:B0-----:R-:W4:Y:S01]  /*97d20*/  LDL.LU R3, [R1+0x47c] ;  /* 0x00047c0001037983 */ /* 0x001f220000300800 */
[----:B------:R-:W-:-:S03]  /*97d30*/  @!P6 FMUL R25, R25, 16777216 ;  /* 0x4b8000001919e820 */ /* 0x000fc60000400000 */
[----:B------:R-:W4:Y:S04]  /*97d40*/  LDL.LU R20, [R1+0x494] ;  /* 0x0004940001147983 */ /* 0x000f280000300800 */
[----:B------:R-:W4:Y:S04]  /*97d50*/  LDL.LU R19, [R1+0x470] ;  /* 0x0004700001137983 */ /* 0x000f280000300800 */
[----:B------:R-:W4:Y:S04]  /*97d60*/  LDL.LU R26, [R1+0x438] ;  /* 0x00043800011a7983 */ /* 0x000f280000300800 */
[----:B------:R-:W4:Y:S01]  /*97d70*/  LDL.LU R21, [R1+0x420] ;  /* 0x0004200001157983 */ /* 0x000f220000300800 */
[----:B------:R-:W-:-:S03]  /*97d80*/  FMUL R10, R28, R24 ;  /* 0x000000181c0a7220 */ /* 0x000fc60000400000 */
[----:B------:R-:W4:Y:S04]  /*97d90*/  LDL.LU R27, [R1+0x13c] ;  /* 0x00013c00011b7983 */ /* 0x000f280000300800 */
[----:B------:R-:W4:Y:S04]  /*97da0*/  LDL R29, [R1+0xdb8] ;  /* 0x000db800011d7983 */ /* 0x000f280000100800 */
[----:B-1----:R0:W-:Y:S01]  /*97db0*/  STL [R1+0x27c], R16 ;  /* 0x00027c1001007387 */ /* 0x0021e20000100800 */
[----:B--2---:R-:W1:Y:S01]  /*97dc0*/  MUFU.RCP R22, R22 ;  /* 0x0000001600167308 */ /* 0x004e620000001000 */
[----:B---3--:R-:W-:-:S02]  /*97dd0*/  @!P6 FMUL R6, R6, 16777216 ;  /* 0x4b8000000606e820 */ /* 0x008fc40000400000 */
[----:B------:R-:W-:Y:S02]  /*97de0*/  @!P6 FMUL R7, R7, 16777216 ;  /* 0x4b8000000707e820 */ /* 0x000fe40000400000 */
[C---:B------:R-:W-:Y:S02]  /*97df0*/  FMUL R9, R28.reuse, R6 ;  /* 0x000000061c097220 */ /* 0x040fe40000400000 */
[----:B------:R-:W-:Y:S02]  /*97e00*/  @!P6 FMUL R11, R11, 16777216 ;  /* 0x4b8000000b0be820 */ /* 0x000fe40000400000 */
[----:B------:R-:W-:Y:S02]  /*97e10*/  FMUL R6, R28, R7 ;  /* 0x000000071c067220 */ /* 0x000fe40000400000 */
[----:B------:R-:W-:Y:S01]  /*97e20*/  @!P6 FMUL R12, R12, 16777216 ;  /* 0x4b8000000c0ce820 */ /* 0x000fe20000400000 */
[----:B-1----:R-:W-:Y:S01]  /*97e30*/  STL [R1+0xe3c], R22 ;  /* 0x000e3c1601007387 */ /* 0x002fe20000100800 */
[C---:B------:R-:W-:Y:S01]  /*97e40*/  FMUL R7, R28.reuse, R25 ;  /* 0x000000191c077220 */ /* 0x040fe20000400000 */
[----:B------:R-:W-:Y:S01]  /*97e50*/  F2FP.PACK_AB R9, R9, R6 ;  /* 0x000000060909723e */ /* 0x000fe200000000ff */
[C---:B------:R-:W-:Y:S01]  /*97e60*/  FMUL R11, R28.reuse, R11 ;  /* 0x0000000b1c0b7220 */ /* 0x040fe20000400000 */
[----:B------:R-:W2:Y:S01]  /*97e70*/  LDL.LU R24, [R1+0x4ac] ;  /* 0x0004ac0001187983 */ /* 0x000ea20000300800 */
[----:B------:R-:W-:-:S03]  /*97e80*/  FMUL R12, R28, R12 ;  /* 0x0000000c1c0c7220 */ /* 0x000fc60000400000 */
[----:B------:R-:W3:Y:S04]  /*97e90*/  LDL.LU R25, [R1+0x4c4] ;  /* 0x0004c40001197983 */ /* 0x000ee80000300800 */
[----:B------:R-:W2:Y:S04]  /*97ea0*/  LDL.LU R28, [R1+0x2468] ;  /* 0x00246800011c7983 */ /* 0x000ea80000300800 */
[----:B------:R-:W2:Y:S01]  /*97eb0*/  LDL.LU R6, [R1+0x7a8] ;  /* 0x0007a80001067983 */ /* 0x000ea20000300800 */
[----:B------:R-:W1:Y:S01]  /*97ec0*/  MUFU.RCP R2, R2 ;  /* 0x0000000200027308 */ /* 0x000e620000001000 */
[----:B------:R-:W-:-:S02]  /*97ed0*/  F2FP.PACK_AB R11, R11, R12 ;  /* 0x0000000c0b0b723e */ /* 0x000fc400000000ff */
[----:B------:R-:W-:Y:S02]  /*97ee0*/  F2FP.PACK_AB R10, R10, R7 ;  /* 0x000000070a0a723e */ /* 0x000fe400000000ff */
[----:B------:R-:W-:Y:S01]  /*97ef0*/  F2FP.PACK_AB R7, R17, R18 ;  /* 0x000000121107723e */ /* 0x000fe200000000ff */
[C---:B------:R-:W-:Y:S02]  /*97f00*/  FMUL R15, R16.reuse, R15 ;  /* 0x0000000f100f7220 */ /* 0x040fe40000400000 */
[C---:B----4-:R-:W-:Y:S02]  /*97f10*/  FMUL R12, R16.reuse, R3 ;  /* 0x00000003100c7220 */ /* 0x050fe40000400000 */
[C---:B------:R-:W-:Y:S02]  /*97f20*/  FMUL R14, R16.reuse, R14 ;  /* 0x0000000e100e7220 */ /* 0x040fe40000400000 */
[C---:B------:R-:W-:Y:S02]  /*97f30*/  FMUL R20, R16.reuse, R20 ;  /* 0x0000001410147220 */ /* 0x040fe40000400000 */
[----:B------:R-:W-:-:S02]  /*97f40*/  FMUL R19, R16, R19 ;  /* 0x0000001310137220 */ /* 0x000fc40000400000 */
[C---:B------:R-:W-:Y:S02]  /*97f50*/  FMUL R17, R16.reuse, R21 ;  /* 0x0000001510117220 */ /* 0x040fe40000400000 */
[----:B------:R-:W-:Y:S01]  /*97f60*/  FMUL R18, R16, R26 ;  /* 0x0000001a10127220 */ /* 0x000fe20000400000 */
[----:B------:R-:W-:Y:S01]  /*97f70*/  F2FP.PACK_AB R12, R12, R20 ;  /* 0x000000140c0c723e */ /* 0x000fe200000000ff */
[----:B------:R-:W-:Y:S01]  /*97f80*/  STS.128 [R0+0xc80], R8 ;  /* 0x000c800800007388 */ /* 0x000fe20000000c00 */
[----:B--2---:R-:W-:Y:S01]  /*97f90*/  F2FP.PACK_AB R6, R6, R13 ;  /* 0x0000000d0606723e */ /* 0x004fe200000000ff */
[----:B------:R-:W-:Y:S02]  /*97fa0*/  FMUL R13, R16, R23 ;  /* 0x00000017100d7220 */ /* 0x000fe40000400000 */
[----:B------:R-:W2:Y:S04]  /*97fb0*/  LDL.LU R23, [R1+0x90] ;  /* 0x0000900001177983 */ /* 0x000ea80000300800 */
[----:B-1----:R-:W-:Y:S04]  /*97fc0*/  STL [R1+0x270], R2 ;  /* 0x0002700201007387 */ /* 0x002fe80000100800 */
[----:B------:R-:W4:Y:S04]  /*97fd0*/  LDL.LU R3, [R1+0x320] ;  /* 0x0003200001037983 */ /* 0x000f280000300800 */
[----:B------:R-:W4:Y:S01]  /*97fe0*/  LDL.LU R21, [R1+0x4e4] ;  /* 0x0004e40001157983 */ /* 0x000f220000300800 */
[----:B0-----:R-:W-:-:S03]  /*97ff0*/  IADD3 R16, R29, -R27, RZ ;  /* 0x8000001b1d107210 */ /* 0x001fc60007ffe0ff */
[----:B------:R-:W4:Y:S04]  /*98000*/  LDL.LU R26, [R1+0x4e8] ;  /* 0x0004e800011a7983 */ /* 0x000f280000300800 */
[----:B------:R-:W4:Y:S04]  /*98010*/  LDL.LU R27, [R1+0x4c8] ;  /* 0x0004c800011b7983 */ /* 0x000f280000300800 */
[----:B------:R-:W4:Y:S04]  /*98020*/  LDL.LU R29, [R1+0x428] ;  /* 0x00042800011d7983 */ /* 0x000f280000300800 */
[----:B------:R0:W-:Y:S04]  /*98030*/  STS.128 [R0+0xc00], R4 ;  /* 0x000c000400007388 */ /* 0x0001e80000000c00 */
[----:B0-----:R-:W4:Y:S04]  /*98040*/  LDL.LU R7, [R1+0x498] ;  /* 0x0004980001077983 */ /* 0x001f280000300800 */
[----:B------:R-:W4:Y:S04]  /*98050*/  LDL.LU R6, [R1+0x4b0] ;  /* 0x0004b00001067983 */ /* 0x000f280000300800 */
[----:B------:R-:W4:Y:S04]  /*98060*/  LDL.LU R20, [R1+0x44c] ;  /* 0x00044c0001147983 */ /* 0x000f280000300800 */
[----:B------:R-:W4:Y:S01]  /*98070*/  LDL.LU R11, [R1+0x4f8] ;  /* 0x0004f800010b7983 */ /* 0x000f220000300800 */
[----:B------:R-:W-:-:S02]  /*98080*/  F2FP.PACK_AB R13, R13, R19 ;  /* 0x000000130d0d723e */ /* 0x000fc400000000ff */
[----:B------:R-:W-:Y:S01]  /*98090*/  F2FP.PACK_AB R14, R14, R18 ;  /* 0x000000120e0e723e */ /* 0x000fe200000000ff */
[----:B---3--:R-:W-:Y:S01]  /*980a0*/  FMUL R18, R22, R25 ;  /* 0x0000001916127220 */ /* 0x008fe20000400000 */
[----:B------:R-:W-:Y:S01]  /*980b0*/  MOV R25, 0x3dc6b27f ;  /* 0x3dc6b27f00197802 */ /* 0x000fe20000000f00 */
[----:B------:R-:W-:Y:S01]  /*980c0*/  FADD R16, R16, -1 ;  /* 0xbf80000010107421 */ /* 0x000fe20000000000 */
[----:B------:R-:W-:-:S03]  /*980d0*/  F2FP.PACK_AB R15, R15, R17 ;  /* 0x000000110f0f723e */ /* 0x000fc600000000ff */
[----:B------:R-:W-:Y:S02]  /*980e0*/  FFMA.FTZ R5, R16, R25, -0.16845393180847167969 ;  /* 0xbe2c7f3010057423 */ /* 0x000fe40000010019 */
[----:B------:R0:W-:Y:S01]  /*980f0*/  STS.128 [R0+0xd00], R12 ;  /* 0x000d000c00007388 */ /* 0x0001e20000000c00 */
[----:B------:R-:W-:Y:S02]  /*98100*/  FMUL R17, R22, R24 ;  /* 0x0000001816117220 */ /* 0x000fe40000400000 */
[----:B------:R-:W-:-:S04]  /*98110*/  FFMA.FTZ R5, R16, R5, 0.1716887056827545166 ;  /* 0x3e2fcf2a10057423 */ /* 0x000fc80000010005 */
[----:B------:R-:W-:Y:S01]  /*98120*/  FFMA.FTZ R10, R16, R5, -0.17900948226451873779 ;  /* 0xbe374e43100a7423 */ /* 0x000fe20000010005 */
[----:B0-----:R-:W3:Y:S04]  /*98130*/  LDL.LU R15, [R1+0x32c] ;  /* 0x00032c00010f7983 */ /* 0x001ee80000300800 */
[----:B------:R-:W3:Y:S04]  /*98140*/  LDL.LU R24, [R1+0x480] ;  /* 0x0004800001187983 */ /* 0x000ee80000300800 */
[----:B------:R-:W3:Y:S01]  /*98150*/  LDL.LU R25, [R1+0x43c] ;  /* 0x00043c0001197983 */ /* 0x000ee20000300800 */
[----:B--2---:R0:W1:Y:S01]  /*98160*/  MUFU.RCP R19, R23 ;  /* 0x0000001700137308 */ /* 0x0040620000001000 */
[----:B----4-:R-:W-:-:S02]  /*98170*/  FMUL R8, R2, R3 ;  /* 0x0000000302087220 */ /* 0x010fc40000400000 */
[----:B0-----:R-:W2:Y:S01]  /*98180*/  LDL.LU R23, [R1+0x474] ;  /* 0x0004740001177983 */ /* 0x001ea20000300800 */
[----:B------:R-:W-:-:S03]  /*98190*/  FMUL R5, R22, R21 ;  /* 0x0000001516057220 */ /* 0x000fc60000400000 */
[----:B------:R-:W4:Y:S04]  /*981a0*/  LDL.LU R3, [R1+0x440] ;  /* 0x0004400001037983 */ /* 0x000f280000300800 */
[----:B-1----:R-:W-:Y:S04]  /*981b0*/  STL [R1+0x26c], R19 ;  /* 0x00026c1301007387 */ /* 0x002fe80000100800 */
[----:B------:R-:W4:Y:S01]  /*981c0*/  LDL.LU R21, [R1+0x9c] ;  /* 0x00009c0001157983 */ /* 0x000f220000300800 */
[----:B------:R-:W-:Y:S02]  /*981d0*/  FMUL R12, R22, R26 ;  /* 0x0000001a160c7220 */ /* 0x000fe40000400000 */
[----:B------:R-:W-:Y:S01]  /*981e0*/  FMUL R9, R2, R29 ;  /* 0x0000001d02097220 */ /* 0x000fe20000400000 */
[----:B------:R-:W4:Y:S01]  /*981f0*/  LDL.LU R26, [R1+0x4d4] ;  /* 0x0004d400011a7983 */ /* 0x000f220000300800 */
[----:B------:R0:W1:Y:S01]  /*98200*/  MUFU.RCP R29, R28 ;  /* 0x0000001c001d7308 */ /* 0x0000620000001000 */
[----:B------:R-:W-:-:S02]  /*98210*/  FMUL R7, R22, R7 ;  /* 0x0000000716077220 */ /* 0x000fc40000400000 */
[C---:B------:R-:W-:Y:S02]  /*98220*/  FMUL R6, R22.reuse, R6 ;  /* 0x0000000616067220 */ /* 0x040fe40000400000 */
[C---:B------:R-:W-:Y:S02]  /*98230*/  FMUL R13, R22.reuse, R11 ;  /* 0x0000000b160d7220 */ /* 0x040fe40000400000 */
[----:B------:R-:W-:Y:S02]  /*98240*/  FMUL R11, R22, R27 ;  /* 0x0000001b160b7220 */ /* 0x000fe40000400000 */
[----:B------:R-:W4:Y:S04]  /*98250*/  LDL.LU R27, [R1+0x4ec] ;  /* 0x0004ec00011b7983 */ /* 0x000f280000300800 */
[----:B------:R-:W4:Y:S04]  /*98260*/  LDL.LU R22, [R1+0x4d8] ;  /* 0x0004d80001167983 */ /* 0x000f280000300800 */
[----:B0-----:R-:W4:Y:S01]  /*98270*/  LDL.LU R28, [R1+0x4a4] ;  /* 0x0004a400011c7983 */ /* 0x001f220000300800 */
[----:B------:R-:W-:Y:S01]  /*98280*/  FFMA.FTZ R10, R16, R10, 0.20512372255325317383 ;  /* 0x3e520bf4100a7423 */ /* 0x000fe2000001000a */
[----:B------:R-:W-:-:S03]  /*98290*/  F2FP.PACK_AB R4, R17, R18 ;  /* 0x000000121104723e */ /* 0x000fc600000000ff */
[----:B------:R-:W-:Y:S01]  /*982a0*/  FFMA.FTZ R10, R16, R10, -0.24046532809734344482 ;  /* 0xbe763c8b100a7423 */ /* 0x000fe2000001000a */
[----:B------:R-:W-:-:S03]  /*982b0*/  F2FP.PACK_AB R5, R5, R13 ;  /* 0x0000000d0505723e */ /* 0x000fc600000000ff */
[----:B------:R-:W-:Y:S01]  /*982c0*/  FFMA.FTZ R10, R16, R10, 0.28857114911079406738 ;  /* 0x3e93bf99100a7423 */ /* 0x000fe2000001000a */
[----:B------:R-:W-:Y:S01]  /*982d0*/  F2FP.PACK_AB R6, R6, R12 ;  /* 0x0000000c0606723e */ /* 0x000fe200000000ff */
[----:B-1----:R-:W-:Y:S01]  /*982e0*/  STL [R1+0x25c], R29 ;  /* 0x00025c1d01007387 */ /* 0x002fe20000100800 */
[----:B------:R-:W-:Y:S01]  /*982f0*/  F2FP.PACK_AB R7, R7, R11 ;  /* 0x0000000b0707723e */ /* 0x000fe200000000ff */
[----:B------:R-:W-:Y:S01]  /*98300*/  FFMA.FTZ R12, R16, R10, -0.36067417263984680176 ;  /* 0xbeb8aa49100c7423 */ /* 0x000fe2000001000a */
[----:B------:R-:W-:Y:S01]  /*98310*/  F2FP.PACK_AB R8, R8, R9 ;  /* 0x000000090808723e */ /* 0x000fe200000000ff */
[C---:B------:R-:W-:Y:S02]  /*98320*/  FMUL R9, R2.reuse, R20 ;  /* 0x0000001402097220 */ /* 0x040fe40000400000 */
[C---:B---3--:R-:W-:Y:S02]  /*98330*/  FMUL R11, R2.reuse, R15 ;  /* 0x0000000f020b7220 */ /* 0x048fe40000400000 */
[----:B------:R-:W-:-:S02]  /*98340*/  FMUL R15, R2, R24 ;  /* 0x00000018020f7220 */ /* 0x000fc40000400000 */
[C---:B------:R-:W-:Y:S02]  /*98350*/  FMUL R10, R2.reuse, R25 ;  /* 0x00000019020a7220 */ /* 0x040fe40000400000 */
[C---:B--2---:R-:W-:Y:S02]  /*98360*/  FMUL R14, R2.reuse, R23 ;  /* 0x00000017020e7220 */ /* 0x044fe40000400000 */
[----:B------:R-:W2:Y:S01]  /*98370*/  LDL.LU R23, [R1+0x328] ;  /* 0x0003280001177983 */ /* 0x000ea20000300800 */
[----:B----4-:R0:W1:Y:S01]  /*98380*/  MUFU.RCP R18, R21 ;  /* 0x0000001500127308 */ /* 0x0100620000001000 */
[----:B------:R-:W-:Y:S02]  /*98390*/  FMUL R13, R2, R3 ;  /* 0x00000003020d7220 */ /* 0x000fe40000400000 */
[----:B------:R-:W3:Y:S04]  /*983a0*/  LDL.LU R3, [R1+0x410] ;  /* 0x0004100001037983 */ /* 0x000ee80000300800 */
[----:B------:R-:W4:Y:S01]  /*983b0*/  LDL.LU R2, [R1+0x41c] ;  /* 0x00041c0001027983 */ /* 0x000f220000300800 */
[----:B------:R-:W-:-:S03]  /*983c0*/  F2FP.PACK_AB R11, R11, R13 ;  /* 0x0000000d0b0b723e */ /* 0x000fc600000000ff */
[----:B------:R-:W2:Y:S04]  /*983d0*/  LDL.LU R20, [R1+0x4f0] ;  /* 0x0004f00001147983 */ /* 0x000ea80000300800 */
[----:B------:R-:W2:Y:S04]  /*983e0*/  LDL.LU R24, [R1+0x444] ;  /* 0x0004440001187983 */ /* 0x000ea80000300800 */
[----:B------:R-:W2:Y:S04]  /*983f0*/  LDL.LU R25, [R1+0x424] ;  /* 0x0004240001197983 */ /* 0x000ea80000300800 */
[----:B0-----:R-:W2:Y:S04]  /*98400*/  LDL.LU R21, [R1+0x430] ;  /* 0x0004300001157983 */ /* 0x001ea80000300800 */
[----:B-1----:R-:W-:Y:S01]  /*98410*/  STL [R1+0x260], R18 ;  /* 0x0002601201007387 */ /* 0x002fe20000100800 */
[----:B------:R-:W-:-:S03]  /*98420*/  FMUL R13, R19, R28 ;  /* 0x0000001c130d7220 */ /* 0x000fc60000400000 */
[----:B------:R-:W2:Y:S04]  /*98430*/  LDL R28, [R1+0xdb8] ;  /* 0x000db800011c7983 */ /* 0x000ea80000100800 */
[----:B------:R-:W-:Y:S01]  /*98440*/  STS.128 [R0+0xd80], R4 ;  /* 0x000d800400007388 */ /* 0x000fe20000000c00 */
[----:B------:R-:W-:-:S04]  /*98450*/  FFMA.FTZ R12, R16, R12, 0.48089820146560668945 ;  /* 0x3ef6384a100c7423 */ /* 0x000fc8000001000c */
[----:B------:R-:W-:-:S04]  /*98460*/  FFMA.FTZ R12, R16, R12, -0.72134751081466674805 ;  /* 0xbf38aa3b100c7423 */ /* 0x000fc8000001000c */
[----:B------:R-:W-:Y:S01]  /*98470*/  FMUL R17, R16, R12 ;  /* 0x0000000c10117220 */ /* 0x000fe20000400000 */
[----:B------:R-:W-:-:S03]  /*98480*/  F2FP.PACK_AB R9, R9, R15 ;  /* 0x0000000f0909723e */ /* 0x000fc600000000ff */
[----:B------:R-:W-:Y:S01]  /*98490*/  FMUL R17, R16, R17 ;  /* 0x0000001110117220 */ /* 0x000fe20000400000 */
[----:B------:R-:W-:-:S03]  /*984a0*/  F2FP.PACK_AB R10, R10, R14 ;  /* 0x0000000e0a0a723e */ /* 0x000fc600000000ff */
[----:B------:R-:W-:Y:S01]  /*984b0*/  FFMA.FTZ R16, R16, 1.4426950216293334961, R17 ;  /* 0x3fb8aa3b10107823 */ /* 0x000fe20000010011 */
[----:B--2---:R0:W-:Y:S04]  /*984c0*/  STL [R1+0x2460], R28 ;  /* 0x0024601c01007387 */ /* 0x0041e80000100800 */
[----:B0-----:R-:W2:Y:S04]  /*984d0*/  LDL.LU R28, [R1+0x4fc] ;  /* 0x0004fc00011c7983 */ /* 0x001ea80000300800 */
[----:B------:R-:W2:Y:S04]  /*984e0*/  LDL.LU R5, [R1+0x4bc] ;  /* 0x0004bc0001057983 */ /* 0x000ea80000300800 */
[----:B------:R-:W2:Y:S01]  /*984f0*/  LDL.LU R6, [R1+0x4f4] ;  /* 0x0004f40001067983 */ /* 0x000ea20000300800 */
[----:B------:R-:W-:-:S03]  /*98500*/  FMUL R12, R19, R26 ;  /* 0x0000001a130c7220 */ /* 0x000fc60000400000 */
[----:B------:R0:W-:Y:S04]  /*98510*/  STS.128 [R0+0xe00], R8 ;  /* 0x000e000800007388 */ /* 0x0001e80000000c00 */
[----:B------:R-:W-:Y:S01]  /*98520*/  STL [R1+0x245c], R0 ;  /* 0x00245c0001007387 */ /* 0x000fe20000100800 */
[----:B------:R-:W-:-:S03]  /*98530*/  FMUL R15, R19, R27 ;  /* 0x0000001b130f7220 */ /* 0x000fc60000400000 */
[----:B------:R1:W-:Y:S01]  /*98540*/  STL [R1+0x2464], R16 ;  /* 0x0024641001007387 */ /* 0x0003e20000100800 */
[----:B------:R-:W-:-:S03]  /*98550*/  FMUL R14, R19, R22 ;  /* 0x00000016130e7220 */ /* 0x000fc60000400000 */
[----:B------:R-:W2:Y:S01]  /*98560*/  LDL R26, [R1+0x113c] ;  /* 0x00113c00011a7983 */ /* 0x000ea20000100800 */
[----:B0-----:R-:W-:-:S03]  /*98570*/  FMUL R8, R29, R23 ;  /* 0x000000171d087220 */ /* 0x001fc60000400000 */
[----:B------:R-:W2:Y:S04]  /*98580*/  LDL R27, [R1+0x1160] ;  /* 0x00116000011b7983 */ /* 0x000ea80000100800 */
[----:B------:R-:W2:Y:S01]  /*98590*/  LDL R23, [R1+0x1140] ;  /* 0x0011400001177983 */ /* 0x000ea20000100800 */
[----:B---3--:R-:W-:-:S03]  /*985a0*/  FMUL R7, R29, R3 ;  /* 0x000000031d077220 */ /* 0x008fc60000400000 */
[----:B------:R-:W3:Y:S01]  /*985b0*/  LDL R22, [R1+0x1164] ;  /* 0x0011640001167983 */ /* 0x000ee20000100800 */
[----:B----4-:R-:W-:-:S03]  /*985c0*/  FMUL R4, R18, R2 ;  /* 0x0000000212047220 */ /* 0x010fc60000400000 */
[----:B------:R-:W4:Y:S04]  /*985d0*/  LDL R3, [R1+0x1168] ;  /* 0x0011680001037983 */ /* 0x000f280000100800 */
[----:B------:R-:W3:Y:S04]  /*985e0*/  LDL R2, [R1+0x116c] ;  /* 0x00116c0001027983 */ /* 0x000ee80000100800 */
[----:B-1----:R-:W3:Y:S01]  /*985f0*/  LDL R16, [R1+0x1170] ;  /* 0x0011700001107983 */ /* 0x002ee20000100800 */
[----:B------:R-:W-:Y:S01]  /*98600*/  F2FP.PACK_AB R12, R12, R15 ;  /* 0x0000000f0c0c723e */ /* 0x000fe200000000ff */
[----:B------:R-:W-:Y:S01]  /*98610*/  FMUL R10, R19, R20 ;  /* 0x00000014130a7220 */ /* 0x000fe20000400000 */
[----:B------:R-:W-:Y:S01]  /*98620*/  F2FP.PACK_AB R13, R13, R14 ;  /* 0x0000000e0d0d723e */ /* 0x000fe200000000ff */
[----:B------:R-:W-:Y:S01]  /*98630*/  FMUL R9, R18, R24 ;  /* 0x0000001812097220 */ /* 0x000fe20000400000 */
[----:B------:R-:W-:-:S04]  /*98640*/  F2FP.PACK_AB R8, R8, R7 ;  /* 0x000000070808723e */ /* 0x000fc800000000ff */
[----:B------:R-:W-:Y:S01]  /*98650*/  F2FP.PACK_AB R4, R4, R9 ;  /* 0x000000090404723e */ /* 0x000fe200000000ff */
[C---:B--2---:R-:W-:Y:S02]  /*98660*/  FMUL R11, R19.reuse, R28 ;  /* 0x0000001c130b7220 */ /* 0x044fe40000400000 */
[----:B------:R-:W2:Y:S01]  /*98670*/  LDL R28, [R1+0x1174] ;  /* 0x00117400011c7983 */ /* 0x000ea20000100800 */
[C---:B------:R-:W-:Y:S02]  /*98680*/  FMUL R15, R19.reuse, R5 ;  /* 0x00000005130f7220 */ /* 0x040fe40000400000 */
[----:B------:R-:W-:Y:S02]  /*98690*/  FMUL R14, R19, R6 ;  /* 0x00000006130e7220 */ /* 0x000fe40000400000 */
[C---:B------:R-:W-:Y:S01]  /*986a0*/  FMUL R6, R18.reuse, R21 ;  /* 0x0000001512067220 */ /* 0x040fe20000400000 */
[----:B------:R-:W2:Y:S01]  /*986b0*/  LDL.LU R19, [R1+0x448] ;  /* 0x0004480001137983 */ /* 0x000ea20000300800 */
[----:B------:R-:W-:-:S03]  /*986c0*/  FMUL R5, R18, R25 ;  /* 0x0000001912057220 */ /* 0x000fc60000400000 */
[----:B------:R-:W2:Y:S01]  /*986d0*/  LDL.LU R21, [R1+0x49c] ;  /* 0x00049c0001157983 */ /* 0x000ea20000300800 */
[----:B------:R-:W-:-:S03]  /*986e0*/  F2FP.PACK_AB R14, R14, R11 ;  /* 0x0000000b0e0e723e */ /* 0x000fc600000000ff */
[----:B------:R-:W2:Y:S01]  /*986f0*/  LDL.LU R20, [R1+0x4a0] ;  /* 0x0004a00001147983 */ /* 0x000ea20000300800 */
[----:B------:R-:W-:-:S03]  /*98700*/  F2FP.PACK_AB R15, R15, R10 ;  /* 0x0000000a0f0f723e */ /* 0x000fc600000000ff */
        /* <DEDUP_REMOVED lines=8> */
[----:B------:R-:W-:-:S02]  /*98790*/  @!P6 FMUL R23, R23, 16777216 ;  /* 0x4b8000001717e820 */ /* 0x000fc40000400000 */
[----:B------:R-:W-:Y:S02]  /*987a0*/  @!P6 FMUL R26, R26, 16777216 ;  /* 0x4b8000001a1ae820 */ /* 0x000fe40000400000 */
[----:B------:R-:W-:Y:S01]  /*987b0*/  @!P6 FMUL R27, R27, 16777216 ;  /* 0x4b8000001b1be820 */ /* 0x000fe20000400000 */
[----:B------:R0:W-:Y:S01]  /*987c0*/  @!P6 STL [R1+0x1140], R23 ;  /* 0x001140170100e387 */ /* 0x0001e20000100800 */
[----:B---3--:R-:W-:Y:S02]  /*987d0*/  @!P6 FMUL R22, R22, 16777216 ;  /* 0x4b8000001616e820 */ /* 0x008fe40000400000 */
[----:B----4-:R-:W-:Y:S02]  /*987e0*/  @!P6 FMUL R3, R3, 16777216 ;  /* 0x4b8000000303e820 */ /* 0x010fe40000400000 */
[----:B------:R-:W-:Y:S01]  /*987f0*/  @!P6 FMUL R2, R2, 16777216 ;  /* 0x4b8000000202e820 */ /* 0x000fe20000400000 */
[----:B0-----:R-:W3:Y:S04]  /*98800*/  LDL.LU R23, [R1+0x880] ;  /* 0x0008800001177983 */ /* 0x001ee80000300800 */
[----:B------:R-:W-:Y:S04]  /*98810*/  @!P6 STL [R1+0x113c], R26 ;  /* 0x00113c1a0100e387 */ /* 0x000fe80000100800 */
[----:B------:R-:W-:Y:S04]  /*98820*/  @!P6 STL [R1+0x1160], R27 ;  /* 0x0011601b0100e387 */ /* 0x000fe80000100800 */
[----:B------:R-:W4:Y:S04]  /*98830*/  LDL.LU R24, [R1+0x60] ;  /* 0x0000600001187983 */ /* 0x000f280000300800 */
[----:B------:R0:W-:Y:S01]  /*98840*/  @!P6 STL [R1+0x1164], R22 ;  /* 0x001164160100e387 */ /* 0x0001e20000100800 */
[----:B------:R-:W-:-:S03]  /*98850*/  @!P6 FMUL R16, R16, 16777216 ;  /* 0x4b8000001010e820 */ /* 0x000fc60000400000 */
[----:B------:R-:W3:Y:S04]  /*98860*/  LDL.LU R25, [R1+0x68] ;  /* 0x0000680001197983 */ /* 0x000ee80000300800 */
[----:B------:R1:W-:Y:S04]  /*98870*/  @!P6 STL [R1+0x1168], R3 ;  /* 0x001168030100e387 */ /* 0x0003e80000100800 */
[----:B0-----:R-:W3:Y:S04]  /*98880*/  LDL.LU R22, [R1+0x64] ;  /* 0x0000640001167983 */ /* 0x001ee80000300800 */
[----:B------:R0:W-:Y:S04]  /*98890*/  @!P6 STL [R1+0x116c], R2 ;  /* 0x00116c020100e387 */ /* 0x0001e80000100800 */
[----:B------:R-:W3:Y:S04]  /*988a0*/  LDL.LU R26, [R1+0x74] ;  /* 0x00007400011a7983 */ /* 0x000ee80000300800 */
[----:B------:R-:W3:Y:S04]  /*988b0*/  LDL.LU R27, [R1+0x6c] ;  /* 0x00006c00011b7983 */ /* 0x000ee80000300800 */
[----:B-1----:R-:W3:Y:S04]  /*988c0*/  LDL.LU R3, [R1+0x1e4] ;  /* 0x0001e40001037983 */ /* 0x002ee80000300800 */
[----:B0-----:R-:W3:Y:S04]  /*988d0*/  LDL.LU R2, [R1+0x1e0] ;  /* 0x0001e00001027983 */ /* 0x001ee80000300800 */
[----:B------:R0:W-:Y:S04]  /*988e0*/  @!P6 STL [R1+0x1170], R16 ;  /* 0x001170100100e387 */ /* 0x0001e80000100800 */
[----:B0-----:R-:W3:Y:S01]  /*988f0*/  LDL.LU R16, [R1+0x2464] ;  /* 0x0024640001107983 */ /* 0x001ee20000300800 */
[----:B--2---:R-:W-:-:S05]  /*98900*/  @!P6 FMUL R28, R28, 16777216 ;  /* 0x4b8000001c1ce820 */ /* 0x004fca0000400000 */
[----:B------:R0:W-:Y:S04]  /*98910*/  @!P6 STL [R1+0x1174], R28 ;  /* 0x0011741c0100e387 */ /* 0x0001e80000100800 */
[----:B0-----:R-:W2:Y:S01]  /*98920*/  LDL.LU R28, [R1+0x2460] ;  /* 0x00246000011c7983 */ /* 0x001ea20000300800 */
[C---:B------:R-:W-:Y:S02]  /*98930*/  FMUL R20, R18.reuse, R20 ;  /* 0x0000001412147220 */ /* 0x040fe40000400000 */
[C---:B------:R-:W-:Y:S02]  /*98940*/  FMUL R7, R18.reuse, R7 ;  /* 0x0000000712077220 */ /* 0x040fe40000400000 */
[C---:B------:R-:W-:Y:S02]  /*98950*/  FMUL R6, R18.reuse, R6 ;  /* 0x0000000612067220 */ /* 0x040fe40000400000 */
[----:B------:R-:W-:-:S02]  /*98960*/  FMUL R18, R18, R0 ;  /* 0x0000000012127220 */ /* 0x000fc40000400000 */
[----:B------:R-:W4:Y:S01]  /*98970*/  LDL.LU R0, [R1+0x245c] ;  /* 0x00245c0001007983 */ /* 0x000f220000300800 */
[C---:B------:R-:W-:Y:S02]  /*98980*/  FMUL R11, R29.reuse, R11 ;  /* 0x0000000b1d0b7220 */ /* 0x040fe40000400000 */
[C---:B------:R-:W-:Y:S02]  /*98990*/  FMUL R10, R29.reuse, R10 ;  /* 0x0000000a1d0a7220 */ /* 0x040fe40000400000 */
[C---:B------:R-:W-:Y:S02]  /*989a0*/  FMUL R19, R29.reuse, R19 ;  /* 0x000000131d137220 */ /* 0x040fe40000400000 */
[C---:B------:R-:W-:Y:S02]  /*989b0*/  FMUL R9, R29.reuse, R9 ;  /* 0x000000091d097220 */ /* 0x040fe40000400000 */
[C---:B------:R-:W-:Y:S02]  /*989c0*/  FMUL R21, R29.reuse, R21 ;  /* 0x000000151d157220 */ /* 0x040fe40000400000 */
[----:B------:R-:W-:-:S02]  /*989d0*/  FMUL R17, R29, R17 ;  /* 0x000000111d117220 */ /* 0x000fc40000400000 */
[----:B------:R-:W4:Y:S01]  /*989e0*/  LDL.LU R29, [R1+0x2458] ;  /* 0x00245800011d7983 */ /* 0x000f220000300800 */
[----:B------:R-:W-:Y:S02]  /*989f0*/  F2FP.PACK_AB R9, R9, R21 ;  /* 0x000000150909723e */ /* 0x000fe400000000ff */
[----:B------:R-:W-:Y:S02]  /*98a00*/  F2FP.PACK_AB R6, R6, R20 ;  /* 0x000000140606723e */ /* 0x000fe400000000ff */
[----:B------:R-:W-:Y:S02]  /*98a10*/  F2FP.PACK_AB R10, R10, R19 ;  /* 0x000000130a0a723e */ /* 0x000fe400000000ff */
[----:B------:R-:W-:Y:S02]  /*98a20*/  F2FP.PACK_AB R7, R7, R18 ;  /* 0x000000120707723e */ /* 0x000fe400000000ff */
[----:B------:R-:W-:Y:S01]  /*98a30*/  F2FP.PACK_AB R11, R11, R17 ;  /* 0x000000110b0b723e */ /* 0x000fe200000000ff */
[----:B---3--:R-:W-:-:S02]  /*98a40*/  FADD R16, R23, R16 ;  /* 0x0000001017107221 */ /* 0x008fc40000000000 */
[----:B------:R-:W0:Y:S01]  /*98a50*/  S2R R23, SR_TID.X ;  /* 0x0000000000177919 */ /* 0x000e220000002100 */
[----:B------:R-:W-:Y:S02]  /*98a60*/  F2FP.PACK_AB R18, R26, R27 ;  /* 0x0000001b1a12723e */ /* 0x000fe400000000ff */
[----:B------:R-:W-:Y:S02]  /*98a70*/  F2FP.PACK_AB R19, R3, R2 ;  /* 0x000000020313723e */ /* 0x000fe400000000ff */
[----:B--2---:R-:W-:-:S13]  /*98a80*/  ISETP.GE.U32.AND P6, PT, R28, 0x7f800000, PT ;  /* 0x7f8000001c00780c */ /* 0x004fda0003fc6070 */
[----:B------:R-:W-:-:S05]  /*98a90*/  @P6 MOV R17, 0x7f800000 ;  /* 0x7f80000000116802 */ /* 0x000fca0000000f00 */
[----:B------:R-:W-:Y:S01]  /*98aa0*/  @P6 FFMA.FTZ R16, R28, R17, +INF ;  /* 0x7f8000001c106423 */ /* 0x000fe20000010011 */
[----:B------:R-:W-:Y:S02]  /*98ab0*/  F2FP.PACK_AB R17, R25, R22 ;  /* 0x000000161911723e */ /* 0x000fe400000000ff */
[C---:B0-----:R-:W-:Y:S01]  /*98ac0*/  LOP3.LUT R22, R23.reuse, 0xff, RZ, 0xc0, !PT ;  /* 0x000000ff17167812 */ /* 0x041fe200078ec0ff */
[----:B------:R-:W-:Y:S01]  /*98ad0*/  IMAD.SHL.U32 R23, R23, 0x4000, RZ ;  /* 0x0000400017177824 */ /* 0x000fe200078e00ff */
[----:B----4-:R-:W-:Y:S04]  /*98ae0*/  STS.128 [R0+0xe80], R12 ;  /* 0x000e800c00007388 */ /* 0x010fe80000000c00 */
[----:B------:R-:W-:Y:S04]  /*98af0*/  STS.128 [R0+0xf00], R4 ;  /* 0x000f000400007388 */ /* 0x000fe80000000c00 */
[----:B------:R-:W-:Y:S01]  /*98b00*/  STS.128 [R0+0xf80], R8 ;  /* 0x000f800800007388 */ /* 0x000fe20000000c00 */
[----:B------:R-:W-:-:S04]  /*98b10*/  LOP3.LUT R23, R23, 0x18000, RZ, 0xc0, !PT ;  /* 0x0001800017177812 */ /* 0x000fc800078ec0ff */
[----:B------:R-:W-:Y:S01]  /*98b20*/  LEA R23, R22, R23, 0x4 ;  /* 0x0000001716177211 */ /* 0x000fe200078e20ff */
[----:B------:R-:W-:Y:S06]  /*98b30*/  BAR.SYNC.DEFER_BLOCKING 0x0 ;  /* 0x0000000000007b1d */ /* 0x000fec0000010000 */
[----:B------:R-:W0:Y:S04]  /*98b40*/  LDS.128 R8, [R23] ;  /* 0x0000000017087984 */ /* 0x000e280000000c00 */
[----:B------:R-:W1:Y:S04]  /*98b50*/  LDS.128 R4, [R23+0x1000] ;  /* 0x0010000017047984 */ /* 0x000e680000000c00 */
[----:B------:R-:W2:Y:S04]  /*98b60*/  LDS.128 R12, [R23+0x2000] ;  /* 0x00200000170c7984 */ /* 0x000ea80000000c00 */
[----:B------:R3:W-:Y:S04]  /*98b70*/  STL [R1+0x1254], R16 ;  /* 0x0012541001007387 */ /* 0x0007e80000100800 */
[----:B------:R-:W-:Y:S01]  /*98b80*/  STL.64 [R1+0x2440], R18 ;  /* 0x0024401201007387 */ /* 0x000fe20000100a00 */
[----:B---3--:R-:W-:-:S05]  /*98b90*/  F2FP.PACK_AB R16, R24, R29 ;  /* 0x0000001d1810723e */ /* 0x008fca00000000ff */
[----:B------:R-:W-:Y:S04]  /*98ba0*/  STL.64 [R1+0x2438], R16 ;  /* 0x0024381001007387 */ /* 0x000fe80000100a00 */
[----:B0-----:R-:W-:Y:S04]  /*98bb0*/  STL.64 [R1+0x180], R8 ;  /* 0x0001800801007387 */ /* 0x001fe80000100a00 */
[----:B------:R-:W-:Y:S04]  /*98bc0*/  STL.64 [R1+0x188], R10 ;  /* 0x0001880a01007387 */ /* 0x000fe80000100a00 */
[----:B------:R-:W0:Y:S04]  /*98bd0*/  LDS.128 R8, [R23+0x3000] ;  /* 0x0030000017087984 */ /* 0x000e280000000c00 */
[----:B-1----:R-:W-:Y:S04]  /*98be0*/  STL.64 [R1+0x170], R4 ;  /* 0x0001700401007387 */ /* 0x002fe80000100a00 */
[----:B------:R-:W-:Y:S04]  /*98bf0*/  STL.64 [R1+0x178], R6 ;  /* 0x0001780601007387 */ /* 0x000fe80000100a00 */
[----:B------:R-:W1:Y:S04]  /*98c00*/  LDS.128 R4, [R23+0x4000] ;  /* 0x0040000017047984 */ /* 0x000e680000000c00 */
[----:B--2---:R-:W-:Y:S04]  /*98c10*/  STL.64 [R1+0x160], R12 ;  /* 0x0001600c01007387 */ /* 0x004fe80000100a00 */
[----:B------:R-:W-:Y:S04]  /*98c20*/  STL.64 [R1+0x168], R14 ;  /* 0x0001680e01007387 */ /* 0x000fe80000100a00 */
[----:B------:R-:W2:Y:S01]  /*98c30*/  LDS.128 R12, [R23+0x5000] ;  /* 0x00500000170c7984 */ /* 0x000ea20000000c00 */
[----:B------:R-:W-:-:S03]  /*98c40*/  LOP3.LUT R3, R23, 0x20, RZ, 0x3c, !PT ;  /* 0x0000002017037812 */ /* 0x000fc600078e3cff */
        /* <DEDUP_REMOVED lines=8> */
[----:B------:R-:W2:Y:S04]  /*98cd0*/  LDS.128 R12, [R3] ;  /* 0x00000000030c7984 */ /* 0x000ea80000000c00 */
        /* <DEDUP_REMOVED lines=8> */
[----:B------:R-:W2:Y:S04]  /*98d60*/  LDS.128 R12, [R3+0x3000] ;  /* 0x00300000030c7984 */ /* 0x000ea80000000c00 */
        /* <DEDUP_REMOVED lines=15> */
[----:B------:R-:W1:Y:S04]  /*98e60*/  LDS.128 R4, [R2] ;  /* 0x0000000002047984 */ /* 0x000e680000000c00 */
        /* <DEDUP_REMOVED lines=23> */
[----:B-1----:R0:W-:Y:S04]  /*98fe0*/  STL.64 [R1+0x1b0], R4 ;  /* 0x0001b00401007387 */ /* 0x0021e80000100a00 */
[----:B------:R-:W-:Y:S04]  /*98ff0*/  STL.64 [R1+0x1b8], R6 ;  /* 0x0001b80601007387 */ /* 0x000fe80000100a00 */
[----:B0-----:R-:W3:Y:S04]  /*99000*/  LDL.LU R4, [R1+0x210] ;  /* 0x0002100001047983 */ /* 0x001ee80000300800 */
[----:B--2---:R-:W-:Y:S04]  /*99010*/  STL.64 [R1+0x1f0], R12 ;  /* 0x0001f00c01007387 */ /* 0x004fe80000100a00 */
[----:B------:R-:W-:Y:S04]  /*99020*/  STL.64 [R1+0x1f8], R14 ;  /* 0x0001f80e01007387 */ /* 0x000fe80000100a00 */
[----:B------:R-:W2:Y:S01]  /*99030*/  LDL.LU R5, [R1+0x21c] ;  /* 0x00021c0001057983 */ /* 0x000ea20000300800 */
[----:B------:R-:W-:-:S05]  /*99040*/  LOP3.LUT R19, R23, 0x60, RZ, 0x3c, !PT ;  /* 0x0000006017137812 */ /* 0x000fca00078e3cff */
[----:B------:R-:W0:Y:S04]  /*99050*/  LDS.128 R8, [R19] ;  /* 0x0000000013087984 */ /* 0x000e280000000c00 */
[----:B0-----:R-:W-:Y:S04]  /*99060*/  STL.64 [R1+0x50], R8 ;  /* 0x0000500801007387 */ /* 0x001fe80000100a00 */
[----:B------:R-:W-:Y:S04]  /*99070*/  STL.64 [R1+0x58], R10 ;  /* 0x0000580a01007387 */ /* 0x000fe80000100a00 */
[----:B--2---:R0:W-:Y:S04]  /*99080*/  STL [R1+0x2430], R5 ;  /* 0x0024300501007387 */ /* 0x0041e80000100800 */
[----:B0-----:R-:W3:Y:S04]  /*99090*/  LDL.LU R5, [R1+0x218] ;  /* 0x0002180001057983 */ /* 0x001ee80000300800 */
[----:B------:R-:W2:Y:S04]  /*990a0*/  LDL.LU R6, [R1+0x224] ;  /* 0x0002240001067983 */ /* 0x000ea80000300800 */
[----:B--2---:R0:W-:Y:S04]  /*990b0*/  STL [R1+0x242c], R6 ;  /* 0x00242c0601007387 */ /* 0x0041e80000100800 */
[----:B0-----:R-:W2:Y:S04]  /*990c0*/  LDL.LU R6, [R1+0x220] ;  /* 0x0002200001067983 */ /* 0x001ea80000300800 */
[----:B------:R-:W4:Y:S04]  /*990d0*/  LDL.LU R7, [R1+0x22c] ;  /* 0x00022c0001077983 */ /* 0x000f280000300800 */
[----:B----4-:R0:W-:Y:S04]  /*990e0*/  STL [R1+0x2428], R7 ;  /* 0x0024280701007387 */ /* 0x0101e80000100800 */
[----:B0-----:R-:W2:Y:S04]  /*990f0*/  LDL.LU R7, [R1+0x228] ;  /* 0x0002280001077983 */ /* 0x001ea80000300800 */
[----:B--2---:R-:W-:Y:S04]  /*99100*/  STL.64 [R1+0x2450], R6 ;  /* 0x0024500601007387 */ /* 0x004fe80000100a00 */
[----:B---3--:R-:W-:Y:S04]  /*99110*/  STL.64 [R1+0x2448], R4 ;  /* 0x0024480401007387 */ /* 0x008fe80000100a00 */
[----:B------:R-:W2:Y:S04]  /*99120*/  LDL.LU R8, [R1+0x234] ;  /* 0x0002340001087983 */ /* 0x000ea80000300800 */
[----:B------:R-:W0:Y:S04]  /*99130*/  LDS.128 R4, [R19+0x1000] ;  /* 0x0010000013047984 */ /* 0x000e280000000c00 */
[----:B--2---:R1:W-:Y:S04]  /*99140*/  STL [R1+0x2424], R8 ;  /* 0x0024240801007387 */ /* 0x0043e80000100800 */
[----:B-1----:R-:W2:Y:S04]  /*99150*/  LDL.LU R8, [R1+0x230] ;  /* 0x0002300001087983 */ /* 0x002ea80000300800 */
[----:B------:R-:W3:Y:S04]  /*99160*/  LDL.LU R12, [R1+0x254] ;  /* 0x00025400010c7983 */ /* 0x000ee80000300800 */
[----:B---3--:R1:W-:Y:S04]  /*99170*/  STL [R1+0x2420], R12 ;  /* 0x0024200c01007387 */ /* 0x0083e80000100800 */
[----:B-1----:R-:W3:Y:S04]  /*99180*/  LDL.LU R12, [R1+0x238] ;  /* 0x00023800010c7983 */ /* 0x002ee80000300800 */
[----:B------:R-:W4:Y:S04]  /*99190*/  LDL.LU R9, [R1+0x23c] ;  /* 0x00023c0001097983 */ /* 0x000f280000300800 */
[----:B----4-:R1:W-:Y:S04]  /*991a0*/  STL [R1+0x241c], R9 ;  /* 0x00241c0901007387 */ /* 0x0103e80000100800 */
[----:B-1----:R-:W4:Y:S04]  /*991b0*/  LDL.LU R9, [R1+0x258] ;  /* 0x0002580001097983 */ /* 0x002f280000300800 */
[----:B------:R-:W2:Y:S04]  /*991c0*/  LDL.LU R13, [R1+0x264] ;  /* 0x00026400010d7983 */ /* 0x000ea80000300800 */
[----:B--2---:R1:W-:Y:S04]  /*991d0*/  STL [R1+0x2418], R13 ;  /* 0x0024180d01007387 */ /* 0x0043e80000100800 */
[----:B-1----:R-:W2:Y:S04]  /*991e0*/  LDL.LU R13, [R1+0x240] ;  /* 0x00024000010d7983 */ /* 0x002ea80000300800 */
        /* <DEDUP_REMOVED lines=16> */
[----:B------:R-:W2:Y:S04]  /*992f0*/  LDL.LU R21, [R1+0x2d0] ;  /* 0x0002d00001157983 */ /* 0x000ea80000300800 */
[----:B------:R-:W2:Y:S04]  /*99300*/  LDL.LU R28, [R1+0x2cc] ;  /* 0x0002cc00011c7983 */ /* 0x000ea80000300800 */
[----:B------:R-:W2:Y:S04]  /*99310*/  LDL.LU R24, [R1+0x2b8] ;  /* 0x0002b80001187983 */ /* 0x000ea80000300800 */
[----:B------:R-:W2:Y:S04]  /*99320*/  LDL.LU R22, [R1+0x2b0] ;  /* 0x0002b00001167983 */ /* 0x000ea80000300800 */
[----:B------:R-:W2:Y:S04]  /*99330*/  LDL.LU R3, [R1+0x2d8] ;  /* 0x0002d80001037983 */ /* 0x000ea80000300800 */
[----:B------:R-:W2:Y:S04]  /*99340*/  LDL.LU R2, [R1+0x2d4] ;  /* 0x0002d40001027983 */ /* 0x000ea80000300800 */
[----:B0-----:R-:W-:Y:S04]  /*99350*/  STL.64 [R1+0x40], R4 ;  /* 0x0000400401007387 */ /* 0x001fe80000100a00 */
[----:B------:R-:W-:Y:S04]  /*99360*/  STL.64 [R1+0x48], R6 ;  /* 0x0000480601007387 */ /* 0x000fe80000100a00 */
[----:B------:R-:W0:Y:S04]  /*99370*/  LDS.128 R4, [R19+0x2000] ;  /* 0x0020000013047984 */ /* 0x000e280000000c00 */
        /* <DEDUP_REMOVED lines=9> */
[----:B0-----:R-:W-:Y:S04]  /*99410*/  STL.64 [R1], R4 ;  /* 0x0000000401007387 */ /* 0x001fe80000100a00 */
[----:B------:R-:W-:Y:S04]  /*99420*/  STL.64 [R1+0x8], R6 ;  /* 0x0000080601007387 */ /* 0x000fe80000100a00 */
[----:B------:R-:W0:Y:S04]  /*99430*/  LDS.128 R4, [R19+0x6000] ;  /* 0x0060000013047984 */ /* 0x000e280000000c00 */
[----:B------:R-:W1:Y:S04]  /*99440*/  LDS.128 R16, [R19+0x7000] ;  /* 0x0070000013107984 */ /* 0x000e680000000c00 */
[----:B0-----:R-:W-:Y:S04]  /*99450*/  STL.64 [R1+0x1c0], R4 ;  /* 0x0001c00401007387 */ /* 0x001fe80000100a00 */
[----:B------:R0:W-:Y:S04]  /*99460*/  STL.64 [R1+0x1c8], R6 ;  /* 0x0001c80601007387 */ /* 0x0001e80000100a00 */
[----:B0-----:R-:W2:Y:S04]  /*99470*/  LDL.LU.64 R6, [R1+0x2450] ;  /* 0x0024500001067983 */ /* 0x001ea80000300a00 */
[----:B------:R-:W2:Y:S04]  /*99480*/  LDL.LU.64 R4, [R1+0x2448] ;  /* 0x0024480001047983 */ /* 0x000ea80000300a00 */
[----:B------:R-:W3:Y:S04]  /*99490*/  LDL.LU R25, [R1+0x2c0] ;  /* 0x0002c00001197983 */ /* 0x000ee80000300800 */
[----:B------:R-:W3:Y:S04]  /*994a0*/  LDL.LU R26, [R1+0x2bc] ;  /* 0x0002bc00011a7983 */ /* 0x000ee80000300800 */
[----:B------:R-:W3:Y:S04]  /*994b0*/  LDL.LU R27, [R1+0x2e0] ;  /* 0x0002e000011b7983 */ /* 0x000ee80000300800 */
[----:B------:R-:W3:Y:S04]  /*994c0*/  LDL.LU R23, [R1+0x2dc] ;  /* 0x0002dc0001177983 */ /* 0x000ee80000300800 */
[----:B-1----:R-:W-:Y:S04]  /*994d0*/  STL.64 [R1+0x200], R16 ;  /* 0x0002001001007387 */ /* 0x002fe80000100a00 */
[----:B------:R0:W-:Y:S04]  /*994e0*/  STL.64 [R1+0x208], R18 ;  /* 0x0002081201007387 */ /* 0x0001e80000100a00 */
[----:B0-----:R-:W3:Y:S04]  /*994f0*/  LDL.LU.64 R18, [R1+0x2440] ;  /* 0x0024400001127983 */ /* 0x001ee80000300a00 */
[----:B------:R-:W3:Y:S04]  /*99500*/  LDL.LU.64 R16, [R1+0x2438] ;  /* 0x0024380001107983 */ /* 0x000ee80000300a00 */
[----:B------:R-:W-:Y:S01]  /*99510*/  BAR.SYNC.DEFER_BLOCKING 0x0 ;  /* 0x0000000000007b1d */ /* 0x000fe20000010000 */
[----:B--2---:R-:W-:-:S05]  /*99520*/  F2FP.PACK_AB R4, R5, R4 ;  /* 0x000000040504723e */ /* 0x004fca00000000ff */
[----:B---3--:R0:W-:Y:S04]  /*99530*/  STS.128 [R0], R16 ;  /* 0x0000001000007388 */ /* 0x0081e80000000c00 */
[----:B0-----:R-:W2:Y:S04]  /*99540*/  LDL.LU R16, [R1+0x298] ;  /* 0x0002980001107983 */ /* 0x001ea80000300800 */
[----:B------:R-:W2:Y:S04]  /*99550*/  LDL.LU R17, [R1+0x290] ;  /* 0x0002900001117983 */ /* 0x000ea80000300800 */
[----:B------:R-:W3:Y:S04]  /*99560*/  LDL.LU R18, [R1+0x2c8] ;  /* 0x0002c80001127983 */ /* 0x000ee80000300800 */
[----:B------:R-:W2:Y:S04]  /*99570*/  LDL.LU R19, [R1+0x2a8] ;  /* 0x0002a80001137983 */ /* 0x000ea80000300800 */
        /* <DEDUP_REMOVED lines=20> */
[----:B------:R-:W2:Y:S01]  /*996c0*/  LDL.LU R15, [R1+0x2408] ;  /* 0x00240800010f7983 */ /* 0x000ea20000300800 */
[----:B------:R-:W-:Y:S02]  /*996d0*/  F2FP.PACK_AB R16, R16, R17 ;  /* 0x000000111010723e */ /* 0x000fe400000000ff */
[----:B------:R-:W-:Y:S02]  /*996e0*/  F2FP.PACK_AB R17, R19, R29 ;  /* 0x0000001d1311723e */ /* 0x000fe400000000ff */
[----:B--2---:R-:W-:Y:S02]  /*996f0*/  F2FP.PACK_AB R15, R20, R15 ;  /* 0x0000000f140f723e */ /* 0x004fe400000000ff */
[----:B------:R-:W3:Y:S04]  /*99700*/  LDL.LU R20, [R1+0x2404] ;  /* 0x0024040001147983 */ /* 0x000ee80000300800 */
[----:B------:R-:W2:Y:S01]  /*99710*/  LDL.LU R29, [R1+0x348] ;  /* 0x00034800011d7983 */ /* 0x000ea20000300800 */
[----:B------:R-:W-:-:S03]  /*99720*/  F2FP.PACK_AB R21, R21, R28 ;  /* 0x0000001c1515723e */ /* 0x000fc600000000ff */
[----:B--2---:R-:W-:Y:S04]  /*99730*/  STL [R1+0x23e4], R29 ;  /* 0x0023e41d01007387 */ /* 0x004fe80000100800 */
[----:B------:R-:W2:Y:S01]  /*99740*/  LDL.LU R28, [R1+0x344] ;  /* 0x00034400011c7983 */ /* 0x000ea20000300800 */
[----:B---3--:R-:W-:Y:S02]  /*99750*/  F2FP.PACK_AB R20, R18, R20 ;  /* 0x000000141214723e */ /* 0x008fe400000000ff */
[----:B------:R-:W-:Y:S02]  /*99760*/  F2FP.PACK_AB R18, R24, R22 ;  /* 0x000000161812723e */ /* 0x000fe400000000ff */
[----:B------:R-:W-:Y:S01]  /*99770*/  F2FP.PACK_AB R22, R3, R2 ;  /* 0x000000020316723e */ /* 0x000fe200000000ff */
[----:B--2---:R-:W-:Y:S04]  /*99780*/  STL [R1+0x23e8], R28 ;  /* 0x0023e81c01007387 */ /* 0x004fe80000100800 */
[----:B------:R-:W2:Y:S04]  /*99790*/  LDL.LU R3, [R1+0x368] ;  /* 0x0003680001037983 */ /* 0x000ea80000300800 */
[----:B--2---:R-:W-:Y:S04]  /*997a0*/  STL [R1+0x23ec], R3 ;  /* 0x0023ec0301007387 */ /* 0x004fe80000100800 */
[----:B------:R-:W2:Y:S01]  /*997b0*/  LDL.LU R2, [R1+0x364] ;  /* 0x0003640001027983 */ /* 0x000ea20000300800 */
[----:B------:R-:W-:-:S03]  /*997c0*/  F2FP.PACK_AB R19, R25, R26 ;  /* 0x0000001a1913723e */ /* 0x000fc600000000ff */
        /* <DEDUP_REMOVED lines=9> */
[----:B0-----:R-:W3:Y:S01]  /*99860*/  LDL.LU R2, [R1+0x310] ;  /* 0x0003100001027983 */ /* 0x001ee20000300800 */
[----:B------:R-:W-:-:S03]  /*99870*/  F2FP.PACK_AB R23, R27, R23 ;  /* 0x000000171b17723e */ /* 0x000fc600000000ff */
[----:B------:R-:W-:Y:S04]  /*99880*/  STS.128 [R0+0x80], R4 ;  /* 0x0000800400007388 */ /* 0x000fe80000000c00 */
[----:B------:R-:W-:Y:S04]  /*99890*/  STS.128 [R0+0x100], R8 ;  /* 0x0001000800007388 */ /* 0x000fe80000000c00 */
[----:B------:R-:W-:Y:S04]  /*998a0*/  STS.128 [R0+0x180], R12 ;  /* 0x0001800c00007388 */ /* 0x000fe80000000c00 */
[----:B------:R-:W-:Y:S04]  /*998b0*/  STS.128 [R0+0x200], R16 ;  /* 0x0002001000007388 */ /* 0x000fe80000000c00 */
[----:B------:R-:W-:Y:S01]  /*998c0*/  STS.128 [R0+0x280], R20 ;  /* 0x0002801400007388 */ /* 0x000fe20000000c00 */
[----:B--2---:R-:W-:-:S03]  /*998d0*/  F2FP.PACK_AB R24, R25, R24 ;  /* 0x000000181918723e */ /* 0x004fc600000000ff */
[----:B---3--:R0:W-:Y:S04]  /*998e0*/  STL [R1+0x23f8], R2 ;  /* 0x0023f80201007387 */ /* 0x0081e80000100800 */
[----:B0-----:R-:W2:Y:S04]  /*998f0*/  LDL.LU R2, [R1+0x2f0] ;  /* 0x0002f00001027983 */ /* 0x001ea80000300800 */
[----:B------:R-:W3:Y:S04]  /*99900*/  LDL.LU R26, [R1+0x2f4] ;  /* 0x0002f400011a7983 */ /* 0x000ee80000300800 */
[----:B------:R-:W4:Y:S04]  /*99910*/  LDL.LU R3, [R1+0x318] ;  /* 0x0003180001037983 */ /* 0x000f280000300800 */
[----:B------:R-:W2:Y:S04]  /*99920*/  LDL.LU R28, [R1+0x300] ;  /* 0x00030000011c7983 */ /* 0x000ea80000300800 */
[----:B------:R-:W2:Y:S04]  /*99930*/  LDL.LU R27, [R1+0x2fc] ;  /* 0x0002fc00011b7983 */ /* 0x000ea80000300800 */
[----:B------:R-:W2:Y:S04]  /*99940*/  LDL.LU R29, [R1+0x330] ;  /* 0x00033000011d7983 */ /* 0x000ea80000300800 */
[----:B------:R-:W2:Y:S04]  /*99950*/  LDL.LU R4, [R1+0x304] ;  /* 0x0003040001047983 */ /* 0x000ea80000300800 */
[----:B------:R-:W2:Y:S04]  /*99960*/  LDL.LU R5, [R1+0x30c] ;  /* 0x00030c0001057983 */ /* 0x000ea80000300800 */
        /* <DEDUP_REMOVED lines=18> */
[----:B------:R0:W-:Y:S04]  /*99a90*/  STL [R1+0x23e0], R0 ;  /* 0x0023e00001007387 */ /* 0x0001e80000100800 */
[----:B0-----:R-:W2:Y:S04]  /*99aa0*/  LDL.LU R0, [R1+0x338] ;  /* 0x0003380001007983 */ /* 0x001ea80000300800 */
[----:B------:R-:W2:Y:S02]  /*99ab0*/  LDL.LU R25, [R1+0x2400] ;  /* 0x0024000001197983 */ /* 0x000ea40000300800 */
[----:B--2---:R-:W-:-:S02]  /*99ac0*/  F2FP.PACK_AB R4, R25, R4 ;  /* 0x000000041904723e */ /* 0x004fc400000000ff */
[----:B------:R-:W2:Y:S02]  /*99ad0*/  LDL.LU R25, [R1+0x23fc] ;  /* 0x0023fc0001197983 */ /* 0x000ea40000300800 */
[----:B--2---:R-:W-:Y:S02]  /*99ae0*/  F2FP.PACK_AB R25, R2, R25 ;  /* 0x000000190219723e */ /* 0x004fe400000000ff */
[----:B------:R-:W2:Y:S02]  /*99af0*/  LDL.LU R2, [R1+0x23f8] ;  /* 0x0023f80001027983 */ /* 0x000ea40000300800 */
[----:B--2---:R-:W-:Y:S02]  /*99b00*/  F2FP.PACK_AB R5, R2, R5 ;  /* 0x000000050205723e */ /* 0x004fe400000000ff */
[----:B------:R-:W3:Y:S01]  /*99b10*/  LDL.LU R2, [R1+0x23f4] ;  /* 0x0023f40001027983 */ /* 0x000ee20000300800 */
[----:B----4-:R-:W-:Y:S02]  /*99b20*/  F2FP.PACK_AB R6, R3, R6 ;  /* 0x000000060306723e */ /* 0x010fe400000000ff */
[----:B------:R-:W-:-:S02]  /*99b30*/  F2FP.PACK_AB R27, R28, R27 ;  /* 0x0000001b1c1b723e */ /* 0x000fc400000000ff */
[----:B------:R-:W-:Y:S02]  /*99b40*/  F2FP.PACK_AB R7, R29, R7 ;  /* 0x000000071d07723e */ /* 0x000fe400000000ff */
[----:B---3--:R-:W-:Y:S02]  /*99b50*/  F2FP.PACK_AB R26, R2, R26 ;  /* 0x0000001a021a723e */ /* 0x008fe400000000ff */
[----:B------:R-:W2:Y:S04]  /*99b60*/  LDL.LU R2, [R1+0x23f0] ;  /* 0x0023f00001027983 */ /* 0x000ea80000300800 */
[----:B------:R-:W2:Y:S04]  /*99b70*/  LDL.LU R3, [R1+0x23ec] ;  /* 0x0023ec0001037983 */ /* 0x000ea80000300800 */
[----:B------:R-:W3:Y:S04]  /*99b80*/  LDL.LU R28, [R1+0x23e8] ;  /* 0x0023e800011c7983 */ /* 0x000ee80000300800 */
[----:B------:R-:W3:Y:S01]  /*99b90*/  LDL.LU R29, [R1+0x23e4] ;  /* 0x0023e400011d7983 */ /* 0x000ee20000300800 */
[----:B------:R-:W-:-:S02]  /*99ba0*/  F2FP.PACK_AB R8, R0, R8 ;  /* 0x000000080008723e */ /* 0x000fc400000000ff */
[----:B------:R-:W-:Y:S01]  /*99bb0*/  F2FP.PACK_AB R9, R13, R9 ;  /* 0x000000090d09723e */ /* 0x000fe200000000ff */
[----:B------:R-:W4:Y:S01]  /*99bc0*/  LDL.LU R0, [R1+0x390] ;  /* 0x0003900001007983 */ /* 0x000f220000300800 */
[----:B------:R-:W-:Y:S02]  /*99bd0*/  F2FP.PACK_AB R12, R19, R12 ;  /* 0x0000000c130c723e */ /* 0x000fe400000000ff */
[----:B------:R-:W-:Y:S01]  /*99be0*/  F2FP.PACK_AB R13, R14, R10 ;  /* 0x0000000a0e0d723e */ /* 0x000fe200000000ff */
[----:B------:R-:W4:Y:S01]  /*99bf0*/  LDL.LU R19, [R1+0x38c] ;  /* 0x00038c0001137983 */ /* 0x000f220000300800 */
[----:B---3--:R-:W-:-:S03]  /*99c00*/  F2FP.PACK_AB R10, R29, R28 ;  /* 0x0000001c1d0a723e */ /* 0x008fc600000000ff */
[----:B------:R-:W3:Y:S04]  /*99c10*/  LDL.LU R29, [R1+0x890] ;  /* 0x00089000011d7983 */ /* 0x000ee80000300800 */
[----:B---3--:R0:W-:Y:S04]  /*99c20*/  STL [R1+0x23b0], R29 ;  /* 0x0023b01d01007387 */ /* 0x0081e80000100800 */
[----:B0-----:R-:W3:Y:S04]  /*99c30*/  LDL.LU R29, [R1+0x350] ;  /* 0x00035000011d7983 */ /* 0x001ee80000300800 */
[----:B------:R-:W3:Y:S01]  /*99c40*/  LDL.LU R28, [R1+0x88c] ;  /* 0x00088c00011c7983 */ /* 0x000ee20000300800 */
[----:B--2---:R-:W-:-:S03]  /*99c50*/  F2FP.PACK_AB R14, R3, R2 ;  /* 0x00000002030e723e */ /* 0x004fc600000000ff */
[----:B---3--:R-:W-:Y:S04]  /*99c60*/  STL [R1+0x23b4], R28 ;  /* 0x0023b41c01007387 */ /* 0x008fe80000100800 */
[----:B------:R-:W2:Y:S04]  /*99c70*/  LDL.LU R3, [R1+0x8b0] ;  /* 0x0008b00001037983 */ /* 0x000ea80000300800 */
[----:B--2---:R-:W-:Y:S04]  /*99c80*/  STL [R1+0x23b8], R3 ;  /* 0x0023b80301007387 */ /* 0x004fe80000100800 */
[----:B------:R-:W2:Y:S01]  /*99c90*/  LDL.LU R2, [R1+0x8ac] ;  /* 0x0008ac0001027983 */ /* 0x000ea20000300800 */
[----:B------:R-:W-:-:S02]  /*99ca0*/  F2FP.PACK_AB R15, R20, R15 ;  /* 0x0000000f140f723e */ /* 0x000fc400000000ff */
[----:B------:R-:W-:Y:S01]  /*99cb0*/  F2FP.PACK_AB R16, R21, R16 ;  /* 0x000000101510723e */ /* 0x000fe200000000ff */
[----:B--2---:R-:W-:Y:S04]  /*99cc0*/  STL [R1+0x23bc], R2 ;  /* 0x0023bc0201007387 */ /* 0x004fe80000100800 */
[----:B------:R-:W2:Y:S04]  /*99cd0*/  LDL.LU R20, [R1+0x394] ;  /* 0x0003940001147983 */ /* 0x000ea80000300800 */
[----:B------:R-:W3:Y:S01]  /*99ce0*/  LDL.LU R21, [R1+0x39c] ;  /* 0x00039c0001157983 */ /* 0x000ee20000300800 */
[----:B------:R-:W-:-:S03]  /*99cf0*/  F2FP.PACK_AB R17, R22, R17 ;  /* 0x000000111611723e */ /* 0x000fc600000000ff */
[----:B---3--:R0:W-:Y:S04]  /*99d00*/  STL [R1+0x23dc], R21 ;  /* 0x0023dc1501007387 */ /* 0x0081e80000100800 */
[----:B0-----:R-:W2:Y:S04]  /*99d10*/  LDL.LU R21, [R1+0x398] ;  /* 0x0003980001157983 */ /* 0x001ea80000300800 */
[----:B------:R-:W3:Y:S01]  /*99d20*/  LDL.LU R22, [R1+0x3a4] ;  /* 0x0003a40001167983 */ /* 0x000ee20000300800 */
[----:B------:R-:W-:-:S03]  /*99d30*/  F2FP.PACK_AB R18, R23, R18 ;  /* 0x000000121712723e */ /* 0x000fc600000000ff */
[----:B---3--:R0:W-:Y:S04]  /*99d40*/  STL [R1+0x23d8], R22 ;  /* 0x0023d81601007387 */ /* 0x0081e80000100800 */
[----:B0-----:R-:W3:Y:S04]  /*99d50*/  LDL.LU R22, [R1+0x3a0] ;  /* 0x0003a00001167983 */ /* 0x001ee80000300800 */
[----:B------:R-:W2:Y:S04]  /*99d60*/  LDL.LU R23, [R1+0x3ac] ;  /* 0x0003ac0001177983 */ /* 0x000ea80000300800 */
[----:B--2---:R0:W-:Y:S04]  /*99d70*/  STL [R1+0x23d4], R23 ;  /* 0x0023d41701007387 */ /* 0x0041e80000100800 */
[----:B0-----:R-:W2:Y:S04]  /*99d80*/  LDL.LU R23, [R1+0x3a8] ;  /* 0x0003a80001177983 */ /* 0x001ea80000300800 */
        /* <DEDUP_REMOVED lines=8> */
[----:B0-----:R-:W2:Y:S01]  /*99e10*/  LDL.LU R2, [R1+0x3b8] ;  /* 0x0003b80001027983 */ /* 0x001ea20000300800 */
[----:B------:R-:W-:-:S02]  /*99e20*/  F2FP.PACK_AB R11, R29, R11 ;  /* 0x0000000b1d0b723e */ /* 0x000fc400000000ff */
[----:B----4-:R-:W-:Y:S01]  /*99e30*/  F2FP.PACK_AB R19, R0, R19 ;  /* 0x000000130013723e */ /* 0x010fe200000000ff */
[----:B--2---:R0:W-:Y:S04]  /*99e40*/  STL [R1+0x23d0], R2 ;  /* 0x0023d00201007387 */ /* 0x0041e80000100800 */
[----:B0-----:R-:W2:Y:S04]  /*99e50*/  LDL.LU R2, [R1+0x3b0] ;  /* 0x0003b00001027983 */ /* 0x001ea80000300800 */
[----:B------:R-:W4:Y:S04]  /*99e60*/  LDL.LU R3, [R1+0x3e8] ;  /* 0x0003e80001037983 */ /* 0x000f280000300800 */
[----:B------:R-:W2:Y:S04]  /*99e70*/  LDL.LU R28, [R1+0x3d0] ;  /* 0x0003d000011c7983 */ /* 0x000ea80000300800 */
[----:B------:R-:W2:Y:S04]  /*99e80*/  LDL.LU R29, [R1+0x3f0] ;  /* 0x0003f000011d7983 */ /* 0x000ea80000300800 */
[----:B------:R-:W2:Y:S01]  /*99e90*/  LDL.LU R0, [R1+0x23e0] ;  /* 0x0023e00001007983 */ /* 0x000ea20000300800 */
[----:B------:R-:W-:-:S03]  /*99ea0*/  F2FP.PACK_AB R20, R21, R20 ;  /* 0x000000141514723e */ /* 0x000fc600000000ff */
[----:B--2---:R0:W-:Y:S04]  /*99eb0*/  STS.128 [R0+0x300], R24 ;  /* 0x0003001800007388 */ /* 0x0041e80000000c00 */
[----:B------:R1:W-:Y:S04]  /*99ec0*/  STS.128 [R0+0x380], R4 ;  /* 0x0003800400007388 */ /* 0x0003e80000000c00 */
[----:B------:R2:W-:Y:S04]  /*99ed0*/  STS.128 [R0+0x400], R8 ;  /* 0x0004000800007388 */ /* 0x0005e80000000c00 */
[----:B0-----:R-:W3:Y:S04]  /*99ee0*/  LDL.LU R24, [R1+0x888] ;  /* 0x0008880001187983 */ /* 0x001ee80000300800 */
[----:B------:R-:W3:Y:S04]  /*99ef0*/  LDL.LU R25, [R1+0x884] ;  /* 0x0008840001197983 */ /* 0x000ee80000300800 */
[----:B------:R-:W3:Y:S04]  /*99f00*/  LDL.LU R26, [R1+0x8a8] ;  /* 0x0008a800011a7983 */ /* 0x000ee80000300800 */
[----:B------:R-:W3:Y:S04]  /*99f10*/  LDL.LU R27, [R1+0x8a4] ;  /* 0x0008a400011b7983 */ /* 0x000ee80000300800 */
[----:B-1----:R-:W3:Y:S04]  /*99f20*/  LDL.LU R4, [R1+0x3b4] ;  /* 0x0003b40001047983 */ /* 0x002ee80000300800 */
[----:B------:R-:W3:Y:S04]  /*99f30*/  LDL.LU R5, [R1+0x3bc] ;  /* 0x0003bc0001057983 */ /* 0x000ee80000300800 */
[----:B------:R-:W3:Y:S04]  /*99f40*/  LDL.LU R6, [R1+0x3c4] ;  /* 0x0003c40001067983 */ /* 0x000ee80000300800 */
[----:B------:R-:W3:Y:S04]  /*99f50*/  LDL.LU R7, [R1+0x3cc] ;  /* 0x0003cc0001077983 */ /* 0x000ee80000300800 */
[----:B--2---:R-:W2:Y:S04]  /*99f60*/  LDL.LU R8, [R1+0x3d4] ;  /* 0x0003d40001087983 */ /* 0x004ea80000300800 */
[----:B------:R-:W2:Y:S04]  /*99f70*/  LDL.LU R9, [R1+0x3dc] ;  /* 0x0003dc0001097983 */ /* 0x000ea80000300800 */
[----:B------:R-:W4:Y:S04]  /*99f80*/  LDL.LU R10, [R1+0x3e4] ;  /* 0x0003e400010a7983 */ /* 0x000f280000300800 */
[----:B------:R-:W2:Y:S04]  /*99f90*/  LDL.LU R11, [R1+0x3ec] ;  /* 0x0003ec00010b7983 */ /* 0x000ea80000300800 */
[----:B------:R0:W-:Y:S04]  /*99fa0*/  STS.128 [R0+0x480], R12 ;  /* 0x0004800c00007388 */ /* 0x0001e80000000c00 */
[----:B------:R1:W-:Y:S04]  /*99fb0*/  STS.128 [R0+0x500], R16 ;  /* 0x0005001000007388 */ /* 0x0003e80000000c00 */
[----:B0-----:R-:W2:Y:S04]  /*99fc0*/  LDL.LU R12, [R1+0x7cc] ;  /* 0x0007cc00010c7983 */ /* 0x001ea80000300800 */
[----:B------:R-:W2:Y:S04]  /*99fd0*/  LDL.LU R13, [R1+0x878] ;  /* 0x00087800010d7983 */ /* 0x000ea80000300800 */
[----:B------:R-:W2:Y:S04]  /*99fe0*/  LDL.LU R14, [R1+0x8a0] ;  /* 0x0008a000010e7983 */ /* 0x000ea80000300800 */
[----:B------:R-:W2:Y:S04]  /*99ff0*/  LDL.LU R15, [R1+0x89c] ;  /* 0x00089c00010f7983 */ /* 0x000ea80000300800 */
[----:B-1----:R-:W2:Y:S04]  /*9a000*/  LDL.LU R16, [R1+0x874] ;  /* 0x0008740001107983 */ /* 0x002ea80000300800 */
[----:B------:R-:W2:Y:S04]  /*9a010*/  LDL.LU R17, [R1+0x898] ;  /* 0x0008980001117983 */ /* 0x000ea80000300800 */
[----:B------:R-:W2:Y:S04]  /*9a020*/  LDL.LU R18, [R1+0x894] ;  /* 0x0008940001127983 */ /* 0x000ea80000300800 */
[----:B------:R-:W2:Y:S04]  /*9a030*/  LDL.LU R19, [R1+0x87c] ;  /* 0x00087c0001137983 */ /* 0x000ea80000300800 */
[----:B------:R-:W3:Y:S02]  /*9a040*/  LDL.LU R21, [R1+0x23dc] ;  /* 0x0023dc0001157983 */ /* 0x000ee40000300800 */
[----:B---3--:R-:W-:-:S02]  /*9a050*/  F2FP.PACK_AB R21, R22, R21 ;  /* 0x000000151615723e */ /* 0x008fc400000000ff */
[----:B------:R-:W3:Y:S02]  /*9a060*/  LDL.LU R22, [R1+0x23d8] ;  /* 0x0023d80001167983 */ /* 0x000ee40000300800 */
[----:B---3--:R-:W-:Y:S02]  /*9a070*/  F2FP.PACK_AB R22, R23, R22 ;  /* 0x000000161716723e */ /* 0x008fe400000000ff */
[----:B------:R-:W3:Y:S02]  /*9a080*/  LDL.LU R23, [R1+0x23d4] ;  /* 0x0023d40001177983 */ /* 0x000ee40000300800 */
[----:B---3--:R-:W-:Y:S02]  /*9a090*/  F2FP.PACK_AB R23, R2, R23 ;  /* 0x000000170217723e */ /* 0x008fe400000000ff */
[----:B------:R-:W3:Y:S02]  /*9a0a0*/  LDL.LU R2, [R1+0x23d0] ;  /* 0x0023d00001027983 */ /* 0x000ee40000300800 */
[----:B---3--:R-:W-:-:S02]  /*9a0b0*/  F2FP.PACK_AB R4, R2, R4 ;  /* 0x000000040204723e */ /* 0x008fc400000000ff */
[----:B------:R-:W2:Y:S02]  /*9a0c0*/  LDL.LU R2, [R1+0x23cc] ;  /* 0x0023cc0001027983 */ /* 0x000ea40000300800 */
[----:B--2---:R-:W-:Y:S02]  /*9a0d0*/  F2FP.PACK_AB R8, R2, R8 ;  /* 0x000000080208723e */ /* 0x004fe400000000ff */
[----:B------:R-:W2:Y:S02]  /*9a0e0*/  LDL.LU R2, [R1+0x23c8] ;  /* 0x0023c80001027983 */ /* 0x000ea40000300800 */
[----:B--2---:R-:W-:Y:S02]  /*9a0f0*/  F2FP.PACK_AB R5, R2, R5 ;  /* 0x000000050205723e */ /* 0x004fe400000000ff */
[----:B------:R-:W2:Y:S02]  /*9a100*/  LDL.LU R2, [R1+0x23c4] ;  /* 0x0023c40001027983 */ /* 0x000ea40000300800 */
[----:B--2---:R-:W-:-:S02]  /*9a110*/  F2FP.PACK_AB R9, R2, R9 ;  /* 0x000000090209723e */ /* 0x004fc400000000ff */
[----:B------:R-:W2:Y:S01]  /*9a120*/  LDL.LU R2, [R1+0x23c0] ;  /* 0x0023c00001027983 */ /* 0x000ea20000300800 */
[----:B----4-:R-:W-:Y:S02]  /*9a130*/  F2FP.PACK_AB R10, R3, R10 ;  /* 0x0000000a030a723e */ /* 0x010fe400000000ff */
[----:B------:R-:W-:Y:S02]  /*9a140*/  F2FP.PACK_AB R12, R16, R12 ;  /* 0x0000000c100c723e */ /* 0x000fe400000000ff */
[----:B------:R-:W-:Y:S02]  /*9a150*/  F2FP.PACK_AB R7, R28, R7 ;  /* 0x000000071c07723e */ /* 0x000fe400000000ff */
[----:B------:R-:W-:Y:S02]  /*9a160*/  F2FP.PACK_AB R16, R17, R18 ;  /* 0x000000121110723e */ /* 0x000fe400000000ff */
[----:B------:R-:W-:Y:S02]  /*9a170*/  F2FP.PACK_AB R11, R29, R11 ;  /* 0x0000000b1d0b723e */ /* 0x000fe400000000ff */
[----:B------:R-:W-:-:S02]  /*9a180*/  F2FP.PACK_AB R17, R14, R15 ;  /* 0x0000000f0e11723e */ /* 0x000fc400000000ff */
[----:B------:R-:W-:Y:S02]  /*9a190*/  F2FP.PACK_AB R14, R24, R25 ;  /* 0x00000019180e723e */ /* 0x000fe400000000ff */
[----:B--2---:R-:W-:Y:S02]  /*9a1a0*/  F2FP.PACK_AB R6, R2, R6 ;  /* 0x000000060206723e */ /* 0x004fe400000000ff */
[----:B------:R-:W2:Y:S04]  /*9a1b0*/  LDL.LU R2, [R1+0x23bc] ;  /* 0x0023bc0001027983 */ /* 0x000ea80000300800 */
[----:B------:R-:W2:Y:S04]  /*9a1c0*/  LDL.LU R3, [R1+0x23b8] ;  /* 0x0023b80001037983 */ /* 0x000ea80000300800 */
[----:B------:R-:W3:Y:S04]  /*9a1d0*/  LDL.LU R28, [R1+0x23b4] ;  /* 0x0023b400011c7983 */ /* 0x000ee80000300800 */
[----:B------:R-:W3:Y:S04]  /*9a1e0*/  LDL.LU R29, [R1+0x23b0] ;  /* 0x0023b000011d7983 */ /* 0x000ee80000300800 */
[----:B------:R-:W4:Y:S04]  /*9a1f0*/  LDL.LU R24, [R1+0x8b4] ;  /* 0x0008b40001187983 */ /* 0x000f280000300800 */
[----:B------:R-:W2:Y:S04]  /*9a200*/  LDL.LU R25, [R1+0x8bc] ;  /* 0x0008bc0001197983 */ /* 0x000ea80000300800 */
[----:B--2---:R0:W-:Y:S04]  /*9a210*/  STL [R1+0x23a8], R25 ;  /* 0x0023a81901007387 */ /* 0x0041e80000100800 */
[----:B0-----:R-:W2:Y:S01]  /*9a220*/  LDL.LU R25, [R1+0x8d8] ;  /* 0x0008d80001197983 */ /* 0x001ea20000300800 */
[----:B------:R-:W-:-:S03]  /*9a230*/  F2FP.PACK_AB R18, R26, R27 ;  /* 0x0000001b1a12723e */ /* 0x000fc600000000ff */
[----:B--2---:R0:W-:Y:S04]  /*9a240*/  STL [R1+0x23ac], R25 ;  /* 0x0023ac1901007387 */ /* 0x0041e80000100800 */
[----:B0-----:R-:W4:Y:S04]  /*9a250*/  LDL.LU R25, [R1+0x8b8] ;  /* 0x0008b80001197983 */ /* 0x001f280000300800 */
[----:B------:R-:W2:Y:S04]  /*9a260*/  LDL.LU R26, [R1+0x8c4] ;  /* 0x0008c400011a7983 */ /* 0x000ea80000300800 */
[----:B--2---:R0:W-:Y:S04]  /*9a270*/  STL [R1+0x23a4], R26 ;  /* 0x0023a41a01007387 */ /* 0x0041e80000100800 */
[----:B0-----:R-:W2:Y:S04]  /*9a280*/  LDL.LU R26, [R1+0x8c0] ;  /* 0x0008c000011a7983 */ /* 0x001ea80000300800 */
[----:B------:R-:W2:Y:S01]  /*9a290*/  LDL.LU R27, [R1+0x8cc] ;  /* 0x0008cc00011b7983 */ /* 0x000ea20000300800 */
[----:B---3--:R-:W-:-:S03]  /*9a2a0*/  F2FP.PACK_AB R15, R29, R28 ;  /* 0x0000001c1d0f723e */ /* 0x008fc600000000ff */
[----:B--2---:R0:W-:Y:S04]  /*9a2b0*/  STL [R1+0x23a0], R27 ;  /* 0x0023a01b01007387 */ /* 0x0041e80000100800 */
[----:B0-----:R-:W2:Y:S04]  /*9a2c0*/  LDL.LU R27, [R1+0x8e8] ;  /* 0x0008e800011b7983 */ /* 0x001ea80000300800 */
[----:B------:R-:W3:Y:S04]  /*9a2d0*/  LDL.LU R29, [R1+0x918] ;  /* 0x00091800011d7983 */ /* 0x000ee80000300800 */
[----:B---3--:R0:W-:Y:S04]  /*9a2e0*/  STL [R1+0x2398], R29 ;  /* 0x0023981d01007387 */ /* 0x0081e80000100800 */
[----:B0-----:R-:W3:Y:S01]  /*9a2f0*/  LDL.LU R29, [R1+0x8f0] ;  /* 0x0008f000011d7983 */ /* 0x001ee20000300800 */
[----:B------:R-:W-:-:S02]  /*9a300*/  F2FP.PACK_AB R13, R19, R13 ;  /* 0x0000000d130d723e */ /* 0x000fc400000000ff */
[----:B------:R-:W-:Y:S01]  /*9a310*/  F2FP.PACK_AB R19, R3, R2 ;  /* 0x000000020313723e */ /* 0x000fe200000000ff */
[----:B---3--:R0:W-:Y:S04]  /*9a320*/  STL [R1+0x239c], R29 ;  /* 0x00239c1d01007387 */ /* 0x0081e80000100800 */
[----:B0-----:R-:W3:Y:S04]  /*9a330*/  LDL.LU R29, [R1+0x8d0] ;  /* 0x0008d000011d7983 */ /* 0x001ee80000300800 */
[----:B------:R-:W2:Y:S04]  /*9a340*/  LDL.LU R28, [R1+0x914] ;  /* 0x00091400011c7983 */ /* 0x000ea80000300800 */
[----:B------:R-:W2:Y:S04]  /*9a350*/  LDL.LU R3, [R1+0x948] ;  /* 0x0009480001037983 */ /* 0x000ea80000300800 */
[----:B------:R-:W-:Y:S04]  /*9a360*/  STS.128 [R0+0x580], R20 ;  /* 0x0005801400007388 */ /* 0x000fe80000000c00 */
[----:B------:R-:W-:Y:S04]  /*9a370*/  STS.128 [R0+0x600], R4 ;  /* 0x0006000400007388 */ /* 0x000fe80000000c00 */
[----:B------:R-:W-:Y:S04]  /*9a380*/  STS.128 [R0+0x680], R8 ;  /* 0x0006800800007388 */ /* 0x000fe80000000c00 */
[----:B------:R-:W-:Y:S04]  /*9a390*/  STS.128 [R0+0x700], R12 ;  /* 0x0007000c00007388 */ /* 0x000fe80000000c00 */
[----:B------:R-:W-:Y:S01]  /*9a3a0*/  STS.128 [R0+0x780], R16 ;  /* 0x0007801000007388 */ /* 0x000fe20000000c00 */
[----:B----4-:R-:W-:-:S03]  /*9a3b0*/  F2FP.PACK_AB R24, R25, R24 ;  /* 0x000000181918723e */ /* 0x010fc600000000ff */
[----:B--2---:R0:W-:Y:S04]  /*9a3c0*/  STL [R1+0x2394], R3 ;  /* 0x0023940301007387 */ /* 0x0041e80000100800 */
[----:B0-----:R-:W2:Y:S04]  /*9a3d0*/  LDL.LU R3, [R1+0x900] ;  /* 0x0009000001037983 */ /* 0x001ea80000300800 */
        /* <DEDUP_REMOVED lines=27> */
[----:B------:R-:W2:Y:S01]  /*9a590*/  LDL.LU R26, [R1+0x23a4] ;  /* 0x0023a400011a7983 */ /* 0x000ea20000300800 */
[----:B------:R-:W-:Y:S02]  /*9a5a0*/  F2FP.PACK_AB R5, R0, R5 ;  /* 0x000000050005723e */ /* 0x000fe400000000ff */
[----:B------:R-:W-:Y:S01]  /*9a5b0*/  F2FP.PACK_AB R6, R27, R6 ;  /* 0x000000061b06723e */ /* 0x000fe200000000ff */
[----:B------:R-:W3:Y:S01]  /*9a5c0*/  LDL.LU R0, [R1+0x950] ;  /* 0x0009500001007983 */ /* 0x000ee20000300800 */
[----:B--2---:R-:W-:-:S03]  /*9a5d0*/  F2FP.PACK_AB R26, R19, R26 ;  /* 0x0000001a131a723e */ /* 0x004fc600000000ff */
[----:B------:R-:W2:Y:S04]  /*9a5e0*/  LDL.LU R19, [R1+0x94c] ;  /* 0x00094c0001137983 */ /* 0x000ea80000300800 */
[----:B------:R-:W3:Y:S02]  /*9a5f0*/  LDL.LU R27, [R1+0x23a0] ;  /* 0x0023a000011b7983 */ /* 0x000ee40000300800 */
[----:B---3--:R-:W-:Y:S02]  /*9a600*/  F2FP.PACK_AB R27, R29, R27 ;  /* 0x0000001b1d1b723e */ /* 0x008fe400000000ff */
[----:B------:R-:W3:Y:S02]  /*9a610*/  LDL.LU R29, [R1+0x239c] ;  /* 0x00239c00011d7983 */ /* 0x000ee40000300800 */
[----:B---3--:R-:W-:-:S02]  /*9a620*/  F2FP.PACK_AB R7, R29, R7 ;  /* 0x000000071d07723e */ /* 0x008fc400000000ff */
[----:B------:R-:W3:Y:S01]  /*9a630*/  LDL.LU R29, [R1+0x2398] ;  /* 0x00239800011d7983 */ /* 0x000ee20000300800 */
[----:B------:R-:W-:Y:S02]  /*9a640*/  F2FP.PACK_AB R8, R12, R8 ;  /* 0x000000080c08723e */ /* 0x000fe400000000ff */
[----:B---3--:R-:W-:Y:S02]  /*9a650*/  F2FP.PACK_AB R12, R29, R28 ;  /* 0x0000001c1d0c723e */ /* 0x008fe400000000ff */
[----:B------:R-:W3:Y:S04]  /*9a660*/  LDL.LU R29, [R1+0x9d0] ;  /* 0x0009d000011d7983 */ /* 0x000ee80000300800 */
[----:B---3--:R0:W-:Y:S04]  /*9a670*/  STL [R1+0x2380], R29 ;  /* 0x0023801d01007387 */ /* 0x0081e80000100800 */
[----:B0-----:R-:W3:Y:S04]  /*9a680*/  LDL.LU R29, [R1+0x908] ;  /* 0x00090800011d7983 */ /* 0x001ee80000300800 */
[----:B------:R-:W2:Y:S01]  /*9a690*/  LDL.LU R28, [R1+0x9cc] ;  /* 0x0009cc00011c7983 */ /* 0x000ea20000300800 */
[----:B------:R-:W-:-:S02]  /*9a6a0*/  F2FP.PACK_AB R9, R3, R9 ;  /* 0x000000090309723e */ /* 0x000fc400000000ff */
[----:B------:R-:W-:Y:S02]  /*9a6b0*/  F2FP.PACK_AB R14, R16, R14 ;  /* 0x0000000e100e723e */ /* 0x000fe400000000ff */
[----:B------:R-:W-:Y:S01]  /*9a6c0*/  F2FP.PACK_AB R16, R20, R21 ;  /* 0x000000151410723e */ /* 0x000fe200000000ff */
[----:B--2---:R0:W-:Y:S04]  /*9a6d0*/  STL [R1+0x2384], R28 ;  /* 0x0023841c01007387 */ /* 0x0041e80000100800 */
[----:B0-----:R-:W2:Y:S04]  /*9a6e0*/  LDL.LU R28, [R1+0x920] ;  /* 0x00092000011c7983 */ /* 0x001ea80000300800 */
[----:B------:R-:W4:Y:S04]  /*9a6f0*/  LDL.LU R3, [R1+0x2394] ;  /* 0x0023940001037983 */ /* 0x000f280000300800 */
[----:B------:R-:W3:Y:S04]  /*9a700*/  LDL.LU R20, [R1+0x954] ;  /* 0x0009540001147983 */ /* 0x000ee80000300800 */
[----:B------:R-:W3:Y:S01]  /*9a710*/  LDL.LU R21, [R1+0x95c] ;  /* 0x00095c0001157983 */ /* 0x000ee20000300800 */
[----:B--2---:R-:W-:-:S03]  /*9a720*/  F2FP.PACK_AB R13, R28, R13 ;  /* 0x0000000d1c0d723e */ /* 0x004fc600000000ff */
[----:B---3--:R0:W-:Y:S04]  /*9a730*/  STL [R1+0x238c], R21 ;  /* 0x00238c1501007387 */ /* 0x0081e80000100800 */
[----:B0-----:R-:W2:Y:S04]  /*9a740*/  LDL.LU R21, [R1+0x958] ;  /* 0x0009580001157983 */ /* 0x001ea80000300800 */
[----:B------:R-:W3:Y:S01]  /*9a750*/  LDL.LU R28, [R1+0x968] ;  /* 0x00096800011c7983 */ /* 0x000ee20000300800 */
[----:B------:R-:W-:Y:S02]  /*9a760*/  F2FP.PACK_AB R11, R17, R11 ;  /* 0x0000000b110b723e */ /* 0x000fe400000000ff */
[----:B------:R-:W-:-:S02]  /*9a770*/  F2FP.PACK_AB R17, R22, R23 ;  /* 0x000000171611723e */ /* 0x000fc400000000ff */
[----:B------:R-:W-:Y:S02]  /*9a780*/  F2FP.PACK_AB R10, R29, R10 ;  /* 0x0000000a1d0a723e */ /* 0x000fe400000000ff */
[----:B------:R-:W-:Y:S02]  /*9a790*/  F2FP.PACK_AB R15, R18, R15 ;  /* 0x0000000f120f723e */ /* 0x000fe400000000ff */
[----:B----4-:R-:W-:Y:S02]  /*9a7a0*/  F2FP.PACK_AB R18, R3, R2 ;  /* 0x000000020312723e */ /* 0x010fe400000000ff */
[----:B------:R-:W-:Y:S01]  /*9a7b0*/  F2FP.PACK_AB R19, R0, R19 ;  /* 0x000000130013723e */ /* 0x000fe200000000ff */
[----:B---3--:R0:W-:Y:S04]  /*9a7c0*/  STL [R1+0x2388], R28 ;  /* 0x0023881c01007387 */ /* 0x0081e80000100800 */
[----:B0-----:R-:W3:Y:S04]  /*9a7d0*/  LDL.LU R28, [R1+0x960] ;  /* 0x00096000011c7983 */ /* 0x001ee80000300800 */
[----:B------:R-:W4:Y:S04]  /*9a7e0*/  LDL.LU R22, [R1+0x964] ;  /* 0x0009640001167983 */ /* 0x000f280000300800 */
[----:B------:R-:W3:Y:S04]  /*9a7f0*/  LDL.LU R29, [R1+0x970] ;  /* 0x00097000011d7983 */ /* 0x000ee80000300800 */
[----:B------:R-:W3:Y:S04]  /*9a800*/  LDL.LU R23, [R1+0x96c] ;  /* 0x00096c0001177983 */ /* 0x000ee80000300800 */
[----:B------:R-:W3:Y:S04]  /*9a810*/  LDL.LU R2, [R1+0x978] ;  /* 0x0009780001027983 */ /* 0x000ee80000300800 */
[----:B------:R-:W3:Y:S04]  /*9a820*/  LDL.LU R3, [R1+0x998] ;  /* 0x0009980001037983 */ /* 0x000ee80000300800 */
[----:B------:R-:W3:Y:S01]  /*9a830*/  LDL.LU R0, [R1+0x2390] ;  /* 0x0023900001007983 */ /* 0x000ee20000300800 */
[----:B--2---:R-:W-:-:S03]  /*9a840*/  F2FP.PACK_AB R20, R21, R20 ;  /* 0x000000141514723e */ /* 0x004fc600000000ff */
[----:B---3--:R0:W-:Y:S04]  /*9a850*/  STS.128 [R0+0x800], R24 ;  /* 0x0008001800007388 */ /* 0x0081e80000000c00 */
        /* <DEDUP_REMOVED lines=12> */
[----:B------:R-:W2:Y:S04]  /*9a920*/  LDL.LU R10, [R1+0x9a4] ;  /* 0x0009a400010a7983 */ /* 0x000ea80000300800 */
[----:B------:R-:W2:Y:S04]  /*9a930*/  LDL.LU R11, [R1+0x9ac] ;  /* 0x0009ac00010b7983 */ /* 0x000ea80000300800 */
[----:B------:R0:W-:Y:S04]  /*9a940*/  STS.128 [R0+0x980], R12 ;  /* 0x0009800c00007388 */ /* 0x0001e80000000c00 */
[----:B------:R1:W-:Y:S04]  /*9a950*/  STS.128 [R0+0xa00], R16 ;  /* 0x000a001000007388 */ /* 0x0003e80000000c00 */
[----:B0-----:R-:W3:Y:S04]  /*9a960*/  LDL.LU R12, [R1+0x990] ;  /* 0x00099000010c7983 */ /* 0x001ee80000300800 */
[----:B------:R-:W2:Y:S04]  /*9a970*/  LDL.LU R13, [R1+0x9b0] ;  /* 0x0009b000010d7983 */ /* 0x000ea80000300800 */
[----:B------:R-:W2:Y:S04]  /*9a980*/  LDL.LU R14, [R1+0x9b8] ;  /* 0x0009b800010e7983 */ /* 0x000ea80000300800 */
[----:B------:R-:W2:Y:S04]  /*9a990*/  LDL.LU R15, [R1+0x9b4] ;  /* 0x0009b400010f7983 */ /* 0x000ea80000300800 */
[----:B-1----:R-:W2:Y:S04]  /*9a9a0*/  LDL.LU R16, [R1+0x980] ;  /* 0x0009800001107983 */ /* 0x002ea80000300800 */
[----:B------:R-:W2:Y:S04]  /*9a9b0*/  LDL.LU R17, [R1+0x9a0] ;  /* 0x0009a00001117983 */ /* 0x000ea80000300800 */
[----:B------:R-:W2:Y:S04]  /*9a9c0*/  LDL.LU R18, [R1+0x988] ;  /* 0x0009880001127983 */ /* 0x000ea80000300800 */
[----:B------:R-:W2:Y:S04]  /*9a9d0*/  LDL.LU R19, [R1+0x9a8] ;  /* 0x0009a80001137983 */ /* 0x000ea80000300800 */
[----:B------:R-:W2:Y:S02]  /*9a9e0*/  LDL.LU R21, [R1+0x238c] ;  /* 0x00238c0001157983 */ /* 0x000ea40000300800 */
[----:B--2---:R-:W-:-:S02]  /*9a9f0*/  F2FP.PACK_AB R21, R28, R21 ;  /* 0x000000151c15723e */ /* 0x004fc400000000ff */
[----:B------:R-:W4:Y:S01]  /*9aa00*/  LDL.LU R28, [R1+0x2388] ;  /* 0x00238800011c7983 */ /* 0x000f220000300800 */
[----:B------:R-:W-:Y:S02]  /*9aa10*/  F2FP.PACK_AB R23, R29, R23 ;  /* 0x000000171d17723e */ /* 0x000fe400000000ff */
[----:B----4-:R-:W-:Y:S02]  /*9aa20*/  F2FP.PACK_AB R22, R28, R22 ;  /* 0x000000161c16723e */ /* 0x010fe400000000ff */
[----:B------:R-:W2:Y:S04]  /*9aa30*/  LDL.LU R28, [R1+0x2384] ;  /* 0x00238400011c7983 */ /* 0x000ea80000300800 */
[----:B------:R-:W2:Y:S01]  /*9aa40*/  LDL.LU R29, [R1+0x2380] ;  /* 0x00238000011d7983 */ /* 0x000ea20000300800 */
[----:B---3--:R-:W-:-:S02]  /*9aa50*/  F2FP.PACK_AB R7, R12, R7 ;  /* 0x000000070c07723e */ /* 0x008fc400000000ff */
[----:B------:R-:W-:Y:S02]  /*9aa60*/  F2FP.PACK_AB R8, R3, R8 ;  /* 0x000000080308723e */ /* 0x000fe400000000ff */
[----:B------:R-:W-:Y:S02]  /*9aa70*/  F2FP.PACK_AB R5, R16, R5 ;  /* 0x000000051005723e */ /* 0x000fe400000000ff */
[----:B------:R-:W-:Y:S02]  /*9aa80*/  F2FP.PACK_AB R9, R17, R9 ;  /* 0x000000091109723e */ /* 0x000fe400000000ff */
[----:B------:R-:W-:Y:S02]  /*9aa90*/  F2FP.PACK_AB R10, R19, R10 ;  /* 0x0000000a130a723e */ /* 0x000fe400000000ff */
[----:B------:R-:W-:Y:S02]  /*9aaa0*/  F2FP.PACK_AB R11, R13, R11 ;  /* 0x0000000b0d0b723e */ /* 0x000fe400000000ff */
[----:B------:R-:W-:-:S02]  /*9aab0*/  F2FP.PACK_AB R12, R14, R15 ;  /* 0x0000000f0e0c723e */ /* 0x000fc400000000ff */
[----:B------:R-:W-:Y:S02]  /*9aac0*/  F2FP.PACK_AB R13, R24, R25 ;  /* 0x00000019180d723e */ /* 0x000fe400000000ff */
[----:B------:R-:W-:Y:S02]  /*9aad0*/  F2FP.PACK_AB R14, R26, R27 ;  /* 0x0000001b1a0e723e */ /* 0x000fe400000000ff */
[----:B------:R-:W-:Y:S01]  /*9aae0*/  MOV R16, c[0x0][0x1c8] ;  /* 0x0000720000107a02 */ /* 0x000fe20000000f00 */
[----:B------:R0:W-:Y:S01]  /*9aaf0*/  STS.128 [R0+0xb80], R8 ;  /* 0x000b800800007388 */ /* 0x0001e20000000c00 */
[----:B------:R-:W-:-:S03]  /*9ab00*/  F2FP.PACK_AB R4, R2, R4 ;  /* 0x000000040204723e */ /* 0x000fc600000000ff */
[----:B------:R-:W3:Y:S04]  /*9ab10*/  LDL.LU R2, [R1+0x237c] ;  /* 0x00237c0001027983 */ /* 0x000ee80000300800 */
[----:B------:R-:W4:Y:S01]  /*9ab20*/  LDL.LU R3, [R1+0x2378] ;  /* 0x0023780001037983 */ /* 0x000f220000300800 */
[C---:B0-----:R-:W-:Y:S02]  /*9ab30*/  IMAD R10, R16.reuse, 0xe, RZ ;  /* 0x0000000e100a7824 */ /* 0x041fe400078e02ff */
[----:B------:R-:W-:-:S05]  /*9ab40*/  IMAD R11, R16, 0x12, RZ ;  /* 0x00000012100b7824 */ /* 0x000fca00078e02ff */
[----:B------:R-:W-:Y:S01]  /*9ab50*/  STL.64 [R1+0x2370], R10 ;  /* 0x0023700a01007387 */ /* 0x000fe20000100a00 */
[----:B--2---:R-:W-:-:S05]  /*9ab60*/  F2FP.PACK_AB R15, R29, R28 ;  /* 0x0000001c1d0f723e */ /* 0x004fca00000000ff */
[----:B------:R0:W-:Y:S02]  /*9ab70*/  STS.128 [R0+0xc00], R12 ;  /* 0x000c000c00007388 */ /* 0x0001e40000000c00 */
[C---:B0-----:R-:W-:Y:S02]  /*9ab80*/  IMAD R12, R16.reuse, 0x14, RZ ;  /* 0x00000014100c7824 */ /* 0x041fe400078e02ff */
[----:B------:R-:W-:-:S05]  /*9ab90*/  IMAD R13, R16, 0x16, RZ ;  /* 0x00000016100d7824 */ /* 0x000fca00078e02ff */
[----:B------:R-:W-:Y:S04]  /*9aba0*/  STL.64 [R1+0x2368], R12 ;  /* 0x0023680c01007387 */ /* 0x000fe80000100a00 */
[----:B------:R-:W2:Y:S01]  /*9abb0*/  LDL.LU R9, [R1+0x7bc] ;  /* 0x0007bc0001097983 */ /* 0x000ea20000300800 */
[----:B------:R-:W-:-:S05]  /*9abc0*/  F2FP.PACK_AB R6, R18, R6 ;  /* 0x000000061206723e */ /* 0x000fca00000000ff */
[----:B------:R0:W-:Y:S02]  /*9abd0*/  STS.128 [R0+0xb00], R4 ;  /* 0x000b000400007388 */ /* 0x0001e40000000c00 */
[C---:B0-----:R-:W-:Y:S01]  /*9abe0*/  SHF.L.U32 R4, R16.reuse, 0x1, RZ ;  /* 0x0000000110047819 */ /* 0x041fe200000006ff */
[----:B------:R-:W-:-:S03]  /*9abf0*/  IMAD R5, R16, 0x6, RZ ;  /* 0x0000000610057824 */ /* 0x000fc600078e02ff */
[-C--:B---3--:R-:W-:Y:S01]  /*9ac00*/  IADD3 R8, P6, R4, R2.reuse, RZ ;  /* 0x0000000204087210 */ /* 0x088fe20007fde0ff */
[C---:B------:R-:W-:Y:S02]  /*9ac10*/  IMAD R6, R16.reuse, 0xa, RZ ;  /* 0x0000000a10067824 */ /* 0x040fe400078e02ff */
[C---:B------:R-:W-:Y:S01]  /*9ac20*/  IMAD R7, R16.reuse, 0xc, RZ ;  /* 0x0000000c10077824 */ /* 0x040fe200078e02ff */
[----:B--2---:R-:W-:Y:S02]  /*9ac30*/  FSEL R10, R9, -INF , P5 ;  /* 0xff800000090a7808 */ /* 0x004fe40002800000 */
[----:B------:R-:W-:-:S03]  /*9ac40*/  LEA R12, P5, R16, R2, 0x2 ;  /* 0x00000002100c7211 */ /* 0x000fc600078a10ff */
[----:B------:R0:W-:Y:S01]  /*9ac50*/  STL [R1+0x1258], R10 ;  /* 0x0012580a01007387 */ /* 0x0001e20000100800 */
[----:B----4-:R-:W-:-:S03]  /*9ac60*/  LEA.HI.X.SX32 R9, R16, R3, 0x1, P6 ;  /* 0x0000000310097211 */ /* 0x010fc600030f0eff */
[----:B------:R1:W-:Y:S01]  /*9ac70*/  STL [R1+0x2234], R8 ;  /* 0x0022340801007387 */ /* 0x0003e20000100800 */
[-C--:B------:R-:W-:Y:S02]  /*9ac80*/  LEA.HI.X.SX32 R13, R4, R3.reuse, 0x1, P5 ;  /* 0x00000003040d7211 */ /* 0x080fe400028f0eff */
[----:B0-----:R-:W-:Y:S01]  /*9ac90*/  IADD3 R10, P6, R5, R2, RZ ;  /* 0x00000002050a7210 */ /* 0x001fe20007fde0ff */
[----:B-1----:R-:W-:Y:S01]  /*9aca0*/  IMAD R8, R16, 0x3, RZ ;  /* 0x0000000310087824 */ /* 0x002fe200078e02ff */
[----:B------:R-:W-:Y:S04]  /*9acb0*/  STL [R1+0x2230], R9 ;  /* 0x0022300901007387 */ /* 0x000fe80000100800 */
[----:B------:R-:W-:Y:S01]  /*9acc0*/  LEA.HI.X.SX32 R11, R8, R3, 0x1, P6 ;  /* 0x00000003080b7211 */ /* 0x000fe200030f0eff */
[----:B------:R0:W-:Y:S01]  /*9acd0*/  STL.64 [R1+0x998], R12 ;  /* 0x0009980c01007387 */ /* 0x0001e20000100a00 */
[----:B------:R-:W-:-:S02]  /*9ace0*/  IMAD.SHL.U32 R4, R16, 0x4, RZ ;  /* 0x0000000410047824 */ /* 0x000fc400078e00ff */
[C---:B------:R-:W-:Y:S01]  /*9acf0*/  IMAD R8, R16.reuse, 0x5, RZ ;  /* 0x0000000510087824 */ /* 0x040fe200078e02ff */
[----:B------:R1:W-:Y:S01]  /*9ad00*/  STL.64 [R1+0x990], R10 ;  /* 0x0009900a01007387 */ /* 0x0003e20000100a00 */
[-C--:B0-----:R-:W-:Y:S02]  /*9ad10*/  LEA R12, P5, R16, R2.reuse, 0x3 ;  /* 0x00000002100c7211 */ /* 0x081fe400078a18ff */
[----:B-1----:R-:W-:Y:S02]  /*9ad20*/  IADD3 R10, P6, R6, R2, RZ ;  /* 0x00000002060a7210 */ /* 0x002fe40007fde0ff */
[-C--:B------:R-:W-:Y:S02]  /*9ad30*/  LEA.HI.X.SX32 R13, R4, R3.reuse, 0x1, P5 ;  /* 0x00000003040d7211 */ /* 0x080fe400028f0eff */
[----:B------:R-:W-:-:S03]  /*9ad40*/  LEA.HI.X.SX32 R11, R8, R3, 0x1, P6 ;  /* 0x00000003080b7211 */ /* 0x000fc600030f0eff */
[----:B------:R-:W-:Y:S04]  /*9ad50*/  STL.64 [R1+0x988], R12 ;  /* 0x0009880c01007387 */ /* 0x000fe80000100a00 */
[----:B------:R0:W-:Y:S04]  /*9ad60*/  STL.64 [R1+0x980], R10 ;  /* 0x0009800a01007387 */ /* 0x0001e80000100a00 */
[----:B0-----:R-:W2:Y:S01]  /*9ad70*/  LDL.LU.64 R10, [R1+0x2370] ;  /* 0x00237000010a7983 */ /* 0x001ea20000300a00 */
[----:B------:R-:W-:-:S04]  /*9ad80*/  IADD3 R12, P5, R7, R2, RZ ;  /* 0x00000002070c7210 */ /* 0x000fc80007fbe0ff */
[----:B------:R-:W-:-:S05]  /*9ad90*/  LEA.HI.X.SX32 R13, R5, R3, 0x1, P5 ;  /* 0x00000003050d7211 */ /* 0x000fca00028f0eff */
[----:B------:R0:W-:Y:S04]  /*9ada0*/  STL.64 [R1+0x978], R12 ;  /* 0x0009780c01007387 */ /* 0x0001e80000100a00 */
[----:B0-----:R-:W3:Y:S01]  /*9adb0*/  LDL.LU.64 R12, [R1+0x2368] ;  /* 0x00236800010c7983 */ /* 0x001ee20000300a00 */
[----:B------:R-:W-:Y:S01]  /*9adc0*/  MOV R5, R9 ;  /* 0x0000000900057202 */ /* 0x000fe20000000f00 */
[C---:B------:R-:W-:Y:S01]  /*9add0*/  IMAD R5, R16.reuse, 0x7, RZ ;  /* 0x0000000710057824 */ /* 0x040fe200078e02ff */
[C---:B------:R-:W-:Y:S01]  /*9ade0*/  SHF.L.U32 R9, R16.reuse, 0x3, RZ ;  /* 0x0000000310097819 */ /* 0x040fe200000006ff */
[C---:B------:R-:W-:Y:S02]  /*9adf0*/  IMAD R14, R16.reuse, 0x18, RZ ;  /* 0x00000018100e7824 */ /* 0x040fe400078e02ff */
[----:B------:R-:W-:-:S02]  /*9ae00*/  IMAD R15, R16, 0x1a, RZ ;  /* 0x0000001a100f7824 */ /* 0x000fc400078e02ff */
[C---:B------:R-:W-:Y:S02]  /*9ae10*/  IMAD R17, R16.reuse, 0x1c, RZ ;  /* 0x0000001c10117824 */ /* 0x040fe400078e02ff */
[C---:B------:R-:W-:Y:S02]  /*9ae20*/  IMAD R18, R16.reuse, 0x1e, RZ ;  /* 0x0000001e10127824 */ /* 0x040fe400078e02ff */
[C---:B------:R-:W-:Y:S01]  /*9ae30*/  IMAD R19, R16.reuse, 0x22, RZ ;  /* 0x0000002210137824 */ /* 0x040fe200078e02ff */
[----:B------:R0:W-:Y:S02]  /*9ae40*/  STS.128 [R0+0xa80], R20 ;  /* 0x000a801400007388 */ /* 0x0001e40000000c00 */
[C---:B0-----:R-:W-:Y:S02]  /*9ae50*/  IMAD R20, R16.reuse, 0x24, RZ ;  /* 0x0000002410147824 */ /* 0x041fe400078e02ff */
        /* <DEDUP_REMOVED lines=8> */
[----:B------:R-:W-:Y:S01]  /*9aee0*/  IMAD R29, R16, 0x36, RZ ;  /* 0x00000036101d7824 */ /* 0x000fe200078e02ff */
[----:B--2---:R-:W-:-:S04]  /*9aef0*/  IADD3 R8, P6, R10, R2, RZ ;  /* 0x000000020a087210 */ /* 0x004fc80007fde0ff */
[----:B------:R-:W-:Y:S01]  /*9af00*/  MOV R4, R8 ;  /* 0x0000000800047202 */ /* 0x000fe20000000f00 */
[----:B------:R0:W-:Y:S01]  /*9af10*/  STL [R1+0x970], R8 ;  /* 0x0009700801007387 */ /* 0x0001e20000100800 */
[----:B------:R-:W-:Y:S02]  /*9af20*/  LEA.HI.X.SX32 R5, R5, R3, 0x1, P6 ;  /* 0x0000000305057211 */ /* 0x000fe400030f0eff */
[----:B0-----:R-:W-:-:S03]  /*9af30*/  LEA R8, P5, R16, R2, 0x4 ;  /* 0x0000000210087211 */ /* 0x001fc600078a20ff */
[----:B------:R0:W-:Y:S01]  /*9af40*/  STL [R1+0x974], R5 ;  /* 0x0009740501007387 */ /* 0x0001e20000100800 */
[----:B------:R-:W-:Y:S02]  /*9af50*/  LEA.HI.X.SX32 R9, R9, R3, 0x1, P5 ;  /* 0x0000000309097211 */ /* 0x000fe400028f0eff */
[----:B------:R-:W-:-:S03]  /*9af60*/  IADD3 R4, P6, R11, R2, RZ ;  /* 0x000000020b047210 */ /* 0x000fc60007fde0ff */
[----:B------:R3:W-:Y:S01]  /*9af70*/  STL.64 [R1+0x968], R8 ;  /* 0x0009680801007387 */ /* 0x0007e20000100a00 */
[----:B0-----:R-:W-:-:S05]  /*9af80*/  IMAD R5, R16, 0x9, RZ ;  /* 0x0000000910057824 */ /* 0x001fca00078e02ff */
[----:B------:R-:W-:Y:S02]  /*9af90*/  LEA.HI.X.SX32 R5, R5, R3, 0x1, P6 ;  /* 0x0000000305057211 */ /* 0x000fe400030f0eff */
[----:B---3--:R-:W-:-:S03]  /*9afa0*/  IADD3 R8, P5, R12, R2, RZ ;  /* 0x000000020c087210 */ /* 0x008fc60007fbe0ff */
[----:B------:R0:W-:Y:S01]  /*9afb0*/  STL.64 [R1+0x960], R4 ;  /* 0x0009600401007387 */ /* 0x0001e20000100a00 */
[----:B------:R-:W-:-:S05]  /*9afc0*/  LEA.HI.X.SX32 R9, R6, R3, 0x1, P5 ;  /* 0x0000000306097211 */ /* 0x000fca00028f0eff */
[----:B------:R1:W-:Y:S01]  /*9afd0*/  STL.64 [R1+0x958], R8 ;  /* 0x0009580801007387 */ /* 0x0003e20000100a00 */
[----:B0-----:R-:W-:Y:S01]  /*9afe0*/  IMAD R5, R16, 0xb, RZ ;  /* 0x0000000b10057824 */ /* 0x001fe200078e02ff */
[----:B------:R-:W-:-:S04]  /*9aff0*/  IADD3 R4, P6, R13, R2, RZ ;  /* 0x000000020d047210 */ /* 0x000fc80007fde0ff */
[----:B------:R-:W-:Y:S02]  /*9b000*/  LEA.HI.X.SX32 R5, R5, R3, 0x1, P6 ;  /* 0x0000000305057211 */ /* 0x000fe400030f0eff */
[----:B-1----:R-:W-:-:S04]  /*9b010*/  IADD3 R8, P5, R14, R2, RZ ;  /* 0x000000020e087210 */ /* 0x002fc80007fbe0ff */
[----:B------:R-:W-:Y:S01]  /*9b020*/  LEA.HI.X.SX32 R9, R7, R3, 0x1, P5 ;  /* 0x0000000307097211 */ /* 0x000fe200028f0eff */
[----:B------:R0:W-:Y:S01]  /*9b030*/  STL.64 [R1+0x950], R4 ;  /* 0x0009500401007387 */ /* 0x0001e20000100a00 */
[----:B------:R-:W-:-:S03]  /*9b040*/  IMAD R6, R16, 0xd, RZ ;  /* 0x0000000d10067824 */ /* 0x000fc600078e02ff */
[----:B------:R1:W-:Y:S01]  /*9b050*/  STL.64 [R1+0x948], R8 ;  /* 0x0009480801007387 */ /* 0x0003e20000100a00 */
[-C--:B0-----:R-:W-:Y:S02]  /*9b060*/  IADD3 R4, P6, R15, R2.reuse, RZ ;  /* 0x000000020f047210 */ /* 0x081fe40007fde0ff */
[----:B-1----:R-:W-:Y:S02]  /*9b070*/  IADD3 R8, P5, R17, R2, RZ ;  /* 0x0000000211087210 */ /* 0x002fe40007fbe0ff */
[-C--:B------:R-:W-:Y:S02]  /*9b080*/  LEA.HI.X.SX32 R5, R6, R3.reuse, 0x1, P6 ;  /* 0x0000000306057211 */ /* 0x080fe400030f0eff */
[----:B------:R-:W-:-:S03]  /*9b090*/  LEA.HI.X.SX32 R9, R10, R3, 0x1, P5 ;  /* 0x000000030a097211 */ /* 0x000fc600028f0eff */
[----:B------:R0:W-:Y:S04]  /*9b0a0*/  STL.64 [R1+0x940], R4 ;  /* 0x0009400401007387 */ /* 0x0001e80000100a00 */
[----:B------:R1:W-:Y:S01]  /*9b0b0*/  STL.64 [R1+0x938], R8 ;  /* 0x0009380801007387 */ /* 0x0003e20000100a00 */
[-C--:B------:R-:W-:Y:S02]  /*9b0c0*/  LEA R6, P5, R16, R2.reuse, 0x5 ;  /* 0x0000000210067211 */ /* 0x080fe400078a28ff */
[----:B0-----:R-:W-:Y:S01]  /*9b0d0*/  IADD3 R4, P6, R18, R2, RZ ;  /* 0x0000000212047210 */ /* 0x001fe20007fde0ff */
[C---:B-1----:R-:W-:Y:S02]  /*9b0e0*/  IMAD R8, R16.reuse, 0xf, RZ ;  /* 0x0000000f10087824 */ /* 0x042fe400078e02ff */
[----:B------:R-:W-:-:S03]  /*9b0f0*/  IMAD.SHL.U32 R9, R16, 0x10, RZ ;  /* 0x0000001010097824 */ /* 0x000fc600078e00ff */
[-C--:B------:R-:W-:Y:S02]  /*9b100*/  LEA.HI.X.SX32 R5, R8, R3.reuse, 0x1, P6 ;  /* 0x0000000308057211 */ /* 0x080fe400030f0eff */
[----:B------:R-:W-:Y:S01]  /*9b110*/  LEA.HI.X.SX32 R7, R9, R3, 0x1, P5 ;  /* 0x0000000309077211 */ /* 0x000fe200028f0eff */
[----:B------:R-:W-:Y:S02]  /*9b120*/  IMAD R8, R16, 0x11, RZ ;  /* 0x0000001110087824 */ /* 0x000fe400078e02ff */
[----:B------:R0:W-:Y:S04]  /*9b130*/  STL.64 [R1+0x930], R4 ;  /* 0x0009300401007387 */ /* 0x0001e80000100a00 */
[----:B------:R1:W-:Y:S01]  /*9b140*/  STL.64 [R1+0x928], R6 ;  /* 0x0009280601007387 */ /* 0x0003e20000100a00 */
[----:B0-----:R-:W-:-:S02]  /*9b150*/  IADD3 R4, P6, R19, R2, RZ ;  /* 0x0000000213047210 */ /* 0x001fc40007fde0ff */
[-C--:B-1----:R-:W-:Y:S02]  /*9b160*/  IADD3 R6, P5, R20, R2.reuse, RZ ;  /* 0x0000000214067210 */ /* 0x082fe40007fbe0ff */
[-C--:B------:R-:W-:Y:S02]  /*9b170*/  LEA.HI.X.SX32 R5, R8, R3.reuse, 0x1, P6 ;  /* 0x0000000308057211 */ /* 0x080fe400030f0eff */
[----:B------:R-:W-:Y:S01]  /*9b180*/  LEA.HI.X.SX32 R7, R11, R3, 0x1, P5 ;  /* 0x000000030b077211 */ /* 0x000fe200028f0eff */
[----:B------:R-:W-:Y:S02]  /*9b190*/  IMAD R8, R16, 0x13, RZ ;  /* 0x0000001310087824 */ /* 0x000fe400078e02ff */
[----:B------:R0:W-:Y:S04]  /*9b1a0*/  STL.64 [R1+0x920], R4 ;  /* 0x0009200401007387 */ /* 0x0001e80000100a00 */
[----:B------:R-:W-:Y:S04]  /*9b1b0*/  STL.64 [R1+0x2358], R20 ;  /* 0x0023581401007387 */ /* 0x000fe80000100a00 */
[----:B------:R-:W-:Y:S01]  /*9b1c0*/  STL [R1+0x2360], R21 ;  /* 0x0023601501007387 */ /* 0x000fe20000100800 */
[----:B0-----:R-:W-:-:S03]  /*9b1d0*/  IADD3 R4, P6, R21, R2, RZ ;  /* 0x0000000215047210 */ /* 0x001fc60007fde0ff */
[----:B------:R0:W-:Y:S01]  /*9b1e0*/  STL.64 [R1+0x918], R6 ;  /* 0x0009180601007387 */ /* 0x0001e20000100a00 */
[----:B------:R-:W-:Y:S01]  /*9b1f0*/  LEA.HI.X.SX32 R5, R8, R3, 0x1, P6 ;  /* 0x0000000308057211 */ /* 0x000fe200030f0eff */
[----:B------:R-:W-:Y:S01]  /*9b200*/  IMAD R8, R16, 0x15, RZ ;  /* 0x0000001510087824 */ /* 0x000fe200078e02ff */
[----:B0-----:R-:W-:-:S04]  /*9b210*/  IADD3 R6, P5, R22, R2, RZ ;  /* 0x0000000216067210 */ /* 0x001fc80007fbe0ff */
[-C--:B------:R-:W-:Y:S01]  /*9b220*/  LEA.HI.X.SX32 R7, R12, R3.reuse, 0x1, P5 ;  /* 0x000000030c077211 */ /* 0x080fe200028f0eff */
[----:B------:R0:W-:Y:S04]  /*9b230*/  STL.64 [R1+0x910], R4 ;  /* 0x0009100401007387 */ /* 0x0001e80000100a00 */
[----:B------:R1:W-:Y:S01]  /*9b240*/  STL.64 [R1+0x908], R6 ;  /* 0x0009080601007387 */ /* 0x0003e20000100a00 */
[-C--:B0-----:R-:W-:Y:S02]  /*9b250*/  IADD3 R4, P6, R23, R2.reuse, RZ ;  /* 0x0000000217047210 */ /* 0x081fe40007fde0ff */
[----:B-1----:R-:W-:Y:S02]  /*9b260*/  IADD3 R6, P5, R24, R2, RZ ;  /* 0x0000000218067210 */ /* 0x002fe40007fbe0ff */
[----:B------:R-:W-:-:S02]  /*9b270*/  LEA.HI.X.SX32 R5, R8, R3, 0x1, P6 ;  /* 0x0000000308057211 */ /* 0x000fc400030f0eff */
[----:B------:R-:W-:Y:S01]  /*9b280*/  LEA.HI.X.SX32 R7, R13, R3, 0x1, P5 ;  /* 0x000000030d077211 */ /* 0x000fe200028f0eff */
[----:B------:R-:W-:Y:S02]  /*9b290*/  IMAD R8, R16, 0x17, RZ ;  /* 0x0000001710087824 */ /* 0x000fe400078e02ff */
[----:B------:R0:W-:Y:S04]  /*9b2a0*/  STL.64 [R1+0x900], R4 ;  /* 0x0009000401007387 */ /* 0x0001e80000100a00 */
[----:B------:R1:W-:Y:S01]  /*9b2b0*/  STL.64 [R1+0x8f8], R6 ;  /* 0x0008f80601007387 */ /* 0x0003e20000100a00 */
[-C--:B0-----:R-:W-:Y:S02]  /*9b2c0*/  IADD3 R4, P6, R25, R2.reuse, RZ ;  /* 0x0000000219047210 */ /* 0x081fe40007fde0ff */
[----:B-1----:R-:W-:-:S02]  /*9b2d0*/  IADD3 R6, P5, R26, R2, RZ ;  /* 0x000000021a067210 */ /* 0x002fc40007fbe0ff */
[-C--:B------:R-:W-:Y:S02]  /*9b2e0*/  LEA.HI.X.SX32 R5, R8, R3.reuse, 0x1, P6 ;  /* 0x0000000308057211 */ /* 0x080fe400030f0eff */
[----:B------:R-:W-:Y:S01]  /*9b2f0*/  LEA.HI.X.SX32 R7, R14, R3, 0x1, P5 ;  /* 0x000000030e077211 */ /* 0x000fe200028f0eff */
[----:B------:R-:W-:Y:S02]  /*9b300*/  IMAD R8, R16, 0x19, RZ ;  /* 0x0000001910087824 */ /* 0x000fe400078e02ff */
[----:B------:R0:W-:Y:S04]  /*9b310*/  STL.64 [R1+0x8f0], R4 ;  /* 0x0008f00401007387 */ /* 0x0001e80000100a00 */
[----:B------:R1:W-:Y:S01]  /*9b320*/  STL.64 [R1+0x8e8], R6 ;  /* 0x0008e80601007387 */ /* 0x0003e20000100a00 */
[----:B0-----:R-:W-:-:S02]  /*9b330*/  IADD3 R4, P6, R27, R2, RZ ;  /* 0x000000021b047210 */ /* 0x001fc40007fde0ff */
[-C--:B-1----:R-:W-:Y:S02]  /*9b340*/  IADD3 R6, P5, R28, R2.reuse, RZ ;  /* 0x000000021c067210 */ /* 0x082fe40007fbe0ff */
[-C--:B------:R-:W-:Y:S01]  /*9b350*/  LEA.HI.X.SX32 R5, R8, R3.reuse, 0x1, P6 ;  /* 0x0000000308057211 */ /* 0x080fe200030f0eff */
[C---:B------:R-:W-:Y:S01]  /*9b360*/  IMAD R8, R16.reuse, 0x38, RZ ;  /* 0x0000003810087824 */ /* 0x040fe200078e02ff */
[----:B------:R-:W-:Y:S01]  /*9b370*/  LEA.HI.X.SX32 R7, R15, R3, 0x1, P5 ;  /* 0x000000030f077211 */ /* 0x000fe200028f0eff */
[----:B------:R-:W-:Y:S02]  /*9b380*/  IMAD R9, R16, 0x1b, RZ ;  /* 0x0000001b10097824 */ /* 0x000fe400078e02ff */
[----:B------:R0:W-:Y:S04]  /*9b390*/  STL.64 [R1+0x8e0], R4 ;  /* 0x0008e00401007387 */ /* 0x0001e80000100a00 */
[----:B------:R1:W-:Y:S01]  /*9b3a0*/  STL.64 [R1+0x8d8], R6 ;  /* 0x0008d80601007387 */ /* 0x0003e20000100a00 */
[----:B0-----:R-:W-:-:S02]  /*9b3b0*/  IADD3 R4, P6, R29, R2, RZ ;  /* 0x000000021d047210 */ /* 0x001fc40007fde0ff */
[----:B-1----:R-:W-:Y:S02]  /*9b3c0*/  IADD3 R6, P5, R8, R2, RZ ;  /* 0x0000000208067210 */ /* 0x002fe40007fbe0ff */
[-C--:B------:R-:W-:Y:S01]  /*9b3d0*/  LEA.HI.X.SX32 R5, R9, R3.reuse, 0x1, P6 ;  /* 0x0000000309057211 */ /* 0x080fe200030f0eff */
[----:B------:R-:W-:Y:S01]  /*9b3e0*/  IMAD R8, R16, 0x3a, RZ ;  /* 0x0000003a10087824 */ /* 0x000fe200078e02ff */
[----:B------:R-:W-:-:S03]  /*9b3f0*/  LEA.HI.X.SX32 R7, R17, R3, 0x1, P5 ;  /* 0x0000000311077211 */ /* 0x000fc600028f0eff */
[----:B------:R0:W-:Y:S01]  /*9b400*/  STL.64 [R1+0x8d0], R4 ;  /* 0x0008d00401007387 */ /* 0x0001e20000100a00 */
[----:B------:R-:W-:-:S03]  /*9b410*/  IADD3 R10, P6, R8, R2, RZ ;  /* 0x00000002080a7210 */ /* 0x000fc60007fde0ff */
[----:B------:R1:W-:Y:S01]  /*9b420*/  STL.64 [R1+0x8c8], R6 ;  /* 0x0008c80601007387 */ /* 0x0003e20000100a00 */
[C---:B0-----:R-:W-:Y:S02]  /*9b430*/  IMAD R4, R16.reuse, 0x3c, RZ ;  /* 0x0000003c10047824 */ /* 0x041fe400078e02ff */
[C---:B------:R-:W-:Y:S02]  /*9b440*/  IMAD R5, R16.reuse, 0x1d, RZ ;  /* 0x0000001d10057824 */ /* 0x040fe400078e02ff */
[----:B-1----:R-:W-:Y:S01]  /*9b450*/  IMAD R6, R16, 0x3e, RZ ;  /* 0x0000003e10067824 */ /* 0x002fe200078e02ff */
[-C--:B------:R-:W-:Y:S01]  /*9b460*/  IADD3 R8, P5, R4, R2.reuse, RZ ;  /* 0x0000000204087210 */ /* 0x080fe20007fbe0ff */
[----:B------:R-:W-:Y:S01]  /*9b470*/  IMAD R7, R16, 0x1f, RZ ;  /* 0x0000001f10077824 */ /* 0x000fe200078e02ff */
[----:B------:R-:W-:Y:S02]  /*9b480*/  LEA.HI.X.SX32 R11, R5, R3, 0x1, P6 ;  /* 0x00000003050b7211 */ /* 0x000fe400030f0eff */
[----:B------:R-:W-:-:S02]  /*9b490*/  IADD3 R20, P6, R6, R2, RZ ;  /* 0x0000000206147210 */ /* 0x000fc40007fde0ff */
[-C--:B------:R-:W-:Y:S02]  /*9b4a0*/  LEA.HI.X.SX32 R9, R18, R3.reuse, 0x1, P5 ;  /* 0x0000000312097211 */ /* 0x080fe400028f0eff */
[----:B------:R-:W-:Y:S01]  /*9b4b0*/  LEA.HI.X.SX32 R21, R7, R3, 0x1, P6 ;  /* 0x0000000307157211 */ /* 0x000fe200030f0eff */
[----:B------:R-:W-:Y:S04]  /*9b4c0*/  STL.64 [R1+0x8c0], R10 ;  /* 0x0008c00a01007387 */ /* 0x000fe80000100a00 */
[----:B------:R-:W-:Y:S04]  /*9b4d0*/  STL.64 [R1+0x8b8], R8 ;  /* 0x0008b80801007387 */ /* 0x000fe80000100a00 */
[----:B------:R0:W-:Y:S04]  /*9b4e0*/  STL.64 [R1+0x8b0], R20 ;  /* 0x0008b01401007387 */ /* 0x0001e80000100a00 */
[----:B0-----:R-:W2:Y:S01]  /*9b4f0*/  LDL.LU R21, [R1+0x2360] ;  /* 0x0023600001157983 */ /* 0x001ea20000300800 */
[C---:B------:R-:W-:Y:S01]  /*9b500*/  LEA R10, P5, R16.reuse, R2, 0x6 ;  /* 0x00000002100a7211 */ /* 0x040fe200078a30ff */
[C---:B------:R-:W-:Y:S01]  /*9b510*/  IMAD R5, R16.reuse, 0x42, RZ ;  /* 0x0000004210057824 */ /* 0x040fe200078e02ff */
[C---:B------:R-:W-:Y:S01]  /*9b520*/  SHF.L.U32 R9, R16.reuse, 0x5, RZ ;  /* 0x0000000510097819 */ /* 0x040fe200000006ff */
[----:B------:R-:W-:-:S03]  /*9b530*/  IMAD R13, R16, 0x1de, RZ ;  /* 0x000001de100d7824 */ /* 0x000fc600078e02ff */
[----:B------:R-:W-:Y:S01]  /*9b540*/  LEA.HI.X.SX32 R11, R9, R3, 0x1, P5 ;  /* 0x00000003090b7211 */ /* 0x000fe200028f0eff */
[----:B------:R-:W-:Y:S01]  /*9b550*/  IMAD R12, R16, 0x1e0, RZ ;  /* 0x000001e0100c7824 */ /* 0x000fe200078e02ff */
[----:B------:R-:W-:-:S03]  /*9b560*/  IADD3 R20, P6, R5, R2, RZ ;  /* 0x0000000205147210 */ /* 0x000fc60007fde0ff */
[----:B------:R-:W-:Y:S04]  /*9b570*/  STL.64 [R1+0x8a8], R10 ;  /* 0x0008a80a01007387 */ /* 0x000fe80000100a00 */
[----:B------:R-:W-:Y:S04]  /*9b580*/  STL [R1+0x8a0], R20 ;  /* 0x0008a01401007387 */ /* 0x000fe80000100800 */
[----:B------:R0:W-:Y:S02]  /*9b590*/  STL.64 [R1+0x2318], R12 ;  /* 0x0023180c01007387 */ /* 0x0001e40000100a00 */
[----:B0-----:R-:W-:-:S02]  /*9b5a0*/  MOV R12, R20 ;  /* 0x00000014000c7202 */ /* 0x001fc40000000f00 */
[----:B--2---:R-:W-:Y:S02]  /*9b5b0*/  MOV R13, R21 ;  /* 0x00000015000d7202 */ /* 0x004fe40000000f00 */
[----:B------:R-:W2:Y:S01]  /*9b5c0*/  LDL.LU.64 R20, [R1+0x2358] ;  /* 0x0023580001147983 */ /* 0x000ea20000300a00 */
[C---:B------:R-:W-:Y:S02]  /*9b5d0*/  IMAD R8, R16.reuse, 0x44, RZ ;  /* 0x0000004410087824 */ /* 0x040fe400078e02ff */
[C---:B------:R-:W-:Y:S02]  /*9b5e0*/  IMAD R5, R16.reuse, 0x21, RZ ;  /* 0x0000002110057824 */ /* 0x040fe400078e02ff */
[----:B------:R-:W-:Y:S01]  /*9b5f0*/  IMAD R9, R16, 0x46, RZ ;  /* 0x0000004610097824 */ /* 0x000fe200078e02ff */
[-C--:B------:R-:W-:Y:S01]  /*9b600*/  IADD3 R10, P5, R8, R2.reuse, RZ ;  /* 0x00000002080a7210 */ /* 0x080fe20007fbe0ff */
[C---:B------:R-:W-:Y:S01]  /*9b610*/  IMAD R8, R16.reuse, 0x48, RZ ;  /* 0x0000004810087824 */ /* 0x040fe200078e02ff */
[----:B------:R-:W-:Y:S01]  /*9b620*/  LEA.HI.X.SX32 R13, R5, R3, 0x1, P6 ;  /* 0x00000003050d7211 */ /* 0x000fe200030f0eff */
[----:B------:R-:W-:Y:S01]  /*9b630*/  IMAD R7, R16, 0x23, RZ ;  /* 0x0000002310077824 */ /* 0x000fe200078e02ff */
[----:B------:R-:W-:-:S02]  /*9b640*/  IADD3 R12, P6, R9, R2, RZ ;  /* 0x00000002090c7210 */ /* 0x000fc40007fde0ff */
[-C--:B------:R-:W-:Y:S02]  /*9b650*/  LEA.HI.X.SX32 R11, R19, R3.reuse, 0x1, P5 ;  /* 0x00000003130b7211 */ /* 0x080fe400028f0eff */
[----:B------:R-:W-:Y:S01]  /*9b660*/  IADD3 R8, P5, R8, R2, RZ ;  /* 0x0000000208087210 */ /* 0x000fe20007fbe0ff */
[----:B------:R0:W-:Y:S01]  /*9b670*/  STL [R1+0x8a4], R13 ;  /* 0x0008a40d01007387 */ /* 0x0001e20000100800 */
[C---:B------:R-:W-:Y:S02]  /*9b680*/  IMAD R5, R16.reuse, 0x4a, RZ ;  /* 0x0000004a10057824 */ /* 0x040fe400078e02ff */
[----:B------:R-:W-:Y:S01]  /*9b690*/  IMAD R17, R16, 0x4c, RZ ;  /* 0x0000004c10117824 */ /* 0x000fe200078e02ff */
[----:B------:R1:W-:Y:S01]  /*9b6a0*/  STL.64 [R1+0x898], R10 ;  /* 0x0008980a01007387 */ /* 0x0003e20000100a00 */
[----:B0-----:R-:W-:-:S05]  /*9b6b0*/  LEA.HI.X.SX32 R13, R7, R3, 0x1, P6 ;  /* 0x00000003070d7211 */ /* 0x001fca00030f0eff */
[----:B------:R0:W-:Y:S01]  /*9b6c0*/  STL.64 [R1+0x890], R12 ;  /* 0x0008900c01007387 */ /* 0x0001e20000100a00 */
[C---:B-1----:R-:W-:Y:S02]  /*9b6d0*/  IMAD R11, R16.reuse, 0x25, RZ ;  /* 0x00000025100b7824 */ /* 0x042fe400078e02ff */
[----:B------:R-:W-:Y:S01]  /*9b6e0*/  IMAD R7, R16, 0x4e, RZ ;  /* 0x0000004e10077824 */ /* 0x000fe200078e02ff */
[----:B0-----:R-:W-:-:S04]  /*9b6f0*/  IADD3 R12, P6, R5, R2, RZ ;  /* 0x00000002050c7210 */ /* 0x001fc80007fde0ff */
[-C--:B------:R-:W-:Y:S01]  /*9b700*/  LEA.HI.X.SX32 R13, R11, R3.reuse, 0x1, P6 ;  /* 0x000000030b0d7211 */ /* 0x080fe200030f0eff */
[C---:B------:R-:W-:Y:S02]  /*9b710*/  IMAD R5, R16.reuse, 0x50, RZ ;  /* 0x0000005010057824 */ /* 0x040fe400078e02ff */
[C---:B------:R-:W-:Y:S02]  /*9b720*/  IMAD R14, R16.reuse, 0x29, RZ ;  /* 0x00000029100e7824 */ /* 0x040fe400078e02ff */
[----:B------:R-:W-:Y:S01]  /*9b730*/  IMAD R11, R16, 0x56, RZ ;  /* 0x00000056100b7824 */ /* 0x000fe200078e02ff */
[----:B--2---:R-:W-:-:S05]  /*9b740*/  LEA.HI.X.SX32 R9, R20, R3, 0x1, P5 ;  /* 0x0000000314097211 */ /* 0x004fca00028f0eff */
[----:B------:R0:W-:Y:S04]  /*9b750*/  STL.64 [R1+0x888], R8 ;  /* 0x0008880801007387 */ /* 0x0001e80000100a00 */
[----:B------:R1:W-:Y:S01]  /*9b760*/  STL.64 [R1+0x880], R12 ;  /* 0x0008800c01007387 */ /* 0x0003e20000100a00 */
[----:B0-----:R-:W-:-:S04]  /*9b770*/  IADD3 R8, P5, R17, R2, RZ ;  /* 0x0000000211087210 */ /* 0x001fc80007fbe0ff */
[----:B------:R-:W-:Y:S02]  /*9b780*/  LEA.HI.X.SX32 R9, R21, R3, 0x1, P5 ;  /* 0x0000000315097211 */ /* 0x000fe400028f0eff */
[----:B-1----:R-:W-:-:S03]  /*9b790*/  IADD3 R12, P6, R7, R2, RZ ;  /* 0x00000002070c7210 */ /* 0x002fc60007fde0ff */
[----:B------:R0:W-:Y:S02]  /*9b7a0*/  STL.64 [R1+0x878], R8 ;  /* 0x0008780801007387 */ /* 0x0001e40000100a00 */
[C---:B0-----:R-:W-:Y:S02]  /*9b7b0*/  IMAD R9, R16.reuse, 0x27, RZ ;  /* 0x0000002710097824 */ /* 0x041fe400078e02ff */
[----:B------:R-:W-:-:S03]  /*9b7c0*/  IMAD R8, R16, 0x52, RZ ;  /* 0x0000005210087824 */ /* 0x000fc600078e02ff */
[----:B------:R-:W-:Y:S02]  /*9b7d0*/  LEA.HI.X.SX32 R13, R9, R3, 0x1, P6 ;  /* 0x00000003090d7211 */ /* 0x000fe400030f0eff */
[----:B------:R-:W-:-:S03]  /*9b7e0*/  IADD3 R18, P5, R5, R2, RZ ;  /* 0x0000000205127210 */ /* 0x000fc60007fbe0ff */
[----:B------:R0:W-:Y:S01]  /*9b7f0*/  STL.64 [R1+0x870], R12 ;  /* 0x0008700c01007387 */ /* 0x0001e20000100a00 */
[----:B------:R-:W-:Y:S02]  /*9b800*/  LEA.HI.X.SX32 R19, R22, R3, 0x1, P5 ;  /* 0x0000000316137211 */ /* 0x000fe400028f0eff */
[----:B0-----:R-:W-:Y:S01]  /*9b810*/  IADD3 R12, P6, R8, R2, RZ ;  /* 0x00000002080c7210 */ /* 0x001fe20007fde0ff */
[----:B------:R-:W-:-:S05]  /*9b820*/  IMAD R8, R16, 0x54, RZ ;  /* 0x0000005410087824 */ /* 0x000fca00078e02ff */
[-C--:B------:R-:W-:Y:S02]  /*9b830*/  IADD3 R8, P5, R8, R2.reuse, RZ ;  /* 0x0000000208087210 */ /* 0x080fe40007fbe0ff */
[-C--:B------:R-:W-:Y:S02]  /*9b840*/  LEA.HI.X.SX32 R13, R14, R3.reuse, 0x1, P6 ;  /* 0x000000030e0d7211 */ /* 0x080fe400030f0eff */
[----:B------:R-:W-:Y:S01]  /*9b850*/  LEA.HI.X.SX32 R9, R23, R3, 0x1, P5 ;  /* 0x0000000317097211 */ /* 0x000fe200028f0eff */
[----:B------:R0:W-:Y:S04]  /*9b860*/  STL.64 [R1+0x868], R18 ;  /* 0x0008681201007387 */ /* 0x0001e80000100a00 */
[----:B------:R-:W-:Y:S04]  /*9b870*/  STL.64 [R1+0x860], R12 ;  /* 0x0008600c01007387 */ /* 0x000fe80000100a00 */
[----:B------:R1:W-:Y:S01]  /*9b880*/  STL.64 [R1+0x858], R8 ;  /* 0x0008580801007387 */ /* 0x0003e20000100a00 */
[----:B0-----:R-:W-:Y:S01]  /*9b890*/  IADD3 R18, P6, R11, R2, RZ ;  /* 0x000000020b127210 */ /* 0x001fe20007fde0ff */
[----:B------:R-:W-:-:S02]  /*9b8a0*/  IMAD R11, R16, 0x58, RZ ;  /* 0x00000058100b7824 */ /* 0x000fc400078e02ff */
[C---:B-1----:R-:W-:Y:S02]  /*9b8b0*/  IMAD R9, R16.reuse, 0x2b, RZ ;  /* 0x0000002b10097824 */ /* 0x042fe400078e02ff */
[----:B------:R-:W-:-:S03]  /*9b8c0*/  IMAD R8, R16, 0x5a, RZ ;  /* 0x0000005a10087824 */ /* 0x000fc600078e02ff */
[----:B------:R-:W-:Y:S02]  /*9b8d0*/  LEA.HI.X.SX32 R19, R9, R3, 0x1, P6 ;  /* 0x0000000309137211 */ /* 0x000fe400030f0eff */
[----:B------:R-:W-:-:S03]  /*9b8e0*/  IADD3 R12, P5, R11, R2, RZ ;  /* 0x000000020b0c7210 */ /* 0x000fc60007fbe0ff */
[----:B------:R0:W-:Y:S01]  /*9b8f0*/  STL.64 [R1+0x850], R18 ;  /* 0x0008501201007387 */ /* 0x0001e20000100a00 */
[-C--:B------:R-:W-:Y:S01]  /*9b900*/  LEA.HI.X.SX32 R13, R24, R3.reuse, 0x1, P5 ;  /* 0x00000003180d7211 */ /* 0x080fe200028f0eff */
[----:B------:R-:W-:Y:S01]  /*9b910*/  IMAD R11, R16, 0x2d, RZ ;  /* 0x0000002d100b7824 */ /* 0x000fe200078e02ff */
[-C--:B0-----:R-:W-:Y:S01]  /*9b920*/  IADD3 R18, P6, R8, R2.reuse, RZ ;  /* 0x0000000208127210 */ /* 0x081fe20007fde0ff */
[----:B------:R-:W-:Y:S02]  /*9b930*/  IMAD R8, R16, 0x5c, RZ ;  /* 0x0000005c10087824 */ /* 0x000fe400078e02ff */
[----:B------:R0:W-:Y:S03]  /*9b940*/  STL.64 [R1+0x848], R12 ;  /* 0x0008480c01007387 */ /* 0x0001e60000100a00 */
[----:B------:R-:W-:Y:S02]  /*9b950*/  IADD3 R8, P5, R8, R2, RZ ;  /* 0x0000000208087210 */ /* 0x000fe40007fbe0ff */
[----:B------:R-:W-:-:S02]  /*9b960*/  LEA.HI.X.SX32 R19, R11, R3, 0x1, P6 ;  /* 0x000000030b137211 */ /* 0x000fc400030f0eff */
[----:B------:R-:W-:Y:S01]  /*9b970*/  LEA.HI.X.SX32 R9, R25, R3, 0x1, P5 ;  /* 0x0000000319097211 */ /* 0x000fe200028f0eff */
[C---:B------:R-:W-:Y:S02]  /*9b980*/  IMAD R25, R16.reuse, 0x60, RZ ;  /* 0x0000006010197824 */ /* 0x040fe400078e02ff */
[----:B0-----:R-:W-:Y:S01]  /*9b990*/  IMAD R12, R16, 0x5e, RZ ;  /* 0x0000005e100c7824 */ /* 0x001fe200078e02ff */
[----:B------:R0:W-:Y:S04]  /*9b9a0*/  STL.64 [R1+0x840], R18 ;  /* 0x0008401201007387 */ /* 0x0001e80000100a00 */
[----:B------:R1:W-:Y:S04]  /*9b9b0*/  STL [R1+0x2348], R12 ;  /* 0x0023480c01007387 */ /* 0x0003e80000100800 */
[----:B------:R-:W-:Y:S04]  /*9b9c0*/  STL [R1+0x2344], R25 ;  /* 0x0023441901007387 */ /* 0x000fe80000100800 */
[----:B------:R2:W-:Y:S01]  /*9b9d0*/  STL.64 [R1+0x838], R8 ;  /* 0x0008380801007387 */ /* 0x0005e20000100a00 */
[----:B0-----:R-:W-:-:S02]  /*9b9e0*/  IADD3 R18, P6, R12, R2, RZ ;  /* 0x000000020c127210 */ /* 0x001fc40007fde0ff */
[----:B-1----:R-:W-:Y:S01]  /*9b9f0*/  IADD3 R12, P5, R25, R2, RZ ;  /* 0x00000002190c7210 */ /* 0x002fe20007fbe0ff */
[C---:B------:R-:W-:Y:S02]  /*9ba00*/  IMAD R23, R16.reuse, 0x62, RZ ;  /* 0x0000006210177824 */ /* 0x040fe400078e02ff */
[----:B--2---:R-:W-:Y:S01]  /*9ba10*/  IMAD R9, R16, 0x2f, RZ ;  /* 0x0000002f10097824 */ /* 0x004fe200078e02ff */
[----:B------:R-:W-:Y:S01]  /*9ba20*/  LEA.HI.X.SX32 R13, R26, R3, 0x1, P5 ;  /* 0x000000031a0d7211 */ /* 0x000fe200028f0eff */
[----:B------:R-:W-:-:S03]  /*9ba30*/  IMAD R8, R16, 0x64, RZ ;  /* 0x0000006410087824 */ /* 0x000fc600078e02ff */
[----:B------:R-:W-:Y:S01]  /*9ba40*/  LEA.HI.X.SX32 R19, R9, R3, 0x1, P6 ;  /* 0x0000000309137211 */ /* 0x000fe200030f0eff */
[----:B------:R-:W-:-:S04]  /*9ba50*/  IMAD R11, R16, 0x31, RZ ;  /* 0x00000031100b7824 */ /* 0x000fc800078e02ff */
[----:B------:R0:W-:Y:S04]  /*9ba60*/  STL.64 [R1+0x830], R18 ;  /* 0x0008301201007387 */ /* 0x0001e80000100a00 */
[----:B------:R-:W-:Y:S04]  /*9ba70*/  STL [R1+0x2340], R23 ;  /* 0x0023401701007387 */ /* 0x000fe80000100800 */
[----:B------:R1:W-:Y:S01]  /*9ba80*/  STL.64 [R1+0x828], R12 ;  /* 0x0008280c01007387 */ /* 0x0003e20000100a00 */
[----:B0-----:R-:W-:Y:S01]  /*9ba90*/  IADD3 R18, P6, R23, R2, RZ ;  /* 0x0000000217127210 */ /* 0x001fe20007fde0ff */
[----:B------:R-:W-:-:S03]  /*9baa0*/  IMAD R9, R16, 0x66, RZ ;  /* 0x0000006610097824 */ /* 0x000fc600078e02ff */
[----:B------:R-:W-:Y:S02]  /*9bab0*/  LEA.HI.X.SX32 R19, R11, R3, 0x1, P6 ;  /* 0x000000030b137211 */ /* 0x000fe400030f0eff */
[----:B-1----:R-:W-:Y:S01]  /*9bac0*/  IADD3 R12, P5, R8, R2, RZ ;  /* 0x00000002080c7210 */ /* 0x002fe20007fbe0ff */
[----:B------:R-:W-:-:S03]  /*9bad0*/  IMAD R26, R16, 0x68, RZ ;  /* 0x00000068101a7824 */ /* 0x000fc600078e02ff */
[----:B------:R-:W-:Y:S01]  /*9bae0*/  LEA.HI.X.SX32 R13, R27, R3, 0x1, P5 ;  /* 0x000000031b0d7211 */ /* 0x000fe200028f0eff */
[----:B------:R0:W-:Y:S01]  /*9baf0*/  STL.64 [R1+0x820], R18 ;  /* 0x0008201201007387 */ /* 0x0001e20000100a00 */
[----:B------:R-:W-:-:S03]  /*9bb00*/  IMAD R11, R16, 0x33, RZ ;  /* 0x00000033100b7824 */ /* 0x000fc600078e02ff */
[----:B------:R-:W-:Y:S01]  /*9bb10*/  STL.64 [R1+0x2350], R8 ;  /* 0x0023500801007387 */ /* 0x000fe20000100a00 */
[----:B------:R-:W-:-:S03]  /*9bb20*/  IMAD R21, R16, 0x6a, RZ ;  /* 0x0000006a10157824 */ /* 0x000fc600078e02ff */
[----:B------:R1:W-:Y:S01]  /*9bb30*/  STL.64 [R1+0x818], R12 ;  /* 0x0008180c01007387 */ /* 0x0003e20000100a00 */
[----:B0-----:R-:W-:-:S04]  /*9bb40*/  IADD3 R18, P6, R9, R2, RZ ;  /* 0x0000000209127210 */ /* 0x001fc80007fde0ff */
[-C--:B------:R-:W-:Y:S02]  /*9bb50*/  LEA.HI.X.SX32 R19, R11, R3.reuse, 0x1, P6 ;  /* 0x000000030b137211 */ /* 0x080fe400030f0eff */
[-C--:B-1----:R-:W-:Y:S01]  /*9bb60*/  IADD3 R12, P5, R26, R2.reuse, RZ ;  /* 0x000000021a0c7210 */ /* 0x082fe20007fbe0ff */
[----:B------:R-:W-:Y:S01]  /*9bb70*/  IMAD R11, R16, 0x35, RZ ;  /* 0x00000035100b7824 */ /* 0x000fe200078e02ff */
[----:B------:R-:W-:Y:S02]  /*9bb80*/  IADD3 R8, P6, R21, R2, RZ ;  /* 0x0000000215087210 */ /* 0x000fe40007fde0ff */
[-C--:B------:R-:W-:Y:S01]  /*9bb90*/  LEA.HI.X.SX32 R13, R28, R3.reuse, 0x1, P5 ;  /* 0x000000031c0d7211 */ /* 0x080fe200028f0eff */
[----:B------:R-:W-:Y:S01]  /*9bba0*/  IMAD R20, R16, 0x6c, RZ ;  /* 0x0000006c10147824 */ /* 0x000fe200078e02ff */
[----:B------:R-:W-:-:S03]  /*9bbb0*/  LEA.HI.X.SX32 R9, R11, R3, 0x1, P6 ;  /* 0x000000030b097211 */ /* 0x000fc600030f0eff */
[----:B------:R0:W-:Y:S04]  /*9bbc0*/  STL.64 [R1+0x808], R12 ;  /* 0x0008080c01007387 */ /* 0x0001e80000100a00 */
[----:B------:R1:W-:Y:S01]  /*9bbd0*/  STL.64 [R1+0x810], R18 ;  /* 0x0008101201007387 */ /* 0x0003e20000100a00 */
[----:B------:R-:W-:-:S03]  /*9bbe0*/  IMAD R24, R16, 0x37, RZ ;  /* 0x0000003710187824 */ /* 0x000fc600078e02ff */
[----:B------:R2:W-:Y:S01]  /*9bbf0*/  STL.64 [R1+0x800], R8 ;  /* 0x0008000801007387 */ /* 0x0005e20000100a00 */
[----:B0-----:R-:W-:Y:S01]  /*9bc00*/  IADD3 R12, P5, R20, R2, RZ ;  /* 0x00000002140c7210 */ /* 0x001fe20007fbe0ff */
[----:B-1----:R-:W-:-:S03]  /*9bc10*/  IMAD R19, R16, 0x6e, RZ ;  /* 0x0000006e10137824 */ /* 0x002fc600078e02ff */
[-C--:B------:R-:W-:Y:S02]  /*9bc20*/  LEA.HI.X.SX32 R13, R29, R3.reuse, 0x1, P5 ;  /* 0x000000031d0d7211 */ /* 0x080fe400028f0eff */
[-C--:B--2---:R-:W-:Y:S01]  /*9bc30*/  IADD3 R8, P6, R19, R2.reuse, RZ ;  /* 0x0000000213087210 */ /* 0x084fe20007fde0ff */
[C---:B------:R-:W-:Y:S02]  /*9bc40*/  IMAD R18, R16.reuse, 0x70, RZ ;  /* 0x0000007010127824 */ /* 0x040fe400078e02ff */
[----:B------:R-:W-:Y:S01]  /*9bc50*/  IMAD R14, R16, 0x72, RZ ;  /* 0x00000072100e7824 */ /* 0x000fe200078e02ff */
[----:B------:R-:W-:Y:S01]  /*9bc60*/  LEA.HI.X.SX32 R9, R24, R3, 0x1, P6 ;  /* 0x0000000318097211 */ /* 0x000fe200030f0eff */
[----:B------:R0:W-:Y:S01]  /*9bc70*/  STL.64 [R1+0x7f8], R12 ;  /* 0x0007f80c01007387 */ /* 0x0001e20000100a00 */
[C---:B------:R-:W-:Y:S02]  /*9bc80*/  IMAD R22, R16.reuse, 0x38, RZ ;  /* 0x0000003810167824 */ /* 0x040fe400078e02ff */
[C---:B------:R-:W-:Y:S01]  /*9bc90*/  IMAD R25, R16.reuse, 0x39, RZ ;  /* 0x0000003910197824 */ /* 0x040fe200078e02ff */
[----:B------:R1:W-:Y:S01]  /*9bca0*/  STL.64 [R1+0x7f0], R8 ;  /* 0x0007f00801007387 */ /* 0x0003e20000100a00 */
[----:B------:R-:W-:Y:S01]  /*9bcb0*/  IMAD R11, R16, 0x74, RZ ;  /* 0x00000074100b7824 */ /* 0x000fe200078e02ff */
        /* <DEDUP_REMOVED lines=9> */
[----:B-1----:R-:W-:Y:S01]  /*9bd50*/  IADD3 R8, P6, R22, R2, RZ ;  /* 0x0000000216087210 */ /* 0x002fe20007fde0ff */
[----:B------:R-:W-:Y:S01]  /*9bd60*/  IMAD R22, R16, 0x78, RZ ;  /* 0x0000007810167824 */ /* 0x000fe200078e02ff */
[----:B------:R-:W-:Y:S01]  /*9bd70*/  LEA.HI.X.SX32 R13, R24, R3, 0x1, P5 ;  /* 0x00000003180d7211 */ /* 0x000fe200028f0eff */
[----:B------:R-:W-:-:S03]  /*9bd80*/  IMAD R24, R16, 0x3b, RZ ;  /* 0x0000003b10187824 */ /* 0x000fc600078e02ff */
[----:B------:R-:W-:Y:S01]  /*9bd90*/  IADD3 R22, P5, R22, R2, RZ ;  /* 0x0000000216167210 */ /* 0x000fe20007fbe0ff */
[----:B------:R0:W-:Y:S01]  /*9bda0*/  STL.64 [R1+0x7d8], R12 ;  /* 0x0007d80c01007387 */ /* 0x0001e20000100a00 */
[-C--:B------:R-:W-:Y:S02]  /*9bdb0*/  LEA.HI.X.SX32 R9, R24, R3.reuse, 0x1, P6 ;  /* 0x0000000318097211 */ /* 0x080fe400030f0eff */
[----:B------:R-:W-:-:S03]  /*9bdc0*/  LEA.HI.X.SX32 R23, R4, R3, 0x1, P5 ;  /* 0x0000000304177211 */ /* 0x000fc600028f0eff */
[----:B------:R1:W-:Y:S01]  /*9bdd0*/  STL.64 [R1+0x7d0], R8 ;  /* 0x0007d00801007387 */ /* 0x0003e20000100a00 */
[----:B0-----:R-:W-:-:S03]  /*9bde0*/  IMAD R13, R16, 0x7a, RZ ;  /* 0x0000007a100d7824 */ /* 0x001fc600078e02ff */
[----:B------:R0:W-:Y:S02]  /*9bdf0*/  STL.64 [R1+0x7c8], R22 ;  /* 0x0007c81601007387 */ /* 0x0001e40000100a00 */
[----:B-1----:R-:W-:Y:S01]  /*9be00*/  IADD3 R8, P6, R13, R2, RZ ;  /* 0x000000020d087210 */ /* 0x002fe20007fde0ff */
[C---:B------:R-:W-:Y:S02]  /*9be10*/  IMAD R13, R16.reuse, 0x7c, RZ ;  /* 0x0000007c100d7824 */ /* 0x040fe400078e02ff */
[----:B0-----:R-:W-:-:S03]  /*9be20*/  IMAD R22, R16, 0x3d, RZ ;  /* 0x0000003d10167824 */ /* 0x001fc600078e02ff */
[----:B------:R-:W-:Y:S01]  /*9be30*/  IADD3 R12, P5, R13, R2, RZ ;  /* 0x000000020d0c7210 */ /* 0x000fe20007fbe0ff */
[----:B------:R-:W-:Y:S01]  /*9be40*/  IMAD R4, R16, 0x7e, RZ ;  /* 0x0000007e10047824 */ /* 0x000fe200078e02ff */
[-C--:B------:R-:W-:Y:S01]  /*9be50*/  LEA.HI.X.SX32 R9, R22, R3.reuse, 0x1, P6 ;  /* 0x0000000316097211 */ /* 0x080fe200030f0eff */
[----:B------:R-:W-:Y:S01]  /*9be60*/  IMAD R25, R16, 0x3f, RZ ;  /* 0x0000003f10197824 */ /* 0x000fe200078e02ff */
[----:B------:R-:W-:-:S03]  /*9be70*/  LEA.HI.X.SX32 R13, R6, R3, 0x1, P5 ;  /* 0x00000003060d7211 */ /* 0x000fc600028f0eff */
[----:B------:R0:W-:Y:S01]  /*9be80*/  STL.64 [R1+0x7c0], R8 ;  /* 0x0007c00801007387 */ /* 0x0001e20000100a00 */
[C---:B------:R-:W-:Y:S02]  /*9be90*/  IMAD.SHL.U32 R22, R16.reuse, 0x40, RZ ;  /* 0x0000004010167824 */ /* 0x040fe400078e00ff */
[----:B------:R-:W-:Y:S01]  /*9bea0*/  IMAD R24, R16, 0x82, RZ ;  /* 0x0000008210187824 */ /* 0x000fe200078e02ff */
[----:B------:R1:W-:Y:S01]  /*9beb0*/  STL.64 [R1+0x7b8], R12 ;  /* 0x0007b80c01007387 */ /* 0x0003e20000100a00 */
[----:B0-----:R-:W-:-:S04]  /*9bec0*/  IADD3 R8, P6, R4, R2, RZ ;  /* 0x0000000204087210 */ /* 0x001fc80007fde0ff */
[-C--:B------:R-:W-:Y:S02]  /*9bed0*/  LEA.HI.X.SX32 R9, R25, R3.reuse, 0x1, P6 ;  /* 0x0000000319097211 */ /* 0x080fe400030f0eff */
[CC--:B-1----:R-:W-:Y:S01]  /*9bee0*/  LEA R12, P5, R16.reuse, R2.reuse, 0x7 ;  /* 0x00000002100c7211 */ /* 0x0c2fe200078a38ff */
[----:B------:R-:W-:Y:S02]  /*9bef0*/  IMAD R25, R16, 0x41, RZ ;  /* 0x0000004110197824 */ /* 0x000fe400078e02ff */
[----:B------:R0:W-:Y:S01]  /*9bf00*/  STL.64 [R1+0x7b0], R8 ;  /* 0x0007b00801007387 */ /* 0x0001e20000100a00 */
[----:B------:R-:W-:Y:S01]  /*9bf10*/  LEA.HI.X.SX32 R13, R22, R3, 0x1, P5 ;  /* 0x00000003160d7211 */ /* 0x000fe200028f0eff */
[C---:B------:R-:W-:Y:S02]  /*9bf20*/  IMAD R6, R16.reuse, 0x84, RZ ;  /* 0x0000008410067824 */ /* 0x040fe400078e02ff */
[----:B------:R-:W-:Y:S02]  /*9bf30*/  IMAD R22, R16, 0x42, RZ ;  /* 0x0000004210167824 */ /* 0x000fe400078e02ff */
[----:B------:R1:W-:Y:S01]  /*9bf40*/  STL.64 [R1+0x7a8], R12 ;  /* 0x0007a80c01007387 */ /* 0x0003e20000100a00 */
[----:B0-----:R-:W-:Y:S01]  /*9bf50*/  IADD3 R8, P6, R24, R2, RZ ;  /* 0x0000000218087210 */ /* 0x001fe20007fde0ff */
[----:B------:R-:W-:-:S03]  /*9bf60*/  IMAD R24, R16, 0x86, RZ ;  /* 0x0000008610187824 */ /* 0x000fc600078e02ff */
[-C--:B------:R-:W-:Y:S02]  /*9bf70*/  LEA.HI.X.SX32 R9, R25, R3.reuse, 0x1, P6 ;  /* 0x0000000319097211 */ /* 0x080fe400030f0eff */
[-C--:B-1----:R-:W-:Y:S01]  /*9bf80*/  IADD3 R12, P5, R6, R2.reuse, RZ ;  /* 0x00000002060c7210 */ /* 0x082fe20007fbe0ff */
        /* <DEDUP_REMOVED lines=39> */
[----:B-1----:R-:W-:Y:S01]  /*9c200*/  IADD3 R12, P5, R6, R2, RZ ;  /* 0x00000002060c7210 */ /* 0x002fe20007fbe0ff */
[----:B------:R-:W-:Y:S02]  /*9c210*/  IMAD R6, R16, 0x98, RZ ;  /* 0x0000009810067824 */ /* 0x000fe400078e02ff */
[----:B------:R0:W-:Y:S01]  /*9c220*/  STL.64 [R1+0x760], R8 ;  /* 0x0007600801007387 */ /* 0x0001e20000100a00 */
[----:B------:R-:W-:Y:S01]  /*9c230*/  LEA.HI.X.SX32 R13, R22, R3, 0x1, P5 ;  /* 0x00000003160d7211 */ /* 0x000fe200028f0eff */
[----:B------:R-:W-:-:S04]  /*9c240*/  IMAD R22, R16, 0x9a, RZ ;  /* 0x0000009a10167824 */ /* 0x000fc800078e02ff */
[----:B------:R1:W-:Y:S01]  /*9c250*/  STL.64 [R1+0x758], R12 ;  /* 0x0007580c01007387 */ /* 0x0003e20000100a00 */
[-C--:B0-----:R-:W-:Y:S01]  /*9c260*/  IADD3 R8, P6, R24, R2.reuse, RZ ;  /* 0x0000000218087210 */ /* 0x081fe20007fde0ff */
[----:B------:R-:W-:Y:S01]  /*9c270*/  IMAD R24, R16, 0x4b, RZ ;  /* 0x0000004b10187824 */ /* 0x000fe200078e02ff */
[----:B-1----:R-:W-:-:S04]  /*9c280*/  IADD3 R12, P5, R6, R2, RZ ;  /* 0x00000002060c7210 */ /* 0x002fc80007fbe0ff */
[-C--:B------:R-:W-:Y:S01]  /*9c290*/  LEA.HI.X.SX32 R9, R24, R3.reuse, 0x1, P6 ;  /* 0x0000000318097211 */ /* 0x080fe200030f0eff */
[----:B------:R-:W-:Y:S01]  /*9c2a0*/  IMAD R6, R16, 0x9c, RZ ;  /* 0x0000009c10067824 */ /* 0x000fe200078e02ff */
[----:B------:R-:W-:-:S03]  /*9c2b0*/  LEA.HI.X.SX32 R13, R17, R3, 0x1, P5 ;  /* 0x00000003110d7211 */ /* 0x000fc600028f0eff */
[----:B------:R0:W-:Y:S04]  /*9c2c0*/  STL.64 [R1+0x750], R8 ;  /* 0x0007500801007387 */ /* 0x0001e80000100a00 */
[----:B------:R1:W-:Y:S01]  /*9c2d0*/  STL.64 [R1+0x748], R12 ;  /* 0x0007480c01007387 */ /* 0x0003e20000100a00 */
[-C--:B0-----:R-:W-:Y:S01]  /*9c2e0*/  IADD3 R8, P6, R22, R2.reuse, RZ ;  /* 0x0000000216087210 */ /* 0x081fe20007fde0ff */
[----:B------:R-:W-:Y:S01]  /*9c2f0*/  IMAD R22, R16, 0x4d, RZ ;  /* 0x0000004d10167824 */ /* 0x000fe200078e02ff */
[----:B-1----:R-:W-:-:S04]  /*9c300*/  IADD3 R12, P5, R6, R2, RZ ;  /* 0x00000002060c7210 */ /* 0x002fc80007fbe0ff */
[-C--:B------:R-:W-:Y:S01]  /*9c310*/  LEA.HI.X.SX32 R9, R22, R3.reuse, 0x1, P6 ;  /* 0x0000000316097211 */ /* 0x080fe200030f0eff */
[C---:B------:R-:W-:Y:S01]  /*9c320*/  IMAD R6, R16.reuse, 0xa0, RZ ;  /* 0x000000a010067824 */ /* 0x040fe200078e02ff */
[----:B------:R-:W-:Y:S01]  /*9c330*/  LEA.HI.X.SX32 R13, R7, R3, 0x1, P5 ;  /* 0x00000003070d7211 */ /* 0x000fe200028f0eff */
[C---:B------:R-:W-:Y:S02]  /*9c340*/  IMAD R17, R16.reuse, 0x9e, RZ ;  /* 0x0000009e10117824 */ /* 0x040fe400078e02ff */
[----:B------:R0:W-:Y:S04]  /*9c350*/  STL.64 [R1+0x740], R8 ;  /* 0x0007400801007387 */ /* 0x0001e80000100a00 */
[----:B------:R1:W-:Y:S01]  /*9c360*/  STL.64 [R1+0x738], R12 ;  /* 0x0007380c01007387 */ /* 0x0003e20000100a00 */
[----:B------:R-:W-:Y:S01]  /*9c370*/  IMAD R7, R16, 0xa4, RZ ;  /* 0x000000a410077824 */ /* 0x000fe200078e02ff */
[----:B0-----:R-:W-:-:S02]  /*9c380*/  IADD3 R8, P6, R17, R2, RZ ;  /* 0x0000000211087210 */ /* 0x001fc40007fde0ff */
[-C--:B-1----:R-:W-:Y:S01]  /*9c390*/  IADD3 R12, P5, R6, R2.reuse, RZ ;  /* 0x00000002060c7210 */ /* 0x082fe20007fbe0ff */
[C---:B------:R-:W-:Y:S02]  /*9c3a0*/  IMAD R6, R16.reuse, 0x4f, RZ ;  /* 0x0000004f10067824 */ /* 0x040fe400078e02ff */
[----:B------:R-:W-:Y:S01]  /*9c3b0*/  IMAD R17, R16, 0xa2, RZ ;  /* 0x000000a210117824 */ /* 0x000fe200078e02ff */
[-C--:B------:R-:W-:Y:S02]  /*9c3c0*/  LEA.HI.X.SX32 R13, R5, R3.reuse, 0x1, P5 ;  /* 0x00000003050d7211 */ /* 0x080fe400028f0eff */
[----:B------:R-:W-:Y:S01]  /*9c3d0*/  LEA.HI.X.SX32 R9, R6, R3, 0x1, P6 ;  /* 0x0000000306097211 */ /* 0x000fe200030f0eff */
[C---:B------:R-:W-:Y:S02]  /*9c3e0*/  IMAD R5, R16.reuse, 0x51, RZ ;  /* 0x0000005110057824 */ /* 0x040fe400078e02ff */
[C---:B------:R-:W-:Y:S02]  /*9c3f0*/  IMAD R22, R16.reuse, 0x52, RZ ;  /* 0x0000005210167824 */ /* 0x040fe400078e02ff */
[----:B------:R0:W-:Y:S04]  /*9c400*/  STL.64 [R1+0x730], R8 ;  /* 0x0007300801007387 */ /* 0x0001e80000100a00 */
[----:B------:R1:W-:Y:S01]  /*9c410*/  STL.64 [R1+0x728], R12 ;  /* 0x0007280c01007387 */ /* 0x0003e20000100a00 */
[----:B------:R-:W-:Y:S01]  /*9c420*/  IMAD R6, R16, 0xa6, RZ ;  /* 0x000000a610067824 */ /* 0x000fe200078e02ff */
[----:B0-----:R-:W-:-:S02]  /*9c430*/  IADD3 R8, P6, R17, R2, RZ ;  /* 0x0000000211087210 */ /* 0x001fc40007fde0ff */
[----:B-1----:R-:W-:Y:S02]  /*9c440*/  IADD3 R12, P5, R7, R2, RZ ;  /* 0x00000002070c7210 */ /* 0x002fe40007fbe0ff */
[-C--:B------:R-:W-:Y:S02]  /*9c450*/  LEA.HI.X.SX32 R9, R5, R3.reuse, 0x1, P6 ;  /* 0x0000000305097211 */ /* 0x080fe400030f0eff */
[----:B------:R-:W-:Y:S01]  /*9c460*/  LEA.HI.X.SX32 R13, R22, R3, 0x1, P5 ;  /* 0x00000003160d7211 */ /* 0x000fe200028f0eff */
[C---:B------:R-:W-:Y:S02]  /*9c470*/  IMAD R5, R16.reuse, 0xa8, RZ ;  /* 0x000000a810057824 */ /* 0x040fe400078e02ff */
[----:B------:R0:W-:Y:S01]  /*9c480*/  STL.64 [R1+0x720], R8 ;  /* 0x0007200801007387 */ /* 0x0001e20000100a00 */
[----:B------:R-:W-:-:S03]  /*9c490*/  IMAD R24, R16, 0x54, RZ ;  /* 0x0000005410187824 */ /* 0x000fc600078e02ff */
[----:B------:R1:W-:Y:S01]  /*9c4a0*/  STL.64 [R1+0x718], R12 ;  /* 0x0007180c01007387 */ /* 0x0003e20000100a00 */
[-C--:B------:R-:W-:Y:S01]  /*9c4b0*/  IADD3 R22, P5, R5, R2.reuse, RZ ;  /* 0x0000000205167210 */ /* 0x080fe20007fbe0ff */
[----:B------:R-:W-:Y:S01]  /*9c4c0*/  IMAD R28, R16, 0xaa, RZ ;  /* 0x000000aa101c7824 */ /* 0x000fe200078e02ff */
[----:B0-----:R-:W-:Y:S01]  /*9c4d0*/  IADD3 R8, P6, R6, R2, RZ ;  /* 0x0000000206087210 */ /* 0x001fe20007fde0ff */
[----:B-1----:R-:W-:Y:S01]  /*9c4e0*/  IMAD R12, R16, 0x53, RZ ;  /* 0x00000053100c7824 */ /* 0x002fe200078e02ff */
[----:B------:R-:W-:Y:S01]  /*9c4f0*/  LEA.HI.X.SX32 R23, R24, R3, 0x1, P5 ;  /* 0x0000000318177211 */ /* 0x000fe200028f0eff */
[----:B------:R-:W-:-:S03]  /*9c500*/  IMAD R13, R16, 0xac, RZ ;  /* 0x000000ac100d7824 */ /* 0x000fc600078e02ff */
        /* <DEDUP_REMOVED lines=8> */
[-C--:B------:R-:W-:Y:S01]  /*9c590*/  LEA.HI.X.SX32 R9, R25, R3.reuse, 0x1, P6 ;  /* 0x0000000319097211 */ /* 0x080fe200030f0eff */
[----:B------:R-:W-:Y:S01]  /*9c5a0*/  IMAD R13, R16, 0xb0, RZ ;  /* 0x000000b0100d7824 */ /* 0x000fe200078e02ff */
[----:B------:R-:W-:Y:S01]  /*9c5b0*/  LEA.HI.X.SX32 R23, R24, R3, 0x1, P5 ;  /* 0x0000000318177211 */ /* 0x000fe200028f0eff */
[C---:B------:R-:W-:Y:S02]  /*9c5c0*/  IMAD R25, R16.reuse, 0x57, RZ ;  /* 0x0000005710197824 */ /* 0x040fe400078e02ff */
[----:B------:R0:W-:Y:S01]  /*9c5d0*/  STL.64 [R1+0x700], R8 ;  /* 0x0007000801007387 */ /* 0x0001e20000100a00 */
[----:B------:R-:W-:-:S03]  /*9c5e0*/  IMAD R24, R16, 0x58, RZ ;  /* 0x0000005810187824 */ /* 0x000fc600078e02ff */
[----:B------:R1:W-:Y:S01]  /*9c5f0*/  STL.64 [R1+0x6f8], R22 ;  /* 0x0006f81601007387 */ /* 0x0003e20000100a00 */
[-C--:B0-----:R-:W-:Y:S01]  /*9c600*/  IADD3 R8, P6, R12, R2.reuse, RZ ;  /* 0x000000020c087210 */ /* 0x081fe20007fde0ff */
[C---:B------:R-:W-:Y:S01]  /*9c610*/  IMAD R12, R16.reuse, 0xb2, RZ ;  /* 0x000000b2100c7824 */ /* 0x040fe200078e02ff */
[-C--:B-1----:R-:W-:Y:S02]  /*9c620*/  IADD3 R22, P5, R13, R2.reuse, RZ ;  /* 0x000000020d167210 */ /* 0x082fe40007fbe0ff */
[-C--:B------:R-:W-:Y:S01]  /*9c630*/  LEA.HI.X.SX32 R9, R25, R3.reuse, 0x1, P6 ;  /* 0x0000000319097211 */ /* 0x080fe200030f0eff */
[----:B------:R-:W-:Y:S01]  /*9c640*/  IMAD R13, R16, 0xb4, RZ ;  /* 0x000000b4100d7824 */ /* 0x000fe200078e02ff */
[----:B------:R-:W-:Y:S01]  /*9c650*/  LEA.HI.X.SX32 R23, R24, R3, 0x1, P5 ;  /* 0x0000000318177211 */ /* 0x000fe200028f0eff */
[C---:B------:R-:W-:Y:S02]  /*9c660*/  IMAD R25, R16.reuse, 0x59, RZ ;  /* 0x0000005910197824 */ /* 0x040fe400078e02ff */
[----:B------:R0:W-:Y:S04]  /*9c670*/  STL.64 [R1+0x6f0], R8 ;  /* 0x0006f00801007387 */ /* 0x0001e80000100a00 */
[----:B------:R1:W-:Y:S01]  /*9c680*/  STL.64 [R1+0x6e8], R22 ;  /* 0x0006e81601007387 */ /* 0x0003e20000100a00 */
[----:B------:R-:W-:Y:S01]  /*9c690*/  IMAD R24, R16, 0xb6, RZ ;  /* 0x000000b610187824 */ /* 0x000fe200078e02ff */
[-C--:B0-----:R-:W-:Y:S01]  /*9c6a0*/  IADD3 R8, P6, R12, R2.reuse, RZ ;  /* 0x000000020c087210 */ /* 0x081fe20007fde0ff */
[----:B------:R-:W-:Y:S01]  /*9c6b0*/  IMAD R12, R16, 0x5a, RZ ;  /* 0x0000005a100c7824 */ /* 0x000fe200078e02ff */
[----:B-1----:R-:W-:-:S02]  /*9c6c0*/  IADD3 R22, P5, R13, R2, RZ ;  /* 0x000000020d167210 */ /* 0x002fc40007fbe0ff */
[-C--:B------:R-:W-:Y:S02]  /*9c6d0*/  LEA.HI.X.SX32 R9, R25, R3.reuse, 0x1, P6 ;  /* 0x0000000319097211 */ /* 0x080fe400030f0eff */
[-C--:B------:R-:W-:Y:S01]  /*9c6e0*/  LEA.HI.X.SX32 R23, R12, R3.reuse, 0x1, P5 ;  /* 0x000000030c177211 */ /* 0x080fe200028f0eff */
[C---:B------:R-:W-:Y:S02]  /*9c6f0*/  IMAD R13, R16.reuse, 0xb8, RZ ;  /* 0x000000b8100d7824 */ /* 0x040fe400078e02ff */
[----:B------:R0:W-:Y:S01]  /*9c700*/  STL.64 [R1+0x6e0], R8 ;  /* 0x0006e00801007387 */ /* 0x0001e20000100a00 */
[----:B------:R-:W-:Y:S01]  /*9c710*/  IMAD R27, R16, 0x5b, RZ ;  /* 0x0000005b101b7824 */ /* 0x000fe200078e02ff */
[-C--:B------:R-:W-:Y:S02]  /*9c720*/  IADD3 R24, P6, R24, R2.reuse, RZ ;  /* 0x0000000218187210 */ /* 0x080fe40007fde0ff */
[----:B------:R-:W-:Y:S02]  /*9c730*/  IADD3 R12, P5, R13, R2, RZ ;  /* 0x000000020d0c7210 */ /* 0x000fe40007fbe0ff */
[----:B------:R-:W-:Y:S01]  /*9c740*/  LEA.HI.X.SX32 R25, R27, R3, 0x1, P6 ;  /* 0x000000031b197211 */ /* 0x000fe200030f0eff */
[----:B0-----:R-:W2:Y:S04]  /*9c750*/  LDL.LU.64 R8, [R1+0x2350] ;  /* 0x0023500001087983 */ /* 0x001ea80000300a00 */
[----:B------:R0:W-:Y:S02]  /*9c760*/  STL.64 [R1+0x6d8], R22 ;  /* 0x0006d81601007387 */ /* 0x0001e40000100a00 */
[----:B0-----:R-:W-:-:S02]  /*9c770*/  IMAD R23, R16, 0x5c, RZ ;  /* 0x0000005c10177824 */ /* 0x001fc400078e02ff */
[----:B------:R-:W-:Y:S03]  /*9c780*/  STL.64 [R1+0x6d0], R24 ;  /* 0x0006d01801007387 */ /* 0x000fe60000100a00 */
[----:B------:R-:W-:-:S05]  /*9c790*/  LEA.HI.X.SX32 R13, R23, R3, 0x1, P5 ;  /* 0x00000003170d7211 */ /* 0x000fca00028f0eff */
[----:B------:R0:W-:Y:S04]  /*9c7a0*/  STL.64 [R1+0x6c8], R12 ;  /* 0x0006c80c01007387 */ /* 0x0001e80000100a00 */
[----:B0-----:R-:W3:Y:S01]  /*9c7b0*/  LDL.LU R12, [R1+0x2348] ;  /* 0x00234800010c7983 */ /* 0x001ee20000300800 */
[----:B------:R-:W-:-:S05]  /*9c7c0*/  IMAD R22, R16, 0xba, RZ ;  /* 0x000000ba10167824 */ /* 0x000fca00078e02ff */
[----:B------:R-:W-:Y:S01]  /*9c7d0*/  IADD3 R24, P6, R22, R2, RZ ;  /* 0x0000000216187210 */ /* 0x000fe20007fde0ff */
[C---:B------:R-:W-:Y:S02]  /*9c7e0*/  IMAD R22, R16.reuse, 0xbc, RZ ;  /* 0x000000bc10167824 */ /* 0x040fe400078e02ff */
[----:B------:R-:W-:-:S03]  /*9c7f0*/  IMAD R27, R16, 0x5d, RZ ;  /* 0x0000005d101b7824 */ /* 0x000fc600078e02ff */
[----:B------:R-:W-:Y:S02]  /*9c800*/  IADD3 R22, P5, R22, R2, RZ ;  /* 0x0000000216167210 */ /* 0x000fe40007fbe0ff */
[----:B------:R-:W-:Y:S01]  /*9c810*/  LEA.HI.X.SX32 R25, R27, R3, 0x1, P6 ;  /* 0x000000031b197211 */ /* 0x000fe200030f0eff */
[----:B------:R-:W-:-:S04]  /*9c820*/  IMAD R13, R16, 0xbe, RZ ;  /* 0x000000be100d7824 */ /* 0x000fc800078e02ff */
[----:B------:R0:W-:Y:S02]  /*9c830*/  STL.64 [R1+0x6c0], R24 ;  /* 0x0006c01801007387 */ /* 0x0001e40000100a00 */
[----:B0-----:R-:W-:Y:S02]  /*9c840*/  IADD3 R24, P6, R13, R2, RZ ;  /* 0x000000020d187210 */ /* 0x001fe40007fde0ff */
[----:B---3--:R-:W-:-:S05]  /*9c850*/  LEA.HI.X.SX32 R23, R12, R3, 0x1, P5 ;  /* 0x000000030c177211 */ /* 0x008fca00028f0eff */
[----:B------:R0:W-:Y:S02]  /*9c860*/  STL.64 [R1+0x6b8], R22 ;  /* 0x0006b81601007387 */ /* 0x0001e40000100a00 */
[----:B0-----:R-:W-:-:S05]  /*9c870*/  IMAD R23, R16, 0x5f, RZ ;  /* 0x0000005f10177824 */ /* 0x001fca00078e02ff */
[----:B------:R-:W-:-:S05]  /*9c880*/  LEA.HI.X.SX32 R25, R23, R3, 0x1, P6 ;  /* 0x0000000317197211 */ /* 0x000fca00030f0eff */
[----:B------:R0:W-:Y:S04]  /*9c890*/  STL.64 [R1+0x6b0], R24 ;  /* 0x0006b01801007387 */ /* 0x0001e80000100a00 */
[----:B0-----:R-:W3:Y:S01]  /*9c8a0*/  LDL.LU R25, [R1+0x2344] ;  /* 0x0023440001197983 */ /* 0x001ee20000300800 */
[----:B------:R-:W-:-:S05]  /*9c8b0*/  IMAD R13, R16, 0xc0, RZ ;  /* 0x000000c0100d7824 */ /* 0x000fca00078e02ff */
[----:B------:R-:W-:Y:S01]  /*9c8c0*/  IADD3 R12, P5, R13, R2, RZ ;  /* 0x000000020d0c7210 */ /* 0x000fe20007fbe0ff */
[----:B------:R-:W-:-:S05]  /*9c8d0*/  IMAD R22, R16, 0xc2, RZ ;  /* 0x000000c210167824 */ /* 0x000fca00078e02ff */
[----:B------:R-:W-:Y:S02]  /*9c8e0*/  IADD3 R22, P6, R22, R2, RZ ;  /* 0x0000000216167210 */ /* 0x000fe40007fde0ff */
        /* <DEDUP_REMOVED lines=8> */
[C---:B------:R-:W-:Y:S02]  /*9c970*/  IMAD R13, R16.reuse, 0xc6, RZ ;  /* 0x000000c6100d7824 */ /* 0x040fe400078e02ff */
[----:B------:R-:W-:-:S03]  /*9c980*/  IMAD R22, R16, 0xc8, RZ ;  /* 0x000000c810167824 */ /* 0x000fc600078e02ff */
[----:B------:R-:W-:Y:S01]  /*9c990*/  IADD3 R12, P6, R13, R2, RZ ;  /* 0x000000020d0c7210 */ /* 0x000fe20007fde0ff */
[C---:B------:R-:W-:Y:S02]  /*9c9a0*/  IMAD R29, R16.reuse, 0xca, RZ ;  /* 0x000000ca101d7824 */ /* 0x040fe400078e02ff */
[----:B------:R-:W-:Y:S01]  /*9c9b0*/  IMAD R27, R16, 0xd8, RZ ;  /* 0x000000d8101b7824 */ /* 0x000fe200078e02ff */
[----:B---3--:R-:W-:-:S05]  /*9c9c0*/  LEA.HI.X.SX32 R25, R23, R3, 0x1, P5 ;  /* 0x0000000317197211 */ /* 0x008fca00028f0eff */
[----:B------:R0:W-:Y:S01]  /*9c9d0*/  STL.64 [R1+0x698], R24 ;  /* 0x0006981801007387 */ /* 0x0001e20000100a00 */
[----:B------:R-:W-:Y:S01]  /*9c9e0*/  IADD3 R22, P5, R22, R2, RZ ;  /* 0x0000000216167210 */ /* 0x000fe20007fbe0ff */
[----:B0-----:R-:W-:-:S05]  /*9c9f0*/  IMAD R24, R16, 0x63, RZ ;  /* 0x0000006310187824 */ /* 0x001fca00078e02ff */
[-C--:B------:R-:W-:Y:S02]  /*9ca00*/  LEA.HI.X.SX32 R13, R24, R3.reuse, 0x1, P6 ;  /* 0x00000003180d7211 */ /* 0x080fe400030f0eff */
[----:B--2---:R-:W-:-:S03]  /*9ca10*/  LEA.HI.X.SX32 R23, R8, R3, 0x1, P5 ;  /* 0x0000000308177211 */ /* 0x004fc600028f0eff */
[----:B------:R0:W-:Y:S01]  /*9ca20*/  STL.64 [R1+0x690], R12 ;  /* 0x0006900c01007387 */ /* 0x0001e20000100a00 */
[C---:B------:R-:W-:Y:S01]  /*9ca30*/  IMAD R8, R16.reuse, 0x65, RZ ;  /* 0x0000006510087824 */ /* 0x040fe200078e02ff */
[----:B------:R-:W-:Y:S02]  /*9ca40*/  IADD3 R24, P6, R29, R2, RZ ;  /* 0x000000021d187210 */ /* 0x000fe40007fde0ff */
[----:B------:R1:W-:Y:S01]  /*9ca50*/  STL.64 [R1+0x688], R22 ;  /* 0x0006881601007387 */ /* 0x0003e20000100a00 */
[----:B0-----:R-:W-:Y:S01]  /*9ca60*/  IMAD R13, R16, 0xcc, RZ ;  /* 0x000000cc100d7824 */ /* 0x001fe200078e02ff */
[----:B------:R-:W-:-:S04]  /*9ca70*/  LEA.HI.X.SX32 R25, R8, R3, 0x1, P6 ;  /* 0x0000000308197211 */ /* 0x000fc800030f0eff */
[----:B-1----:R-:W-:Y:S01]  /*9ca80*/  IADD3 R22, P5, R13, R2, RZ ;  /* 0x000000020d167210 */ /* 0x002fe20007fbe0ff */
[C---:B------:R-:W-:Y:S02]  /*9ca90*/  IMAD R13, R16.reuse, 0xce, RZ ;  /* 0x000000ce100d7824 */ /* 0x040fe400078e02ff */
[C---:B------:R-:W-:Y:S01]  /*9caa0*/  IMAD R8, R16.reuse, 0xd0, RZ ;  /* 0x000000d010087824 */ /* 0x040fe200078e02ff */
[----:B------:R-:W-:Y:S01]  /*9cab0*/  LEA.HI.X.SX32 R23, R9, R3, 0x1, P5 ;  /* 0x0000000309177211 */ /* 0x000fe200028f0eff */
[----:B------:R0:W-:Y:S01]  /*9cac0*/  STL.64 [R1+0x680], R24 ;  /* 0x0006801801007387 */ /* 0x0001e20000100a00 */
[----:B------:R-:W-:-:S03]  /*9cad0*/  IMAD R9, R16, 0x67, RZ ;  /* 0x0000006710097824 */ /* 0x000fc600078e02ff */
[----:B------:R1:W-:Y:S01]  /*9cae0*/  STL.64 [R1+0x678], R22 ;  /* 0x0006781601007387 */ /* 0x0003e20000100a00 */
[----:B------:R-:W-:Y:S01]  /*9caf0*/  IMAD R12, R16, 0xd2, RZ ;  /* 0x000000d2100c7824 */ /* 0x000fe200078e02ff */
[-C--:B0-----:R-:W-:Y:S02]  /*9cb00*/  IADD3 R24, P6, R13, R2.reuse, RZ ;  /* 0x000000020d187210 */ /* 0x081fe40007fde0ff */
[----:B-1----:R-:W-:Y:S02]  /*9cb10*/  IADD3 R22, P5, R8, R2, RZ ;  /* 0x0000000208167210 */ /* 0x002fe40007fbe0ff */
[-C--:B------:R-:W-:Y:S01]  /*9cb20*/  LEA.HI.X.SX32 R25, R9, R3.reuse, 0x1, P6 ;  /* 0x0000000309197211 */ /* 0x080fe200030f0eff */
[----:B------:R-:W-:Y:S01]  /*9cb30*/  IMAD R9, R16, 0xd4, RZ ;  /* 0x000000d410097824 */ /* 0x000fe200078e02ff */
[----:B------:R-:W-:-:S03]  /*9cb40*/  LEA.HI.X.SX32 R23, R26, R3, 0x1, P5 ;  /* 0x000000031a177211 */ /* 0x000fc600028f0eff */
[----:B------:R0:W-:Y:S01]  /*9cb50*/  STL.64 [R1+0x670], R24 ;  /* 0x0006701801007387 */ /* 0x0001e20000100a00 */
[----:B------:R-:W-:-:S03]  /*9cb60*/  IMAD R26, R16, 0x69, RZ ;  /* 0x00000069101a7824 */ /* 0x000fc600078e02ff */
[----:B------:R-:W-:Y:S04]  /*9cb70*/  STL.64 [R1+0x2330], R12 ;  /* 0x0023300c01007387 */ /* 0x000fe80000100a00 */
[----:B------:R1:W-:Y:S01]  /*9cb80*/  STL.64 [R1+0x668], R22 ;  /* 0x0006681601007387 */ /* 0x0003e20000100a00 */
[-C--:B0-----:R-:W-:Y:S02]  /*9cb90*/  IADD3 R24, P6, R12, R2.reuse, RZ ;  /* 0x000000020c187210 */ /* 0x081fe40007fde0ff */
[-C--:B-1----:R-:W-:Y:S01]  /*9cba0*/  IADD3 R22, P5, R9, R2.reuse, RZ ;  /* 0x0000000209167210 */ /* 0x082fe20007fbe0ff */
[----:B------:R-:W-:Y:S01]  /*9cbb0*/  IMAD R9, R16, 0xd6, RZ ;  /* 0x000000d610097824 */ /* 0x000fe200078e02ff */
[-C--:B------:R-:W-:Y:S02]  /*9cbc0*/  LEA.HI.X.SX32 R25, R26, R3.reuse, 0x1, P6 ;  /* 0x000000031a197211 */ /* 0x080fe400030f0eff */
[----:B------:R-:W-:Y:S01]  /*9cbd0*/  LEA.HI.X.SX32 R23, R21, R3, 0x1, P5 ;  /* 0x0000000315177211 */ /* 0x000fe200028f0eff */
[C---:B------:R-:W-:Y:S01]  /*9cbe0*/  IMAD R21, R16.reuse, 0x6b, RZ ;  /* 0x0000006b10157824 */ /* 0x040fe200078e02ff */
[----:B------:R-:W-:Y:S01]  /*9cbf0*/  IADD3 R12, P6, R9, R2, RZ ;  /* 0x00000002090c7210 */ /* 0x000fe20007fde0ff */
[----:B------:R0:W-:Y:S01]  /*9cc00*/  STL.64 [R1+0x2338], R8 ;  /* 0x0023380801007387 */ /* 0x0001e20000100a00 */
[----:B------:R-:W-:-:S02]  /*9cc10*/  IMAD R26, R16, 0xda, RZ ;  /* 0x000000da101a7824 */ /* 0x000fc400078e02ff */
[----:B------:R-:W-:Y:S01]  /*9cc20*/  LEA.HI.X.SX32 R13, R21, R3, 0x1, P6 ;  /* 0x00000003150d7211 */ /* 0x000fe200030f0eff */
[----:B------:R1:W-:Y:S01]  /*9cc30*/  STL.64 [R1+0x660], R24 ;  /* 0x0006601801007387 */ /* 0x0003e20000100a00 */
[----:B0-----:R-:W-:-:S03]  /*9cc40*/  IADD3 R8, P5, R27, R2, RZ ;  /* 0x000000021b087210 */ /* 0x001fc60007fbe0ff */
[----:B------:R-:W-:Y:S01]  /*9cc50*/  STL.64 [R1+0x658], R22 ;  /* 0x0006581601007387 */ /* 0x000fe20000100a00 */
[----:B------:R-:W-:Y:S01]  /*9cc60*/  LEA.HI.X.SX32 R9, R20, R3, 0x1, P5 ;  /* 0x0000000314097211 */ /* 0x000fe200028f0eff */
[C---:B-1----:R-:W-:Y:S02]  /*9cc70*/  IMAD R25, R16.reuse, 0xdc, RZ ;  /* 0x000000dc10197824 */ /* 0x042fe400078e02ff */
[----:B------:R0:W-:Y:S01]  /*9cc80*/  STL.64 [R1+0x650], R12 ;  /* 0x0006500c01007387 */ /* 0x0001e20000100a00 */
[----:B------:R-:W-:-:S03]  /*9cc90*/  IMAD R20, R16, 0x6d, RZ ;  /* 0x0000006d10147824 */ /* 0x000fc600078e02ff */
[----:B------:R-:W-:Y:S04]  /*9cca0*/  STL.64 [R1+0x2328], R26 ;  /* 0x0023281a01007387 */ /* 0x000fe80000100a00 */
        /* <DEDUP_REMOVED lines=19> */
[----:B------:R1:W-:Y:S01]  /*9cde0*/  STL.64 [R1+0x628], R8 ;  /* 0x0006280801007387 */ /* 0x0003e20000100a00 */
[----:B------:R-:W-:Y:S01]  /*9cdf0*/  IMAD R19, R16, 0xe6, RZ ;  /* 0x000000e610137824 */ /* 0x000fe200078e02ff */
[-C--:B0-----:R-:W-:Y:S02]  /*9ce00*/  IADD3 R12, P6, R22, R2.reuse, RZ ;  /* 0x00000002160c7210 */ /* 0x081fe40007fde0ff */
        /* <DEDUP_REMOVED lines=8> */
[----:B0-----:R-:W-:-:S02]  /*9ce90*/  IADD3 R12, P6, R19, R2, RZ ;  /* 0x00000002130c7210 */ /* 0x001fc40007fde0ff */
[-C--:B-1----:R-:W-:Y:S02]  /*9cea0*/  IADD3 R8, P5, R20, R2.reuse, RZ ;  /* 0x0000000214087210 */ /* 0x082fe40007fbe0ff */
[-C--:B------:R-:W-:Y:S01]  /*9ceb0*/  LEA.HI.X.SX32 R13, R14, R3.reuse, 0x1, P6 ;  /* 0x000000030e0d7211 */ /* 0x080fe200030f0eff */
[C---:B------:R-:W-:Y:S01]  /*9cec0*/  IMAD R14, R16.reuse, 0xec, RZ ;  /* 0x000000ec100e7824 */ /* 0x040fe200078e02ff */
[-C--:B------:R-:W-:Y:S01]  /*9ced0*/  LEA.HI.X.SX32 R9, R11, R3.reuse, 0x1, P5 ;  /* 0x000000030b097211 */ /* 0x080fe200028f0eff */
[----:B------:R-:W-:Y:S01]  /*9cee0*/  IMAD R27, R16, 0x75, RZ ;  /* 0x00000075101b7824 */ /* 0x000fe200078e02ff */
[----:B------:R-:W-:Y:S01]  /*9cef0*/  IADD3 R24, P6, R18, R2, RZ ;  /* 0x0000000212187210 */ /* 0x000fe20007fde0ff */
[----:B------:R0:W-:Y:S04]  /*9cf00*/  STL.64 [R1+0x610], R12 ;  /* 0x0006100c01007387 */ /* 0x0001e80000100a00 */
[----:B------:R1:W-:Y:S01]  /*9cf10*/  STL.64 [R1+0x608], R8 ;  /* 0x0006080801007387 */ /* 0x0003e20000100a00 */
[----:B------:R-:W-:Y:S01]  /*9cf20*/  LEA.HI.X.SX32 R25, R27, R3, 0x1, P6 ;  /* 0x000000031b197211 */ /* 0x000fe200030f0eff */
[----:B------:R-:W-:-:S02]  /*9cf30*/  IMAD R11, R16, 0xee, RZ ;  /* 0x000000ee100b7824 */ /* 0x000fc400078e02ff */
[----:B0-----:R-:W-:Y:S01]  /*9cf40*/  IMAD R12, R16, 0x76, RZ ;  /* 0x00000076100c7824 */ /* 0x001fe200078e02ff */
[----:B-1----:R-:W-:Y:S01]  /*9cf50*/  IADD3 R8, P5, R14, R2, RZ ;  /* 0x000000020e087210 */ /* 0x002fe20007fbe0ff */
[----:B------:R-:W-:-:S03]  /*9cf60*/  IMAD R13, R16, 0xf0, RZ ;  /* 0x000000f0100d7824 */ /* 0x000fc600078e02ff */
[-C--:B------:R-:W-:Y:S01]  /*9cf70*/  LEA.HI.X.SX32 R9, R12, R3.reuse, 0x1, P5 ;  /* 0x000000030c097211 */ /* 0x080fe200028f0eff */
[----:B------:R0:W-:Y:S01]  /*9cf80*/  STL.64 [R1+0x600], R24 ;  /* 0x0006001801007387 */ /* 0x0001e20000100a00 */
[C---:B------:R-:W-:Y:S02]  /*9cf90*/  IMAD R26, R16.reuse, 0x77, RZ ;  /* 0x00000077101a7824 */ /* 0x040fe400078e02ff */
[C---:B------:R-:W-:Y:S01]  /*9cfa0*/  IMAD R12, R16.reuse, 0x78, RZ ;  /* 0x00000078100c7824 */ /* 0x040fe200078e02ff */
[----:B------:R1:W-:Y:S01]  /*9cfb0*/  STL.64 [R1+0x5f8], R8 ;  /* 0x0005f80801007387 */ /* 0x0003e20000100a00 */
[----:B------:R-:W-:Y:S01]  /*9cfc0*/  IMAD R27, R16, 0xf2, RZ ;  /* 0x000000f2101b7824 */ /* 0x000fe200078e02ff */
[-C--:B0-----:R-:W-:Y:S02]  /*9cfd0*/  IADD3 R24, P6, R11, R2.reuse, RZ ;  /* 0x000000020b187210 */ /* 0x081fe40007fde0ff */
[----:B-1----:R-:W-:Y:S02]  /*9cfe0*/  IADD3 R8, P5, R13, R2, RZ ;  /* 0x000000020d087210 */ /* 0x002fe40007fbe0ff */
[-C--:B------:R-:W-:Y:S01]  /*9cff0*/  LEA.HI.X.SX32 R25, R26, R3.reuse, 0x1, P6 ;  /* 0x000000031a197211 */ /* 0x080fe200030f0eff */
[----:B------:R-:W-:Y:S01]  /*9d000*/  IMAD R13, R16, 0xf4, RZ ;  /* 0x000000f4100d7824 */ /* 0x000fe200078e02ff */
[----:B------:R-:W-:Y:S01]  /*9d010*/  LEA.HI.X.SX32 R9, R12, R3, 0x1, P5 ;  /* 0x000000030c097211 */ /* 0x000fe200028f0eff */
[----:B------:R-:W-:-:S02]  /*9d020*/  IMAD R26, R16, 0x79, RZ ;  /* 0x00000079101a7824 */ /* 0x000fc400078e02ff */
[----:B------:R0:W-:Y:S01]  /*9d030*/  STL.64 [R1+0x5f0], R24 ;  /* 0x0005f01801007387 */ /* 0x0001e20000100a00 */
[----:B------:R-:W-:-:S03]  /*9d040*/  IMAD R12, R16, 0x7a, RZ ;  /* 0x0000007a100c7824 */ /* 0x000fc600078e02ff */
[----:B------:R1:W-:Y:S01]  /*9d050*/  STL.64 [R1+0x5e8], R8 ;  /* 0x0005e80801007387 */ /* 0x0003e20000100a00 */
[-C--:B0-----:R-:W-:Y:S01]  /*9d060*/  IADD3 R24, P6, R27, R2.reuse, RZ ;  /* 0x000000021b187210 */ /* 0x081fe20007fde0ff */
[----:B------:R-:W-:Y:S01]  /*9d070*/  IMAD R27, R16, 0xf6, RZ ;  /* 0x000000f6101b7824 */ /* 0x000fe200078e02ff */
[-C--:B-1----:R-:W-:Y:S02]  /*9d080*/  IADD3 R8, P5, R13, R2.reuse, RZ ;  /* 0x000000020d087210 */ /* 0x082fe40007fbe0ff */
[-C--:B------:R-:W-:Y:S02]  /*9d090*/  LEA.HI.X.SX32 R25, R26, R3.reuse, 0x1, P6 ;  /* 0x000000031a197211 */ /* 0x080fe400030f0eff */
[----:B------:R-:W-:Y:S01]  /*9d0a0*/  LEA.HI.X.SX32 R9, R12, R3, 0x1, P5 ;  /* 0x000000030c097211 */ /* 0x000fe200028f0eff */
[----:B------:R-:W-:Y:S02]  /*9d0b0*/  IMAD R13, R16, 0xf8, RZ ;  /* 0x000000f8100d7824 */ /* 0x000fe400078e02ff */
[----:B------:R0:W-:Y:S04]  /*9d0c0*/  STL.64 [R1+0x5e0], R24 ;  /* 0x0005e01801007387 */ /* 0x0001e80000100a00 */
[----:B------:R1:W-:Y:S01]  /*9d0d0*/  STL.64 [R1+0x5d8], R8 ;  /* 0x0005d80801007387 */ /* 0x0003e20000100a00 */
[----:B------:R-:W-:-:S02]  /*9d0e0*/  IADD3 R12, P5, R13, R2, RZ ;  /* 0x000000020d0c7210 */ /* 0x000fc40007fbe0ff */
[----:B0-----:R-:W-:Y:S01]  /*9d0f0*/  IADD3 R24, P6, R27, R2, RZ ;  /* 0x000000021b187210 */ /* 0x001fe20007fde0ff */
[C---:B------:R-:W-:Y:S02]  /*9d100*/  IMAD R27, R16.reuse, 0x7b, RZ ;  /* 0x0000007b101b7824 */ /* 0x040fe400078e02ff */
[----:B-1----:R-:W-:-:S03]  /*9d110*/  IMAD R8, R16, 0x7c, RZ ;  /* 0x0000007c10087824 */ /* 0x002fc600078e02ff */
[-C--:B------:R-:W-:Y:S01]  /*9d120*/  LEA.HI.X.SX32 R25, R27, R3.reuse, 0x1, P6 ;  /* 0x000000031b197211 */ /* 0x080fe200030f0eff */
[----:B------:R-:W-:Y:S01]  /*9d130*/  IMAD R9, R16, 0xfa, RZ ;  /* 0x000000fa10097824 */ /* 0x000fe200078e02ff */
[----:B------:R-:W-:-:S03]  /*9d140*/  LEA.HI.X.SX32 R13, R8, R3, 0x1, P5 ;  /* 0x00000003080d7211 */ /* 0x000fc600028f0eff */
[----:B------:R0:W-:Y:S04]  /*9d150*/  STL.64 [R1+0x5d0], R24 ;  /* 0x0005d01801007387 */ /* 0x0001e80000100a00 */
[----:B------:R1:W-:Y:S01]  /*9d160*/  STL.64 [R1+0x5c8], R12 ;  /* 0x0005c80c01007387 */ /* 0x0003e20000100a00 */
[----:B0-----:R-:W-:Y:S01]  /*9d170*/  IADD3 R24, P6, R9, R2, RZ ;  /* 0x0000000209187210 */ /* 0x001fe20007fde0ff */
[C---:B------:R-:W-:Y:S02]  /*9d180*/  IMAD R9, R16.reuse, 0xfc, RZ ;  /* 0x000000fc10097824 */ /* 0x040fe400078e02ff */
[----:B-1----:R-:W-:-:S03]  /*9d190*/  IMAD R12, R16, 0x7d, RZ ;  /* 0x0000007d100c7824 */ /* 0x002fc600078e02ff */
[----:B------:R-:W-:Y:S01]  /*9d1a0*/  IADD3 R8, P5, R9, R2, RZ ;  /* 0x0000000209087210 */ /* 0x000fe20007fbe0ff */
[----:B------:R-:W-:Y:S01]  /*9d1b0*/  IMAD R13, R16, 0xfe, RZ ;  /* 0x000000fe100d7824 */ /* 0x000fe200078e02ff */
[-C--:B------:R-:W-:Y:S01]  /*9d1c0*/  LEA.HI.X.SX32 R25, R12, R3.reuse, 0x1, P6 ;  /* 0x000000030c197211 */ /* 0x080fe200030f0eff */
[----:B------:R-:W-:Y:S01]  /*9d1d0*/  IMAD R27, R16, 0x7f, RZ ;  /* 0x0000007f101b7824 */ /* 0x000fe200078e02ff */
[----:B------:R-:W-:-:S03]  /*9d1e0*/  LEA.HI.X.SX32 R9, R4, R3, 0x1, P5 ;  /* 0x0000000304097211 */ /* 0x000fc600028f0eff */
[----:B------:R0:W-:Y:S01]  /*9d1f0*/  STL.64 [R1+0x5c0], R24 ;  /* 0x0005c01801007387 */ /* 0x0001e20000100a00 */
[----:B------:R-:W-:-:S03]  /*9d200*/  IMAD R12, R16, 0x102, RZ ;  /* 0x00000102100c7824 */ /* 0x000fc600078e02ff */
[----:B------:R1:W-:Y:S01]  /*9d210*/  STL.64 [R1+0x5b8], R8 ;  /* 0x0005b80801007387 */ /* 0x0003e20000100a00 */
[-C--:B0-----:R-:W-:Y:S02]  /*9d220*/  IADD3 R24, P6, R13, R2.reuse, RZ ;  /* 0x000000020d187210 */ /* 0x081fe40007fde0ff */
[C---:B------:R-:W-:Y:S02]  /*9d230*/  SHF.L.U32 R13, R16.reuse, 0x7, RZ ;  /* 0x00000007100d7819 */ /* 0x040fe400000006ff */
[C---:B-1----:R-:W-:Y:S02]  /*9d240*/  LEA R8, P5, R16.reuse, R2, 0x8 ;  /* 0x0000000210087211 */ /* 0x042fe400078a40ff */
[-C--:B------:R-:W-:Y:S01]  /*9d250*/  LEA.HI.X.SX32 R25, R27, R3.reuse, 0x1, P6 ;  /* 0x000000031b197211 */ /* 0x080fe200030f0eff */
[C---:B------:R-:W-:Y:S01]  /*9d260*/  IMAD R4, R16.reuse, 0x104, RZ ;  /* 0x0000010410047824 */ /* 0x040fe200078e02ff */
[----:B------:R-:W-:Y:S01]  /*9d270*/  LEA.HI.X.SX32 R9, R13, R3, 0x1, P5 ;  /* 0x000000030d097211 */ /* 0x000fe200028f0eff */
[----:B------:R-:W-:-:S02]  /*9d280*/  IMAD R27, R16, 0x81, RZ ;  /* 0x00000081101b7824 */ /* 0x000fc400078e02ff */
[----:B------:R0:W-:Y:S01]  /*9d290*/  STL.64 [R1+0x5b0], R24 ;  /* 0x0005b01801007387 */ /* 0x0001e20000100a00 */
[----:B------:R-:W-:-:S03]  /*9d2a0*/  IMAD R13, R16, 0x82, RZ ;  /* 0x00000082100d7824 */ /* 0x000fc600078e02ff */
[----:B------:R1:W-:Y:S01]  /*9d2b0*/  STL.64 [R1+0x5a8], R8 ;  /* 0x0005a80801007387 */ /* 0x0003e20000100a00 */
[-C--:B0-----:R-:W-:Y:S01]  /*9d2c0*/  IADD3 R24, P6, R12, R2.reuse, RZ ;  /* 0x000000020c187210 */ /* 0x081fe20007fde0ff */
[----:B------:R-:W-:Y:S01]  /*9d2d0*/  IMAD R12, R16, 0x106, RZ ;  /* 0x00000106100c7824 */ /* 0x000fe200078e02ff */
[----:B-1----:R-:W-:Y:S02]  /*9d2e0*/  IADD3 R8, P5, R4, R2, RZ ;  /* 0x0000000204087210 */ /* 0x002fe40007fbe0ff */
[-C--:B------:R-:W-:Y:S01]  /*9d2f0*/  LEA.HI.X.SX32 R25, R27, R3.reuse, 0x1, P6 ;  /* 0x000000031b197211 */ /* 0x080fe200030f0eff */
[C---:B------:R-:W-:Y:S01]  /*9d300*/  IMAD R4, R16.reuse, 0x108, RZ ;  /* 0x0000010810047824 */ /* 0x040fe200078e02ff */
[----:B------:R-:W-:Y:S01]  /*9d310*/  LEA.HI.X.SX32 R9, R13, R3, 0x1, P5 ;  /* 0x000000030d097211 */ /* 0x000fe200028f0eff */
[C---:B------:R-:W-:Y:S02]  /*9d320*/  IMAD R27, R16.reuse, 0x83, RZ ;  /* 0x00000083101b7824 */ /* 0x040fe400078e02ff */
        /* <DEDUP_REMOVED lines=147> */
[----:B------:R-:W-:Y:S01]  /*9dc60*/  IMAD R4, R16, 0x144, RZ ;  /* 0x0000014410047824 */ /* 0x000fe200078e02ff */
[----:B------:R-:W-:-:S03]  /*9dc70*/  LEA.HI.X.SX32 R9, R13, R3, 0x1, P5 ;  /* 0x000000030d097211 */ /* 0x000fc600028f0eff */
[----:B------:R0:W-:Y:S04]  /*9dc80*/  STL.64 [R1+0x4b0], R24 ;  /* 0x0004b01801007387 */ /* 0x0001e80000100a00 */
[----:B------:R1:W-:Y:S01]  /*9dc90*/  STL.64 [R1+0x4a8], R8 ;  /* 0x0004a80801007387 */ /* 0x0003e20000100a00 */
[----:B------:R-:W-:Y:S01]  /*9dca0*/  IMAD R13, R16, 0x146, RZ ;  /* 0x00000146100d7824 */ /* 0x000fe200078e02ff */
        /* <DEDUP_REMOVED lines=9> */
[-C--:B0-----:R-:W-:Y:S01]  /*9dd40*/  IADD3 R24, P6, R13, R2.reuse, RZ ;  /* 0x000000020d187210 */ /* 0x081fe20007fde0ff */
[----:B------:R-:W-:Y:S01]  /*9dd50*/  IMAD R13, R16, 0x14a, RZ ;  /* 0x0000014a100d7824 */ /* 0x000fe200078e02ff */
[----:B-1----:R-:W-:-:S02]  /*9dd60*/  IADD3 R8, P5, R4, R2, RZ ;  /* 0x0000000204087210 */ /* 0x002fc40007fbe0ff */
        /* <DEDUP_REMOVED lines=10> */
[----:B------:R-:W-:Y:S01]  /*9de10*/  IMAD R4, R16, 0x150, RZ ;  /* 0x0000015010047824 */ /* 0x000fe200078e02ff */
        /* <DEDUP_REMOVED lines=22> */
[C---:B------:R-:W-:Y:S01]  /*9df80*/  IMAD R12, R16.reuse, 0x15a, RZ ;  /* 0x0000015a100c7824 */ /* 0x040fe200078e02ff */
[-C--:B0-----:R-:W-:Y:S01]  /*9df90*/  IADD3 R24, P6, R13, R2.reuse, RZ ;  /* 0x000000020d187210 */ /* 0x081fe20007fde0ff */
[----:B------:R-:W-:Y:S01]  /*9dfa0*/  IMAD R13, R16, 0xac, RZ ;  /* 0x000000ac100d7824 */ /* 0x000fe200078e02ff */
[----:B-1----:R-:W-:-:S02]  /*9dfb0*/  IADD3 R8, P5, R4, R2, RZ ;  /* 0x0000000204087210 */ /* 0x002fc40007fbe0ff */
[-C--:B------:R-:W-:Y:S01]  /*9dfc0*/  LEA.HI.X.SX32 R25, R27, R3.reuse, 0x1, P6 ;  /* 0x000000031b197211 */ /* 0x080fe200030f0eff */
[C---:B------:R-:W-:Y:S01]  /*9dfd0*/  IMAD R28, R16.reuse, 0x15c, RZ ;  /* 0x0000015c101c7824 */ /* 0x040fe200078e02ff */
[----:B------:R-:W-:Y:S01]  /*9dfe0*/  LEA.HI.X.SX32 R9, R13, R3, 0x1, P5 ;  /* 0x000000030d097211 */ /* 0x000fe200028f0eff */
[C---:B------:R-:W-:Y:S02]  /*9dff0*/  IMAD R27, R16.reuse, 0xad, RZ ;  /* 0x000000ad101b7824 */ /* 0x040fe400078e02ff */
[----:B------:R0:W-:Y:S01]  /*9e000*/  STL.64 [R1+0x450], R24 ;  /* 0x0004501801007387 */ /* 0x0001e20000100a00 */
[----:B------:R-:W-:-:S03]  /*9e010*/  IMAD R13, R16, 0xae, RZ ;  /* 0x000000ae100d7824 */ /* 0x000fc600078e02ff */
[----:B------:R1:W-:Y:S01]  /*9e020*/  STL.64 [R1+0x448], R8 ;  /* 0x0004480801007387 */ /* 0x0003e20000100a00 */
[-C--:B0-----:R-:W-:Y:S02]  /*9e030*/  IADD3 R24, P6, R12, R2.reuse, RZ ;  /* 0x000000020c187210 */ /* 0x081fe40007fde0ff */
[----:B-1----:R-:W-:Y:S01]  /*9e040*/  IADD3 R8, P5, R28, R2, RZ ;  /* 0x000000021c087210 */ /* 0x002fe20007fbe0ff */
[C---:B------:R-:W-:Y:S01]  /*9e050*/  IMAD R12, R16.reuse, 0x15e, RZ ;  /* 0x0000015e100c7824 */ /* 0x040fe200078e02ff */
        /* <DEDUP_REMOVED lines=108> */
[-C--:B-1----:R-:W-:Y:S01]  /*9e720*/  IADD3 R8, P5, R28, R2.reuse, RZ ;  /* 0x000000021c087210 */ /* 0x082fe20007fbe0ff */
[C---:B------:R-:W-:Y:S01]  /*9e730*/  IMAD R12, R16.reuse, 0x18a, RZ ;  /* 0x0000018a100c7824 */ /* 0x040fe200078e02ff */
[-C--:B------:R-:W-:Y:S01]  /*9e740*/  LEA.HI.X.SX32 R25, R27, R3.reuse, 0x1, P6 ;  /* 0x000000031b197211 */ /* 0x080fe200030f0eff */
[C---:B------:R-:W-:Y:S01]  /*9e750*/  IMAD R28, R16.reuse, 0x18c, RZ ;  /* 0x0000018c101c7824 */ /* 0x040fe200078e02ff */
[----:B------:R-:W-:Y:S01]  /*9e760*/  LEA.HI.X.SX32 R9, R13, R3, 0x1, P5 ;  /* 0x000000030d097211 */ /* 0x000fe200028f0eff */
[----:B------:R-:W-:Y:S02]  /*9e770*/  IMAD R27, R16, 0xc6, RZ ;  /* 0x000000c6101b7824 */ /* 0x000fe400078e02ff */
[----:B------:R0:W-:Y:S04]  /*9e780*/  STL.64 [R1+0x390], R24 ;  /* 0x0003901801007387 */ /* 0x0001e80000100a00 */
[----:B------:R1:W-:Y:S01]  /*9e790*/  STL.64 [R1+0x388], R8 ;  /* 0x0003880801007387 */ /* 0x0003e20000100a00 */
[----:B0-----:R-:W-:-:S02]  /*9e7a0*/  IADD3 R24, P6, R12, R2, RZ ;  /* 0x000000020c187210 */ /* 0x001fc40007fde0ff */
[----:B------:R-:W-:Y:S01]  /*9e7b0*/  IADD3 R12, P5, R28, R2, RZ ;  /* 0x000000021c0c7210 */ /* 0x000fe20007fbe0ff */
[----:B-1----:R-:W-:-:S03]  /*9e7c0*/  IMAD R8, R16, 0xc5, RZ ;  /* 0x000000c510087824 */ /* 0x002fc600078e02ff */
[-C--:B------:R-:W-:Y:S01]  /*9e7d0*/  LEA.HI.X.SX32 R13, R27, R3.reuse, 0x1, P5 ;  /* 0x000000031b0d7211 */ /* 0x080fe200028f0eff */
[----:B------:R-:W-:Y:S01]  /*9e7e0*/  IMAD R9, R16, 0x18e, RZ ;  /* 0x0000018e10097824 */ /* 0x000fe200078e02ff */
[-C--:B------:R-:W-:Y:S01]  /*9e7f0*/  LEA.HI.X.SX32 R25, R8, R3.reuse, 0x1, P6 ;  /* 0x0000000308197211 */ /* 0x080fe200030f0eff */
[C---:B------:R-:W-:Y:S02]  /*9e800*/  IMAD R28, R16.reuse, 0x190, RZ ;  /* 0x00000190101c7824 */ /* 0x040fe400078e02ff */
[----:B------:R0:W-:Y:S01]  /*9e810*/  STL.64 [R1+0x378], R12 ;  /* 0x0003780c01007387 */ /* 0x0001e20000100a00 */
[----:B------:R-:W-:Y:S01]  /*9e820*/  IMAD R26, R16, 0xc7, RZ ;  /* 0x000000c7101a7824 */ /* 0x000fe200078e02ff */
[----:B------:R-:W-:Y:S02]  /*9e830*/  IADD3 R8, P6, R9, R2, RZ ;  /* 0x0000000209087210 */ /* 0x000fe40007fde0ff */
[----:B------:R1:W-:Y:S02]  /*9e840*/  STL.64 [R1+0x380], R24 ;  /* 0x0003801801007387 */ /* 0x0003e40000100a00 */
[----:B------:R-:W-:-:S02]  /*9e850*/  LEA.HI.X.SX32 R9, R26, R3, 0x1, P6 ;  /* 0x000000031a097211 */ /* 0x000fc400030f0eff */
[----:B0-----:R-:W-:Y:S01]  /*9e860*/  IADD3 R12, P5, R28, R2, RZ ;  /* 0x000000021c0c7210 */ /* 0x001fe20007fbe0ff */
[C---:B-1----:R-:W-:Y:S02]  /*9e870*/  IMAD R25, R16.reuse, 0xc8, RZ ;  /* 0x000000c810197824 */ /* 0x042fe400078e02ff */
[----:B------:R0:W-:Y:S01]  /*9e880*/  STL.64 [R1+0x370], R8 ;  /* 0x0003700801007387 */ /* 0x0001e20000100a00 */
[----:B------:R-:W-:Y:S02]  /*9e890*/  IMAD R27, R16, 0x192, RZ ;  /* 0x00000192101b7824 */ /* 0x000fe400078e02ff */
[----:B------:R-:W-:-:S03]  /*9e8a0*/  LEA.HI.X.SX32 R13, R25, R3, 0x1, P5 ;  /* 0x00000003190d7211 */ /* 0x000fc600028f0eff */
[----:B------:R-:W-:Y:S01]  /*9e8b0*/  IADD3 R26, P6, R27, R2, RZ ;  /* 0x000000021b1a7210 */ /* 0x000fe20007fde0ff */
[----:B0-----:R-:W2:Y:S04]  /*9e8c0*/  LDL.LU.64 R8, [R1+0x2338] ;  /* 0x0023380001087983 */ /* 0x001ea80000300a00 */
[----:B------:R0:W-:Y:S01]  /*9e8d0*/  STL.64 [R1+0x368], R12 ;  /* 0x0003680c01007387 */ /* 0x0001e20000100a00 */
[C---:B------:R-:W-:Y:S02]  /*9e8e0*/  IMAD R28, R16.reuse, 0x194, RZ ;  /* 0x00000194101c7824 */ /* 0x040fe400078e02ff */
[C---:B0-----:R-:W-:Y:S02]  /*9e8f0*/  IMAD R12, R16.reuse, 0xc9, RZ ;  /* 0x000000c9100c7824 */ /* 0x041fe400078e02ff */
[----:B------:R-:W-:-:S03]  /*9e900*/  IMAD R13, R16, 0x196, RZ ;  /* 0x00000196100d7824 */ /* 0x000fc600078e02ff */
[----:B------:R-:W-:Y:S02]  /*9e910*/  LEA.HI.X.SX32 R27, R12, R3, 0x1, P6 ;  /* 0x000000030c1b7211 */ /* 0x000fe400030f0eff */
[----:B------:R-:W-:-:S03]  /*9e920*/  IADD3 R24, P5, R28, R2, RZ ;  /* 0x000000021c187210 */ /* 0x000fc60007fbe0ff */
[----:B------:R0:W-:Y:S01]  /*9e930*/  STL.64 [R1+0x360], R26 ;  /* 0x0003601a01007387 */ /* 0x0001e20000100a00 */
[----:B------:R-:W-:Y:S02]  /*9e940*/  IADD3 R12, P6, R13, R2, RZ ;  /* 0x000000020d0c7210 */ /* 0x000fe40007fde0ff */
[----:B------:R-:W-:Y:S01]  /*9e950*/  LEA.HI.X.SX32 R25, R29, R3, 0x1, P5 ;  /* 0x000000031d197211 */ /* 0x000fe200028f0eff */
[----:B0-----:R-:W-:-:S04]  /*9e960*/  IMAD R26, R16, 0xcb, RZ ;  /* 0x000000cb101a7824 */ /* 0x001fc800078e02ff */
[----:B------:R-:W-:Y:S01]  /*9e970*/  STL.64 [R1+0x358], R24 ;  /* 0x0003581801007387 */ /* 0x000fe20000100a00 */
[----:B------:R-:W-:-:S05]  /*9e980*/  LEA.HI.X.SX32 R13, R26, R3, 0x1, P6 ;  /* 0x000000031a0d7211 */ /* 0x000fca00030f0eff */
[----:B------:R0:W-:Y:S04]  /*9e990*/  STL.64 [R1+0x350], R12 ;  /* 0x0003500c01007387 */ /* 0x0001e80000100a00 */
[----:B0-----:R-:W3:Y:S01]  /*9e9a0*/  LDL.LU.64 R12, [R1+0x2330] ;  /* 0x00233000010c7983 */ /* 0x001ee20000300a00 */
[C---:B------:R-:W-:Y:S02]  /*9e9b0*/  IMAD R28, R16.reuse, 0x198, RZ ;  /* 0x00000198101c7824 */ /* 0x040fe400078e02ff */
[----:B------:R-:W-:-:S03]  /*9e9c0*/  IMAD R24, R16, 0xcc, RZ ;  /* 0x000000cc10187824 */ /* 0x000fc600078e02ff */
[----:B------:R-:W-:Y:S01]  /*9e9d0*/  IADD3 R28, P5, R28, R2, RZ ;  /* 0x000000021c1c7210 */ /* 0x000fe20007fbe0ff */
[----:B------:R-:W-:-:S03]  /*9e9e0*/  IMAD R27, R16, 0x19a, RZ ;  /* 0x0000019a101b7824 */ /* 0x000fc600078e02ff */
[----:B------:R-:W-:Y:S02]  /*9e9f0*/  LEA.HI.X.SX32 R29, R24, R3, 0x1, P5 ;  /* 0x00000003181d7211 */ /* 0x000fe400028f0eff */
[----:B------:R-:W-:-:S03]  /*9ea00*/  IADD3 R26, P6, R27, R2, RZ ;  /* 0x000000021b1a7210 */ /* 0x000fc60007fde0ff */
[----:B------:R0:W-:Y:S01]  /*9ea10*/  STL.64 [R1+0x348], R28 ;  /* 0x0003481c01007387 */ /* 0x0001e20000100a00 */
[C---:B------:R-:W-:Y:S02]  /*9ea20*/  IMAD R25, R16.reuse, 0x19c, RZ ;  /* 0x0000019c10197824 */ /* 0x040fe400078e02ff */
[C---:B0-----:R-:W-:Y:S02]  /*9ea30*/  IMAD R29, R16.reuse, 0xcd, RZ ;  /* 0x000000cd101d7824 */ /* 0x041fe400078e02ff */
[----:B------:R-:W-:-:S03]  /*9ea40*/  IMAD R28, R16, 0x19e, RZ ;  /* 0x0000019e101c7824 */ /* 0x000fc600078e02ff */
[----:B------:R-:W-:Y:S02]  /*9ea50*/  LEA.HI.X.SX32 R27, R29, R3, 0x1, P6 ;  /* 0x000000031d1b7211 */ /* 0x000fe400030f0eff */
[----:B------:R-:W-:-:S03]  /*9ea60*/  IADD3 R24, P5, R25, R2, RZ ;  /* 0x0000000219187210 */ /* 0x000fc60007fbe0ff */
[----:B------:R0:W-:Y:S01]  /*9ea70*/  STL.64 [R1+0x340], R26 ;  /* 0x0003401a01007387 */ /* 0x0001e20000100a00 */
[----:B------:R-:W-:Y:S01]  /*9ea80*/  IMAD R29, R16, 0x1a0, RZ ;  /* 0x000001a0101d7824 */ /* 0x000fe200078e02ff */
[----:B0-----:R-:W-:Y:S01]  /*9ea90*/  IADD3 R26, P6, R28, R2, RZ ;  /* 0x000000021c1a7210 */ /* 0x001fe20007fde0ff */
[----:B------:R-:W-:-:S05]  /*9eaa0*/  IMAD R28, R16, 0xcf, RZ ;  /* 0x000000cf101c7824 */ /* 0x000fca00078e02ff */
[-C--:B------:R-:W-:Y:S01]  /*9eab0*/  LEA.HI.X.SX32 R27, R28, R3.reuse, 0x1, P6 ;  /* 0x000000031c1b7211 */ /* 0x080fe200030f0eff */
[C---:B------:R-:W-:Y:S01]  /*9eac0*/  IMAD R28, R16.reuse, 0xd1, RZ ;  /* 0x000000d1101c7824 */ /* 0x040fe200078e02ff */
[----:B---3--:R-:W-:Y:S01]  /*9ead0*/  LEA.HI.X.SX32 R25, R13, R3, 0x1, P5 ;  /* 0x000000030d197211 */ /* 0x008fe200028f0eff */
[----:B------:R-:W-:-:S04]  /*9eae0*/  IMAD R13, R16, 0x1a2, RZ ;  /* 0x000001a2100d7824 */ /* 0x000fc800078e02ff */
[----:B------:R0:W-:Y:S04]  /*9eaf0*/  STL.64 [R1+0x338], R24 ;  /* 0x0003381801007387 */ /* 0x0001e80000100a00 */
[----:B------:R1:W-:Y:S01]  /*9eb00*/  STL.64 [R1+0x330], R26 ;  /* 0x0003301a01007387 */ /* 0x0003e20000100a00 */
[-C--:B0-----:R-:W-:Y:S02]  /*9eb10*/  IADD3 R24, P5, R29, R2.reuse, RZ ;  /* 0x000000021d187210 */ /* 0x081fe40007fbe0ff */
[----:B-1----:R-:W-:Y:S01]  /*9eb20*/  IADD3 R26, P6, R13, R2, RZ ;  /* 0x000000020d1a7210 */ /* 0x002fe20007fde0ff */
[----:B------:R-:W-:Y:S01]  /*9eb30*/  IMAD R13, R16, 0x1a4, RZ ;  /* 0x000001a4100d7824 */ /* 0x000fe200078e02ff */
[-C--:B--2---:R-:W-:Y:S01]  /*9eb40*/  LEA.HI.X.SX32 R25, R8, R3.reuse, 0x1, P5 ;  /* 0x0000000308197211 */ /* 0x084fe200028f0eff */
[----:B------:R-:W-:Y:S01]  /*9eb50*/  IMAD R8, R16, 0x1a6, RZ ;  /* 0x000001a610087824 */ /* 0x000fe200078e02ff */
[----:B------:R-:W-:Y:S01]  /*9eb60*/  LEA.HI.X.SX32 R27, R28, R3, 0x1, P6 ;  /* 0x000000031c1b7211 */ /* 0x000fe200030f0eff */
[----:B------:R-:W-:-:S02]  /*9eb70*/  IMAD R29, R16, 0xd3, RZ ;  /* 0x000000d3101d7824 */ /* 0x000fc400078e02ff */
[----:B------:R0:W-:Y:S04]  /*9eb80*/  STL.64 [R1+0x328], R24 ;  /* 0x0003281801007387 */ /* 0x0001e80000100a00 */
[----:B------:R1:W-:Y:S01]  /*9eb90*/  STL.64 [R1+0x320], R26 ;  /* 0x0003201a01007387 */ /* 0x0003e20000100a00 */
[-C--:B0-----:R-:W-:Y:S02]  /*9eba0*/  IADD3 R24, P5, R13, R2.reuse, RZ ;  /* 0x000000020d187210 */ /* 0x081fe40007fbe0ff */
[----:B-1----:R-:W-:Y:S02]  /*9ebb0*/  IADD3 R26, P6, R8, R2, RZ ;  /* 0x00000002081a7210 */ /* 0x002fe40007fde0ff */
[-C--:B------:R-:W-:Y:S02]  /*9ebc0*/  LEA.HI.X.SX32 R25, R12, R3.reuse, 0x1, P5 ;  /* 0x000000030c197211 */ /* 0x080fe400028f0eff */
[----:B------:R-:W-:-:S03]  /*9ebd0*/  LEA.HI.X.SX32 R27, R29, R3, 0x1, P6 ;  /* 0x000000031d1b7211 */ /* 0x000fc600030f0eff */
[----:B------:R-:W-:Y:S04]  /*9ebe0*/  STL.64 [R1+0x318], R24 ;  /* 0x0003181801007387 */ /* 0x000fe80000100a00 */
[----:B------:R0:W-:Y:S04]  /*9ebf0*/  STL.64 [R1+0x310], R26 ;  /* 0x0003101a01007387 */ /* 0x0001e80000100a00 */
[----:B0-----:R-:W2:Y:S01]  /*9ec00*/  LDL.LU.64 R26, [R1+0x2328] ;  /* 0x00232800011a7983 */ /* 0x001ea20000300a00 */
[C---:B------:R-:W-:Y:S02]  /*9ec10*/  IMAD R13, R16.reuse, 0x1a8, RZ ;  /* 0x000001a8100d7824 */ /* 0x040fe400078e02ff */
[----:B------:R-:W-:-:S03]  /*9ec20*/  IMAD R24, R16, 0xd4, RZ ;  /* 0x000000d410187824 */ /* 0x000fc600078e02ff */
[----:B------:R-:W-:Y:S01]  /*9ec30*/  IADD3 R12, P5, R13, R2, RZ ;  /* 0x000000020d0c7210 */ /* 0x000fe20007fbe0ff */
[----:B------:R-:W-:-:S03]  /*9ec40*/  IMAD R28, R16, 0x1aa, RZ ;  /* 0x000001aa101c7824 */ /* 0x000fc600078e02ff */
[----:B------:R-:W-:Y:S01]  /*9ec50*/  LEA.HI.X.SX32 R13, R24, R3, 0x1, P5 ;  /* 0x00000003180d7211 */ /* 0x000fe200028f0eff */
[----:B------:R-:W-:Y:S01]  /*9ec60*/  IMAD R25, R16, 0x1ac, RZ ;  /* 0x000001ac10197824 */ /* 0x000fe200078e02ff */
[----:B------:R-:W-:-:S03]  /*9ec70*/  IADD3 R28, P6, R28, R2, RZ ;  /* 0x000000021c1c7210 */ /* 0x000fc60007fde0ff */
[----:B------:R0:W-:Y:S01]  /*9ec80*/  STL.64 [R1+0x308], R12 ;  /* 0x0003080c01007387 */ /* 0x0001e20000100a00 */
[----:B------:R-:W-:Y:S01]  /*9ec90*/  IADD3 R24, P5, R25, R2, RZ ;  /* 0x0000000219187210 */ /* 0x000fe20007fbe0ff */
[----:B0-----:R-:W-:-:S05]  /*9eca0*/  IMAD R12, R16, 0xd5, RZ ;  /* 0x000000d5100c7824 */ /* 0x001fca00078e02ff */
[-C--:B------:R-:W-:Y:S01]  /*9ecb0*/  LEA.HI.X.SX32 R29, R12, R3.reuse, 0x1, P6 ;  /* 0x000000030c1d7211 */ /* 0x080fe200030f0eff */
[----:B------:R-:W-:Y:S01]  /*9ecc0*/  IMAD R13, R16, 0x1ae, RZ ;  /* 0x000001ae100d7824 */ /* 0x000fe200078e02ff */
[----:B------:R-:W-:-:S03]  /*9ecd0*/  LEA.HI.X.SX32 R25, R9, R3, 0x1, P5 ;  /* 0x0000000309197211 */ /* 0x000fc600028f0eff */
[----:B------:R0:W-:Y:S01]  /*9ece0*/  STL.64 [R1+0x300], R28 ;  /* 0x0003001c01007387 */ /* 0x0001e20000100a00 */
[----:B------:R-:W-:-:S03]  /*9ecf0*/  IADD3 R12, P6, R13, R2, RZ ;  /* 0x000000020d0c7210 */ /* 0x000fc60007fde0ff */
[----:B------:R1:W-:Y:S01]  /*9ed00*/  STL.64 [R1+0x2f8], R24 ;  /* 0x0002f81801007387 */ /* 0x0003e20000100a00 */
[C---:B0-----:R-:W-:Y:S02]  /*9ed10*/  IMAD R29, R16.reuse, 0x1b0, RZ ;  /* 0x000001b0101d7824 */ /* 0x041fe400078e02ff */
[----:B------:R-:W-:-:S03]  /*9ed20*/  IMAD R28, R16, 0xd7, RZ ;  /* 0x000000d7101c7824 */ /* 0x000fc600078e02ff */
[----:B-1----:R-:W-:Y:S01]  /*9ed30*/  IADD3 R24, P5, R29, R2, RZ ;  /* 0x000000021d187210 */ /* 0x002fe20007fbe0ff */
[----:B------:R-:W-:Y:S01]  /*9ed40*/  IMAD R9, R16, 0x1b2, RZ ;  /* 0x000001b210097824 */ /* 0x000fe200078e02ff */
[----:B------:R-:W-:-:S05]  /*9ed50*/  LEA.HI.X.SX32 R13, R28, R3, 0x1, P6 ;  /* 0x000000031c0d7211 */ /* 0x000fca00030f0eff */
[----:B------:R0:W-:Y:S04]  /*9ed60*/  STL.64 [R1+0x2f0], R12 ;  /* 0x0002f00c01007387 */ /* 0x0001e80000100a00 */
[----:B------:R-:W-:Y:S01]  /*9ed70*/  STL.64 [R1+0x22d8], R8 ;  /* 0x0022d80801007387 */ /* 0x000fe20000100a00 */
[----:B0-----:R-:W-:Y:S02]  /*9ed80*/  IADD3 R12, P6, R9, R2, RZ ;  /* 0x00000002090c7210 */ /* 0x001fe40007fde0ff */
[----:B--2---:R-:W-:-:S05]  /*9ed90*/  LEA.HI.X.SX32 R25, R27, R3, 0x1, P5 ;  /* 0x000000031b197211 */ /* 0x004fca00028f0eff */
[----:B------:R0:W-:Y:S04]  /*9eda0*/  STL.64 [R1+0x2e8], R24 ;  /* 0x0002e81801007387 */ /* 0x0001e80000100a00 */
[----:B0-----:R-:W2:Y:S01]  /*9edb0*/  LDL.LU.64 R24, [R1+0x2320] ;  /* 0x0023200001187983 */ /* 0x001ea20000300a00 */
[----:B------:R-:W-:-:S05]  /*9edc0*/  IMAD R27, R16, 0xd9, RZ ;  /* 0x000000d9101b7824 */ /* 0x000fca00078e02ff */
[----:B------:R-:W-:-:S05]  /*9edd0*/  LEA.HI.X.SX32 R13, R27, R3, 0x1, P6 ;  /* 0x000000031b0d7211 */ /* 0x000fca00030f0eff */
[----:B------:R0:W-:Y:S04]  /*9ede0*/  STL.64 [R1+0x2e0], R12 ;  /* 0x0002e00c01007387 */ /* 0x0001e80000100a00 */
[----:B0-----:R-:W3:Y:S01]  /*9edf0*/  LDL.LU.64 R12, [R1+0x2318] ;  /* 0x00231800010c7983 */ /* 0x001ee20000300a00 */
[----:B------:R-:W-:-:S05]  /*9ee00*/  IMAD R28, R16, 0x1b4, RZ ;  /* 0x000001b4101c7824 */ /* 0x000fca00078e02ff */
[-C--:B------:R-:W-:Y:S01]  /*9ee10*/  IADD3 R8, P5, R28, R2.reuse, RZ ;  /* 0x000000021c087210 */ /* 0x080fe20007fbe0ff */
[C---:B------:R-:W-:Y:S02]  /*9ee20*/  IMAD R28, R16.reuse, 0x1b6, RZ ;  /* 0x000001b6101c7824 */ /* 0x040fe400078e02ff */
[----:B------:R-:W-:Y:S01]  /*9ee30*/  IMAD R27, R16, 0x1b8, RZ ;  /* 0x000001b8101b7824 */ /* 0x000fe200078e02ff */
[----:B------:R-:W-:Y:S01]  /*9ee40*/  LEA.HI.X.SX32 R9, R26, R3, 0x1, P5 ;  /* 0x000000031a097211 */ /* 0x000fe200028f0eff */
[----:B------:R-:W-:Y:S01]  /*9ee50*/  IMAD R26, R16, 0xdb, RZ ;  /* 0x000000db101a7824 */ /* 0x000fe200078e02ff */
[----:B------:R-:W-:-:S03]  /*9ee60*/  IADD3 R28, P6, R28, R2, RZ ;  /* 0x000000021c1c7210 */ /* 0x000fc60007fde0ff */
[----:B------:R0:W-:Y:S01]  /*9ee70*/  STL.64 [R1+0x2d8], R8 ;  /* 0x0002d80801007387 */ /* 0x0001e20000100a00 */
[----:B------:R-:W-:Y:S01]  /*9ee80*/  LEA.HI.X.SX32 R29, R26, R3, 0x1, P6 ;  /* 0x000000031a1d7211 */ /* 0x000fe200030f0eff */
[C---:B------:R-:W-:Y:S01]  /*9ee90*/  IMAD R26, R16.reuse, 0x1bc, RZ ;  /* 0x000001bc101a7824 */ /* 0x040fe200078e02ff */
[-C--:B0-----:R-:W-:Y:S01]  /*9eea0*/  IADD3 R8, P5, R27, R2.reuse, RZ ;  /* 0x000000021b087210 */ /* 0x081fe20007fbe0ff */
[C---:B------:R-:W-:Y:S02]  /*9eeb0*/  IMAD R27, R16.reuse, 0x1ba, RZ ;  /* 0x000001ba101b7824 */ /* 0x040fe400078e02ff */
[----:B------:R0:W-:Y:S03]  /*9eec0*/  STL.64 [R1+0x2d0], R28 ;  /* 0x0002d01c01007387 */ /* 0x0001e60000100a00 */
[----:B0-----:R-:W-:Y:S01]  /*9eed0*/  IADD3 R28, P6, R27, R2, RZ ;  /* 0x000000021b1c7210 */ /* 0x001fe20007fde0ff */
[----:B------:R-:W-:-:S02]  /*9eee0*/  IMAD R15, R16, 0x1dc, RZ ;  /* 0x000001dc100f7824 */ /* 0x000fc400078e02ff */
[C---:B------:R-:W-:Y:S01]  /*9eef0*/  IMAD R10, R16.reuse, 0x1e2, RZ ;  /* 0x000001e2100a7824 */ /* 0x040fe200078e02ff */
[----:B--2---:R-:W-:Y:S01]  /*9ef00*/  LEA.HI.X.SX32 R9, R25, R3, 0x1, P5 ;  /* 0x0000000319097211 */ /* 0x004fe200028f0eff */
[----:B------:R-:W-:-:S04]  /*9ef10*/  IMAD R25, R16, 0xdd, RZ ;  /* 0x000000dd10197824 */ /* 0x000fc800078e02ff */
[----:B------:R0:W-:Y:S01]  /*9ef20*/  STL.64 [R1+0x2c8], R8 ;  /* 0x0002c80801007387 */ /* 0x0001e20000100a00 */
[----:B------:R-:W-:Y:S01]  /*9ef30*/  LEA.HI.X.SX32 R29, R25, R3, 0x1, P6 ;  /* 0x00000003191d7211 */ /* 0x000fe200030f0eff */
[----:B------:R-:W-:Y:S01]  /*9ef40*/  IMAD R25, R16, 0x1c0, RZ ;  /* 0x000001c010197824 */ /* 0x000fe200078e02ff */
[----:B0-----:R-:W-:Y:S01]  /*9ef50*/  IADD3 R8, P5, R26, R2, RZ ;  /* 0x000000021a087210 */ /* 0x001fe20007fbe0ff */
[----:B------:R-:W-:-:S03]  /*9ef60*/  IMAD R26, R16, 0x1be, RZ ;  /* 0x000001be101a7824 */ /* 0x000fc600078e02ff */
[-C--:B------:R-:W-:Y:S01]  /*9ef70*/  LEA.HI.X.SX32 R9, R24, R3.reuse, 0x1, P5 ;  /* 0x0000000318097211 */ /* 0x080fe200028f0eff */
[----:B------:R-:W-:Y:S01]  /*9ef80*/  STL.64 [R1+0x2c0], R28 ;  /* 0x0002c01c01007387 */ /* 0x000fe20000100a00 */
[----:B------:R-:W-:Y:S01]  /*9ef90*/  IMAD R24, R16, 0xdf, RZ ;  /* 0x000000df10187824 */ /* 0x000fe200078e02ff */
[-C--:B------:R-:W-:Y:S02]  /*9efa0*/  IADD3 R26, P6, R26, R2.reuse, RZ ;  /* 0x000000021a1a7210 */ /* 0x080fe40007fde0ff */
[----:B------:R0:W-:Y:S02]  /*9efb0*/  STL.64 [R1+0x2b8], R8 ;  /* 0x0002b80801007387 */ /* 0x0001e40000100a00 */
[----:B------:R-:W-:Y:S01]  /*9efc0*/  LEA.HI.X.SX32 R27, R24, R3, 0x1, P6 ;  /* 0x00000003181b7211 */ /* 0x000fe200030f0eff */
[C---:B------:R-:W-:Y:S01]  /*9efd0*/  IMAD R24, R16.reuse, 0x1c4, RZ ;  /* 0x000001c410187824 */ /* 0x040fe200078e02ff */
[----:B0-----:R-:W-:Y:S01]  /*9efe0*/  IADD3 R8, P5, R25, R2, RZ ;  /* 0x0000000219087210 */ /* 0x001fe20007fbe0ff */
[----:B------:R-:W-:-:S03]  /*9eff0*/  IMAD R25, R16, 0x1c2, RZ ;  /* 0x000001c210197824 */ /* 0x000fc600078e02ff */
[----:B------:R-:W-:Y:S01]  /*9f000*/  LEA.HI.X.SX32 R9, R23, R3, 0x1, P5 ;  /* 0x0000000317097211 */ /* 0x000fe200028f0eff */
[----:B------:R0:W-:Y:S01]  /*9f010*/  STL.64 [R1+0x2b0], R26 ;  /* 0x0002b01a01007387 */ /* 0x0001e20000100a00 */
[----:B------:R-:W-:-:S03]  /*9f020*/  IMAD R23, R16, 0xe1, RZ ;  /* 0x000000e110177824 */ /* 0x000fc600078e02ff */
[----:B------:R1:W-:Y:S01]  /*9f030*/  STL.64 [R1+0x2a8], R8 ;  /* 0x0002a80801007387 */ /* 0x0003e20000100a00 */
[-C--:B0-----:R-:W-:Y:S02]  /*9f040*/  IADD3 R26, P6, R25, R2.reuse, RZ ;  /* 0x00000002191a7210 */ /* 0x081fe40007fde0ff */
[-C--:B-1----:R-:W-:Y:S01]  /*9f050*/  IADD3 R8, P5, R24, R2.reuse, RZ ;  /* 0x0000000218087210 */ /* 0x082fe20007fbe0ff */
[C---:B------:R-:W-:Y:S01]  /*9f060*/  IMAD R24, R16.reuse, 0x1c6, RZ ;  /* 0x000001c610187824 */ /* 0x040fe200078e02ff */
[-C--:B------:R-:W-:Y:S01]  /*9f070*/  LEA.HI.X.SX32 R27, R23, R3.reuse, 0x1, P6 ;  /* 0x00000003171b7211 */ /* 0x080fe200030f0eff */
[----:B------:R-:W-:Y:S01]  /*9f080*/  IMAD R23, R16, 0x1c8, RZ ;  /* 0x000001c810177824 */ /* 0x000fe200078e02ff */
[-C--:B------:R-:W-:Y:S01]  /*9f090*/  LEA.HI.X.SX32 R9, R22, R3.reuse, 0x1, P5 ;  /* 0x0000000316097211 */ /* 0x080fe200028f0eff */
[----:B------:R-:W-:Y:S01]  /*9f0a0*/  IMAD R22, R16, 0xe3, RZ ;  /* 0x000000e310167824 */ /* 0x000fe200078e02ff */
[-C--:B------:R-:W-:Y:S01]  /*9f0b0*/  IADD3 R24, P6, R24, R2.reuse, RZ ;  /* 0x0000000218187210 */ /* 0x080fe20007fde0ff */
[----:B------:R-:W-:Y:S04]  /*9f0c0*/  STL.64 [R1+0x2a0], R26 ;  /* 0x0002a01a01007387 */ /* 0x000fe80000100a00 */
[----:B------:R0:W-:Y:S01]  /*9f0d0*/  STL.64 [R1+0x298], R8 ;  /* 0x0002980801007387 */ /* 0x0001e20000100a00 */
        /* <DEDUP_REMOVED lines=11> */
[-C--:B------:R-:W-:Y:S02]  /*9f190*/  LEA.HI.X.SX32 R25, R21, R3.reuse, 0x1, P6 ;  /* 0x0000000315197211 */ /* 0x080fe400030f0eff */
[-C--:B------:R-:W-:Y:S01]  /*9f1a0*/  LEA.HI.X.SX32 R9, R19, R3.reuse, 0x1, P5 ;  /* 0x0000000313097211 */ /* 0x080fe200028f0eff */
[----:B------:R-:W-:Y:S01]  /*9f1b0*/  IMAD R19, R16, 0xe7, RZ ;  /* 0x000000e710137824 */ /* 0x000fe200078e02ff */
[-C--:B------:R-:W-:Y:S01]  /*9f1c0*/  IADD3 R22, P6, R22, R2.reuse, RZ ;  /* 0x0000000216167210 */ /* 0x080fe20007fde0ff */
[C---:B------:R-:W-:Y:S01]  /*9f1d0*/  IMAD R21, R16.reuse, 0x1d0, RZ ;  /* 0x000001d010157824 */ /* 0x040fe200078e02ff */
[----:B------:R-:W-:Y:S02]  /*9f1e0*/  STL.64 [R1+0x280], R24 ;  /* 0x0002801801007387 */ /* 0x000fe40000100a00 */
[----:B------:R-:W-:Y:S01]  /*9f1f0*/  LEA.HI.X.SX32 R23, R19, R3, 0x1, P6 ;  /* 0x0000000313177211 */ /* 0x000fe200030f0eff */
[C---:B------:R-:W-:Y:S01]  /*9f200*/  IMAD R19, R16.reuse, 0x1d4, RZ ;  /* 0x000001d410137824 */ /* 0x040fe200078e02ff */
[----:B------:R0:W-:Y:S02]  /*9f210*/  STL.64 [R1+0x218], R8 ;  /* 0x0002180801007387 */ /* 0x0001e40000100a00 */
[----:B0-----:R-:W-:Y:S01]  /*9f220*/  IADD3 R8, P5, R21, R2, RZ ;  /* 0x0000000215087210 */ /* 0x001fe20007fbe0ff */
[----:B------:R-:W-:-:S03]  /*9f230*/  IMAD R21, R16, 0x1d2, RZ ;  /* 0x000001d210157824 */ /* 0x000fc600078e02ff */
[-C--:B------:R-:W-:Y:S01]  /*9f240*/  LEA.HI.X.SX32 R9, R20, R3.reuse, 0x1, P5 ;  /* 0x0000000314097211 */ /* 0x080fe200028f0eff */
[C---:B------:R-:W-:Y:S01]  /*9f250*/  IMAD R20, R16.reuse, 0xe9, RZ ;  /* 0x000000e910147824 */ /* 0x040fe200078e02ff */
[-C--:B------:R-:W-:Y:S01]  /*9f260*/  IADD3 R26, P5, R19, R2.reuse, RZ ;  /* 0x00000002131a7210 */ /* 0x080fe20007fbe0ff */
[----:B------:R-:W-:Y:S01]  /*9f270*/  IMAD R19, R16, 0x1d6, RZ ;  /* 0x000001d610137824 */ /* 0x000fe200078e02ff */
[-C--:B------:R-:W-:Y:S02]  /*9f280*/  IADD3 R28, P6, R21, R2.reuse, RZ ;  /* 0x00000002151c7210 */ /* 0x080fe40007fde0ff */
[-C--:B------:R-:W-:Y:S02]  /*9f290*/  LEA.HI.X.SX32 R27, R18, R3.reuse, 0x1, P5 ;  /* 0x00000003121b7211 */ /* 0x080fe400028f0eff */
[----:B------:R-:W-:Y:S02]  /*9f2a0*/  LEA.HI.X.SX32 R29, R20, R3, 0x1, P6 ;  /* 0x00000003141d7211 */ /* 0x000fe400030f0eff */
[----:B------:R-:W-:Y:S01]  /*9f2b0*/  IADD3 R24, P6, R19, R2, RZ ;  /* 0x0000000213187210 */ /* 0x000fe20007fde0ff */
[C---:B------:R-:W-:Y:S01]  /*9f2c0*/  IMAD R19, R16.reuse, 0x1d8, RZ ;  /* 0x000001d810137824 */ /* 0x040fe200078e02ff */
[----:B------:R0:W-:Y:S01]  /*9f2d0*/  STL.64 [R1+0x198], R22 ;  /* 0x0001981601007387 */ /* 0x0001e20000100a00 */
[----:B------:R-:W-:-:S03]  /*9f2e0*/  IMAD R18, R16, 0xeb, RZ ;  /* 0x000000eb10127824 */ /* 0x000fc600078e02ff */
[----:B------:R-:W-:Y:S04]  /*9f2f0*/  STL.64 [R1+0x190], R8 ;  /* 0x0001900801007387 */ /* 0x000fe80000100a00 */
[----:B------:R-:W-:Y:S04]  /*9f300*/  STL.64 [R1+0x1d40], R28 ;  /* 0x001d401c01007387 */ /* 0x000fe80000100a00 */
[----:B------:R1:W-:Y:S01]  /*9f310*/  STL.64 [R1+0x1d48], R26 ;  /* 0x001d481a01007387 */ /* 0x0003e20000100a00 */
[----:B0-----:R-:W-:Y:S02]  /*9f320*/  IADD3 R22, P5, R19, R2, RZ ;  /* 0x0000000213167210 */ /* 0x001fe40007fbe0ff */
[----:B------:R-:W-:-:S02]  /*9f330*/  LEA.HI.X.SX32 R25, R18, R3, 0x1, P6 ;  /* 0x0000000312197211 */ /* 0x000fc400030f0eff */
[----:B------:R-:W-:Y:S01]  /*9f340*/  LEA.HI.X.SX32 R23, R14, R3, 0x1, P5 ;  /* 0x000000030e177211 */ /* 0x000fe200028f0eff */
[C---:B------:R-:W-:Y:S01]  /*9f350*/  IMAD R14, R16.reuse, 0xed, RZ ;  /* 0x000000ed100e7824 */ /* 0x040fe200078e02ff */
[----:B------:R-:W-:Y:S01]  /*9f360*/  IADD3 R18, P5, R15, R2, RZ ;  /* 0x000000020f127210 */ /* 0x000fe20007fbe0ff */
[----:B-1----:R-:W-:-:S03]  /*9f370*/  IMAD R27, R16, 0x1da, RZ ;  /* 0x000001da101b7824 */ /* 0x002fc600078e02ff */
[-C--:B------:R-:W-:Y:S02]  /*9f380*/  LEA.HI.X.SX32 R19, R11, R3.reuse, 0x1, P5 ;  /* 0x000000030b137211 */ /* 0x080fe400028f0eff */
[-C--:B------:R-:W-:Y:S01]  /*9f390*/  IADD3 R20, P6, R27, R2.reuse, RZ ;  /* 0x000000021b147210 */ /* 0x080fe20007fde0ff */
[----:B------:R-:W-:Y:S01]  /*9f3a0*/  IMAD R11, R16, 0xef, RZ ;  /* 0x000000ef100b7824 */ /* 0x000fe200078e02ff */
[-C--:B---3--:R-:W-:Y:S01]  /*9f3b0*/  IADD3 R12, P5, R12, R2.reuse, RZ ;  /* 0x000000020c0c7210 */ /* 0x088fe20007fbe0ff */
[----:B------:R-:W-:Y:S01]  /*9f3c0*/  IMAD R9, R16, 0xf0, RZ ;  /* 0x000000f010097824 */ /* 0x000fe200078e02ff */
[-C--:B------:R-:W-:Y:S02]  /*9f3d0*/  LEA.HI.X.SX32 R21, R14, R3.reuse, 0x1, P6 ;  /* 0x000000030e157211 */ /* 0x080fe400030f0eff */
[-C--:B------:R-:W-:Y:S01]  /*9f3e0*/  IADD3 R14, P6, R13, R2.reuse, RZ ;  /* 0x000000020d0e7210 */ /* 0x080fe20007fde0ff */
[----:B------:R-:W-:Y:S01]  /*9f3f0*/  STL.64 [R1+0x1d50], R24 ;  /* 0x001d501801007387 */ /* 0x000fe20000100a00 */
[-C--:B------:R-:W-:Y:S01]  /*9f400*/  LEA.HI.X.SX32 R13, R9, R3.reuse, 0x1, P5 ;  /* 0x00000003090d7211 */ /* 0x080fe200028f0eff */
[C---:B------:R-:W-:Y:S01]  /*9f410*/  IMAD R8, R16.reuse, 0x1e4, RZ ;  /* 0x000001e410087824 */ /* 0x040fe200078e02ff */
[----:B------:R-:W-:Y:S01]  /*9f420*/  LEA.HI.X.SX32 R15, R11, R3, 0x1, P6 ;  /* 0x000000030b0f7211 */ /* 0x000fe200030f0eff */
[----:B------:R-:W-:Y:S01]  /*9f430*/  STL [R1+0x2298], R27 ;  /* 0x0022981b01007387 */ /* 0x000fe20000100800 */
[----:B------:R-:W-:Y:S01]  /*9f440*/  IMAD R9, R16, 0xf1, RZ ;  /* 0x000000f110097824 */ /* 0x000fe200078e02ff */
[----:B------:R-:W-:-:S02]  /*9f450*/  IADD3 R10, P6, R10, R2, RZ ;  /* 0x000000020a0a7210 */ /* 0x000fc40007fde0ff */
[----:B------:R-:W-:Y:S01]  /*9f460*/  STL.64 [R1+0x1d58], R22 ;  /* 0x001d581601007387 */ /* 0x000fe20000100a00 */
[----:B------:R-:W-:-:S03]  /*9f470*/  IMAD R28, R16, 0xf2, RZ ;  /* 0x000000f2101c7824 */ /* 0x000fc600078e02ff */
[----:B------:R-:W-:Y:S01]  /*9f480*/  STL.64 [R1+0x1d60], R20 ;  /* 0x001d601401007387 */ /* 0x000fe20000100a00 */
[----:B------:R-:W-:-:S03]  /*9f490*/  LEA.HI.X.SX32 R11, R9, R3, 0x1, P6 ;  /* 0x00000003090b7211 */ /* 0x000fc600030f0eff */
[----:B------:R-:W-:Y:S01]  /*9f4a0*/  STL.64 [R1+0x1d68], R18 ;  /* 0x001d681201007387 */ /* 0x000fe20000100a00 */
[----:B------:R-:W-:-:S03]  /*9f4b0*/  IMAD R9, R16, 0x1e6, RZ ;  /* 0x000001e610097824 */ /* 0x000fc600078e02ff */
[----:B------:R0:W-:Y:S01]  /*9f4c0*/  STL.64 [R1+0x1d70], R14 ;  /* 0x001d700e01007387 */ /* 0x0001e20000100a00 */
[----:B------:R-:W-:Y:S01]  /*9f4d0*/  IMAD R29, R16, 0x1e8, RZ ;  /* 0x000001e8101d7824 */ /* 0x000fe200078e02ff */
[-C--:B0-----:R-:W-:Y:S02]  /*9f4e0*/  IADD3 R14, P5, R8, R2.reuse, RZ ;  /* 0x00000002080e7210 */ /* 0x081fe40007fbe0ff */
[----:B------:R-:W-:Y:S02]  /*9f4f0*/  IADD3 R8, P6, R9, R2, RZ ;  /* 0x0000000209087210 */ /* 0x000fe40007fde0ff */
[----:B------:R-:W-:Y:S01]  /*9f500*/  LEA.HI.X.SX32 R15, R28, R3, 0x1, P5 ;  /* 0x000000031c0f7211 */ /* 0x000fe200028f0eff */
[C---:B------:R-:W-:Y:S01]  /*9f510*/  IMAD R28, R16.reuse, 0xf3, RZ ;  /* 0x000000f3101c7824 */ /* 0x040fe200078e02ff */
[----:B------:R-:W-:Y:S01]  /*9f520*/  STL.64 [R1+0x1d78], R12 ;  /* 0x001d780c01007387 */ /* 0x000fe20000100a00 */
[----:B------:R-:W-:-:S03]  /*9f530*/  IMAD R18, R16, 0x1ea, RZ ;  /* 0x000001ea10127824 */ /* 0x000fc600078e02ff */
[----:B------:R-:W-:Y:S01]  /*9f540*/  LEA.HI.X.SX32 R9, R28, R3, 0x1, P6 ;  /* 0x000000031c097211 */ /* 0x000fe200030f0eff */
[----:B------:R0:W-:Y:S01]  /*9f550*/  STL [R1+0x1d98], R10 ;  /* 0x001d980a01007387 */ /* 0x0001e20000100800 */
[----:B------:R-:W-:-:S03]  /*9f560*/  IMAD R26, R16, 0xf5, RZ ;  /* 0x000000f5101a7824 */ /* 0x000fc600078e02ff */
[----:B------:R1:W-:Y:S04]  /*9f570*/  STL [R1+0x1d80], R11 ;  /* 0x001d800b01007387 */ /* 0x0003e80000100800 */
[----:B------:R-:W-:Y:S01]  /*9f580*/  STL.64 [R1+0x9a8], R14 ;  /* 0x0009a80e01007387 */ /* 0x000fe20000100a00 */
[-C--:B0-----:R-:W-:Y:S01]  /*9f590*/  IADD3 R10, P5, R29, R2.reuse, RZ ;  /* 0x000000021d0a7210 */ /* 0x081fe20007fbe0ff */
[C---:B------:R-:W-:Y:S02]  /*9f5a0*/  IMAD R29, R16.reuse, 0xf4, RZ ;  /* 0x000000f4101d7824 */ /* 0x040fe400078e02ff */
[----:B------:R0:W-:Y:S01]  /*9f5b0*/  STL.64 [R1+0x9a0], R8 ;  /* 0x0009a00801007387 */ /* 0x0001e20000100a00 */
[C---:B------:R-:W-:Y:S02]  /*9f5c0*/  IMAD R23, R16.reuse, 0x1ec, RZ ;  /* 0x000001ec10177824 */ /* 0x040fe400078e02ff */
[----:B-1----:R-:W-:Y:S01]  /*9f5d0*/  LEA.HI.X.SX32 R11, R29, R3, 0x1, P5 ;  /* 0x000000031d0b7211 */ /* 0x002fe200028f0eff */
[----:B------:R-:W-:Y:S01]  /*9f5e0*/  IMAD R28, R16, 0x1ee, RZ ;  /* 0x000001ee101c7824 */ /* 0x000fe200078e02ff */
[----:B0-----:R-:W-:-:S03]  /*9f5f0*/  IADD3 R8, P6, R18, R2, RZ ;  /* 0x0000000212087210 */ /* 0x001fc60007fde0ff */
[----:B------:R0:W-:Y:S01]  /*9f600*/  STL.64 [R1+0x9b8], R10 ;  /* 0x0009b80a01007387 */ /* 0x0001e20000100a00 */
[----:B------:R-:W-:-:S03]  /*9f610*/  LEA.HI.X.SX32 R9, R26, R3, 0x1, P6 ;  /* 0x000000031a097211 */ /* 0x000fc600030f0eff */
[----:B------:R-:W-:Y:S01]  /*9f620*/  STL [R1+0x2250], R23 ;  /* 0x0022501701007387 */ /* 0x000fe20000100800 */
[C---:B------:R-:W-:Y:S02]  /*9f630*/  IMAD R29, R16.reuse, 0xf6, RZ ;  /* 0x000000f6101d7824 */ /* 0x040fe400078e02ff */
[C---:B------:R-:W-:Y:S01]  /*9f640*/  IMAD R20, R16.reuse, 0x1f0, RZ ;  /* 0x000001f010147824 */ /* 0x040fe200078e02ff */
[----:B------:R1:W-:Y:S01]  /*9f650*/  STL.64 [R1+0x9b0], R8 ;  /* 0x0009b00801007387 */ /* 0x0003e20000100a00 */
[C---:B------:R-:W-:Y:S01]  /*9f660*/  IMAD R25, R16.reuse, 0xf7, RZ ;  /* 0x000000f710197824 */ /* 0x040fe200078e02ff */
[----:B0-----:R-:W-:Y:S01]  /*9f670*/  IADD3 R10, P5, R23, R2, RZ ;  /* 0x00000002170a7210 */ /* 0x001fe20007fbe0ff */
[----:B------:R-:W-:-:S03]  /*9f680*/  IMAD R26, R16, 0xf8, RZ ;  /* 0x000000f8101a7824 */ /* 0x000fc600078e02ff */
[-C--:B------:R-:W-:Y:S02]  /*9f690*/  LEA.HI.X.SX32 R11, R29, R3.reuse, 0x1, P5 ;  /* 0x000000031d0b7211 */ /* 0x080fe400028f0eff */
[-C--:B-1----:R-:W-:Y:S01]  /*9f6a0*/  IADD3 R8, P6, R28, R2.reuse, RZ ;  /* 0x000000021c087210 */ /* 0x082fe20007fde0ff */
[----:B------:R-:W-:Y:S01]  /*9f6b0*/  IMAD R24, R16, 0x1f2, RZ ;  /* 0x000001f210187824 */ /* 0x000fe200078e02ff */
[----:B------:R-:W-:Y:S02]  /*9f6c0*/  IADD3 R12, P5, R20, R2, RZ ;  /* 0x00000002140c7210 */ /* 0x000fe40007fbe0ff */
[-C--:B------:R-:W-:Y:S01]  /*9f6d0*/  LEA.HI.X.SX32 R9, R25, R3.reuse, 0x1, P6 ;  /* 0x0000000319097211 */ /* 0x080fe200030f0eff */
[----:B------:R-:W-:Y:S01]  /*9f6e0*/  STL [R1+0x223c], R28 ;  /* 0x00223c1c01007387 */ /* 0x000fe20000100800 */
[----:B------:R-:W-:Y:S01]  /*9f6f0*/  LEA.HI.X.SX32 R13, R26, R3, 0x1, P5 ;  /* 0x000000031a0d7211 */ /* 0x000fe200028f0eff */
[C---:B------:R-:W-:Y:S02]  /*9f700*/  IMAD R26, R16.reuse, 0xf9, RZ ;  /* 0x000000f9101a7824 */ /* 0x040fe400078e02ff */
[----:B------:R-:W-:Y:S01]  /*9f710*/  STL [R1+0x2238], R20 ;  /* 0x0022381401007387 */ /* 0x000fe20000100800 */
[----:B------:R-:W-:-:S03]  /*9f720*/  IMAD R29, R16, 0x1f4, RZ ;  /* 0x000001f4101d7824 */ /* 0x000fc600078e02ff */
[----:B------:R-:W-:Y:S04]  /*9f730*/  STL.64 [R1+0x9c8], R10 ;  /* 0x0009c80a01007387 */ /* 0x000fe80000100a00 */
[----:B------:R0:W-:Y:S01]  /*9f740*/  STL.64 [R1+0x9c0], R8 ;  /* 0x0009c00801007387 */ /* 0x0001e20000100a00 */
[----:B------:R-:W-:-:S03]  /*9f750*/  IMAD R19, R16, 0x1f6, RZ ;  /* 0x000001f610137824 */ /* 0x000fc600078e02ff */
[----:B------:R-:W-:Y:S01]  /*9f760*/  STL [R1+0x2240], R24 ;  /* 0x0022401801007387 */ /* 0x000fe20000100800 */
[----:B0-----:R-:W-:-:S03]  /*9f770*/  IADD3 R8, P6, R24, R2, RZ ;  /* 0x0000000218087210 */ /* 0x001fc60007fde0ff */
[----:B------:R0:W-:Y:S01]  /*9f780*/  STL.64 [R1+0x9d8], R12 ;  /* 0x0009d80c01007387 */ /* 0x0001e20000100a00 */
[----:B------:R-:W-:Y:S01]  /*9f790*/  LEA.HI.X.SX32 R9, R26, R3, 0x1, P6 ;  /* 0x000000031a097211 */ /* 0x000fe200030f0eff */
[----:B------:R-:W-:Y:S02]  /*9f7a0*/  IMAD R26, R16, 0xfa, RZ ;  /* 0x000000fa101a7824 */ /* 0x000fe400078e02ff */
[----:B------:R-:W-:Y:S01]  /*9f7b0*/  STL [R1+0x2254], R29 ;  /* 0x0022541d01007387 */ /* 0x000fe20000100800 */
[----:B0-----:R-:W-:-:S03]  /*9f7c0*/  IADD3 R12, P5, R29, R2, RZ ;  /* 0x000000021d0c7210 */ /* 0x001fc60007fbe0ff */
[----:B------:R0:W-:Y:S01]  /*9f7d0*/  STL.64 [R1+0x9d0], R8 ;  /* 0x0009d00801007387 */ /* 0x0001e20000100a00 */
[-C--:B------:R-:W-:Y:S01]  /*9f7e0*/  LEA.HI.X.SX32 R13, R26, R3.reuse, 0x1, P5 ;  /* 0x000000031a0d7211 */ /* 0x080fe200028f0eff */
[C---:B------:R-:W-:Y:S02]  /*9f7f0*/  IMAD R26, R16.reuse, 0xfb, RZ ;  /* 0x000000fb101a7824 */ /* 0x040fe400078e02ff */
[----:B------:R-:W-:Y:S01]  /*9f800*/  IMAD R21, R16, 0x1f8, RZ ;  /* 0x000001f810157824 */ /* 0x000fe200078e02ff */
[----:B0-----:R-:W-:Y:S01]  /*9f810*/  IADD3 R8, P6, R19, R2, RZ ;  /* 0x0000000213087210 */ /* 0x001fe20007fde0ff */
[----:B------:R-:W-:Y:S03]  /*9f820*/  STL.64 [R1+0x2248], R18 ;  /* 0x0022481201007387 */ /* 0x000fe60000100a00 */
[----:B------:R-:W-:Y:S01]  /*9f830*/  LEA.HI.X.SX32 R9, R26, R3, 0x1, P6 ;  /* 0x000000031a097211 */ /* 0x000fe200030f0eff */
[----:B------:R0:W-:Y:S01]  /*9f840*/  STL.64 [R1+0x9e8], R12 ;  /* 0x0009e80c01007387 */ /* 0x0001e20000100a00 */
[----:B------:R-:W-:-:S03]  /*9f850*/  IMAD R25, R16, 0x1fa, RZ ;  /* 0x000001fa10197824 */ /* 0x000fc600078e02ff */
[----:B------:R-:W-:Y:S01]  /*9f860*/  STL [R1+0x2258], R21 ;  /* 0x0022581501007387 */ /* 0x000fe20000100800 */
[----:B------:R-:W-:-:S03]  /*9f870*/  IADD3 R14, P5, R21, R2, RZ ;  /* 0x00000002150e7210 */ /* 0x000fc60007fbe0ff */
[----:B------:R1:W-:Y:S01]  /*9f880*/  STL.64 [R1+0x9e0], R8 ;  /* 0x0009e00801007387 */ /* 0x0003e20000100a00 */
[C---:B------:R-:W-:Y:S02]  /*9f890*/  IMAD R22, R16.reuse, 0xfd, RZ ;  /* 0x000000fd10167824 */ /* 0x040fe400078e02ff */
[C---:B------:R-:W-:Y:S01]  /*9f8a0*/  IMAD R26, R16.reuse, 0xfe, RZ ;  /* 0x000000fe101a7824 */ /* 0x040fe200078e02ff */
[----:B0-----:R-:W-:Y:S01]  /*9f8b0*/  IADD3 R12, P6, R25, R2, RZ ;  /* 0x00000002190c7210 */ /* 0x001fe20007fde0ff */
[C---:B------:R-:W-:Y:S02]  /*9f8c0*/  IMAD R27, R16.reuse, 0x1fe, RZ ;  /* 0x000001fe101b7824 */ /* 0x040fe400078e02ff */
[C---:B-1----:R-:W-:Y:S02]  /*9f8d0*/  IMAD R8, R16.reuse, 0xfc, RZ ;  /* 0x000000fc10087824 */ /* 0x042fe400078e02ff */
[----:B------:R-:W-:-:S03]  /*9f8e0*/  IMAD R9, R16, 0x1fc, RZ ;  /* 0x000001fc10097824 */ /* 0x000fc600078e02ff */
[-C--:B------:R-:W-:Y:S02]  /*9f8f0*/  LEA.HI.X.SX32 R15, R8, R3.reuse, 0x1, P5 ;  /* 0x00000003080f7211 */ /* 0x080fe400028f0eff */
[-C--:B------:R-:W-:Y:S01]  /*9f900*/  IADD3 R8, P5, R9, R2.reuse, RZ ;  /* 0x0000000209087210 */ /* 0x080fe20007fbe0ff */
[----:B------:R-:W-:Y:S01]  /*9f910*/  STL [R1+0x225c], R25 ;  /* 0x00225c1901007387 */ /* 0x000fe20000100800 */
[-C--:B------:R-:W-:Y:S02]  /*9f920*/  LEA.HI.X.SX32 R13, R22, R3.reuse, 0x1, P6 ;  /* 0x00000003160d7211 */ /* 0x080fe400030f0eff */
[----:B------:R-:W-:Y:S01]  /*9f930*/  LEA.HI.X.SX32 R9, R26, R3, 0x1, P5 ;  /* 0x000000031a097211 */ /* 0x000fe200028f0eff */
[----:B------:R0:W-:Y:S04]  /*9f940*/  STL.64 [R1+0x9f8], R14 ;  /* 0x0009f80e01007387 */ /* 0x0001e80000100a00 */
[----:B------:R1:W-:Y:S04]  /*9f950*/  STL.64 [R1+0x9f0], R12 ;  /* 0x0009f00c01007387 */ /* 0x0003e80000100a00 */
[----:B------:R2:W-:Y:S01]  /*9f960*/  STL.64 [R1+0xa08], R8 ;  /* 0x000a080801007387 */ /* 0x0005e20000100a00 */
[-C--:B0-----:R-:W-:Y:S01]  /*9f970*/  IADD3 R14, P6, R27, R2.reuse, RZ ;  /* 0x000000021b0e7210 */ /* 0x081fe20007fde0ff */
[C---:B------:R-:W-:Y:S01]  /*9f980*/  IMAD R27, R16.reuse, 0xff, RZ ;  /* 0x000000ff101b7824 */ /* 0x040fe200078e02ff */
[C---:B-1----:R-:W-:Y:S01]  /*9f990*/  LEA R12, P5, R16.reuse, R2, 0x9 ;  /* 0x00000002100c7211 */ /* 0x042fe200078a48ff */
[----:B------:R-:W-:-:S03]  /*9f9a0*/  IMAD R26, R16, 0x202, RZ ;  /* 0x00000202101a7824 */ /* 0x000fc600078e02ff */
[----:B------:R-:W-:Y:S02]  /*9f9b0*/  LEA.HI.X.SX32 R15, R27, R3, 0x1, P6 ;  /* 0x000000031b0f7211 */ /* 0x000fe400030f0eff */
[C---:B--2---:R-:W-:Y:S01]  /*9f9c0*/  SHF.L.U32 R8, R16.reuse, 0x8, RZ ;  /* 0x0000000810087819 */ /* 0x044fe200000006ff */
[----:B------:R-:W-:-:S03]  /*9f9d0*/  IMAD R9, R16, 0x204, RZ ;  /* 0x0000020410097824 */ /* 0x000fc600078e02ff */
[-C--:B------:R-:W-:Y:S01]  /*9f9e0*/  LEA.HI.X.SX32 R13, R8, R3.reuse, 0x1, P5 ;  /* 0x00000003080d7211 */ /* 0x080fe200028f0eff */
[----:B------:R0:W-:Y:S01]  /*9f9f0*/  STL.64 [R1+0xa00], R14 ;  /* 0x000a000e01007387 */ /* 0x0001e20000100a00 */
[C---:B------:R-:W-:Y:S02]  /*9fa00*/  IMAD R27, R16.reuse, 0x101, RZ ;  /* 0x00000101101b7824 */ /* 0x040fe400078e02ff */
[----:B------:R-:W-:Y:S01]  /*9fa10*/  IMAD R8, R16, 0x102, RZ ;  /* 0x0000010210087824 */ /* 0x000fe200078e02ff */
[----:B------:R1:W-:Y:S01]  /*9fa20*/  STL.64 [R1+0xa18], R12 ;  /* 0x000a180c01007387 */ /* 0x0003e20000100a00 */
[-C--:B0-----:R-:W-:Y:S01]  /*9fa30*/  IADD3 R14, P6, R26, R2.reuse, RZ ;  /* 0x000000021a0e7210 */ /* 0x081fe20007fde0ff */
[C---:B------:R-:W-:Y:S01]  /*9fa40*/  IMAD R26, R16.reuse, 0x206, RZ ;  /* 0x00000206101a7824 */ /* 0x040fe200078e02ff */
        /* <DEDUP_REMOVED lines=9> */
[C---:B------:R-:W-:Y:S01]  /*9fae0*/  IMAD R26, R16.reuse, 0x20a, RZ ;  /* 0x0000020a101a7824 */ /* 0x040fe200078e02ff */
        /* <DEDUP_REMOVED lines=78> */
[C---:B------:R-:W-:Y:S02]  /*9ffd0*/  IMAD R29, R16.reuse, 0x2cc, RZ ;  /* 0x000002cc101d7824 */ /* 0x040fe400078e02ff */
[C---:B------:R-:W-:Y:S01]  /*9ffe0*/  IMAD R28, R16.reuse, 0x2d4, RZ ;  /* 0x000002d4101c7824 */ /* 0x040fe200078e02ff */
[-C--:B0-----:R-:W-:Y:S01]  /*9fff0*/  IADD3 R14, P6, R27, R2.reuse, RZ ;  /* 0x000000021b0e7210 */ /* 0x081fe20007fde0ff */
[----:B------:R-:W-:Y:S01]  /*a0000*/  IMAD R27, R16, 0x22a, RZ ;  /* 0x0000022a101b7824 */ /* 0x000fe200078e02ff */
[----:B-1----:R-:W-:Y:S02]  /*a0010*/  IADD3 R12, P5, R9, R2, RZ ;  /* 0x00000002090c7210 */ /* 0x002fe40007fbe0ff */
[-C--:B------:R-:W-:Y:S01]  /*a0020*/  LEA.HI.X.SX32 R15, R22, R3.reuse, 0x1, P6 ;  /* 0x00000003160f7211 */ /* 0x080fe200030f0eff */
[----:B------:R-:W-:Y:S01]  /*a0030*/  IMAD R9, R16, 0x22c, RZ ;  /* 0x0000022c10097824 */ /* 0x000fe200078e02ff */
[----:B------:R-:W-:Y:S01]  /*a0040*/  LEA.HI.X.SX32 R13, R8, R3, 0x1, P5 ;  /* 0x00000003080d7211 */ /* 0x000fe200028f0eff */
[----:B------:R-:W-:Y:S01]  /*a0050*/  STL.64 [R1+0x2310], R28 ;  /* 0x0023101c01007387 */ /* 0x000fe20000100a00 */
[----:B------:R-:W-:-:S03]  /*a0060*/  IMAD R22, R16, 0x115, RZ ;  /* 0x0000011510167824 */ /* 0x000fc600078e02ff */
        /* <DEDUP_REMOVED lines=25> */
[-C--:B-1----:R-:W-:Y:S02]  /*a0200*/  IADD3 R12, P5, R9, R2.reuse, RZ ;  /* 0x00000002090c7210 */ /* 0x082fe40007fbe0ff */
        /* <DEDUP_REMOVED lines=10> */
[-C--:B------:R-:W-:Y:S02]  /*a02b0*/  LEA.HI.X.SX32 R15, R11, R3.reuse, 0x1, P6 ;  /* 0x000000030b0f7211 */ /* 0x080fe400030f0eff */
[----:B------:R-:W-:Y:S01]  /*a02c0*/  LEA.HI.X.SX32 R13, R27, R3, 0x1, P5 ;  /* 0x000000031b0d7211 */ /* 0x000fe200028f0eff */
[C---:B------:R-:W-:Y:S02]  /*a02d0*/  IMAD R22, R16.reuse, 0x23a, RZ ;  /* 0x0000023a10167824 */ /* 0x040fe400078e02ff */
[----:B------:R0:W-:Y:S01]  /*a02e0*/  STL.64 [R1+0xaf0], R14 ;  /* 0x000af00e01007387 */ /* 0x0001e20000100a00 */
[C---:B------:R-:W-:Y:S02]  /*a02f0*/  IMAD R27, R16.reuse, 0x11e, RZ ;  /* 0x0000011e101b7824 */ /* 0x040fe400078e02ff */
[----:B------:R-:W-:Y:S01]  /*a0300*/  IMAD R11, R16, 0x11d, RZ ;  /* 0x0000011d100b7824 */ /* 0x000fe200078e02ff */
[----:B------:R1:W-:Y:S01]  /*a0310*/  STL.64 [R1+0xae8], R12 ;  /* 0x000ae80c01007387 */ /* 0x0003e20000100a00 */
[----:B0-----:R-:W-:-:S02]  /*a0320*/  IADD3 R14, P6, R22, R2, RZ ;  /* 0x00000002160e7210 */ /* 0x001fc40007fde0ff */
[-C--:B-1----:R-:W-:Y:S02]  /*a0330*/  IADD3 R12, P5, R8, R2.reuse, RZ ;  /* 0x00000002080c7210 */ /* 0x082fe40007fbe0ff */
[-C--:B------:R-:W-:Y:S02]  /*a0340*/  LEA.HI.X.SX32 R15, R11, R3.reuse, 0x1, P6 ;  /* 0x000000030b0f7211 */ /* 0x080fe400030f0eff */
[----:B------:R-:W-:Y:S01]  /*a0350*/  LEA.HI.X.SX32 R13, R27, R3, 0x1, P5 ;  /* 0x000000031b0d7211 */ /* 0x000fe200028f0eff */
[C---:B------:R-:W-:Y:S02]  /*a0360*/  IMAD R22, R16.reuse, 0x23e, RZ ;  /* 0x0000023e10167824 */ /* 0x040fe400078e02ff */
[----:B------:R-:W-:Y:S02]  /*a0370*/  IMAD R8, R16, 0x240, RZ ;  /* 0x0000024010087824 */ /* 0x000fe400078e02ff */
[----:B------:R0:W-:Y:S01]  /*a0380*/  STL.64 [R1+0xaf8], R12 ;  /* 0x000af80c01007387 */ /* 0x0001e20000100a00 */
[----:B------:R-:W-:-:S03]  /*a0390*/  IADD3 R18, P6, R22, R2, RZ ;  /* 0x0000000216127210 */ /* 0x000fc60007fde0ff */
[----:B------:R1:W-:Y:S01]  /*a03a0*/  STL.64 [R1+0xb00], R14 ;  /* 0x000b000e01007387 */ /* 0x0003e20000100a00 */
[----:B------:R-:W-:Y:S01]  /*a03b0*/  IMAD R27, R16, 0x120, RZ ;  /* 0x00000120101b7824 */ /* 0x000fe200078e02ff */
[----:B0-----:R-:W-:Y:S01]  /*a03c0*/  IADD3 R12, P5, R8, R2, RZ ;  /* 0x00000002080c7210 */ /* 0x001fe20007fbe0ff */
[----:B-1----:R-:W-:-:S03]  /*a03d0*/  IMAD R14, R16, 0x11f, RZ ;  /* 0x0000011f100e7824 */ /* 0x002fc600078e02ff */
[-C--:B------:R-:W-:Y:S01]  /*a03e0*/  LEA.HI.X.SX32 R13, R27, R3.reuse, 0x1, P5 ;  /* 0x000000031b0d7211 */ /* 0x080fe200028f0eff */
[----:B------:R-:W-:Y:S01]  /*a03f0*/  IMAD R15, R16, 0x242, RZ ;  /* 0x00000242100f7824 */ /* 0x000fe200078e02ff */
[----:B------:R-:W-:Y:S01]  /*a0400*/  LEA.HI.X.SX32 R19, R14, R3, 0x1, P6 ;  /* 0x000000030e137211 */ /* 0x000fe200030f0eff */
[C---:B------:R-:W-:Y:S02]  /*a0410*/  IMAD R8, R16.reuse, 0x244, RZ ;  /* 0x0000024410087824 */ /* 0x040fe400078e02ff */
        /* <DEDUP_REMOVED lines=8> */
[C---:B------:R-:W-:Y:S01]  /*a04a0*/  IMAD R8, R16.reuse, 0x248, RZ ;  /* 0x0000024810087824 */ /* 0x040fe200078e02ff */
        /* <DEDUP_REMOVED lines=12> */
[----:B------:R-:W-:-:S03]  /*a0570*/  IMAD R15, R16, 0x126, RZ ;  /* 0x00000126100f7824 */ /* 0x000fc600078e02ff */
[----:B------:R1:W-:Y:S01]  /*a0580*/  STL.64 [R1+0xb30], R12 ;  /* 0x000b300c01007387 */ /* 0x0003e20000100a00 */
[----:B------:R-:W-:Y:S01]  /*a0590*/  IMAD R11, R16, 0x125, RZ ;  /* 0x00000125100b7824 */ /* 0x000fe200078e02ff */
[-C--:B0-----:R-:W-:Y:S01]  /*a05a0*/  IADD3 R18, P6, R14, R2.reuse, RZ ;  /* 0x000000020e127210 */ /* 0x081fe20007fde0ff */
[C---:B------:R-:W-:Y:S01]  /*a05b0*/  IMAD R14, R16.reuse, 0x24e, RZ ;  /* 0x0000024e100e7824 */ /* 0x040fe200078e02ff */
[-C--:B-1----:R-:W-:Y:S01]  /*a05c0*/  IADD3 R12, P5, R27, R2.reuse, RZ ;  /* 0x000000021b0c7210 */ /* 0x082fe20007fbe0ff */
[C---:B------:R-:W-:Y:S01]  /*a05d0*/  IMAD R27, R16.reuse, 0x250, RZ ;  /* 0x00000250101b7824 */ /* 0x040fe200078e02ff */
[-C--:B------:R-:W-:Y:S02]  /*a05e0*/  LEA.HI.X.SX32 R19, R11, R3.reuse, 0x1, P6 ;  /* 0x000000030b137211 */ /* 0x080fe400030f0eff */
[----:B------:R-:W-:Y:S01]  /*a05f0*/  LEA.HI.X.SX32 R13, R15, R3, 0x1, P5 ;  /* 0x000000030f0d7211 */ /* 0x000fe200028f0eff */
[----:B------:R-:W-:Y:S01]  /*a0600*/  IMAD R11, R16, 0x127, RZ ;  /* 0x00000127100b7824 */ /* 0x000fe200078e02ff */
[----:B------:R-:W-:Y:S01]  /*a0610*/  IADD3 R20, P6, R14, R2, RZ ;  /* 0x000000020e147210 */ /* 0x000fe20007fde0ff */
[----:B------:R-:W-:-:S02]  /*a0620*/  IMAD R15, R16, 0x128, RZ ;  /* 0x00000128100f7824 */ /* 0x000fc400078e02ff */
[----:B------:R0:W-:Y:S01]  /*a0630*/  STL.64 [R1+0xb40], R12 ;  /* 0x000b400c01007387 */ /* 0x0001e20000100a00 */
[----:B------:R-:W-:Y:S01]  /*a0640*/  LEA.HI.X.SX32 R21, R11, R3, 0x1, P6 ;  /* 0x000000030b157211 */ /* 0x000fe200030f0eff */
[C---:B------:R-:W-:Y:S02]  /*a0650*/  IMAD R14, R16.reuse, 0x252, RZ ;  /* 0x00000252100e7824 */ /* 0x040fe400078e02ff */
[----:B------:R-:W-:Y:S01]  /*a0660*/  STL.64 [R1+0xb48], R18 ;  /* 0x000b481201007387 */ /* 0x000fe20000100a00 */
[C---:B------:R-:W-:Y:S01]  /*a0670*/  IMAD R11, R16.reuse, 0x129, RZ ;  /* 0x00000129100b7824 */ /* 0x040fe200078e02ff */
[----:B0-----:R-:W-:Y:S01]  /*a0680*/  IADD3 R12, P5, R27, R2, RZ ;  /* 0x000000021b0c7210 */ /* 0x001fe20007fbe0ff */
[----:B------:R-:W-:-:S03]  /*a0690*/  IMAD R27, R16, 0x254, RZ ;  /* 0x00000254101b7824 */ /* 0x000fc600078e02ff */
[----:B------:R-:W-:Y:S01]  /*a06a0*/  LEA.HI.X.SX32 R13, R15, R3, 0x1, P5 ;  /* 0x000000030f0d7211 */ /* 0x000fe200028f0eff */
[----:B------:R0:W-:Y:S01]  /*a06b0*/  STL.64 [R1+0xb38], R20 ;  /* 0x000b381401007387 */ /* 0x0001e20000100a00 */
[----:B------:R-:W-:-:S03]  /*a06c0*/  IMAD R15, R16, 0x12a, RZ ;  /* 0x0000012a100f7824 */ /* 0x000fc600078e02ff */
[----:B------:R1:W-:Y:S01]  /*a06d0*/  STL.64 [R1+0xb50], R12 ;  /* 0x000b500c01007387 */ /* 0x0003e20000100a00 */
[-C--:B0-----:R-:W-:Y:S01]  /*a06e0*/  IADD3 R20, P6, R14, R2.reuse, RZ ;  /* 0x000000020e147210 */ /* 0x081fe20007fde0ff */
[C---:B------:R-:W-:Y:S01]  /*a06f0*/  IMAD R14, R16.reuse, 0x256, RZ ;  /* 0x00000256100e7824 */ /* 0x040fe200078e02ff */
[-C--:B-1----:R-:W-:Y:S02]  /*a0700*/  IADD3 R12, P5, R27, R2.reuse, RZ ;  /* 0x000000021b0c7210 */ /* 0x082fe40007fbe0ff */
[-C--:B------:R-:W-:Y:S01]  /*a0710*/  LEA.HI.X.SX32 R21, R11, R3.reuse, 0x1, P6 ;  /* 0x000000030b157211 */ /* 0x080fe200030f0eff */
[C---:B------:R-:W-:Y:S01]  /*a0720*/  IMAD R27, R16.reuse, 0x258, RZ ;  /* 0x00000258101b7824 */ /* 0x040fe200078e02ff */
        /* <DEDUP_REMOVED lines=8> */
[-C--:B------:R-:W-:Y:S01]  /*a07b0*/  LEA.HI.X.SX32 R21, R24, R3.reuse, 0x1, P6 ;  /* 0x0000000318157211 */ /* 0x080fe200030f0eff */
[----:B------:R-:W-:Y:S01]  /*a07c0*/  IMAD R15, R16, 0x25c, RZ ;  /* 0x0000025c100f7824 */ /* 0x000fe200078e02ff */
        /* <DEDUP_REMOVED lines=8> */
[----:B------:R-:W-:Y:S01]  /*a0850*/  LEA.HI.X.SX32 R13, R14, R3, 0x1, P5 ;  /* 0x000000030e0d7211 */ /* 0x000fe200028f0eff */
[C---:B------:R-:W-:Y:S02]  /*a0860*/  IMAD R11, R16.reuse, 0x25e, RZ ;  /* 0x0000025e100b7824 */ /* 0x040fe400078e02ff */
[C---:B------:R-:W-:Y:S01]  /*a0870*/  IMAD R15, R16.reuse, 0x260, RZ ;  /* 0x00000260100f7824 */ /* 0x040fe200078e02ff */
[----:B------:R0:W-:Y:S04]  /*a0880*/  STL.64 [R1+0xb70], R20 ;  /* 0x000b701401007387 */ /* 0x0001e80000100a00 */
[----:B------:R1:W-:Y:S01]  /*a0890*/  STL.64 [R1+0xe60], R12 ;  /* 0x000e600c01007387 */ /* 0x0003e20000100a00 */
[----:B------:R-:W-:Y:S01]  /*a08a0*/  IADD3 R14, P5, R15, R2, RZ ;  /* 0x000000020f0e7210 */ /* 0x000fe20007fbe0ff */
[----:B------:R-:W-:-:S02]  /*a08b0*/  IMAD R19, R16, 0x2e8, RZ ;  /* 0x000002e810137824 */ /* 0x000fc400078e02ff */
[C---:B------:R-:W-:Y:S01]  /*a08c0*/  IMAD R18, R16.reuse, 0x2f0, RZ ;  /* 0x000002f010127824 */ /* 0x040fe200078e02ff */
[-C--:B0-----:R-:W-:Y:S01]  /*a08d0*/  IADD3 R20, P6, R11, R2.reuse, RZ ;  /* 0x000000020b147210 */ /* 0x081fe20007fde0ff */
[C---:B------:R-:W-:Y:S02]  /*a08e0*/  IMAD R11, R16.reuse, 0x130, RZ ;  /* 0x00000130100b7824 */ /* 0x040fe400078e02ff */
[C---:B-1----:R-:W-:Y:S02]  /*a08f0*/  IMAD R12, R16.reuse, 0x12f, RZ ;  /* 0x0000012f100c7824 */ /* 0x042fe400078e02ff */
[----:B------:R-:W-:Y:S01]  /*a0900*/  IMAD R13, R16, 0x262, RZ ;  /* 0x00000262100d7824 */ /* 0x000fe200078e02ff */
[-C--:B------:R-:W-:Y:S02]  /*a0910*/  LEA.HI.X.SX32 R15, R11, R3.reuse, 0x1, P5 ;  /* 0x000000030b0f7211 */ /* 0x080fe400028f0eff */
[----:B------:R-:W-:Y:S01]  /*a0920*/  LEA.HI.X.SX32 R21, R12, R3, 0x1, P6 ;  /* 0x000000030c157211 */ /* 0x000fe200030f0eff */
[C---:B------:R-:W-:Y:S01]  /*a0930*/  IMAD R17, R16.reuse, 0x264, RZ ;  /* 0x0000026410117824 */ /* 0x040fe200078e02ff */
[----:B------:R-:W-:Y:S01]  /*a0940*/  STL.64 [R1+0x2308], R18 ;  /* 0x0023081201007387 */ /* 0x000fe20000100a00 */
[----:B------:R-:W-:Y:S01]  /*a0950*/  IADD3 R12, P6, R13, R2, RZ ;  /* 0x000000020d0c7210 */ /* 0x000fe20007fde0ff */
[----:B------:R-:W-:-:S02]  /*a0960*/  IMAD R11, R16, 0x132, RZ ;  /* 0x00000132100b7824 */ /* 0x000fc400078e02ff */
[----:B------:R0:W-:Y:S04]  /*a0970*/  STL.64 [R1+0xe58], R20 ;  /* 0x000e581401007387 */ /* 0x0001e80000100a00 */
[----:B------:R1:W-:Y:S01]  /*a0980*/  STL.64 [R1+0xe50], R14 ;  /* 0x000e500e01007387 */ /* 0x0003e20000100a00 */
[----:B0-----:R-:W-:Y:S01]  /*a0990*/  IMAD R20, R16, 0x131, RZ ;  /* 0x0000013110147824 */ /* 0x001fe200078e02ff */
[----:B-1----:R-:W-:-:S04]  /*a09a0*/  IADD3 R14, P5, R17, R2, RZ ;  /* 0x00000002110e7210 */ /* 0x002fc80007fbe0ff */
[-C--:B------:R-:W-:Y:S02]  /*a09b0*/  LEA.HI.X.SX32 R13, R20, R3.reuse, 0x1, P6 ;  /* 0x00000003140d7211 */ /* 0x080fe400030f0eff */
[----:B------:R-:W-:Y:S01]  /*a09c0*/  LEA.HI.X.SX32 R15, R11, R3, 0x1, P5 ;  /* 0x000000030b0f7211 */ /* 0x000fe200028f0eff */
[C---:B------:R-:W-:Y:S02]  /*a09d0*/  IMAD R6, R16.reuse, 0x268, RZ ;  /* 0x0000026810067824 */ /* 0x040fe400078e02ff */
[C---:B------:R-:W-:Y:S01]  /*a09e0*/  IMAD R7, R16.reuse, 0x266, RZ ;  /* 0x0000026610077824 */ /* 0x040fe200078e02ff */
[----:B------:R0:W-:Y:S01]  /*a09f0*/  STL.64 [R1+0xe48], R12 ;  /* 0x000e480c01007387 */ /* 0x0001e20000100a00 */
[----:B------:R-:W-:Y:S01]  /*a0a00*/  IMAD R11, R16, 0x133, RZ ;  /* 0x00000133100b7824 */ /* 0x000fe200078e02ff */
[-C--:B------:R-:W-:Y:S02]  /*a0a10*/  IADD3 R6, P5, R6, R2.reuse, RZ ;  /* 0x0000000206067210 */ /* 0x080fe40007fbe0ff */
[----:B------:R1:W-:Y:S01]  /*a0a20*/  STL.64 [R1+0xe40], R14 ;  /* 0x000e400e01007387 */ /* 0x0003e20000100a00 */
[C---:B------:R-:W-:Y:S01]  /*a0a30*/  IMAD R5, R16.reuse, 0x26a, RZ ;  /* 0x0000026a10057824 */ /* 0x040fe200078e02ff */
[----:B0-----:R-:W-:Y:S01]  /*a0a40*/  IADD3 R12, P6, R7, R2, RZ ;  /* 0x00000002070c7210 */ /* 0x001fe20007fde0ff */
[----:B-1----:R-:W-:-:S03]  /*a0a50*/  IMAD R14, R16, 0x134, RZ ;  /* 0x00000134100e7824 */ /* 0x002fc600078e02ff */
[-C--:B------:R-:W-:Y:S01]  /*a0a60*/  LEA.HI.X.SX32 R13, R11, R3.reuse, 0x1, P6 ;  /* 0x000000030b0d7211 */ /* 0x080fe200030f0eff */
[----:B------:R-:W-:Y:S01]  /*a0a70*/  IMAD R11, R16, 0x135, RZ ;  /* 0x00000135100b7824 */ /* 0x000fe200078e02ff */
[----:B------:R-:W-:Y:S01]  /*a0a80*/  LEA.HI.X.SX32 R7, R14, R3, 0x1, P5 ;  /* 0x000000030e077211 */ /* 0x000fe200028f0eff */
[----:B------:R-:W-:Y:S01]  /*a0a90*/  IMAD R4, R16, 0x26c, RZ ;  /* 0x0000026c10047824 */ /* 0x000fe200078e02ff */
[----:B------:R-:W-:-:S03]  /*a0aa0*/  IADD3 R18, P6, R5, R2, RZ ;  /* 0x0000000205127210 */ /* 0x000fc60007fde0ff */
[----:B------:R0:W-:Y:S01]  /*a0ab0*/  STL.64 [R1+0xda8], R6 ;  /* 0x000da80601007387 */ /* 0x0001e20000100a00 */
[----:B------:R-:W-:-:S03]  /*a0ac0*/  LEA.HI.X.SX32 R19, R11, R3, 0x1, P6 ;  /* 0x000000030b137211 */ /* 0x000fc600030f0eff */
[----:B------:R1:W-:Y:S01]  /*a0ad0*/  STL.64 [R1+0xdb0], R12 ;  /* 0x000db00c01007387 */ /* 0x0003e20000100a00 */
[C---:B------:R-:W-:Y:S02]  /*a0ae0*/  IMAD R11, R16.reuse, 0x137, RZ ;  /* 0x00000137100b7824 */ /* 0x040fe400078e02ff */
[----:B------:R-:W-:Y:S01]  /*a0af0*/  IMAD R14, R16, 0x270, RZ ;  /* 0x00000270100e7824 */ /* 0x000fe200078e02ff */
[----:B------:R2:W-:Y:S01]  /*a0b00*/  STL.64 [R1+0xda0], R18 ;  /* 0x000da01201007387 */ /* 0x0005e20000100a00 */
[----:B0-----:R-:W-:Y:S01]  /*a0b10*/  IADD3 R6, P5, R4, R2, RZ ;  /* 0x0000000204067210 */ /* 0x001fe20007fbe0ff */
[C---:B-1----:R-:W-:Y:S02]  /*a0b20*/  IMAD R13, R16.reuse, 0x136, RZ ;  /* 0x00000136100d7824 */ /* 0x042fe400078e02ff */
[----:B------:R-:W-:-:S03]  /*a0b30*/  IMAD R12, R16, 0x26e, RZ ;  /* 0x0000026e100c7824 */ /* 0x000fc600078e02ff */
[-C--:B------:R-:W-:Y:S02]  /*a0b40*/  LEA.HI.X.SX32 R7, R13, R3.reuse, 0x1, P5 ;  /* 0x000000030d077211 */ /* 0x080fe400028f0eff */
[----:B--2---:R-:W-:Y:S01]  /*a0b50*/  IADD3 R18, P6, R12, R2, RZ ;  /* 0x000000020c127210 */ /* 0x004fe20007fde0ff */
[C---:B------:R-:W-:Y:S02]  /*a0b60*/  IMAD R4, R16.reuse, 0x2f6, RZ ;  /* 0x000002f610047824 */ /* 0x040fe400078e02ff */
[C---:B------:R-:W-:Y:S01]  /*a0b70*/  IMAD R5, R16.reuse, 0x2f8, RZ ;  /* 0x000002f810057824 */ /* 0x040fe200078e02ff */
[----:B------:R0:W-:Y:S01]  /*a0b80*/  STL.64 [R1+0xd98], R6 ;  /* 0x000d980601007387 */ /* 0x0001e20000100a00 */
[C---:B------:R-:W-:Y:S01]  /*a0b90*/  IMAD R13, R16.reuse, 0x138, RZ ;  /* 0x00000138100d7824 */ /* 0x040fe200078e02ff */
[----:B------:R-:W-:Y:S01]  /*a0ba0*/  LEA.HI.X.SX32 R19, R11, R3, 0x1, P6 ;  /* 0x000000030b137211 */ /* 0x000fe200030f0eff */
[C---:B------:R-:W-:Y:S01]  /*a0bb0*/  IMAD R12, R16.reuse, 0x272, RZ ;  /* 0x00000272100c7824 */ /* 0x040fe200078e02ff */
[----:B------:R1:W-:Y:S01]  /*a0bc0*/  STL.64 [R1+0x22f8], R4 ;  /* 0x0022f80401007387 */ /* 0x0003e20000100a00 */
[----:B------:R-:W-:-:S03]  /*a0bd0*/  IMAD R11, R16, 0x139, RZ ;  /* 0x00000139100b7824 */ /* 0x000fc600078e02ff */
[----:B------:R2:W-:Y:S01]  /*a0be0*/  STL.64 [R1+0xd90], R18 ;  /* 0x000d901201007387 */ /* 0x0005e20000100a00 */
[----:B0-----:R-:W-:Y:S01]  /*a0bf0*/  IADD3 R6, P5, R14, R2, RZ ;  /* 0x000000020e067210 */ /* 0x001fe20007fbe0ff */
[----:B------:R-:W-:-:S03]  /*a0c00*/  IMAD R14, R16, 0x274, RZ ;  /* 0x00000274100e7824 */ /* 0x000fc600078e02ff */
[-C--:B------:R-:W-:Y:S01]  /*a0c10*/  LEA.HI.X.SX32 R7, R13, R3.reuse, 0x1, P5 ;  /* 0x000000030d077211 */ /* 0x080fe200028f0eff */
[----:B------:R-:W-:Y:S01]  /*a0c20*/  IMAD R13, R16, 0x13a, RZ ;  /* 0x0000013a100d7824 */ /* 0x000fe200078e02ff */
[-C--:B-1----:R-:W-:Y:S02]  /*a0c30*/  IADD3 R4, P5, R14, R2.reuse, RZ ;  /* 0x000000020e047210 */ /* 0x082fe40007fbe0ff */
[----:B--2---:R-:W-:Y:S01]  /*a0c40*/  IADD3 R18, P6, R12, R2, RZ ;  /* 0x000000020c127210 */ /* 0x004fe20007fde0ff */
[C---:B------:R-:W-:Y:S01]  /*a0c50*/  IMAD R14, R16.reuse, 0x278, RZ ;  /* 0x00000278100e7824 */ /* 0x040fe200078e02ff */
[-C--:B------:R-:W-:Y:S02]  /*a0c60*/  LEA.HI.X.SX32 R5, R13, R3.reuse, 0x1, P5 ;  /* 0x000000030d057211 */ /* 0x080fe400028f0eff */
[----:B------:R-:W-:Y:S01]  /*a0c70*/  LEA.HI.X.SX32 R19, R11, R3, 0x1, P6 ;  /* 0x000000030b137211 */ /* 0x000fe200030f0eff */
[----:B------:R0:W-:Y:S01]  /*a0c80*/  STL.64 [R1+0xd88], R6 ;  /* 0x000d880601007387 */ /* 0x0001e20000100a00 */
[----:B------:R-:W-:-:S02]  /*a0c90*/  IMAD R12, R16, 0x276, RZ ;  /* 0x00000276100c7824 */ /* 0x000fc400078e02ff */
[C---:B------:R-:W-:Y:S01]  /*a0ca0*/  IMAD R13, R16.reuse, 0x13c, RZ ;  /* 0x0000013c100d7824 */ /* 0x040fe200078e02ff */
[----:B------:R1:W-:Y:S01]  /*a0cb0*/  STL.64 [R1+0xd80], R18 ;  /* 0x000d801201007387 */ /* 0x0003e20000100a00 */
[----:B------:R-:W-:-:S03]  /*a0cc0*/  IMAD R11, R16, 0x13b, RZ ;  /* 0x0000013b100b7824 */ /* 0x000fc600078e02ff */
[----:B------:R2:W-:Y:S01]  /*a0cd0*/  STL.64 [R1+0xd78], R4 ;  /* 0x000d780401007387 */ /* 0x0005e20000100a00 */
[C---:B0-----:R-:W-:Y:S02]  /*a0ce0*/  IMAD R6, R16.reuse, 0x2fa, RZ ;  /* 0x000002fa10067824 */ /* 0x041fe400078e02ff */
[----:B------:R-:W-:Y:S01]  /*a0cf0*/  IMAD R7, R16, 0x2fc, RZ ;  /* 0x000002fc10077824 */ /* 0x000fe200078e02ff */
[-C--:B-1----:R-:W-:Y:S01]  /*a0d00*/  IADD3 R18, P6, R12, R2.reuse, RZ ;  /* 0x000000020c127210 */ /* 0x082fe20007fde0ff */
[----:B------:R-:W-:Y:S01]  /*a0d10*/  IMAD R12, R16, 0x27a, RZ ;  /* 0x0000027a100c7824 */ /* 0x000fe200078e02ff */
[----:B--2---:R-:W-:Y:S01]  /*a0d20*/  IADD3 R4, P5, R14, R2, RZ ;  /* 0x000000020e047210 */ /* 0x004fe20007fbe0ff */
[C---:B------:R-:W-:Y:S01]  /*a0d30*/  IMAD R14, R16.reuse, 0x27c, RZ ;  /* 0x0000027c100e7824 */ /* 0x040fe200078e02ff */
[-C--:B------:R-:W-:Y:S02]  /*a0d40*/  LEA.HI.X.SX32 R19, R11, R3.reuse, 0x1, P6 ;  /* 0x000000030b137211 */ /* 0x080fe400030f0eff */
[----:B------:R-:W-:Y:S01]  /*a0d50*/  LEA.HI.X.SX32 R5, R13, R3, 0x1, P5 ;  /* 0x000000030d057211 */ /* 0x000fe200028f0eff */
[----:B------:R0:W-:Y:S01]  /*a0d60*/  STL.64 [R1+0x2300], R6 ;  /* 0x0023000601007387 */ /* 0x0001e20000100a00 */
[----:B------:R-:W-:-:S02]  /*a0d70*/  IMAD R11, R16, 0x13d, RZ ;  /* 0x0000013d100b7824 */ /* 0x000fc400078e02ff */
[----:B------:R-:W-:Y:S01]  /*a0d80*/  IMAD R13, R16, 0x13e, RZ ;  /* 0x0000013e100d7824 */ /* 0x000fe200078e02ff */
[----:B------:R1:W-:Y:S01]  /*a0d90*/  STL.64 [R1+0xd68], R4 ;  /* 0x000d680401007387 */ /* 0x0003e20000100a00 */
[-C--:B0-----:R-:W-:Y:S01]  /*a0da0*/  IADD3 R6, P6, R12, R2.reuse, RZ ;  /* 0x000000020c067210 */ /* 0x081fe20007fde0ff */
[----:B------:R-:W-:Y:S01]  /*a0db0*/  IMAD R12, R16, 0x27e, RZ ;  /* 0x0000027e100c7824 */ /* 0x000fe200078e02ff */
[----:B-1----:R-:W-:Y:S02]  /*a0dc0*/  IADD3 R4, P5, R14, R2, RZ ;  /* 0x000000020e047210 */ /* 0x002fe40007fbe0ff */
[-C--:B------:R-:W-:Y:S01]  /*a0dd0*/  LEA.HI.X.SX32 R7, R11, R3.reuse, 0x1, P6 ;  /* 0x000000030b077211 */ /* 0x080fe200030f0eff */
[C---:B------:R-:W-:Y:S01]  /*a0de0*/  IMAD R14, R16.reuse, 0x280, RZ ;  /* 0x00000280100e7824 */ /* 0x040fe200078e02ff */
[----:B------:R-:W-:Y:S01]  /*a0df0*/  LEA.HI.X.SX32 R5, R13, R3, 0x1, P5 ;  /* 0x000000030d057211 */ /* 0x000fe200028f0eff */
[----:B------:R-:W-:Y:S01]  /*a0e00*/  STL.64 [R1+0xd70], R18 ;  /* 0x000d701201007387 */ /* 0x000fe20000100a00 */
[----:B------:R-:W-:-:S03]  /*a0e10*/  IMAD R20, R16, 0x13f, RZ ;  /* 0x0000013f10147824 */ /* 0x000fc600078e02ff */
[----:B------:R0:W-:Y:S04]  /*a0e20*/  STL.64 [R1+0xd60], R6 ;  /* 0x000d600601007387 */ /* 0x0001e80000100a00 */
[----:B------:R1:W-:Y:S01]  /*a0e30*/  STL.64 [R1+0xd58], R4 ;  /* 0x000d580401007387 */ /* 0x0003e20000100a00 */
[----:B------:R-:W-:Y:S01]  /*a0e40*/  IMAD R11, R16, 0x282, RZ ;  /* 0x00000282100b7824 */ /* 0x000fe200078e02ff */
[-C--:B0-----:R-:W-:Y:S01]  /*a0e50*/  IADD3 R6, P6, R12, R2.reuse, RZ ;  /* 0x000000020c067210 */ /* 0x081fe20007fde0ff */
[----:B------:R-:W-:Y:S01]  /*a0e60*/  IMAD R12, R16, 0x140, RZ ;  /* 0x00000140100c7824 */ /* 0x000fe200078e02ff */
        /* <DEDUP_REMOVED lines=123> */
[----:B------:R-:W-:-:S03]  /*a1620*/  LEA.HI.X.SX32 R5, R28, R3, 0x1, P5 ;  /* 0x000000031c057211 */ /* 0x000fc600028f0eff */
[----:B------:R0:W-:Y:S04]  /*a1630*/  STL.64 [R1+0xc90], R6 ;  /* 0x000c900601007387 */ /* 0x0001e80000100a00 */
[----:B------:R1:W-:Y:S01]  /*a1640*/  STL.64 [R1+0xc88], R4 ;  /* 0x000c880401007387 */ /* 0x0003e20000100a00 */
[C---:B------:R-:W-:Y:S01]  /*a1650*/  IMAD R28, R16.reuse, 0x2b6, RZ ;  /* 0x000002b6101c7824 */ /* 0x040fe200078e02ff */
[-C--:B0-----:R-:W-:Y:S01]  /*a1660*/  IADD3 R6, P6, R19, R2.reuse, RZ ;  /* 0x0000000213067210 */ /* 0x081fe20007fde0ff */
[C---:B------:R-:W-:Y:S01]  /*a1670*/  IMAD R19, R16.reuse, 0x159, RZ ;  /* 0x0000015910137824 */ /* 0x040fe200078e02ff */
[----:B-1----:R-:W-:Y:S01]  /*a1680*/  IADD3 R4, P5, R29, R2, RZ ;  /* 0x000000021d047210 */ /* 0x002fe20007fbe0ff */
[----:B------:R-:W-:-:S03]  /*a1690*/  IMAD R29, R16, 0x15a, RZ ;  /* 0x0000015a101d7824 */ /* 0x000fc600078e02ff */
[-C--:B------:R-:W-:Y:S01]  /*a16a0*/  LEA.HI.X.SX32 R7, R19, R3.reuse, 0x1, P6 ;  /* 0x0000000313077211 */ /* 0x080fe200030f0eff */
[----:B------:R-:W-:Y:S01]  /*a16b0*/  IMAD R10, R16, 0x2b8, RZ ;  /* 0x000002b8100a7824 */ /* 0x000fe200078e02ff */
[----:B------:R-:W-:-:S03]  /*a16c0*/  LEA.HI.X.SX32 R5, R29, R3, 0x1, P5 ;  /* 0x000000031d057211 */ /* 0x000fc600028f0eff */
[----:B------:R0:W-:Y:S01]  /*a16d0*/  STL.64 [R1+0xc80], R6 ;  /* 0x000c800601007387 */ /* 0x0001e20000100a00 */
[----:B------:R-:W-:-:S03]  /*a16e0*/  IMAD R18, R16, 0x15b, RZ ;  /* 0x0000015b10127824 */ /* 0x000fc600078e02ff */
        /* <DEDUP_REMOVED lines=13> */
[----:B-1----:R-:W-:Y:S02]  /*a17c0*/  IADD3 R4, P5, R29, R2, RZ ;  /* 0x000000021d047210 */ /* 0x002fe40007fbe0ff */
[-C--:B------:R-:W-:Y:S01]  /*a17d0*/  LEA.HI.X.SX32 R7, R18, R3.reuse, 0x1, P6 ;  /* 0x0000000312077211 */ /* 0x080fe200030f0eff */
[----:B------:R-:W-:Y:S01]  /*a17e0*/  IMAD R29, R16, 0x2c0, RZ ;  /* 0x000002c0101d7824 */ /* 0x000fe200078e02ff */
[----:B------:R-:W-:Y:S01]  /*a17f0*/  LEA.HI.X.SX32 R5, R28, R3, 0x1, P5 ;  /* 0x000000031c057211 */ /* 0x000fe200028f0eff */
[C---:B------:R-:W-:Y:S02]  /*a1800*/  IMAD R19, R16.reuse, 0x2be, RZ ;  /* 0x000002be10137824 */ /* 0x040fe400078e02ff */
[----:B------:R0:W-:Y:S01]  /*a1810*/  STL.64 [R1+0xc60], R6 ;  /* 0x000c600601007387 */ /* 0x0001e20000100a00 */
[----:B------:R-:W-:-:S02]  /*a1820*/  IMAD R18, R16, 0x160, RZ ;  /* 0x0000016010127824 */ /* 0x000fc400078e02ff */
[----:B------:R-:W-:Y:S01]  /*a1830*/  IMAD R28, R16, 0x15f, RZ ;  /* 0x0000015f101c7824 */ /* 0x000fe200078e02ff */
[----:B------:R1:W-:Y:S01]  /*a1840*/  STL.64 [R1+0xc58], R4 ;  /* 0x000c580401007387 */ /* 0x0003e20000100a00 */
[-C--:B0-----:R-:W-:Y:S02]  /*a1850*/  IADD3 R6, P6, R19, R2.reuse, RZ ;  /* 0x0000000213067210 */ /* 0x081fe40007fde0ff */
[----:B-1----:R-:W-:Y:S02]  /*a1860*/  IADD3 R4, P5, R29, R2, RZ ;  /* 0x000000021d047210 */ /* 0x002fe40007fbe0ff */
[-C--:B------:R-:W-:Y:S02]  /*a1870*/  LEA.HI.X.SX32 R7, R28, R3.reuse, 0x1, P6 ;  /* 0x000000031c077211 */ /* 0x080fe400030f0eff */
[----:B------:R-:W-:Y:S01]  /*a1880*/  LEA.HI.X.SX32 R5, R18, R3, 0x1, P5 ;  /* 0x0000000312057211 */ /* 0x000fe200028f0eff */
[----:B------:R-:W-:-:S04]  /*a1890*/  IMAD R29, R16, 0x2c2, RZ ;  /* 0x000002c2101d7824 */ /* 0x000fc800078e02ff */
[----:B------:R-:W-:Y:S01]  /*a18a0*/  STL.64 [R1+0xc48], R4 ;  /* 0x000c480401007387 */ /* 0x000fe20000100a00 */
[----:B------:R-:W-:-:S03]  /*a18b0*/  IADD3 R28, P6, R29, R2, RZ ;  /* 0x000000021d1c7210 */ /* 0x000fc60007fde0ff */
[----:B------:R0:W-:Y:S02]  /*a18c0*/  STL.64 [R1+0xc50], R6 ;  /* 0x000c500601007387 */ /* 0x0001e40000100a00 */
[----:B0-----:R-:W-:-:S05]  /*a18d0*/  IMAD R6, R16, 0x161, RZ ;  /* 0x0000016110067824 */ /* 0x001fca00078e02ff */
[----:B------:R-:W-:-:S05]  /*a18e0*/  LEA.HI.X.SX32 R29, R6, R3, 0x1, P6 ;  /* 0x00000003061d7211 */ /* 0x000fca00030f0eff */
[----:B------:R0:W-:Y:S04]  /*a18f0*/  STL.64 [R1+0xc40], R28 ;  /* 0x000c401c01007387 */ /* 0x0001e80000100a00 */
[----:B0-----:R-:W2:Y:S01]  /*a1900*/  LDL.LU.64 R28, [R1+0x2310] ;  /* 0x00231000011c7983 */ /* 0x001ea20000300a00 */
[C---:B------:R-:W-:Y:S02]  /*a1910*/  IMAD R19, R16.reuse, 0x2c4, RZ ;  /* 0x000002c410137824 */ /* 0x040fe400078e02ff */
[----:B------:R-:W-:-:S03]  /*a1920*/  IMAD R18, R16, 0x162, RZ ;  /* 0x0000016210127824 */ /* 0x000fc600078e02ff */
[-C--:B------:R-:W-:Y:S01]  /*a1930*/  IADD3 R4, P5, R19, R2.reuse, RZ ;  /* 0x0000000213047210 */ /* 0x080fe20007fbe0ff */
[C---:B------:R-:W-:Y:S02]  /*a1940*/  IMAD R7, R16.reuse, 0x2c6, RZ ;  /* 0x000002c610077824 */ /* 0x040fe400078e02ff */
[----:B------:R-:W-:Y:S01]  /*a1950*/  IMAD R19, R16, 0x2c8, RZ ;  /* 0x000002c810137824 */ /* 0x000fe200078e02ff */
[----:B------:R-:W-:Y:S02]  /*a1960*/  LEA.HI.X.SX32 R5, R18, R3, 0x1, P5 ;  /* 0x0000000312057211 */ /* 0x000fe400028f0eff */
[----:B------:R-:W-:Y:S01]  /*a1970*/  IADD3 R6, P6, R7, R2, RZ ;  /* 0x0000000207067210 */ /* 0x000fe20007fde0ff */
[C---:B------:R-:W-:Y:S02]  /*a1980*/  IMAD R7, R16.reuse, 0x163, RZ ;  /* 0x0000016310077824 */ /* 0x040fe400078e02ff */
[----:B------:R0:W-:Y:S01]  /*a1990*/  STL.64 [R1+0xc38], R4 ;  /* 0x000c380401007387 */ /* 0x0001e20000100a00 */
[----:B------:R-:W-:-:S02]  /*a19a0*/  IMAD R18, R16, 0x2ca, RZ ;  /* 0x000002ca10127824 */ /* 0x000fc400078e02ff */
[-C--:B------:R-:W-:Y:S02]  /*a19b0*/  LEA.HI.X.SX32 R7, R7, R3.reuse, 0x1, P6 ;  /* 0x0000000307077211 */ /* 0x080fe400030f0eff */
[----:B0-----:R-:W-:Y:S01]  /*a19c0*/  IADD3 R4, P5, R19, R2, RZ ;  /* 0x0000000213047210 */ /* 0x001fe20007fbe0ff */
[----:B------:R-:W-:Y:S02]  /*a19d0*/  IMAD R19, R16, 0x164, RZ ;  /* 0x0000016410137824 */ /* 0x000fe400078e02ff */
[----:B------:R0:W-:Y:S03]  /*a19e0*/  STL.64 [R1+0xc30], R6 ;  /* 0x000c300601007387 */ /* 0x0001e60000100a00 */
[----:B------:R-:W-:-:S05]  /*a19f0*/  LEA.HI.X.SX32 R5, R19, R3, 0x1, P5 ;  /* 0x0000000313057211 */ /* 0x000fca00028f0eff */
[----:B------:R-:W-:Y:S01]  /*a1a00*/  STL.64 [R1+0xc28], R4 ;  /* 0x000c280401007387 */ /* 0x000fe20000100a00 */
[----:B0-----:R-:W-:Y:S01]  /*a1a10*/  IADD3 R6, P6, R18, R2, RZ ;  /* 0x0000000212067210 */ /* 0x001fe20007fde0ff */
[C---:B------:R-:W-:Y:S02]  /*a1a20*/  IMAD R18, R16.reuse, 0x165, RZ ;  /* 0x0000016510127824 */ /* 0x040fe400078e02ff */
[----:B------:R-:W-:-:S03]  /*a1a30*/  IMAD R19, R16, 0x2ce, RZ ;  /* 0x000002ce10137824 */ /* 0x000fc600078e02ff */
[----:B------:R-:W-:Y:S01]  /*a1a40*/  LEA.HI.X.SX32 R7, R18, R3, 0x1, P6 ;  /* 0x0000000312077211 */ /* 0x000fe200030f0eff */
[C---:B------:R-:W-:Y:S02]  /*a1a50*/  IMAD R26, R16.reuse, 0x2d0, RZ ;  /* 0x000002d0101a7824 */ /* 0x040fe400078e02ff */
[C---:B------:R-:W-:Y:S02]  /*a1a60*/  IMAD R18, R16.reuse, 0x167, RZ ;  /* 0x0000016710127824 */ /* 0x040fe400078e02ff */
[----:B------:R0:W-:Y:S02]  /*a1a70*/  STL.64 [R1+0xc20], R6 ;  /* 0x000c200601007387 */ /* 0x0001e40000100a00 */
[----:B0-----:R-:W-:Y:S01]  /*a1a80*/  IADD3 R6, P6, R19, R2, RZ ;  /* 0x0000000213067210 */ /* 0x001fe20007fde0ff */
[----:B------:R-:W-:-:S03]  /*a1a90*/  IMAD R19, R16, 0x2d2, RZ ;  /* 0x000002d210137824 */ /* 0x000fc600078e02ff */
[----:B------:R-:W-:Y:S01]  /*a1aa0*/  LEA.HI.X.SX32 R7, R18, R3, 0x1, P6 ;  /* 0x0000000312077211 */ /* 0x000fe200030f0eff */
[C---:B------:R-:W-:Y:S02]  /*a1ab0*/  IMAD R18, R16.reuse, 0x169, RZ ;  /* 0x0000016910127824 */ /* 0x040fe400078e02ff */
[C---:B------:R-:W-:Y:S02]  /*a1ac0*/  IMAD R23, R16.reuse, 0x2d8, RZ ;  /* 0x000002d810177824 */ /* 0x040fe400078e02ff */
[C---:B------:R-:W-:Y:S02]  /*a1ad0*/  IMAD R9, R16.reuse, 0x2dc, RZ ;  /* 0x000002dc10097824 */ /* 0x040fe400078e02ff */
[C---:B------:R-:W-:Y:S01]  /*a1ae0*/  IMAD R22, R16.reuse, 0x2e0, RZ ;  /* 0x000002e010167824 */ /* 0x040fe200078e02ff */
[----:B--2---:R-:W-:Y:S01]  /*a1af0*/  IADD3 R4, P5, R29, R2, RZ ;  /* 0x000000021d047210 */ /* 0x004fe20007fbe0ff */
[----:B------:R-:W-:-:S05]  /*a1b00*/  IMAD R29, R16, 0x166, RZ ;  /* 0x00000166101d7824 */ /* 0x000fca00078e02ff */
[----:B------:R-:W-:Y:S01]  /*a1b10*/  LEA.HI.X.SX32 R5, R29, R3, 0x1, P5 ;  /* 0x000000031d057211 */ /* 0x000fe200028f0eff */
[----:B------:R-:W-:-:S04]  /*a1b20*/  IMAD R29, R16, 0x168, RZ ;  /* 0x00000168101d7824 */ /* 0x000fc800078e02ff */
[----:B------:R0:W-:Y:S04]  /*a1b30*/  STL.64 [R1+0xc18], R4 ;  /* 0x000c180401007387 */ /* 0x0001e80000100a00 */
[----:B------:R1:W-:Y:S01]  /*a1b40*/  STL.64 [R1+0xc10], R6 ;  /* 0x000c100601007387 */ /* 0x0003e20000100a00 */
[----:B0-----:R-:W-:-:S04]  /*a1b50*/  IADD3 R4, P5, R26, R2, RZ ;  /* 0x000000021a047210 */ /* 0x001fc80007fbe0ff */
[----:B------:R-:W-:Y:S02]  /*a1b60*/  LEA.HI.X.SX32 R5, R29, R3, 0x1, P5 ;  /* 0x000000031d057211 */ /* 0x000fe400028f0eff */
[----:B-1----:R-:W-:-:S03]  /*a1b70*/  IADD3 R6, P6, R19, R2, RZ ;  /* 0x0000000213067210 */ /* 0x002fc60007fde0ff */
[----:B------:R0:W-:Y:S01]  /*a1b80*/  STL.64 [R1+0xc08], R4 ;  /* 0x000c080401007387 */ /* 0x0001e20000100a00 */
[-C--:B------:R-:W-:Y:S01]  /*a1b90*/  LEA.HI.X.SX32 R7, R18, R3.reuse, 0x1, P6 ;  /* 0x0000000312077211 */ /* 0x080fe200030f0eff */
[----:B------:R-:W-:Y:S01]  /*a1ba0*/  IMAD R19, R16, 0x2d6, RZ ;  /* 0x000002d610137824 */ /* 0x000fe200078e02ff */
[----:B0-----:R-:W-:Y:S01]  /*a1bb0*/  IADD3 R4, P5, R28, R2, RZ ;  /* 0x000000021c047210 */ /* 0x001fe20007fbe0ff */
[----:B------:R-:W-:Y:S02]  /*a1bc0*/  IMAD R28, R16, 0x16a, RZ ;  /* 0x0000016a101c7824 */ /* 0x000fe400078e02ff */
[----:B------:R0:W-:Y:S03]  /*a1bd0*/  STL.64 [R1+0xc00], R6 ;  /* 0x000c000601007387 */ /* 0x0001e60000100a00 */
[----:B------:R-:W-:Y:S01]  /*a1be0*/  LEA.HI.X.SX32 R5, R28, R3, 0x1, P5 ;  /* 0x000000031c057211 */ /* 0x000fe200028f0eff */
[----:B------:R-:W-:-:S02]  /*a1bf0*/  IMAD R18, R16, 0x16b, RZ ;  /* 0x0000016b10127824 */ /* 0x000fc400078e02ff */
[C---:B------:R-:W-:Y:S02]  /*a1c00*/  IMAD R28, R16.reuse, 0x16c, RZ ;  /* 0x0000016c101c7824 */ /* 0x040fe400078e02ff */
[----:B------:R1:W-:Y:S01]  /*a1c10*/  STL.64 [R1+0xbf8], R4 ;  /* 0x000bf80401007387 */ /* 0x0003e20000100a00 */
[----:B0-----:R-:W-:Y:S01]  /*a1c20*/  IADD3 R6, P6, R19, R2, RZ ;  /* 0x0000000213067210 */ /* 0x001fe20007fde0ff */
[----:B------:R-:W-:-:S03]  /*a1c30*/  IMAD R19, R16, 0x2da, RZ ;  /* 0x000002da10137824 */ /* 0x000fc600078e02ff */
[----:B------:R-:W-:Y:S02]  /*a1c40*/  LEA.HI.X.SX32 R7, R18, R3, 0x1, P6 ;  /* 0x0000000312077211 */ /* 0x000fe400030f0eff */
[----:B-1----:R-:W-:-:S04]  /*a1c50*/  IADD3 R4, P5, R23, R2, RZ ;  /* 0x0000000217047210 */ /* 0x002fc80007fbe0ff */
[-C--:B------:R-:W-:Y:S01]  /*a1c60*/  LEA.HI.X.SX32 R5, R28, R3.reuse, 0x1, P5 ;  /* 0x000000031c057211 */ /* 0x080fe200028f0eff */
[----:B------:R0:W-:Y:S01]  /*a1c70*/  STL.64 [R1+0xbf0], R6 ;  /* 0x000bf00601007387 */ /* 0x0001e20000100a00 */
[C---:B------:R-:W-:Y:S02]  /*a1c80*/  IMAD R28, R16.reuse, 0x16e, RZ ;  /* 0x0000016e101c7824 */ /* 0x040fe400078e02ff */
[----:B------:R-:W-:Y:S01]  /*a1c90*/  IMAD R18, R16, 0x16d, RZ ;  /* 0x0000016d10127824 */ /* 0x000fe200078e02ff */
[----:B------:R1:W-:Y:S01]  /*a1ca0*/  STL.64 [R1+0xbe8], R4 ;  /* 0x000be80401007387 */ /* 0x0003e20000100a00 */
[-C--:B0-----:R-:W-:Y:S02]  /*a1cb0*/  IADD3 R6, P6, R19, R2.reuse, RZ ;  /* 0x0000000213067210 */ /* 0x081fe40007fde0ff */
[----:B-1----:R-:W-:Y:S02]  /*a1cc0*/  IADD3 R4, P5, R9, R2, RZ ;  /* 0x0000000209047210 */ /* 0x002fe40007fbe0ff */
[----:B------:R-:W-:-:S02]  /*a1cd0*/  LEA.HI.X.SX32 R7, R18, R3, 0x1, P6 ;  /* 0x0000000312077211 */ /* 0x000fc400030f0eff */
[----:B------:R-:W-:Y:S01]  /*a1ce0*/  LEA.HI.X.SX32 R5, R28, R3, 0x1, P5 ;  /* 0x000000031c057211 */ /* 0x000fe200028f0eff */
[----:B------:R-:W-:-:S04]  /*a1cf0*/  IMAD R19, R16, 0x2de, RZ ;  /* 0x000002de10137824 */ /* 0x000fc800078e02ff */
[----:B------:R0:W-:Y:S01]  /*a1d00*/  STL.64 [R1+0xbd8], R4 ;  /* 0x000bd80401007387 */ /* 0x0001e20000100a00 */
[----:B------:R-:W-:-:S03]  /*a1d10*/  IADD3 R18, P6, R19, R2, RZ ;  /* 0x0000000213127210 */ /* 0x000fc60007fde0ff */
[----:B------:R1:W-:Y:S01]  /*a1d20*/  STL.64 [R1+0xbe0], R6 ;  /* 0x000be00601007387 */ /* 0x0003e20000100a00 */
[----:B------:R-:W-:Y:S01]  /*a1d30*/  IMAD R23, R16, 0x32c, RZ ;  /* 0x0000032c10177824 */ /* 0x000fe200078e02ff */
[----:B0-----:R-:W-:Y:S01]  /*a1d40*/  IADD3 R4, P5, R22, R2, RZ ;  /* 0x0000000216047210 */ /* 0x001fe20007fbe0ff */
[C---:B------:R-:W-:Y:S02]  /*a1d50*/  IMAD R22, R16.reuse, 0x330, RZ ;  /* 0x0000033010167824 */ /* 0x040fe400078e02ff */
[----:B-1----:R-:W-:-:S03]  /*a1d60*/  IMAD R6, R16, 0x16f, RZ ;  /* 0x0000016f10067824 */ /* 0x002fc600078e02ff */
[----:B------:R-:W-:Y:S02]  /*a1d70*/  STL [R1+0x22e4], R22 ;  /* 0x0022e41601007387 */ /* 0x000fe40000100800 */
[----:B------:R-:W-:Y:S02]  /*a1d80*/  LEA.HI.X.SX32 R19, R6, R3, 0x1, P6 ;  /* 0x0000000306137211 */ /* 0x000fe400030f0eff */
[----:B------:R-:W-:Y:S04]  /*a1d90*/  STL [R1+0x22ec], R23 ;  /* 0x0022ec1701007387 */ /* 0x000fe80000100800 */
[----:B------:R0:W-:Y:S04]  /*a1da0*/  STL.64 [R1+0xbd0], R18 ;  /* 0x000bd01201007387 */ /* 0x0001e80000100a00 */
[----:B0-----:R-:W2:Y:S01]  /*a1db0*/  LDL.LU.64 R18, [R1+0x2308] ;  /* 0x0023080001127983 */ /* 0x001ea20000300a00 */
[----:B------:R-:W-:-:S02]  /*a1dc0*/  IMAD R28, R16, 0x170, RZ ;  /* 0x00000170101c7824 */ /* 0x000fc400078e02ff */
[C---:B------:R-:W-:Y:S02]  /*a1dd0*/  IMAD R7, R16.reuse, 0x2e2, RZ ;  /* 0x000002e210077824 */ /* 0x040fe400078e02ff */
[----:B------:R-:W-:Y:S01]  /*a1de0*/  IMAD R8, R16, 0x2e4, RZ ;  /* 0x000002e410087824 */ /* 0x000fe200078e02ff */
[-C--:B------:R-:W-:Y:S01]  /*a1df0*/  LEA.HI.X.SX32 R5, R28, R3.reuse, 0x1, P5 ;  /* 0x000000031c057211 */ /* 0x080fe200028f0eff */
[C---:B------:R-:W-:Y:S01]  /*a1e00*/  IMAD R23, R16.reuse, 0x171, RZ ;  /* 0x0000017110177824 */ /* 0x040fe200078e02ff */
[-C--:B------:R-:W-:Y:S01]  /*a1e10*/  IADD3 R6, P6, R7, R2.reuse, RZ ;  /* 0x0000000207067210 */ /* 0x080fe20007fde0ff */
[C---:B------:R-:W-:Y:S02]  /*a1e20*/  IMAD R28, R16.reuse, 0x172, RZ ;  /* 0x00000172101c7824 */ /* 0x040fe400078e02ff */
[----:B------:R0:W-:Y:S01]  /*a1e30*/  STL.64 [R1+0xbc8], R4 ;  /* 0x000bc80401007387 */ /* 0x0001e20000100a00 */
[C---:B------:R-:W-:Y:S01]  /*a1e40*/  IMAD R9, R16.reuse, 0x32e, RZ ;  /* 0x0000032e10097824 */ /* 0x040fe200078e02ff */
[----:B------:R-:W-:Y:S01]  /*a1e50*/  LEA.HI.X.SX32 R7, R23, R3, 0x1, P6 ;  /* 0x0000000317077211 */ /* 0x000fe200030f0eff */
[----:B------:R-:W-:Y:S01]  /*a1e60*/  IMAD R22, R16, 0x2e6, RZ ;  /* 0x000002e610167824 */ /* 0x000fe200078e02ff */
[----:B0-----:R-:W-:Y:S01]  /*a1e70*/  IADD3 R4, P5, R8, R2, RZ ;  /* 0x0000000208047210 */ /* 0x001fe20007fbe0ff */
[----:B------:R-:W-:-:S03]  /*a1e80*/  IMAD R8, R16, 0x332, RZ ;  /* 0x0000033210087824 */ /* 0x000fc600078e02ff */
[----:B------:R-:W-:Y:S02]  /*a1e90*/  LEA.HI.X.SX32 R5, R28, R3, 0x1, P5 ;  /* 0x000000031c057211 */ /* 0x000fe400028f0eff */
[----:B------:R-:W-:Y:S04]  /*a1ea0*/  STL [R1+0x22e0], R8 ;  /* 0x0022e00801007387 */ /* 0x000fe80000100800 */
[----:B------:R-:W-:Y:S04]  /*a1eb0*/  STL [R1+0x22e8], R9 ;  /* 0x0022e80901007387 */ /* 0x000fe80000100800 */
[----:B------:R0:W-:Y:S01]  /*a1ec0*/  STL.64 [R1+0xbc0], R6 ;  /* 0x000bc00601007387 */ /* 0x0001e20000100a00 */
[----:B------:R-:W-:Y:S01]  /*a1ed0*/  IADD3 R22, P6, R22, R2, RZ ;  /* 0x0000000216167210 */ /* 0x000fe20007fde0ff */
[----:B------:R-:W-:-:S02]  /*a1ee0*/  IMAD R28, R16, 0x174, RZ ;  /* 0x00000174101c7824 */ /* 0x000fc400078e02ff */
[----:B0-----:R-:W3:Y:S04]  /*a1ef0*/  LDL.LU.64 R6, [R1+0x2300] ;  /* 0x0023000001067983 */ /* 0x001ee80000300a00 */
[----:B------:R0:W-:Y:S02]  /*a1f00*/  STL.64 [R1+0xbb8], R4 ;  /* 0x000bb80401007387 */ /* 0x0001e40000100a00 */
[C---:B0-----:R-:W-:Y:S02]  /*a1f10*/  IMAD R4, R16.reuse, 0x173, RZ ;  /* 0x0000017310047824 */ /* 0x041fe400078e02ff */
[----:B------:R-:W-:-:S03]  /*a1f20*/  IMAD R5, R16, 0x2ea, RZ ;  /* 0x000002ea10057824 */ /* 0x000fc600078e02ff */
[----:B------:R-:W-:Y:S02]  /*a1f30*/  LEA.HI.X.SX32 R23, R4, R3, 0x1, P6 ;  /* 0x0000000304177211 */ /* 0x000fe400030f0eff */
[----:B------:R-:W-:-:S03]  /*a1f40*/  IADD3 R4, P6, R5, R2, RZ ;  /* 0x0000000205047210 */ /* 0x000fc60007fde0ff */
[----:B------:R-:W-:Y:S01]  /*a1f50*/  STL.64 [R1+0xbb0], R22 ;  /* 0x000bb01601007387 */ /* 0x000fe20000100a00 */
[----:B------:R-:W-:Y:S01]  /*a1f60*/  IMAD R29, R16, 0x32a, RZ ;  /* 0x0000032a101d7824 */ /* 0x000fe200078e02ff */
[----:B--2---:R-:W-:-:S04]  /*a1f70*/  IADD3 R8, P5, R19, R2, RZ ;  /* 0x0000000213087210 */ /* 0x004fc80007fbe0ff */
[----:B------:R-:W-:-:S05]  /*a1f80*/  LEA.HI.X.SX32 R9, R28, R3, 0x1, P5 ;  /* 0x000000031c097211 */ /* 0x000fca00028f0eff */
[----:B------:R0:W-:Y:S01]  /*a1f90*/  STL.64 [R1+0xba8], R8 ;  /* 0x000ba80801007387 */ /* 0x0001e20000100a00 */
[C---:B------:R-:W-:Y:S02]  /*a1fa0*/  IMAD R28, R16.reuse, 0x336, RZ ;  /* 0x00000336101c7824 */ /* 0x040fe400078e02ff */
[----:B0-----:R-:W-:-:S03]  /*a1fb0*/  IMAD R9, R16, 0x175, RZ ;  /* 0x0000017510097824 */ /* 0x001fc600078e02ff */
[----:B------:R-:W-:Y:S02]  /*a1fc0*/  STL.64 [R1+0x22f0], R28 ;  /* 0x0022f01c01007387 */ /* 0x000fe40000100a00 */
[----:B------:R-:W-:-:S05]  /*a1fd0*/  LEA.HI.X.SX32 R5, R9, R3, 0x1, P6 ;  /* 0x0000000309057211 */ /* 0x000fca00030f0eff */
[----:B------:R0:W-:Y:S04]  /*a1fe0*/  STL.64 [R1+0xba0], R4 ;  /* 0x000ba00401007387 */ /* 0x0001e80000100a00 */
[----:B0-----:R-:W2:Y:S01]  /*a1ff0*/  LDL.LU.64 R4, [R1+0x22f8] ;  /* 0x0022f80001047983 */ /* 0x001ea20000300a00 */
[----:B------:R-:W-:-:S05]  /*a2000*/  IMAD R27, R16, 0x2ec, RZ ;  /* 0x000002ec101b7824 */ /* 0x000fca00078e02ff */
[----:B------:R-:W-:Y:S01]  /*a2010*/  IADD3 R22, P5, R27, R2, RZ ;  /* 0x000000021b167210 */ /* 0x000fe20007fbe0ff */
[C---:B------:R-:W-:Y:S02]  /*a2020*/  IMAD R27, R16.reuse, 0x176, RZ ;  /* 0x00000176101b7824 */ /* 0x040fe400078e02ff */
[----:B------:R-:W-:-:S03]  /*a2030*/  IMAD R8, R16, 0x2ee, RZ ;  /* 0x000002ee10087824 */ /* 0x000fc600078e02ff */
[-C--:B------:R-:W-:Y:S01]  /*a2040*/  LEA.HI.X.SX32 R23, R27, R3.reuse, 0x1, P5 ;  /* 0x000000031b177211 */ /* 0x080fe200028f0eff */
[----:B------:R-:W-:Y:S01]  /*a2050*/  IMAD R29, R16, 0x177, RZ ;  /* 0x00000177101d7824 */ /* 0x000fe200078e02ff */
[-C--:B------:R-:W-:Y:S01]  /*a2060*/  IADD3 R8, P6, R8, R2.reuse, RZ ;  /* 0x0000000208087210 */ /* 0x080fe20007fde0ff */
[C---:B------:R-:W-:Y:S02]  /*a2070*/  IMAD R27, R16.reuse, 0x178, RZ ;  /* 0x00000178101b7824 */ /* 0x040fe400078e02ff */
[----:B------:R0:W-:Y:S01]  /*a2080*/  STL.64 [R1+0xb98], R22 ;  /* 0x000b981601007387 */ /* 0x0001e20000100a00 */
[----:B------:R-:W-:Y:S01]  /*a2090*/  LEA.HI.X.SX32 R9, R29, R3, 0x1, P6 ;  /* 0x000000031d097211 */ /* 0x000fe200030f0eff */
[C---:B------:R-:W-:Y:S02]  /*a20a0*/  IMAD R25, R16.reuse, 0x2f2, RZ ;  /* 0x000002f210197824 */ /* 0x040fe400078e02ff */
[----:B------:R-:W-:Y:S01]  /*a20b0*/  IMAD R15, R16, 0x2f4, RZ ;  /* 0x000002f4100f7824 */ /* 0x000fe200078e02ff */
[----:B0-----:R-:W-:-:S04]  /*a20c0*/  IADD3 R22, P5, R18, R2, RZ ;  /* 0x0000000212167210 */ /* 0x001fc80007fbe0ff */
[----:B------:R-:W-:Y:S01]  /*a20d0*/  LEA.HI.X.SX32 R23, R27, R3, 0x1, P5 ;  /* 0x000000031b177211 */ /* 0x000fe200028f0eff */
[----:B------:R0:W-:Y:S04]  /*a20e0*/  STL.64 [R1+0xb90], R8 ;  /* 0x000b900801007387 */ /* 0x0001e80000100a00 */
[----:B------:R1:W-:Y:S01]  /*a20f0*/  STL.64 [R1+0xb88], R22 ;  /* 0x000b881601007387 */ /* 0x0003e20000100a00 */
[-C--:B0-----:R-:W-:Y:S01]  /*a2100*/  IADD3 R8, P6, R25, R2.reuse, RZ ;  /* 0x0000000219087210 */ /* 0x081fe20007fde0ff */
[C---:B------:R-:W-:Y:S01]  /*a2110*/  IMAD R25, R16.reuse, 0x179, RZ ;  /* 0x0000017910197824 */ /* 0x040fe200078e02ff */
[----:B-1----:R-:W-:Y:S01]  /*a2120*/  IADD3 R22, P5, R15, R2, RZ ;  /* 0x000000020f167210 */ /* 0x002fe20007fbe0ff */
[----:B------:R-:W-:-:S03]  /*a2130*/  IMAD R15, R16, 0x17a, RZ ;  /* 0x0000017a100f7824 */ /* 0x000fc600078e02ff */
[-C--:B------:R-:W-:Y:S02]  /*a2140*/  LEA.HI.X.SX32 R9, R25, R3.reuse, 0x1, P6 ;  /* 0x0000000319097211 */ /* 0x080fe400030f0eff */
[----:B------:R-:W-:-:S03]  /*a2150*/  LEA.HI.X.SX32 R23, R15, R3, 0x1, P5 ;  /* 0x000000030f177211 */ /* 0x000fc600028f0eff */
[----:B------:R-:W-:Y:S01]  /*a2160*/  STL.64 [R1+0xb80], R8 ;  /* 0x000b800801007387 */ /* 0x000fe20000100a00 */
[----:B------:R-:W-:-:S03]  /*a2170*/  IMAD R25, R16, 0x17c, RZ ;  /* 0x0000017c10197824 */ /* 0x000fc600078e02ff */
[----:B------:R0:W-:Y:S02]  /*a2180*/  STL.64 [R1+0xe68], R22 ;  /* 0x000e681601007387 */ /* 0x0001e40000100a00 */
[C---:B0-----:R-:W-:Y:S02]  /*a2190*/  IMAD R22, R16.reuse, 0x17b, RZ ;  /* 0x0000017b10167824 */ /* 0x041fe400078e02ff */
        /* <DEDUP_REMOVED lines=12> */
[-C--:B------:R-:W-:Y:S02]  /*a2260*/  LEA.HI.X.SX32 R9, R22, R3.reuse, 0x1, P6 ;  /* 0x0000000316097211 */ /* 0x080fe400030f0eff */
[----:B------:R-:W-:Y:S01]  /*a2270*/  LEA.HI.X.SX32 R5, R25, R3, 0x1, P5 ;  /* 0x0000000319057211 */ /* 0x000fe200028f0eff */
[----:B------:R-:W-:Y:S02]  /*a2280*/  IMAD R22, R16, 0x17e, RZ ;  /* 0x0000017e10167824 */ /* 0x000fe400078e02ff */
[----:B------:R3:W-:Y:S04]  /*a2290*/  STL.64 [R1+0xe80], R8 ;  /* 0x000e800801007387 */ /* 0x0007e80000100a00 */
[----:B------:R0:W-:Y:S01]  /*a22a0*/  STL.64 [R1+0xe78], R4 ;  /* 0x000e780401007387 */ /* 0x0001e20000100a00 */
[----:B---3--:R-:W-:-:S02]  /*a22b0*/  IADD3 R8, P6, R6, R2, RZ ;  /* 0x0000000206087210 */ /* 0x008fc40007fde0ff */
[-C--:B0-----:R-:W-:Y:S02]  /*a22c0*/  IADD3 R4, P5, R7, R2.reuse, RZ ;  /* 0x0000000207047210 */ /* 0x081fe40007fbe0ff */
[-C--:B------:R-:W-:Y:S02]  /*a22d0*/  LEA.HI.X.SX32 R9, R23, R3.reuse, 0x1, P6 ;  /* 0x0000000317097211 */ /* 0x080fe400030f0eff */
[----:B------:R-:W-:Y:S02]  /*a22e0*/  LEA.HI.X.SX32 R5, R22, R3, 0x1, P5 ;  /* 0x0000000316057211 */ /* 0x000fe400028f0eff */
[----:B------:R-:W-:-:S03]  /*a22f0*/  IADD3 R6, P6, R17, R2, RZ ;  /* 0x0000000211067210 */ /* 0x000fc60007fde0ff */
[----:B------:R-:W-:Y:S04]  /*a2300*/  STL.64 [R1+0xe88], R4 ;  /* 0x000e880401007387 */ /* 0x000fe80000100a00 */
[----:B------:R0:W-:Y:S01]  /*a2310*/  STL.64 [R1+0xe70], R8 ;  /* 0x000e700801007387 */ /* 0x0001e20000100a00 */
[C---:B------:R-:W-:Y:S02]  /*a2320*/  IMAD R22, R16.reuse, 0x180, RZ ;  /* 0x0000018010167824 */ /* 0x040fe400078e02ff */
[C---:B------:R-:W-:Y:S02]  /*a2330*/  IMAD R23, R16.reuse, 0x302, RZ ;  /* 0x0000030210177824 */ /* 0x040fe400078e02ff */
[----:B0-----:R-:W-:Y:S01]  /*a2340*/  IMAD R8, R16, 0x17f, RZ ;  /* 0x0000017f10087824 */ /* 0x001fe200078e02ff */
[----:B------:R-:W-:-:S04]  /*a2350*/  IADD3 R4, P5, R13, R2, RZ ;  /* 0x000000020d047210 */ /* 0x000fc80007fbe0ff */
[-C--:B------:R-:W-:Y:S01]  /*a2360*/  LEA.HI.X.SX32 R7, R8, R3.reuse, 0x1, P6 ;  /* 0x0000000308077211 */ /* 0x080fe200030f0eff */
[----:B------:R-:W-:Y:S01]  /*a2370*/  IMAD R8, R16, 0x181, RZ ;  /* 0x0000018110087824 */ /* 0x000fe200078e02ff */
[----:B------:R-:W-:-:S03]  /*a2380*/  LEA.HI.X.SX32 R5, R22, R3, 0x1, P5 ;  /* 0x0000000316057211 */ /* 0x000fc600028f0eff */
        /* <DEDUP_REMOVED lines=62> */
[----:B------:R-:W-:Y:S02]  /*a2770*/  IADD3 R28, P6, R8, R2, RZ ;  /* 0x00000002081c7210 */ /* 0x000fe40007fde0ff */
[-C--:B------:R-:W-:Y:S01]  /*a2780*/  LEA.HI.X.SX32 R5, R23, R3.reuse, 0x1, P5 ;  /* 0x0000000317057211 */ /* 0x080fe200028f0eff */
[C---:B------:R-:W-:Y:S01]  /*a2790*/  IMAD R22, R16.reuse, 0x320, RZ ;  /* 0x0000032010167824 */ /* 0x040fe200078e02ff */
[----:B------:R-:W-:Y:S01]  /*a27a0*/  LEA.HI.X.SX32 R29, R9, R3, 0x1, P6 ;  /* 0x00000003091d7211 */ /* 0x000fe200030f0eff */
[C---:B------:R-:W-:Y:S02]  /*a27b0*/  IMAD R8, R16.reuse, 0x322, RZ ;  /* 0x0000032210087824 */ /* 0x040fe400078e02ff */
[----:B------:R0:W-:Y:S01]  /*a27c0*/  STL.64 [R1+0xf08], R4 ;  /* 0x000f080401007387 */ /* 0x0001e20000100a00 */
[----:B------:R-:W-:-:S02]  /*a27d0*/  IMAD R23, R16, 0x190, RZ ;  /* 0x0000019010177824 */ /* 0x000fc400078e02ff */
[----:B------:R-:W-:Y:S01]  /*a27e0*/  IMAD R9, R16, 0x191, RZ ;  /* 0x0000019110097824 */ /* 0x000fe200078e02ff */
[----:B------:R-:W-:Y:S04]  /*a27f0*/  STL.64 [R1+0xef0], R6 ;  /* 0x000ef00601007387 */ /* 0x000fe80000100a00 */
[----:B------:R1:W-:Y:S01]  /*a2800*/  STL.64 [R1+0xf20], R28 ;  /* 0x000f201c01007387 */ /* 0x0003e20000100a00 */
[----:B0-----:R-:W-:-:S04]  /*a2810*/  IADD3 R4, P5, R22, R2, RZ ;  /* 0x0000000216047210 */ /* 0x001fc80007fbe0ff */
[----:B------:R-:W-:Y:S02]  /*a2820*/  LEA.HI.X.SX32 R5, R23, R3, 0x1, P5 ;  /* 0x0000000317057211 */ /* 0x000fe400028f0eff */
[----:B-1----:R-:W-:-:S04]  /*a2830*/  IADD3 R28, P6, R8, R2, RZ ;  /* 0x00000002081c7210 */ /* 0x002fc80007fde0ff */
[----:B------:R-:W-:Y:S01]  /*a2840*/  LEA.HI.X.SX32 R29, R9, R3, 0x1, P6 ;  /* 0x00000003091d7211 */ /* 0x000fe200030f0eff */
[----:B------:R-:W-:Y:S04]  /*a2850*/  STL.64 [R1+0xf18], R4 ;  /* 0x000f180401007387 */ /* 0x000fe80000100a00 */
[----:B------:R0:W-:Y:S04]  /*a2860*/  STL.64 [R1+0xf10], R28 ;  /* 0x000f101c01007387 */ /* 0x0001e80000100a00 */
[----:B0-----:R-:W2:Y:S01]  /*a2870*/  LDL.LU.64 R28, [R1+0x22f0] ;  /* 0x0022f000011c7983 */ /* 0x001ea20000300a00 */
[----:B------:R-:W-:-:S02]  /*a2880*/  IMAD R22, R16, 0x324, RZ ;  /* 0x0000032410167824 */ /* 0x000fc400078e02ff */
[C---:B------:R-:W-:Y:S02]  /*a2890*/  IMAD R8, R16.reuse, 0x326, RZ ;  /* 0x0000032610087824 */ /* 0x040fe400078e02ff */
[----:B------:R-:W-:Y:S01]  /*a28a0*/  IMAD R5, R16, 0x192, RZ ;  /* 0x0000019210057824 */ /* 0x000fe200078e02ff */
[-C--:B------:R-:W-:Y:S01]  /*a28b0*/  IADD3 R22, P5, R22, R2.reuse, RZ ;  /* 0x0000000216167210 */ /* 0x080fe20007fbe0ff */
[----:B------:R-:W-:Y:S01]  /*a28c0*/  IMAD R7, R16, 0x193, RZ ;  /* 0x0000019310077824 */ /* 0x000fe200078e02ff */
[----:B------:R-:W-:Y:S01]  /*a28d0*/  IADD3 R8, P6, R8, R2, RZ ;  /* 0x0000000208087210 */ /* 0x000fe20007fde0ff */
[----:B------:R-:W-:Y:S01]  /*a28e0*/  IMAD R26, R16, 0x328, RZ ;  /* 0x00000328101a7824 */ /* 0x000fe200078e02ff */
[-C--:B------:R-:W-:Y:S02]  /*a28f0*/  LEA.HI.X.SX32 R23, R5, R3.reuse, 0x1, P5 ;  /* 0x0000000305177211 */ /* 0x080fe400028f0eff */
[----:B------:R-:W-:-:S03]  /*a2900*/  LEA.HI.X.SX32 R9, R7, R3, 0x1, P6 ;  /* 0x0000000307097211 */ /* 0x000fc600030f0eff */
[----:B------:R0:W-:Y:S04]  /*a2910*/  STL.64 [R1+0xf28], R22 ;  /* 0x000f281601007387 */ /* 0x0001e80000100a00 */
[----:B------:R-:W-:Y:S01]  /*a2920*/  STL.64 [R1+0xf40], R8 ;  /* 0x000f400801007387 */ /* 0x000fe20000100a00 */
[----:B0-----:R-:W-:Y:S01]  /*a2930*/  IADD3 R22, P5, R26, R2, RZ ;  /* 0x000000021a167210 */ /* 0x001fe20007fbe0ff */
[----:B------:R-:W-:-:S05]  /*a2940*/  IMAD R26, R16, 0x194, RZ ;  /* 0x00000194101a7824 */ /* 0x000fca00078e02ff */
[----:B------:R-:W-:-:S05]  /*a2950*/  LEA.HI.X.SX32 R23, R26, R3, 0x1, P5 ;  /* 0x000000031a177211 */ /* 0x000fca00028f0eff */
[----:B------:R0:W-:Y:S04]  /*a2960*/  STL.64 [R1+0xf38], R22 ;  /* 0x000f381601007387 */ /* 0x0001e80000100a00 */
[----:B0-----:R-:W3:Y:S01]  /*a2970*/  LDL.LU R23, [R1+0x22ec] ;  /* 0x0022ec0001177983 */ /* 0x001ee20000300800 */
[----:B--2---:R-:W-:Y:S01]  /*a2980*/  IADD3 R8, P6, R29, R2, RZ ;  /* 0x000000021d087210 */ /* 0x004fe20007fde0ff */
[----:B------:R-:W-:-:S05]  /*a2990*/  IMAD R29, R16, 0x195, RZ ;  /* 0x00000195101d7824 */ /* 0x000fca00078e02ff */
[----:B------:R-:W-:-:S05]  /*a29a0*/  LEA.HI.X.SX32 R9, R29, R3, 0x1, P6 ;  /* 0x000000031d097211 */ /* 0x000fca00030f0eff */
[----:B------:R0:W-:Y:S04]  /*a29b0*/  STL.64 [R1+0xf30], R8 ;  /* 0x000f300801007387 */ /* 0x0001e80000100a00 */
[----:B0-----:R-:W2:Y:S01]  /*a29c0*/  LDL.LU R9, [R1+0x22e8] ;  /* 0x0022e80001097983 */ /* 0x001ea20000300800 */
[C---:B------:R-:W-:Y:S02]  /*a29d0*/  IMAD R26, R16.reuse, 0x196, RZ ;  /* 0x00000196101a7824 */ /* 0x040fe400078e02ff */
[----:B------:R-:W-:Y:S01]  /*a29e0*/  IMAD R29, R16, 0x197, RZ ;  /* 0x00000197101d7824 */ /* 0x000fe200078e02ff */
[----:B---3--:R-:W-:-:S04]  /*a29f0*/  IADD3 R22, P5, R23, R2, RZ ;  /* 0x0000000217167210 */ /* 0x008fc80007fbe0ff */
[----:B------:R-:W-:-:S05]  /*a2a00*/  LEA.HI.X.SX32 R23, R26, R3, 0x1, P5 ;  /* 0x000000031a177211 */ /* 0x000fca00028f0eff */
[----:B------:R0:W-:Y:S04]  /*a2a10*/  STL.64 [R1+0xf48], R22 ;  /* 0x000f481601007387 */ /* 0x0001e80000100a00 */
[----:B0-----:R-:W3:Y:S01]  /*a2a20*/  LDL.LU R22, [R1+0x22e4] ;  /* 0x0022e40001167983 */ /* 0x001ee20000300800 */
[----:B--2---:R-:W-:-:S04]  /*a2a30*/  IADD3 R8, P6, R9, R2, RZ ;  /* 0x0000000209087210 */ /* 0x004fc80007fde0ff */
[----:B------:R-:W-:-:S05]  /*a2a40*/  LEA.HI.X.SX32 R9, R29, R3, 0x1, P6 ;  /* 0x000000031d097211 */ /* 0x000fca00030f0eff */
[----:B------:R0:W-:Y:S04]  /*a2a50*/  STL.64 [R1+0xf60], R8 ;  /* 0x000f600801007387 */ /* 0x0001e80000100a00 */
[----:B0-----:R-:W2:Y:S01]  /*a2a60*/  LDL.LU R8, [R1+0x22e0] ;  /* 0x0022e00001087983 */ /* 0x001ea20000300800 */
[C---:B------:R-:W-:Y:S02]  /*a2a70*/  IMAD R26, R16.reuse, 0x198, RZ ;  /* 0x00000198101a7824 */ /* 0x040fe400078e02ff */
[----:B------:R-:W-:Y:S01]  /*a2a80*/  IMAD R29, R16, 0x199, RZ ;  /* 0x00000199101d7824 */ /* 0x000fe200078e02ff */
[----:B---3--:R-:W-:-:S04]  /*a2a90*/  IADD3 R22, P5, R22, R2, RZ ;  /* 0x0000000216167210 */ /* 0x008fc80007fbe0ff */
[----:B------:R-:W-:-:S05]  /*a2aa0*/  LEA.HI.X.SX32 R23, R26, R3, 0x1, P5 ;  /* 0x000000031a177211 */ /* 0x000fca00028f0eff */
[----:B------:R0:W-:Y:S01]  /*a2ab0*/  STL.64 [R1+0xf58], R22 ;  /* 0x000f581601007387 */ /* 0x0001e20000100a00 */
[C---:B------:R-:W-:Y:S02]  /*a2ac0*/  IMAD R19, R16.reuse, 0x334, RZ ;  /* 0x0000033410137824 */ /* 0x040fe400078e02ff */
[C---:B------:R-:W-:Y:S02]  /*a2ad0*/  IMAD R26, R16.reuse, 0x19a, RZ ;  /* 0x0000019a101a7824 */ /* 0x040fe400078e02ff */
[----:B------:R-:W-:Y:S01]  /*a2ae0*/  IMAD R18, R16, 0x338, RZ ;  /* 0x0000033810127824 */ /* 0x000fe200078e02ff */
[-C--:B0-----:R-:W-:Y:S02]  /*a2af0*/  IADD3 R22, P5, R19, R2.reuse, RZ ;  /* 0x0000000213167210 */ /* 0x081fe40007fbe0ff */
[----:B--2---:R-:W-:-:S04]  /*a2b00*/  IADD3 R8, P6, R8, R2, RZ ;  /* 0x0000000208087210 */ /* 0x004fc80007fde0ff */
[----:B------:R-:W-:-:S05]  /*a2b10*/  LEA.HI.X.SX32 R9, R29, R3, 0x1, P6 ;  /* 0x000000031d097211 */ /* 0x000fca00030f0eff */
[----:B------:R0:W-:Y:S04]  /*a2b20*/  STL.64 [R1+0xf50], R8 ;  /* 0x000f500801007387 */ /* 0x0001e80000100a00 */
[----:B0-----:R-:W2:Y:S01]  /*a2b30*/  LDL.LU.64 R8, [R1+0x22d8] ;  /* 0x0022d80001087983 */ /* 0x001ea20000300a00 */
[-C--:B------:R-:W-:Y:S01]  /*a2b40*/  LEA.HI.X.SX32 R23, R26, R3.reuse, 0x1, P5 ;  /* 0x000000031a177211 */ /* 0x080fe200028f0eff */
[----:B------:R-:W-:Y:S01]  /*a2b50*/  IMAD R29, R16, 0x19b, RZ ;  /* 0x0000019b101d7824 */ /* 0x000fe200078e02ff */
[----:B------:R-:W-:Y:S01]  /*a2b60*/  IADD3 R28, P6, R28, R2, RZ ;  /* 0x000000021c1c7210 */ /* 0x000fe20007fde0ff */
[C---:B------:R-:W-:Y:S02]  /*a2b70*/  IMAD R26, R16.reuse, 0x19c, RZ ;  /* 0x0000019c101a7824 */ /* 0x040fe400078e02ff */
[----:B------:R0:W-:Y:S01]  /*a2b80*/  STL.64 [R1+0xf68], R22 ;  /* 0x000f681601007387 */ /* 0x0001e20000100a00 */
[----:B------:R-:W-:Y:S01]  /*a2b90*/  LEA.HI.X.SX32 R29, R29, R3, 0x1, P6 ;  /* 0x000000031d1d7211 */ /* 0x000fe200030f0eff */
[----:B------:R-:W-:-:S02]  /*a2ba0*/  IMAD R27, R16, 0x33a, RZ ;  /* 0x0000033a101b7824 */ /* 0x000fc400078e02ff */
[----:B------:R-:W-:Y:S02]  /*a2bb0*/  IMAD R15, R16, 0x33c, RZ ;  /* 0x0000033c100f7824 */ /* 0x000fe400078e02ff */
[----:B------:R1:W-:Y:S01]  /*a2bc0*/  STL.64 [R1+0xf80], R28 ;  /* 0x000f801c01007387 */ /* 0x0003e20000100a00 */
[----:B0-----:R-:W-:-:S04]  /*a2bd0*/  IADD3 R22, P5, R18, R2, RZ ;  /* 0x0000000212167210 */ /* 0x001fc80007fbe0ff */
[-C--:B------:R-:W-:Y:S02]  /*a2be0*/  LEA.HI.X.SX32 R23, R26, R3.reuse, 0x1, P5 ;  /* 0x000000031a177211 */ /* 0x080fe400028f0eff */
[-C--:B-1----:R-:W-:Y:S01]  /*a2bf0*/  IADD3 R28, P6, R27, R2.reuse, RZ ;  /* 0x000000021b1c7210 */ /* 0x082fe20007fde0ff */
[C---:B------:R-:W-:Y:S02]  /*a2c00*/  IMAD R27, R16.reuse, 0x19d, RZ ;  /* 0x0000019d101b7824 */ /* 0x040fe400078e02ff */
[----:B------:R0:W-:Y:S01]  /*a2c10*/  STL.64 [R1+0xf78], R22 ;  /* 0x000f781601007387 */ /* 0x0001e20000100a00 */
[C---:B------:R-:W-:Y:S02]  /*a2c20*/  IMAD R26, R16.reuse, 0x19e, RZ ;  /* 0x0000019e101a7824 */ /* 0x040fe400078e02ff */
[----:B------:R-:W-:Y:S01]  /*a2c30*/  LEA.HI.X.SX32 R29, R27, R3, 0x1, P6 ;  /* 0x000000031b1d7211 */ /* 0x000fe200030f0eff */
[C---:B------:R-:W-:Y:S02]  /*a2c40*/  IMAD R25, R16.reuse, 0x33e, RZ ;  /* 0x0000033e10197824 */ /* 0x040fe400078e02ff */
[----:B------:R-:W-:Y:S01]  /*a2c50*/  IMAD R13, R16, 0x340, RZ ;  /* 0x00000340100d7824 */ /* 0x000fe200078e02ff */
[----:B0-----:R-:W-:-:S04]  /*a2c60*/  IADD3 R22, P5, R15, R2, RZ ;  /* 0x000000020f167210 */ /* 0x001fc80007fbe0ff */
[-C--:B------:R-:W-:Y:S01]  /*a2c70*/  LEA.HI.X.SX32 R23, R26, R3.reuse, 0x1, P5 ;  /* 0x000000031a177211 */ /* 0x080fe200028f0eff */
[----:B------:R0:W-:Y:S01]  /*a2c80*/  STL.64 [R1+0xf70], R28 ;  /* 0x000f701c01007387 */ /* 0x0001e20000100a00 */
[C---:B------:R-:W-:Y:S02]  /*a2c90*/  IMAD R27, R16.reuse, 0x19f, RZ ;  /* 0x0000019f101b7824 */ /* 0x040fe400078e02ff */
[C---:B------:R-:W-:Y:S01]  /*a2ca0*/  IMAD R26, R16.reuse, 0x1a0, RZ ;  /* 0x000001a0101a7824 */ /* 0x040fe200078e02ff */
[----:B------:R1:W-:Y:S01]  /*a2cb0*/  STL.64 [R1+0xf88], R22 ;  /* 0x000f881601007387 */ /* 0x0003e20000100a00 */
[C---:B------:R-:W-:Y:S01]  /*a2cc0*/  IMAD R24, R16.reuse, 0x342, RZ ;  /* 0x0000034210187824 */ /* 0x040fe200078e02ff */
[-C--:B0-----:R-:W-:Y:S02]  /*a2cd0*/  IADD3 R28, P6, R25, R2.reuse, RZ ;  /* 0x00000002191c7210 */ /* 0x081fe40007fde0ff */
[-C--:B-1----:R-:W-:Y:S02]  /*a2ce0*/  IADD3 R22, P5, R13, R2.reuse, RZ ;  /* 0x000000020d167210 */ /* 0x082fe40007fbe0ff */
[-C--:B------:R-:W-:Y:S01]  /*a2cf0*/  LEA.HI.X.SX32 R29, R27, R3.reuse, 0x1, P6 ;  /* 0x000000031b1d7211 */ /* 0x080fe200030f0eff */
[----:B------:R-:W-:Y:S01]  /*a2d00*/  IMAD R12, R16, 0x344, RZ ;  /* 0x00000344100c7824 */ /* 0x000fe200078e02ff */
[----:B------:R-:W-:Y:S01]  /*a2d10*/  LEA.HI.X.SX32 R23, R26, R3, 0x1, P5 ;  /* 0x000000031a177211 */ /* 0x000fe200028f0eff */
[----:B------:R-:W-:Y:S01]  /*a2d20*/  IMAD R27, R16, 0x1a1, RZ ;  /* 0x000001a1101b7824 */ /* 0x000fe200078e02ff */
[----:B------:R-:W-:Y:S01]  /*a2d30*/  IADD3 R24, P6, R24, R2, RZ ;  /* 0x0000000218187210 */ /* 0x000fe20007fde0ff */
[----:B------:R-:W-:Y:S01]  /*a2d40*/  STL.64 [R1+0xfa0], R28 ;  /* 0x000fa01c01007387 */ /* 0x000fe20000100a00 */
[----:B------:R-:W-:-:S02]  /*a2d50*/  IMAD R26, R16, 0x1a2, RZ ;  /* 0x000001a2101a7824 */ /* 0x000fc400078e02ff */
[----:B------:R-:W-:Y:S01]  /*a2d60*/  LEA.HI.X.SX32 R25, R27, R3, 0x1, P6 ;  /* 0x000000031b197211 */ /* 0x000fe200030f0eff */
[----:B------:R0:W-:Y:S01]  /*a2d70*/  STL.64 [R1+0xf98], R22 ;  /* 0x000f981601007387 */ /* 0x0001e20000100a00 */
[C---:B------:R-:W-:Y:S02]  /*a2d80*/  IMAD R21, R16.reuse, 0x346, RZ ;  /* 0x0000034610157824 */ /* 0x040fe400078e02ff */
[C---:B------:R-:W-:Y:S01]  /*a2d90*/  IMAD R14, R16.reuse, 0x348, RZ ;  /* 0x00000348100e7824 */ /* 0x040fe200078e02ff */
[----:B------:R1:W-:Y:S01]  /*a2da0*/  STL.64 [R1+0xf90], R24 ;  /* 0x000f901801007387 */ /* 0x0003e20000100a00 */
[----:B------:R-:W-:Y:S01]  /*a2db0*/  IMAD R20, R16, 0x34a, RZ ;  /* 0x0000034a10147824 */ /* 0x000fe200078e02ff */
[----:B0-----:R-:W-:-:S04]  /*a2dc0*/  IADD3 R22, P5, R12, R2, RZ ;  /* 0x000000020c167210 */ /* 0x001fc80007fbe0ff */
[-C--:B------:R-:W-:Y:S01]  /*a2dd0*/  LEA.HI.X.SX32 R23, R26, R3.reuse, 0x1, P5 ;  /* 0x000000031a177211 */ /* 0x080fe200028f0eff */
[C---:B------:R-:W-:Y:S01]  /*a2de0*/  IMAD R26, R16.reuse, 0x1a3, RZ ;  /* 0x000001a3101a7824 */ /* 0x040fe200078e02ff */
[-C--:B-1----:R-:W-:Y:S01]  /*a2df0*/  IADD3 R24, P6, R21, R2.reuse, RZ ;  /* 0x0000000215187210 */ /* 0x082fe20007fde0ff */
[----:B------:R-:W-:Y:S02]  /*a2e00*/  IMAD R27, R16, 0x1a4, RZ ;  /* 0x000001a4101b7824 */ /* 0x000fe400078e02ff */
[----:B------:R0:W-:Y:S01]  /*a2e10*/  STL.64 [R1+0xfa8], R22 ;  /* 0x000fa81601007387 */ /* 0x0001e20000100a00 */
[-C--:B------:R-:W-:Y:S01]  /*a2e20*/  LEA.HI.X.SX32 R25, R26, R3.reuse, 0x1, P6 ;  /* 0x000000031a197211 */ /* 0x080fe200030f0eff */
[----:B------:R-:W-:Y:S01]  /*a2e30*/  IMAD R26, R16, 0x1a5, RZ ;  /* 0x000001a5101a7824 */ /* 0x000fe200078e02ff */
[----:B------:R-:W-:Y:S01]  /*a2e40*/  IADD3 R20, P6, R20, R2, RZ ;  /* 0x0000000214147210 */ /* 0x000fe20007fde0ff */
[C---:B------:R-:W-:Y:S02]  /*a2e50*/  IMAD R11, R16.reuse, 0x34c, RZ ;  /* 0x0000034c100b7824 */ /* 0x040fe400078e02ff */
[----:B------:R-:W-:Y:S01]  /*a2e60*/  IMAD R10, R16, 0x34e, RZ ;  /* 0x0000034e100a7824 */ /* 0x000fe200078e02ff */
[----:B------:R-:W-:-:S02]  /*a2e70*/  LEA.HI.X.SX32 R21, R26, R3, 0x1, P6 ;  /* 0x000000031a157211 */ /* 0x000fc400030f0eff */
[----:B0-----:R-:W-:-:S04]  /*a2e80*/  IADD3 R22, P5, R14, R2, RZ ;  /* 0x000000020e167210 */ /* 0x001fc80007fbe0ff */
[----:B------:R-:W-:Y:S01]  /*a2e90*/  LEA.HI.X.SX32 R23, R27, R3, 0x1, P5 ;  /* 0x000000031b177211 */ /* 0x000fe200028f0eff */
[----:B------:R-:W-:Y:S01]  /*a2ea0*/  STL.64 [R1+0xfc0], R24 ;  /* 0x000fc01801007387 */ /* 0x000fe20000100a00 */
[----:B------:R-:W-:-:S03]  /*a2eb0*/  IMAD R27, R16, 0x1a7, RZ ;  /* 0x000001a7101b7824 */ /* 0x000fc600078e02ff */
[----:B------:R0:W-:Y:S04]  /*a2ec0*/  STL.64 [R1+0xfb8], R22 ;  /* 0x000fb81601007387 */ /* 0x0001e80000100a00 */
[----:B------:R1:W-:Y:S01]  /*a2ed0*/  STL.64 [R1+0xfb0], R20 ;  /* 0x000fb01401007387 */ /* 0x0003e20000100a00 */
[----:B------:R-:W-:Y:S01]  /*a2ee0*/  IMAD R6, R16, 0x350, RZ ;  /* 0x0000035010067824 */ /* 0x000fe200078e02ff */
[-C--:B0-----:R-:W-:Y:S02]  /*a2ef0*/  IADD3 R22, P5, R11, R2.reuse, RZ ;  /* 0x000000020b167210 */ /* 0x081fe40007fbe0ff */
[----:B-1----:R-:W-:Y:S01]  /*a2f00*/  IADD3 R20, P6, R10, R2, RZ ;  /* 0x000000020a147210 */ /* 0x002fe20007fde0ff */
[----:B------:R-:W-:-:S03]  /*a2f10*/  IMAD R4, R16, 0x352, RZ ;  /* 0x0000035210047824 */ /* 0x000fc600078e02ff */
[----:B------:R-:W-:Y:S01]  /*a2f20*/  LEA.HI.X.SX32 R21, R27, R3, 0x1, P6 ;  /* 0x000000031b157211 */ /* 0x000fe200030f0eff */
        /* <DEDUP_REMOVED lines=12> */
[----:B--2---:R-:W-:-:S05]  /*a2ff0*/  LEA.HI.X.SX32 R23, R8, R3, 0x1, P5 ;  /* 0x0000000308177211 */ /* 0x004fca00028f0eff */
[----:B------:R0:W-:Y:S04]  /*a3000*/  STL.64 [R1+0xfc8], R22 ;  /* 0x000fc81601007387 */ /* 0x0001e80000100a00 */
[----:B------:R1:W-:Y:S01]  /*a3010*/  STL.64 [R1+0xfe0], R20 ;  /* 0x000fe01401007387 */ /* 0x0003e20000100a00 */
[-C--:B0-----:R-:W-:Y:S02]  /*a3020*/  IADD3 R22, P5, R6, R2.reuse, RZ ;  /* 0x0000000206167210 */ /* 0x081fe40007fbe0ff */
[-C--:B-1----:R-:W-:Y:S02]  /*a3030*/  IADD3 R20, P6, R4, R2.reuse, RZ ;  /* 0x0000000204147210 */ /* 0x082fe40007fde0ff */
[-C--:B------:R-:W-:Y:S02]  /*a3040*/  LEA.HI.X.SX32 R23, R26, R3.reuse, 0x1, P5 ;  /* 0x000000031a177211 */ /* 0x080fe400028f0eff */
[----:B------:R-:W-:Y:S01]  /*a3050*/  LEA.HI.X.SX32 R21, R27, R3, 0x1, P6 ;  /* 0x000000031b157211 */ /* 0x000fe200030f0eff */
[C---:B------:R-:W-:Y:S01]  /*a3060*/  IMAD R26, R16.reuse, 0x1aa, RZ ;  /* 0x000001aa101a7824 */ /* 0x040fe200078e02ff */
[----:B------:R-:W-:Y:S01]  /*a3070*/  IADD3 R4, P5, R5, R2, RZ ;  /* 0x0000000205047210 */ /* 0x000fe20007fbe0ff */
[----:B------:R-:W-:Y:S01]  /*a3080*/  STL.64 [R1+0xfd8], R22 ;  /* 0x000fd81601007387 */ /* 0x000fe20000100a00 */
[----:B------:R-:W-:-:S03]  /*a3090*/  IMAD R27, R16, 0x1ab, RZ ;  /* 0x000001ab101b7824 */ /* 0x000fc600078e02ff */
[----:B------:R0:W-:Y:S01]  /*a30a0*/  STL.64 [R1+0xfd0], R20 ;  /* 0x000fd01401007387 */ /* 0x0001e20000100a00 */
[----:B------:R-:W-:Y:S01]  /*a30b0*/  LEA.HI.X.SX32 R5, R26, R3, 0x1, P5 ;  /* 0x000000031a057211 */ /* 0x000fe200028f0eff */
[----:B------:R-:W-:Y:S01]  /*a30c0*/  IMAD R26, R16, 0x1ac, RZ ;  /* 0x000001ac101a7824 */ /* 0x000fe200078e02ff */
[----:B0-----:R-:W-:-:S03]  /*a30d0*/  IADD3 R20, P6, R7, R2, RZ ;  /* 0x0000000207147210 */ /* 0x001fc60007fde0ff */
[----:B------:R0:W-:Y:S01]  /*a30e0*/  STL.64 [R1+0xfe8], R4 ;  /* 0x000fe80401007387 */ /* 0x0001e20000100a00 */
[----:B------:R-:W-:Y:S01]  /*a30f0*/  LEA.HI.X.SX32 R21, R27, R3, 0x1, P6 ;  /* 0x000000031b157211 */ /* 0x000fe200030f0eff */
[----:B------:R-:W-:-:S04]  /*a3100*/  IMAD R27, R16, 0x1ad, RZ ;  /* 0x000001ad101b7824 */ /* 0x000fc800078e02ff */
[----:B------:R1:W-:Y:S01]  /*a3110*/  STL.64 [R1+0x1000], R20 ;  /* 0x0010001401007387 */ /* 0x0003e20000100a00 */
[----:B0-----:R-:W-:-:S04]  /*a3120*/  IADD3 R4, P5, R17, R2, RZ ;  /* 0x0000000211047210 */ /* 0x001fc80007fbe0ff */
[-C--:B------:R-:W-:Y:S01]  /*a3130*/  LEA.HI.X.SX32 R5, R26, R3.reuse, 0x1, P5 ;  /* 0x000000031a057211 */ /* 0x080fe200028f0eff */
[----:B------:R-:W-:Y:S01]  /*a3140*/  IMAD R26, R16, 0x1ae, RZ ;  /* 0x000001ae101a7824 */ /* 0x000fe200078e02ff */
[-C--:B-1----:R-:W-:Y:S02]  /*a3150*/  IADD3 R20, P6, R19, R2.reuse, RZ ;  /* 0x0000000213147210 */ /* 0x082fe40007fde0ff */
[----:B------:R-:W-:Y:S02]  /*a3160*/  IADD3 R18, P5, R18, R2, RZ ;  /* 0x0000000212127210 */ /* 0x000fe40007fbe0ff */
[-C--:B------:R-:W-:Y:S01]  /*a3170*/  LEA.HI.X.SX32 R21, R27, R3.reuse, 0x1, P6 ;  /* 0x000000031b157211 */ /* 0x080fe200030f0eff */
[----:B------:R-:W-:Y:S01]  /*a3180*/  STL.64 [R1+0xff8], R4 ;  /* 0x000ff80401007387 */ /* 0x000fe20000100a00 */
[----:B------:R-:W-:Y:S01]  /*a3190*/  LEA.HI.X.SX32 R19, R26, R3, 0x1, P5 ;  /* 0x000000031a137211 */ /* 0x000fe200028f0eff */
[C---:B------:R-:W-:Y:S02]  /*a31a0*/  IMAD R26, R16.reuse, 0x1af, RZ ;  /* 0x000001af101a7824 */ /* 0x040fe400078e02ff */
[----:B------:R0:W-:Y:S01]  /*a31b0*/  STL.64 [R1+0xff0], R20 ;  /* 0x000ff01401007387 */ /* 0x0001e20000100a00 */
[----:B------:R-:W-:-:S03]  /*a31c0*/  IMAD R27, R16, 0x1b0, RZ ;  /* 0x000001b0101b7824 */ /* 0x000fc600078e02ff */
[----:B------:R1:W-:Y:S01]  /*a31d0*/  STL.64 [R1+0x1008], R18 ;  /* 0x0010081201007387 */ /* 0x0003e20000100a00 */
[----:B0-----:R-:W-:-:S04]  /*a31e0*/  IADD3 R20, P6, R15, R2, RZ ;  /* 0x000000020f147210 */ /* 0x001fc80007fde0ff */
[-C--:B------:R-:W-:Y:S01]  /*a31f0*/  LEA.HI.X.SX32 R21, R26, R3.reuse, 0x1, P6 ;  /* 0x000000031a157211 */ /* 0x080fe200030f0eff */
[----:B------:R-:W-:Y:S01]  /*a3200*/  IMAD R26, R16, 0x1b1, RZ ;  /* 0x000001b1101a7824 */ /* 0x000fe200078e02ff */
[-C--:B-1----:R-:W-:Y:S02]  /*a3210*/  IADD3 R18, P5, R13, R2.reuse, RZ ;  /* 0x000000020d127210 */ /* 0x082fe40007fbe0ff */
[-C--:B------:R-:W-:Y:S02]  /*a3220*/  IADD3 R12, P6, R12, R2.reuse, RZ ;  /* 0x000000020c0c7210 */ /* 0x080fe40007fde0ff */
[-C--:B------:R-:W-:Y:S02]  /*a3230*/  LEA.HI.X.SX32 R19, R27, R3.reuse, 0x1, P5 ;  /* 0x000000031b137211 */ /* 0x080fe400028f0eff */
[----:B------:R-:W-:Y:S02]  /*a3240*/  LEA.HI.X.SX32 R13, R26, R3, 0x1, P6 ;  /* 0x000000031a0d7211 */ /* 0x000fe400030f0eff */
[----:B------:R-:W-:Y:S01]  /*a3250*/  IADD3 R14, P5, R14, R2, RZ ;  /* 0x000000020e0e7210 */ /* 0x000fe20007fbe0ff */
[----:B------:R-:W-:Y:S01]  /*a3260*/  STL.64 [R1+0x1030], R20 ;  /* 0x0010301401007387 */ /* 0x000fe20000100a00 */
[----:B------:R-:W-:-:S02]  /*a3270*/  IMAD R27, R16, 0x1b3, RZ ;  /* 0x000001b3101b7824 */ /* 0x000fc400078e02ff */
[----:B------:R-:W-:Y:S01]  /*a3280*/  LEA.HI.X.SX32 R15, R9, R3, 0x1, P5 ;  /* 0x00000003090f7211 */ /* 0x000fe200028f0eff */
[----:B------:R-:W-:Y:S04]  /*a3290*/  STL.64 [R1+0x1028], R18 ;  /* 0x0010281201007387 */ /* 0x000fe80000100a00 */
[----:B------:R0:W-:Y:S04]  /*a32a0*/  STL.64 [R1+0x1020], R12 ;  /* 0x0010200c01007387 */ /* 0x0001e80000100a00 */
[----:B------:R-:W-:Y:S01]  /*a32b0*/  STL.64 [R1+0x1038], R14 ;  /* 0x0010380e01007387 */ /* 0x000fe20000100a00 */
[----:B0-----:R-:W-:-:S04]  /*a32c0*/  IADD3 R12, P6, R11, R2, RZ ;  /* 0x000000020b0c7210 */ /* 0x001fc80007fde0ff */
[----:B------:R-:W-:Y:S02]  /*a32d0*/  LEA.HI.X.SX32 R13, R27, R3, 0x1, P6 ;  /* 0x000000031b0d7211 */ /* 0x000fe400030f0eff */
[----:B------:R-:W2:Y:S01]  /*a32e0*/  LDL.LU R27, [R1+0xdb8] ;  /* 0x000db800011b7983 */ /* 0x000ea20000300800 */
[C---:B------:R-:W-:Y:S02]  /*a32f0*/  IMAD R8, R16.reuse, 0x368, RZ ;  /* 0x0000036810087824 */ /* 0x040fe400078e02ff */
[----:B------:R-:W-:-:S03]  /*a3300*/  IMAD R26, R16, 0x1b4, RZ ;  /* 0x000001b4101a7824 */ /* 0x000fc600078e02ff */
[-C--:B------:R-:W-:Y:S01]  /*a3310*/  IADD3 R8, P5, R8, R2.reuse, RZ ;  /* 0x0000000208087210 */ /* 0x080fe20007fbe0ff */
[C---:B------:R-:W-:Y:S02]  /*a3320*/  IMAD R10, R16.reuse, 0x36a, RZ ;  /* 0x0000036a100a7824 */ /* 0x040fe400078e02ff */
[----:B------:R-:W-:Y:S01]  /*a3330*/  IMAD R6, R16, 0x36c, RZ ;  /* 0x0000036c10067824 */ /* 0x000fe200078e02ff */
[-C--:B------:R-:W-:Y:S01]  /*a3340*/  LEA.HI.X.SX32 R9, R26, R3.reuse, 0x1, P5 ;  /* 0x000000031a097211 */ /* 0x080fe200028f0eff */
[----:B------:R-:W-:Y:S01]  /*a3350*/  STL.64 [R1+0x1060], R12 ;  /* 0x0010600c01007387 */ /* 0x000fe20000100a00 */
[----:B------:R-:W-:Y:S01]  /*a3360*/  IMAD R22, R16, 0x1b5, RZ ;  /* 0x000001b510167824 */ /* 0x000fe200078e02ff */
[-C--:B------:R-:W-:Y:S01]  /*a3370*/  IADD3 R10, P6, R10, R2.reuse, RZ ;  /* 0x000000020a0a7210 */ /* 0x080fe20007fde0ff */
[----:B------:R-:W-:Y:S01]  /*a3380*/  IMAD R26, R16, 0x1b6, RZ ;  /* 0x000001b6101a7824 */ /* 0x000fe200078e02ff */
[----:B------:R0:W-:Y:S02]  /*a3390*/  STL.64 [R1+0x1058], R8 ;  /* 0x0010580801007387 */ /* 0x0001e40000100a00 */
[----:B------:R-:W-:Y:S01]  /*a33a0*/  LEA.HI.X.SX32 R11, R22, R3, 0x1, P6 ;  /* 0x00000003160b7211 */ /* 0x000fe200030f0eff */
[----:B------:R-:W-:Y:S01]  /*a33b0*/  IMAD R5, R16, 0x370, RZ ;  /* 0x0000037010057824 */ /* 0x000fe200078e02ff */
[----:B------:R-:W3:Y:S01]  /*a33c0*/  LDL.LU R28, [R1+0x25c] ;  /* 0x00025c00011c7983 */ /* 0x000ee20000300800 */
[----:B0-----:R-:W-:-:S04]  /*a33d0*/  IADD3 R8, P5, R6, R2, RZ ;  /* 0x0000000206087210 */ /* 0x001fc80007fbe0ff */
[----:B------:R-:W-:Y:S01]  /*a33e0*/  LEA.HI.X.SX32 R9, R26, R3, 0x1, P5 ;  /* 0x000000031a097211 */ /* 0x000fe200028f0eff */
[----:B------:R-:W-:Y:S01]  /*a33f0*/  STL.64 [R1+0x1050], R10 ;  /* 0x0010500a01007387 */ /* 0x000fe20000100a00 */
[----:B------:R-:W-:-:S03]  /*a3400*/  IMAD R26, R16, 0x1b8, RZ ;  /* 0x000001b8101a7824 */ /* 0x000fc600078e02ff */
[----:B------:R0:W-:Y:S01]  /*a3410*/  STL.64 [R1+0x1088], R8 ;  /* 0x0010880801007387 */ /* 0x0001e20000100a00 */
[C---:B------:R-:W-:Y:S02]  /*a3420*/  IMAD R4, R16.reuse, 0x36e, RZ ;  /* 0x0000036e10047824 */ /* 0x040fe400078e02ff */
[C---:B------:R-:W-:Y:S02]  /*a3430*/  IMAD R22, R16.reuse, 0x1b7, RZ ;  /* 0x000001b710167824 */ /* 0x040fe400078e02ff */
[----:B------:R-:W-:Y:S01]  /*a3440*/  IMAD R17, R16, 0x372, RZ ;  /* 0x0000037210117824 */ /* 0x000fe200078e02ff */
[-C--:B0-----:R-:W-:Y:S02]  /*a3450*/  IADD3 R8, P5, R5, R2.reuse, RZ ;  /* 0x0000000205087210 */ /* 0x081fe40007fbe0ff */
[----:B------:R-:W-:Y:S02]  /*a3460*/  IADD3 R10, P6, R4, R2, RZ ;  /* 0x00000002040a7210 */ /* 0x000fe40007fde0ff */
[----:B------:R-:W-:-:S02]  /*a3470*/  LEA.HI.X.SX32 R9, R26, R3, 0x1, P5 ;  /* 0x000000031a097211 */ /* 0x000fc400028f0eff */
[----:B------:R-:W-:-:S03]  /*a3480*/  LEA.HI.X.SX32 R11, R22, R3, 0x1, P6 ;  /* 0x00000003160b7211 */ /* 0x000fc600030f0eff */
[----:B------:R0:W-:Y:S01]  /*a3490*/  STL.64 [R1+0x10a8], R8 ;  /* 0x0010a80801007387 */ /* 0x0001e20000100a00 */
[-C--:B------:R-:W-:Y:S01]  /*a34a0*/  IADD3 R12, P6, R17, R2.reuse, RZ ;  /* 0x00000002110c7210 */ /* 0x080fe20007fde0ff */
[C---:B------:R-:W-:Y:S02]  /*a34b0*/  IMAD R7, R16.reuse, 0x374, RZ ;  /* 0x0000037410077824 */ /* 0x040fe400078e02ff */
[----:B------:R1:W-:Y:S01]  /*a34c0*/  STL.64 [R1+0x10b0], R10 ;  /* 0x0010b00a01007387 */ /* 0x0003e20000100a00 */
[C---:B------:R-:W-:Y:S02]  /*a34d0*/  IMAD R22, R16.reuse, 0x1ba, RZ ;  /* 0x000001ba10167824 */ /* 0x040fe400078e02ff */
[----:B0-----:R-:W-:Y:S01]  /*a34e0*/  IMAD R8, R16, 0x1b9, RZ ;  /* 0x000001b910087824 */ /* 0x001fe200078e02ff */
[----:B------:R-:W3:Y:S04]  /*a34f0*/  LDL.LU R9, [R1+0x1014] ;  /* 0x0010140001097983 */ /* 0x000ee80000300800 */
[----:B------:R-:W-:Y:S01]  /*a3500*/  LEA.HI.X.SX32 R13, R8, R3, 0x1, P6 ;  /* 0x00000003080d7211 */ /* 0x000fe200030f0eff */
[----:B------:R-:W4:Y:S01]  /*a3510*/  LDL.LU R14, [R1+0x1018] ;  /* 0x00101800010e7983 */ /* 0x000f220000300800 */
[----:B-1----:R-:W-:Y:S01]  /*a3520*/  IADD3 R10, P5, R7, R2, RZ ;  /* 0x00000002070a7210 */ /* 0x002fe20007fbe0ff */
[----:B------:R-:W-:-:S02]  /*a3530*/  IMAD R6, R16, 0x376, RZ ;  /* 0x0000037610067824 */ /* 0x000fc400078e02ff */
[----:B------:R-:W4:Y:S01]  /*a3540*/  LDL.LU R20, [R1+0x101c] ;  /* 0x00101c0001147983 */ /* 0x000f220000300800 */
[----:B------:R-:W-:-:S03]  /*a3550*/  LEA.HI.X.SX32 R11, R22, R3, 0x1, P5 ;  /* 0x00000003160b7211 */ /* 0x000fc600028f0eff */
[----:B------:R-:W4:Y:S01]  /*a3560*/  LDL.LU R8, [R1+0x1040] ;  /* 0x0010400001087983 */ /* 0x000f220000300800 */
[----:B------:R-:W-:-:S03]  /*a3570*/  IMAD R4, R16, 0x378, RZ ;  /* 0x0000037810047824 */ /* 0x000fc600078e02ff */
[----:B------:R0:W-:Y:S01]  /*a3580*/  STL.64 [R1+0x10a0], R12 ;  /* 0x0010a00c01007387 */ /* 0x0001e20000100a00 */
[----:B------:R-:W-:Y:S01]  /*a3590*/  IMAD R15, R16, 0x1bb, RZ ;  /* 0x000001bb100f7824 */ /* 0x000fe200078e02ff */
[----:B------:R-:W-:Y:S01]  /*a35a0*/  IADD3 R6, P6, R6, R2, RZ ;  /* 0x0000000206067210 */ /* 0x000fe20007fde0ff */
[----:B------:R-:W-:Y:S01]  /*a35b0*/  IMAD R22, R16, 0x1bc, RZ ;  /* 0x000001bc10167824 */ /* 0x000fe200078e02ff */
[----:B0-----:R-:W4:Y:S04]  /*a35c0*/  LDL.LU R13, [R1+0x1044] ;  /* 0x00104400010d7983 */ /* 0x001f280000300800 */
[----:B------:R-:W4:Y:S04]  /*a35d0*/  LDL.LU R12, [R1+0x1048] ;  /* 0x00104800010c7983 */ /* 0x000f280000300800 */
[----:B------:R-:W4:Y:S04]  /*a35e0*/  LDL.LU R26, [R1+0x1010] ;  /* 0x00101000011a7983 */ /* 0x000f280000300800 */
[----:B------:R-:W4:Y:S01]  /*a35f0*/  LDL.LU R24, [R1+0x104c] ;  /* 0x00104c0001187983 */ /* 0x000f220000300800 */
[----:B------:R-:W-:-:S03]  /*a3600*/  LEA.HI.X.SX32 R7, R15, R3, 0x1, P6 ;  /* 0x000000030f077211 */ /* 0x000fc600030f0eff */
[----:B------:R-:W4:Y:S04]  /*a3610*/  LDL.LU R19, [R1+0x1070] ;  /* 0x0010700001137983 */ /* 0x000f280000300800 */
[----:B------:R0:W-:Y:S04]  /*a3620*/  STL.64 [R1+0x10e8], R10 ;  /* 0x0010e80a01007387 */ /* 0x0001e80000100a00 */
[----:B------:R-:W-:Y:S01]  /*a3630*/  STL.64 [R1+0x1110], R6 ;  /* 0x0011100601007387 */ /* 0x000fe20000100a00 */
[----:B0-----:R-:W-:-:S04]  /*a3640*/  IADD3 R10, P5, R4, R2, RZ ;  /* 0x00000002040a7210 */ /* 0x001fc80007fbe0ff */
[----:B------:R-:W-:Y:S02]  /*a3650*/  LEA.HI.X.SX32 R11, R22, R3, 0x1, P5 ;  /* 0x00000003160b7211 */ /* 0x000fe400028f0eff */
[----:B--2---:R-:W-:Y:S02]  /*a3660*/  FSETP.NEU.AND P5, PT, R27, RZ, PT ;  /* 0x000000ff1b00720b */ /* 0x004fe40003fad000 */
[----:B------:R-:W2:Y:S04]  /*a3670*/  LDL.LU R27, [R1+0x113c] ;  /* 0x00113c00011b7983 */ /* 0x000ea80000300800 */
[----:B------:R-:W2:Y:S04]  /*a3680*/  LDL.LU R21, [R1+0x1140] ;  /* 0x0011400001157983 */ /* 0x000ea80000300800 */
[----:B------:R0:W-:Y:S04]  /*a3690*/  STL.64 [R1+0x1108], R10 ;  /* 0x0011080a01007387 */ /* 0x0001e80000100a00 */
[----:B------:R-:W2:Y:S04]  /*a36a0*/  LDL.LU R29, [R1+0x1170] ;  /* 0x00117000011d7983 */ /* 0x000ea80000300800 */
[----:B------:R-:W2:Y:S04]  /*a36b0*/  LDL.LU R23, [R1+0x1174] ;  /* 0x0011740001177983 */ /* 0x000ea80000300800 */
[----:B0-----:R-:W2:Y:S04]  /*a36c0*/  LDL.LU R11, [R1+0x1160] ;  /* 0x00116000010b7983 */ /* 0x001ea80000300800 */
[----:B------:R-:W2:Y:S04]  /*a36d0*/  LDL.LU R10, [R1+0x1164] ;  /* 0x00116400010a7983 */ /* 0x000ea80000300800 */
[----:B------:R-:W2:Y:S04]  /*a36e0*/  LDL.LU R15, [R1+0x1168] ;  /* 0x00116800010f7983 */ /* 0x000ea80000300800 */
[----:B------:R-:W2:Y:S01]  /*a36f0*/  LDL.LU R22, [R1+0x116c] ;  /* 0x00116c0001167983 */ /* 0x000ea20000300800 */
[----:B------:R-:W-:-:S02]  /*a3700*/  IMAD R5, R16, 0x37a, RZ ;  /* 0x0000037a10057824 */ /* 0x000fc400078e02ff */
[----:B------:R-:W-:-:S03]  /*a3710*/  IMAD R18, R16, 0x1bd, RZ ;  /* 0x000001bd10127824 */ /* 0x000fc600078e02ff */
[----:B------:R-:W-:Y:S01]  /*a3720*/  IADD3 R6, P6, R5, R2, RZ ;  /* 0x0000000205067210 */ /* 0x000fe20007fde0ff */
[----:B------:R-:W-:-:S03]  /*a3730*/  IMAD R4, R16, 0x37c, RZ ;  /* 0x0000037c10047824 */ /* 0x000fc600078e02ff */
[----:B------:R-:W-:-:S05]  /*a3740*/  LEA.HI.X.SX32 R7, R18, R3, 0x1, P6 ;  /* 0x0000000312077211 */ /* 0x000fca00030f0eff */
[----:B------:R0:W-:Y:S01]  /*a3750*/  STL.64 [R1+0x1100], R6 ;  /* 0x0011000601007387 */ /* 0x0001e20000100a00 */
[----:B------:R-:W-:Y:S01]  /*a3760*/  IMAD R5, R16, 0x37e, RZ ;  /* 0x0000037e10057824 */ /* 0x000fe200078e02ff */
[----:B0-----:R-:W-:Y:S01]  /*a3770*/  IADD3 R6, P6, R4, R2, RZ ;  /* 0x0000000204067210 */ /* 0x001fe20007fde0ff */
[C---:B---3--:R-:W-:Y:S02]  /*a3780*/  FMUL R9, R28.reuse, R9 ;  /* 0x000000091c097220 */ /* 0x048fe40000400000 */
[----:B----4-:R-:W-:-:S03]  /*a3790*/  FMUL R14, R28, R14 ;  /* 0x0000000e1c0e7220 */ /* 0x010fc60000400000 */
[----:B------:R0:W-:Y:S01]  /*a37a0*/  STL [R1+0x2260], R9 ;  /* 0x0022600901007387 */ /* 0x0001e20000100800 */
[C---:B------:R-:W-:Y:S02]  /*a37b0*/  FMUL R20, R28.reuse, R20 ;  /* 0x000000141c147220 */ /* 0x040fe40000400000 */
[C---:B------:R-:W-:Y:S01]  /*a37c0*/  FMUL R8, R28.reuse, R8 ;  /* 0x000000081c087220 */ /* 0x040fe20000400000 */
[----:B------:R-:W-:Y:S04]  /*a37d0*/  STL [R1+0x2264], R14 ;  /* 0x0022640e01007387 */ /* 0x000fe80000100800 */
[----:B------:R-:W-:Y:S04]  /*a37e0*/  STL [R1+0x2268], R20 ;  /* 0x0022681401007387 */ /* 0x000fe80000100800 */
[----:B------:R1:W-:Y:S01]  /*a37f0*/  STL [R1+0x226c], R8 ;  /* 0x00226c0801007387 */ /* 0x0003e20000100800 */
[----:B------:R-:W-:-:S02]  /*a3800*/  FMUL R13, R28, R13 ;  /* 0x0000000d1c0d7220 */ /* 0x000fc40000400000 */
[----:B------:R-:W-:-:S03]  /*a3810*/  FMUL R12, R28, R12 ;  /* 0x0000000c1c0c7220 */ /* 0x000fc60000400000 */
[----:B------:R2:W-:Y:S01]  /*a3820*/  STL [R1+0x2270], R13 ;  /* 0x0022700d01007387 */ /* 0x0005e20000100800 */
[C---:B------:R-:W-:Y:S02]  /*a3830*/  FMUL R24, R28.reuse, R24 ;  /* 0x000000181c187220 */ /* 0x040fe40000400000 */
[----:B------:R-:W-:Y:S02]  /*a3840*/  FMUL R28, R28, R19 ;  /* 0x000000131c1c7220 */ /* 0x000fe40000400000 */
[C---:B------:R-:W-:Y:S01]  /*a3850*/  IMAD R19, R16.reuse, 0x1be, RZ ;  /* 0x000001be10137824 */ /* 0x040fe200078e02ff */
[----:B------:R3:W-:Y:S04]  /*a3860*/  STL [R1+0x2274], R12 ;  /* 0x0022740c01007387 */ /* 0x0007e80000100800 */
[----:B------:R-:W-:Y:S01]  /*a3870*/  LEA.HI.X.SX32 R7, R19, R3, 0x1, P6 ;  /* 0x0000000313077211 */ /* 0x000fe200030f0eff */
[----:B------:R-:W-:Y:S04]  /*a3880*/  STL [R1+0x2278], R24 ;  /* 0x0022781801007387 */ /* 0x000fe80000100800 */
[----:B------:R-:W-:Y:S01]  /*a3890*/  STL [R1+0x227c], R28 ;  /* 0x00227c1c01007387 */ /* 0x000fe20000100800 */
[----:B0-----:R-:W-:Y:S01]  /*a38a0*/  IMAD R9, R16, 0x1bf, RZ ;  /* 0x000001bf10097824 */ /* 0x001fe200078e02ff */
[----:B------:R-:W-:-:S04]  /*a38b0*/  IADD3 R18, P6, R5, R2, RZ ;  /* 0x0000000205127210 */ /* 0x000fc80007fde0ff */
[----:B------:R-:W-:Y:S01]  /*a38c0*/  LEA.HI.X.SX32 R19, R9, R3, 0x1, P6 ;  /* 0x0000000309137211 */ /* 0x000fe200030f0eff */
[----:B-1----:R-:W-:-:S05]  /*a38d0*/  IMAD R8, R16, 0x380, RZ ;  /* 0x0000038010087824 */ /* 0x002fca00078e02ff */
[----:B------:R-:W-:Y:S01]  /*a38e0*/  IADD3 R20, P6, R8, R2, RZ ;  /* 0x0000000208147210 */ /* 0x000fe20007fde0ff */
[C---:B--2---:R-:W-:Y:S02]  /*a38f0*/  FMUL R13, R26.reuse, R27 ;  /* 0x0000001b1a0d7220 */ /* 0x044fe40000400000 */
[----:B------:R-:W2:Y:S04]  /*a3900*/  LDL.LU R27, [R1+0x260] ;  /* 0x00026000011b7983 */ /* 0x000ea80000300800 */
[----:B------:R0:W-:Y:S01]  /*a3910*/  STL.64 [R1+0x1148], R6 ;  /* 0x0011480601007387 */ /* 0x0001e20000100a00 */
[----:B------:R-:W-:-:S03]  /*a3920*/  FMUL R4, R26, R23 ;  /* 0x000000171a047220 */ /* 0x000fc60000400000 */
[----:B------:R-:W2:Y:S01]  /*a3930*/  LDL.LU R23, [R1+0x1074] ;  /* 0x0010740001177983 */ /* 0x000ea20000300800 */
[----:B------:R-:W-:-:S03]  /*a3940*/  FMUL R14, R26, R11 ;  /* 0x0000000b1a0e7220 */ /* 0x000fc60000400000 */
[----:B------:R-:W4:Y:S01]  /*a3950*/  LDL.LU R11, [R1+0x1078] ;  /* 0x00107800010b7983 */ /* 0x000f220000300800 */
[----:B------:R-:W-:-:S03]  /*a3960*/  FMUL R17, R26, R10 ;  /* 0x0000000a1a117220 */ /* 0x000fc60000400000 */
[----:B------:R1:W-:Y:S01]  /*a3970*/  STL.64 [R1+0x1180], R18 ;  /* 0x0011801201007387 */ /* 0x0003e20000100a00 */
[C---:B---3--:R-:W-:Y:S02]  /*a3980*/  FMUL R12, R26.reuse, R21 ;  /* 0x000000151a0c7220 */ /* 0x048fe40000400000 */
[C---:B0-----:R-:W-:Y:S02]  /*a3990*/  FMUL R7, R26.reuse, R29 ;  /* 0x0000001d1a077220 */ /* 0x041fe40000400000 */
[C---:B------:R-:W-:Y:S02]  /*a39a0*/  FMUL R6, R26.reuse, R15 ;  /* 0x0000000f1a067220 */ /* 0x040fe40000400000 */
[----:B------:R-:W-:Y:S01]  /*a39b0*/  FMUL R5, R26, R22 ;  /* 0x000000161a057220 */ /* 0x000fe20000400000 */
[----:B-1----:R-:W3:Y:S04]  /*a39c0*/  LDL.LU R19, [R1+0x107c] ;  /* 0x00107c0001137983 */ /* 0x002ee80000300800 */
[----:B------:R-:W3:Y:S01]  /*a39d0*/  LDL.LU R10, [R1+0x1080] ;  /* 0x00108000010a7983 */ /* 0x000ee20000300800 */
[----:B------:R-:W-:-:S03]  /*a39e0*/  IMAD R26, R16, 0x1c0, RZ ;  /* 0x000001c0101a7824 */ /* 0x000fc600078e02ff */
[----:B------:R-:W3:Y:S04]  /*a39f0*/  LDL.LU R22, [R1+0x1084] ;  /* 0x0010840001167983 */ /* 0x000ee80000300800 */
[----:B------:R-:W3:Y:S01]  /*a3a00*/  LDL.LU R25, [R1+0x1090] ;  /* 0x0010900001197983 */ /* 0x000ee20000300800 */
[----:B------:R-:W-:-:S03]  /*a3a10*/  LEA.HI.X.SX32 R21, R26, R3, 0x1, P6 ;  /* 0x000000031a157211 */ /* 0x000fc600030f0eff */
[----:B------:R-:W3:Y:S04]  /*a3a20*/  LDL.LU R15, [R1+0x1094] ;  /* 0x00109400010f7983 */ /* 0x000ee80000300800 */
[----:B------:R0:W-:Y:S04]  /*a3a30*/  STL.64 [R1+0x1178], R20 ;  /* 0x0011781401007387 */ /* 0x0001e80000100a00 */
[----:B------:R-:W3:Y:S01]  /*a3a40*/  LDL.LU R18, [R1+0x1098] ;  /* 0x0010980001127983 */ /* 0x000ee20000300800 */
[----:B------:R-:W-:Y:S01]  /*a3a50*/  F2FP.PACK_AB R4, R7, R4 ;  /* 0x000000040704723e */ /* 0x000fe200000000ff */
[----:B------:R-:W-:-:S02]  /*a3a60*/  IMAD R7, R16, 0x382, RZ ;  /* 0x0000038210077824 */ /* 0x000fc400078e02ff */
[C---:B------:R-:W-:Y:S02]  /*a3a70*/  IMAD R9, R16.reuse, 0x1c1, RZ ;  /* 0x000001c110097824 */ /* 0x040fe400078e02ff */
[C---:B------:R-:W-:Y:S01]  /*a3a80*/  IMAD R8, R16.reuse, 0x384, RZ ;  /* 0x0000038410087824 */ /* 0x040fe200078e02ff */
[----:B0-----:R-:W-:Y:S01]  /*a3a90*/  IADD3 R20, P6, R7, R2, RZ ;  /* 0x0000000207147210 */ /* 0x001fe20007fde0ff */
[----:B------:R-:W-:-:S03]  /*a3aa0*/  IMAD R26, R16, 0x1c2, RZ ;  /* 0x000001c2101a7824 */ /* 0x000fc600078e02ff */
[----:B------:R-:W-:Y:S02]  /*a3ab0*/  LEA.HI.X.SX32 R21, R9, R3, 0x1, P6 ;  /* 0x0000000309157211 */ /* 0x000fe400030f0eff */
[----:B------:R-:W-:Y:S02]  /*a3ac0*/  IADD3 R8, P6, R8, R2, RZ ;  /* 0x0000000208087210 */ /* 0x000fe40007fde0ff */
[----:B------:R-:W-:Y:S02]  /*a3ad0*/  F2FP.PACK_AB R5, R6, R5 ;  /* 0x000000050605723e */ /* 0x000fe400000000ff */
[----:B------:R-:W-:Y:S01]  /*a3ae0*/  F2FP.PACK_AB R6, R14, R17 ;  /* 0x000000110e06723e */ /* 0x000fe200000000ff */
[----:B------:R-:W-:Y:S01]  /*a3af0*/  IMAD R17, R16, 0x386, RZ ;  /* 0x0000038610117824 */ /* 0x000fe200078e02ff */
[----:B------:R-:W-:Y:S01]  /*a3b00*/  LEA.HI.X.SX32 R9, R26, R3, 0x1, P6 ;  /* 0x000000031a097211 */ /* 0x000fe200030f0eff */
[----:B------:R-:W-:Y:S01]  /*a3b10*/  STL.64 [R1+0x1170], R20 ;  /* 0x0011701401007387 */ /* 0x000fe20000100a00 */
[----:B------:R-:W-:Y:S01]  /*a3b20*/  F2FP.PACK_AB R7, R13, R12 ;  /* 0x0000000c0d07723e */ /* 0x000fe200000000ff */
[----:B------:R-:W-:-:S02]  /*a3b30*/  IMAD R12, R16, 0x1c3, RZ ;  /* 0x000001c3100c7824 */ /* 0x000fc400078e02ff */
[----:B------:R-:W3:Y:S04]  /*a3b40*/  LDL.LU R26, [R1+0x109c] ;  /* 0x00109c00011a7983 */ /* 0x000ee80000300800 */
[----:B------:R0:W-:Y:S02]  /*a3b50*/  STL.64 [R1+0x11c0], R8 ;  /* 0x0011c00801007387 */ /* 0x0001e40000100a00 */
[----:B0-----:R-:W-:-:S04]  /*a3b60*/  IADD3 R8, P6, R17, R2, RZ ;  /* 0x0000000211087210 */ /* 0x001fc80007fde0ff */
[----:B------:R-:W-:Y:S01]  /*a3b70*/  LEA.HI.X.SX32 R9, R12, R3, 0x1, P6 ;  /* 0x000000030c097211 */ /* 0x000fe200030f0eff */
[C---:B------:R-:W-:Y:S01]  /*a3b80*/  IMAD R17, R16.reuse, 0x388, RZ ;  /* 0x0000038810117824 */ /* 0x040fe200078e02ff */
[----:B------:R0:W-:Y:S04]  /*a3b90*/  STS.128 [R0+0xc80], R4 ;  /* 0x000c800400007388 */ /* 0x0001e80000000c00 */
[----:B------:R-:W-:Y:S01]  /*a3ba0*/  IADD3 R12, P6, R17, R2, RZ ;  /* 0x00000002110c7210 */ /* 0x000fe20007fde0ff */
[----:B0-----:R-:W-:Y:S02]  /*a3bb0*/  IMAD R4, R16, 0x38a, RZ ;  /* 0x0000038a10047824 */ /* 0x001fe400078e02ff */
[----:B--2---:R-:W-:-:S05]  /*a3bc0*/  FMUL R29, R27, R23 ;  /* 0x000000171b1d7220 */ /* 0x004fca0000400000 */
[----:B------:R0:W-:Y:S04]  /*a3bd0*/  STL [R1+0x2280], R29 ;  /* 0x0022801d01007387 */ /* 0x0001e80000100800 */
[----:B------:R1:W-:Y:S01]  /*a3be0*/  STL.64 [R1+0x11f8], R8 ;  /* 0x0011f80801007387 */ /* 0x0003e20000100a00 */
[----:B----4-:R-:W-:-:S03]  /*a3bf0*/  FMUL R23, R27, R11 ;  /* 0x0000000b1b177220 */ /* 0x010fc60000400000 */
[----:B0-----:R-:W2:Y:S04]  /*a3c00*/  LDL.LU R29, [R1+0x26c] ;  /* 0x00026c00011d7983 */ /* 0x001ea80000300800 */
[----:B------:R-:W4:Y:S01]  /*a3c10*/  LDL.LU R11, [R1+0x10c0] ;  /* 0x0010c000010b7983 */ /* 0x000f220000300800 */
[C---:B---3--:R-:W-:Y:S02]  /*a3c20*/  FMUL R21, R27.reuse, R19 ;  /* 0x000000131b157220 */ /* 0x048fe40000400000 */
[C---:B------:R-:W-:Y:S01]  /*a3c30*/  FMUL R19, R27.reuse, R10 ;  /* 0x0000000a1b137220 */ /* 0x040fe20000400000 */
[----:B------:R0:W-:Y:S01]  /*a3c40*/  STL [R1+0x2284], R23 ;  /* 0x0022841701007387 */ /* 0x0001e20000100800 */
[----:B-1----:R-:W-:-:S03]  /*a3c50*/  FMUL R9, R27, R22 ;  /* 0x000000161b097220 */ /* 0x002fc60000400000 */
[----:B------:R-:W3:Y:S01]  /*a3c60*/  LDL.LU R10, [R1+0x10c4] ;  /* 0x0010c400010a7983 */ /* 0x000ee20000300800 */
[----:B------:R-:W-:-:S03]  /*a3c70*/  FMUL R25, R27, R25 ;  /* 0x000000191b197220 */ /* 0x000fc60000400000 */
[----:B------:R-:W-:Y:S01]  /*a3c80*/  STL [R1+0x2290], R19 ;  /* 0x0022901301007387 */ /* 0x000fe20000100800 */
[----:B------:R-:W-:-:S03]  /*a3c90*/  FMUL R20, R27, R15 ;  /* 0x0000000f1b147220 */ /* 0x000fc60000400000 */
[----:B------:R-:W3:Y:S04]  /*a3ca0*/  LDL.LU R22, [R1+0x10cc] ;  /* 0x0010cc0001167983 */ /* 0x000ee80000300800 */
[----:B------:R-:W-:Y:S04]  /*a3cb0*/  STL [R1+0x2294], R9 ;  /* 0x0022940901007387 */ /* 0x000fe80000100800 */
[----:B------:R-:W-:Y:S04]  /*a3cc0*/  STL [R1+0x229c], R25 ;  /* 0x00229c1901007387 */ /* 0x000fe80000100800 */
[----:B------:R-:W3:Y:S04]  /*a3cd0*/  LDL.LU R15, [R1+0x10d4] ;  /* 0x0010d400010f7983 */ /* 0x000ee80000300800 */
[----:B------:R1:W-:Y:S01]  /*a3ce0*/  STL.64 [R1+0x2288], R20 ;  /* 0x0022881401007387 */ /* 0x0003e20000100a00 */
[----:B------:R-:W-:-:S03]  /*a3cf0*/  FMUL R14, R27, R18 ;  /* 0x000000121b0e7220 */ /* 0x000fc60000400000 */
[----:B------:R-:W3:Y:S01]  /*a3d00*/  LDL.LU R24, [R1+0x10dc] ;  /* 0x0010dc0001187983 */ /* 0x000ee20000300800 */
[----:B------:R-:W-:-:S03]  /*a3d10*/  IMAD R27, R16, 0x1c4, RZ ;  /* 0x000001c4101b7824 */ /* 0x000fc600078e02ff */
[----:B------:R-:W-:Y:S02]  /*a3d20*/  STL [R1+0x22a0], R14 ;  /* 0x0022a00e01007387 */ /* 0x000fe40000100800 */
[----:B------:R-:W-:Y:S02]  /*a3d30*/  LEA.HI.X.SX32 R13, R27, R3, 0x1, P6 ;  /* 0x000000031b0d7211 */ /* 0x000fe400030f0eff */
[----:B0-----:R-:W3:Y:S01]  /*a3d40*/  LDL.LU R23, [R1+0x10e4] ;  /* 0x0010e40001177983 */ /* 0x001ee20000300800 */
[----:B-1----:R-:W-:-:S03]  /*a3d50*/  IADD3 R20, P6, R4, R2, RZ ;  /* 0x0000000204147210 */ /* 0x002fc60007fde0ff */
[----:B------:R-:W3:Y:S04]  /*a3d60*/  LDL.LU R4, [R1+0x10fc] ;  /* 0x0010fc0001047983 */ /* 0x000ee80000300800 */
[----:B------:R2:W-:Y:S04]  /*a3d70*/  STL.64 [R1+0x1168], R12 ;  /* 0x0011680c01007387 */ /* 0x0005e80000100a00 */
[----:B------:R-:W3:Y:S04]  /*a3d80*/  LDL.LU R9, [R1+0x10c8] ;  /* 0x0010c80001097983 */ /* 0x000ee80000300800 */
[----:B------:R-:W3:Y:S04]  /*a3d90*/  LDL.LU R19, [R1+0x10d0] ;  /* 0x0010d00001137983 */ /* 0x000ee80000300800 */
[----:B------:R-:W3:Y:S04]  /*a3da0*/  LDL.LU R27, [R1+0x10d8] ;  /* 0x0010d800011b7983 */ /* 0x000ee80000300800 */
[----:B------:R-:W3:Y:S01]  /*a3db0*/  LDL.LU R18, [R1+0x10e0] ;  /* 0x0010e00001127983 */ /* 0x000ee20000300800 */
[----:B--2---:R-:W-:-:S03]  /*a3dc0*/  FMUL R13, R29, R26 ;  /* 0x0000001a1d0d7220 */ /* 0x004fc60000400000 */
[----:B------:R-:W2:Y:S01]  /*a3dd0*/  LDL.LU R26, [R1+0x27c] ;  /* 0x00027c00011a7983 */ /* 0x000ea20000300800 */
[----:B----4-:R-:W-:-:S03]  /*a3de0*/  FMUL R8, R29, R11 ;  /* 0x0000000b1d087220 */ /* 0x010fc60000400000 */
[----:B------:R0:W-:Y:S04]  /*a3df0*/  STL [R1+0x22a4], R13 ;  /* 0x0022a40d01007387 */ /* 0x0001e80000100800 */
[----:B0-----:R-:W4:Y:S01]  /*a3e00*/  LDL.LU R13, [R1+0x270] ;  /* 0x00027000010d7983 */ /* 0x001f220000300800 */
[----:B---3--:R-:W-:-:S03]  /*a3e10*/  FMUL R12, R29, R10 ;  /* 0x0000000a1d0c7220 */ /* 0x008fc60000400000 */
[----:B------:R-:W3:Y:S04]  /*a3e20*/  LDL.LU R14, [R1+0x10f8] ;  /* 0x0010f800010e7983 */ /* 0x000ee80000300800 */
[----:B------:R-:W2:Y:S01]  /*a3e30*/  LDL.LU R25, [R1+0x1118] ;  /* 0x0011180001197983 */ /* 0x000ea20000300800 */
[----:B------:R-:W-:-:S03]  /*a3e40*/  FMUL R22, R29, R22 ;  /* 0x000000161d167220 */ /* 0x000fc60000400000 */
[----:B------:R0:W-:Y:S04]  /*a3e50*/  STL [R1+0x22a8], R8 ;  /* 0x0022a80801007387 */ /* 0x0001e80000100800 */
[----:B0-----:R-:W2:Y:S04]  /*a3e60*/  LDL.LU R8, [R1+0x111c] ;  /* 0x00111c0001087983 */ /* 0x001ea80000300800 */
[----:B------:R-:W-:Y:S01]  /*a3e70*/  STL [R1+0x22ac], R12 ;  /* 0x0022ac0c01007387 */ /* 0x000fe20000100800 */
[----:B------:R-:W-:-:S03]  /*a3e80*/  FMUL R28, R29, R15 ;  /* 0x0000000f1d1c7220 */ /* 0x000fc60000400000 */
[----:B------:R-:W3:Y:S01]  /*a3e90*/  LDL.LU R11, [R1+0x1128] ;  /* 0x00112800010b7983 */ /* 0x000ee20000300800 */
[----:B------:R-:W-:-:S03]  /*a3ea0*/  FMUL R24, R29, R24 ;  /* 0x000000181d187220 */ /* 0x000fc60000400000 */
[----:B------:R-:W3:Y:S04]  /*a3eb0*/  LDL.LU R7, [R1+0x1144] ;  /* 0x0011440001077983 */ /* 0x000ee80000300800 */
[----:B------:R0:W-:Y:S04]  /*a3ec0*/  STL [R1+0x22b0], R22 ;  /* 0x0022b01601007387 */ /* 0x0001e80000100800 */
[----:B0-----:R-:W3:Y:S04]  /*a3ed0*/  LDL.LU R22, [R1+0x1154] ;  /* 0x0011540001167983 */ /* 0x001ee80000300800 */
[----:B------:R-:W3:Y:S04]  /*a3ee0*/  LDL.LU R15, [R1+0x112c] ;  /* 0x00112c00010f7983 */ /* 0x000ee80000300800 */
[----:B------:R-:W3:Y:S04]  /*a3ef0*/  LDL.LU R17, [R1+0x1130] ;  /* 0x0011300001117983 */ /* 0x000ee80000300800 */
[----:B------:R-:W3:Y:S04]  /*a3f00*/  LDL.LU R12, [R1+0x1134] ;  /* 0x00113400010c7983 */ /* 0x000ee80000300800 */
[----:B------:R-:W3:Y:S04]  /*a3f10*/  LDL.LU R10, [R1+0x1138] ;  /* 0x00113800010a7983 */ /* 0x000ee80000300800 */
[----:B------:R0:W-:Y:S01]  /*a3f20*/  STL [R1+0x22c0], R24 ;  /* 0x0022c01801007387 */ /* 0x0001e20000100800 */
[----:B------:R-:W-:-:S02]  /*a3f30*/  FMUL R23, R29, R23 ;  /* 0x000000171d177220 */ /* 0x000fc40000400000 */
[----:B------:R-:W-:Y:S01]  /*a3f40*/  FMUL R29, R29, R4 ;  /* 0x000000041d1d7220 */ /* 0x000fe20000400000 */
[----:B0-----:R-:W3:Y:S04]  /*a3f50*/  LDL.LU R24, [R1+0x1124] ;  /* 0x0011240001187983 */ /* 0x001ee80000300800 */
[----:B------:R0:W-:Y:S04]  /*a3f60*/  STL.64 [R1+0x22b8], R28 ;  /* 0x0022b81c01007387 */ /* 0x0001e80000100a00 */
[----:B0-----:R-:W3:Y:S01]  /*a3f70*/  LDL.LU R28, [R1+0x1120] ;  /* 0x00112000011c7983 */ /* 0x001ee20000300800 */
[----:B------:R-:W-:-:S02]  /*a3f80*/  IMAD R6, R16, 0x1c5, RZ ;  /* 0x000001c510067824 */ /* 0x000fc400078e02ff */
[----:B------:R-:W-:-:S03]  /*a3f90*/  IMAD R5, R16, 0x38c, RZ ;  /* 0x0000038c10057824 */ /* 0x000fc600078e02ff */
[----:B------:R-:W-:Y:S01]  /*a3fa0*/  LEA.HI.X.SX32 R21, R6, R3, 0x1, P6 ;  /* 0x0000000306157211 */ /* 0x000fe200030f0eff */
[----:B------:R-:W-:-:S04]  /*a3fb0*/  IMAD R29, R16, 0x1c6, RZ ;  /* 0x000001c6101d7824 */ /* 0x000fc800078e02ff */
[----:B------:R0:W-:Y:S01]  /*a3fc0*/  STL.64 [R1+0x1160], R20 ;  /* 0x0011601401007387 */ /* 0x0001e20000100a00 */
[----:B------:R-:W-:Y:S01]  /*a3fd0*/  IMAD R4, R16, 0x38e, RZ ;  /* 0x0000038e10047824 */ /* 0x000fe200078e02ff */
[----:B0-----:R-:W-:-:S04]  /*a3fe0*/  IADD3 R20, P6, R5, R2, RZ ;  /* 0x0000000205147210 */ /* 0x001fc80007fde0ff */
[----:B------:R-:W-:Y:S01]  /*a3ff0*/  LEA.HI.X.SX32 R21, R29, R3, 0x1, P6 ;  /* 0x000000031d157211 */ /* 0x000fe200030f0eff */
[C---:B----4-:R-:W-:Y:S02]  /*a4000*/  FMUL R19, R13.reuse, R19 ;  /* 0x000000130d137220 */ /* 0x050fe40000400000 */
[C---:B------:R-:W-:Y:S02]  /*a4010*/  FMUL R18, R13.reuse, R18 ;  /* 0x000000120d127220 */ /* 0x040fe40000400000 */
[----:B------:R-:W-:-:S03]  /*a4020*/  FMUL R9, R13, R9 ;  /* 0x000000090d097220 */ /* 0x000fc60000400000 */
[----:B------:R-:W-:Y:S01]  /*a4030*/  STL.64 [R1+0x22c8], R18 ;  /* 0x0022c81201007387 */ /* 0x000fe20000100a00 */
[----:B--2---:R-:W-:-:S05]  /*a4040*/  FMUL R8, R13, R8 ;  /* 0x000000080d087220 */ /* 0x004fca0000400000 */
[----:B------:R0:W-:Y:S04]  /*a4050*/  STL.64 [R1+0x22d0], R8 ;  /* 0x0022d00801007387 */ /* 0x0001e80000100a00 */
[----:B------:R1:W-:Y:S04]  /*a4060*/  STL.64 [R1+0x11b8], R20 ;  /* 0x0011b81401007387 */ /* 0x0003e80000100a00 */
[----:B------:R-:W2:Y:S01]  /*a4070*/  LDL.LU R29, [R1+0xe3c] ;  /* 0x000e3c00011d7983 */ /* 0x000ea20000300800 */
[----:B0-----:R-:W-:Y:S01]  /*a4080*/  IMAD R9, R16, 0x1c7, RZ ;  /* 0x000001c710097824 */ /* 0x001fe200078e02ff */
[----:B-1----:R-:W-:Y:S01]  /*a4090*/  IADD3 R20, P6, R4, R2, RZ ;  /* 0x0000000204147210 */ /* 0x002fe20007fde0ff */
[----:B------:R-:W-:-:S03]  /*a40a0*/  IMAD R8, R16, 0x390, RZ ;  /* 0x0000039010087824 */ /* 0x000fc600078e02ff */
[----:B------:R-:W-:Y:S01]  /*a40b0*/  LEA.HI.X.SX32 R21, R9, R3, 0x1, P6 ;  /* 0x0000000309157211 */ /* 0x000fe200030f0eff */
[C---:B---3--:R-:W-:Y:S02]  /*a40c0*/  FMUL R4, R26.reuse, R22 ;  /* 0x000000161a047220 */ /* 0x048fe40000400000 */
[----:B------:R-:W3:Y:S01]  /*a40d0*/  LDL.LU R22, [R1+0x1150] ;  /* 0x0011500001167983 */ /* 0x000ee20000300800 */
[C---:B------:R-:W-:Y:S02]  /*a40e0*/  FMUL R7, R26.reuse, R7 ;  /* 0x000000071a077220 */ /* 0x040fe40000400000 */
[C---:B------:R-:W-:Y:S02]  /*a40f0*/  FMUL R6, R26.reuse, R12 ;  /* 0x0000000c1a067220 */ /* 0x040fe40000400000 */
[----:B------:R-:W4:Y:S01]  /*a4100*/  LDL.LU R12, [R1+0x1188] ;  /* 0x00118800010c7983 */ /* 0x000f220000300800 */
[----:B------:R-:W-:Y:S01]  /*a4110*/  F2FP.PACK_AB R4, R7, R4 ;  /* 0x000000040704723e */ /* 0x000fe200000000ff */
[----:B------:R-:W-:-:S02]  /*a4120*/  FMUL R5, R26, R10 ;  /* 0x0000000a1a057220 */ /* 0x000fc40000400000 */
[C---:B------:R-:W-:Y:S02]  /*a4130*/  FMUL R11, R26.reuse, R11 ;  /* 0x0000000b1a0b7220 */ /* 0x040fe40000400000 */
[C---:B------:R-:W-:Y:S02]  /*a4140*/  FMUL R15, R26.reuse, R15 ;  /* 0x0000000f1a0f7220 */ /* 0x040fe40000400000 */
[C---:B------:R-:W-:Y:S02]  /*a4150*/  FMUL R18, R26.reuse, R24 ;  /* 0x000000181a127220 */ /* 0x040fe40000400000 */
[----:B------:R-:W2:Y:S04]  /*a4160*/  LDL.LU R24, [R1+0x118c] ;  /* 0x00118c0001187983 */ /* 0x000ea80000300800 */
[----:B------:R0:W-:Y:S01]  /*a4170*/  STL.64 [R1+0x11f0], R20 ;  /* 0x0011f01401007387 */ /* 0x0001e20000100a00 */
[----:B------:R-:W-:-:S02]  /*a4180*/  FMUL R17, R26, R17 ;  /* 0x000000111a117220 */ /* 0x000fc40000400000 */
[C---:B------:R-:W-:Y:S01]  /*a4190*/  IMAD R7, R16.reuse, 0x392, RZ ;  /* 0x0000039210077824 */ /* 0x040fe200078e02ff */
[----:B------:R-:W2:Y:S01]  /*a41a0*/  LDL.LU R10, [R1+0x1194] ;  /* 0x00119400010a7983 */ /* 0x000ea20000300800 */
[C---:B------:R-:W-:Y:S02]  /*a41b0*/  FMUL R27, R13.reuse, R27 ;  /* 0x0000001b0d1b7220 */ /* 0x040fe40000400000 */
[C---:B------:R-:W-:Y:S01]  /*a41c0*/  FMUL R14, R13.reuse, R14 ;  /* 0x0000000e0d0e7220 */ /* 0x040fe20000400000 */
[----:B------:R-:W2:Y:S01]  /*a41d0*/  LDL.LU R26, [R1+0x1198] ;  /* 0x00119800011a7983 */ /* 0x000ea20000300800 */
[----:B0-----:R-:W-:Y:S01]  /*a41e0*/  IMAD R21, R16, 0x1c8, RZ ;  /* 0x000001c810157824 */ /* 0x001fe200078e02ff */
[----:B------:R-:W-:Y:S01]  /*a41f0*/  IADD3 R20, P6, R8, R2, RZ ;  /* 0x0000000208147210 */ /* 0x000fe20007fde0ff */
[----:B------:R-:W-:Y:S01]  /*a4200*/  FMUL R25, R13, R25 ;  /* 0x000000190d197220 */ /* 0x000fe20000400000 */
[----:B------:R-:W3:Y:S02]  /*a4210*/  LDL.LU R19, [R1+0x119c] ;  /* 0x00119c0001137983 */ /* 0x000ee40000300800 */
[----:B------:R-:W-:Y:S01]  /*a4220*/  LEA.HI.X.SX32 R21, R21, R3, 0x1, P6 ;  /* 0x0000000315157211 */ /* 0x000fe200030f0eff */
[----:B------:R-:W-:-:S02]  /*a4230*/  FMUL R13, R13, R28 ;  /* 0x0000001c0d0d7220 */ /* 0x000fc40000400000 */
[----:B------:R-:W3:Y:S01]  /*a4240*/  LDL.LU R28, [R1+0x11a0] ;  /* 0x0011a000011c7983 */ /* 0x000ee20000300800 */
[C---:B------:R-:W-:Y:S02]  /*a4250*/  IMAD R9, R16.reuse, 0x1c9, RZ ;  /* 0x000001c910097824 */ /* 0x040fe400078e02ff */
[----:B------:R-:W-:Y:S01]  /*a4260*/  IMAD R8, R16, 0x394, RZ ;  /* 0x0000039410087824 */ /* 0x000fe200078e02ff */
[----:B------:R0:W-:Y:S01]  /*a4270*/  STL.64 [R1+0x11e8], R20 ;  /* 0x0011e81401007387 */ /* 0x0001e20000100a00 */
[----:B------:R-:W-:Y:S02]  /*a4280*/  F2FP.PACK_AB R5, R6, R5 ;  /* 0x000000050605723e */ /* 0x000fe400000000ff */
[----:B------:R-:W-:Y:S01]  /*a4290*/  F2FP.PACK_AB R6, R15, R17 ;  /* 0x000000110f06723e */ /* 0x000fe200000000ff */
[----:B------:R-:W-:Y:S01]  /*a42a0*/  IMAD R15, R16, 0x1ca, RZ ;  /* 0x000001ca100f7824 */ /* 0x000fe200078e02ff */
[----:B0-----:R-:W-:-:S04]  /*a42b0*/  IADD3 R20, P6, R7, R2, RZ ;  /* 0x0000000207147210 */ /* 0x001fc80007fde0ff */
[----:B------:R-:W-:Y:S02]  /*a42c0*/  LEA.HI.X.SX32 R21, R9, R3, 0x1, P6 ;  /* 0x0000000309157211 */ /* 0x000fe400030f0eff */
[----:B------:R-:W-:Y:S02]  /*a42d0*/  IADD3 R8, P6, R8, R2, RZ ;  /* 0x0000000208087210 */ /* 0x000fe40007fde0ff */
[----:B------:R-:W-:Y:S01]  /*a42e0*/  F2FP.PACK_AB R7, R18, R11 ;  /* 0x0000000b1207723e */ /* 0x000fe200000000ff */
[----:B------:R0:W-:Y:S01]  /*a42f0*/  STL.64 [R1+0x11e0], R20 ;  /* 0x0011e01401007387 */ /* 0x0001e20000100a00 */
[----:B------:R-:W-:-:S03]  /*a4300*/  LEA.HI.X.SX32 R9, R15, R3, 0x1, P6 ;  /* 0x000000030f097211 */ /* 0x000fc600030f0eff */
[----:B------:R1:W-:Y:S04]  /*a4310*/  STS.128 [R0+0xd00], R4 ;  /* 0x000d000400007388 */ /* 0x0003e80000000c00 */
[----:B0-----:R-:W3:Y:S04]  /*a4320*/  LDL.LU R20, [R1+0xe20] ;  /* 0x000e200001147983 */ /* 0x001ee80000300800 */
[----:B------:R-:W3:Y:S04]  /*a4330*/  LDL.LU R21, [R1+0x10b8] ;  /* 0x0010b80001157983 */ /* 0x000ee80000300800 */
[----:B------:R-:W3:Y:S04]  /*a4340*/  LDL.LU R11, [R1+0xe1c] ;  /* 0x000e1c00010b7983 */ /* 0x000ee80000300800 */
[----:B------:R-:W3:Y:S04]  /*a4350*/  LDL.LU R15, [R1+0x10bc] ;  /* 0x0010bc00010f7983 */ /* 0x000ee80000300800 */
[----:B------:R0:W-:Y:S04]  /*a4360*/  STL.64 [R1+0x1228], R8 ;  /* 0x0012280801007387 */ /* 0x0001e80000100a00 */
[----:B-1----:R-:W3:Y:S01]  /*a4370*/  LDL.LU R7, [R1+0x1190] ;  /* 0x0011900001077983 */ /* 0x002ee20000300800 */
[----:B------:R-:W-:-:S02]  /*a4380*/  IMAD R17, R16, 0x396, RZ ;  /* 0x0000039610117824 */ /* 0x000fc400078e02ff */
[----:B0-----:R-:W-:-:S03]  /*a4390*/  IMAD R9, R16, 0x1cb, RZ ;  /* 0x000001cb10097824 */ /* 0x001fc600078e02ff */
[----:B------:R-:W-:Y:S01]  /*a43a0*/  IADD3 R8, P6, R17, R2, RZ ;  /* 0x0000000211087210 */ /* 0x000fe20007fde0ff */
[----:B------:R-:W-:-:S03]  /*a43b0*/  IMAD R17, R16, 0x398, RZ ;  /* 0x0000039810117824 */ /* 0x000fc600078e02ff */
[----:B------:R-:W-:-:S05]  /*a43c0*/  LEA.HI.X.SX32 R9, R9, R3, 0x1, P6 ;  /* 0x0000000309097211 */ /* 0x000fca00030f0eff */
[----:B------:R0:W-:Y:S02]  /*a43d0*/  STL.64 [R1+0x1230], R8 ;  /* 0x0012300801007387 */ /* 0x0001e40000100a00 */
[----:B0-----:R-:W-:Y:S01]  /*a43e0*/  IADD3 R8, P6, R17, R2, RZ ;  /* 0x0000000211087210 */ /* 0x001fe20007fde0ff */
[C---:B--2---:R-:W-:Y:S02]  /*a43f0*/  FMUL R6, R29.reuse, R26 ;  /* 0x0000001a1d067220 */ /* 0x044fe40000400000 */
[C---:B---3--:R-:W-:Y:S02]  /*a4400*/  FMUL R17, R29.reuse, R7 ;  /* 0x000000071d117220 */ /* 0x048fe40000400000 */
[C---:B------:R-:W-:Y:S02]  /*a4410*/  FMUL R7, R29.reuse, R10 ;  /* 0x0000000a1d077220 */ /* 0x040fe40000400000 */
[----:B------:R-:W2:Y:S04]  /*a4420*/  LDL.LU R10, [R1+0xe18] ;  /* 0x000e1800010a7983 */ /* 0x000ea80000300800 */
[----:B------:R-:W2:Y:S01]  /*a4430*/  LDL.LU R26, [R1+0x10f4] ;  /* 0x0010f400011a7983 */ /* 0x000ea20000300800 */
[----:B------:R-:W-:-:S02]  /*a4440*/  FMUL R5, R29, R19 ;  /* 0x000000131d057220 */ /* 0x000fc40000400000 */
[C---:B------:R-:W-:Y:S02]  /*a4450*/  IMAD R19, R16.reuse, 0x1cc, RZ ;  /* 0x000001cc10137824 */ /* 0x040fe400078e02ff */
[----:B------:R-:W-:Y:S02]  /*a4460*/  IMAD R18, R16, 0x39a, RZ ;  /* 0x0000039a10127824 */ /* 0x000fe400078e02ff */
[----:B------:R-:W-:Y:S01]  /*a4470*/  FMUL R22, R29, R22 ;  /* 0x000000161d167220 */ /* 0x000fe20000400000 */
[----:B------:R-:W-:Y:S01]  /*a4480*/  LEA.HI.X.SX32 R9, R19, R3, 0x1, P6 ;  /* 0x0000000313097211 */ /* 0x000fe200030f0eff */
[C---:B----4-:R-:W-:Y:S02]  /*a4490*/  FMUL R12, R29.reuse, R12 ;  /* 0x0000000c1d0c7220 */ /* 0x050fe40000400000 */
[C---:B------:R-:W-:Y:S02]  /*a44a0*/  FMUL R24, R29.reuse, R24 ;  /* 0x000000181d187220 */ /* 0x040fe40000400000 */
[----:B------:R-:W-:Y:S01]  /*a44b0*/  FMUL R4, R29, R28 ;  /* 0x0000001c1d047220 */ /* 0x000fe20000400000 */
[----:B------:R-:W-:Y:S01]  /*a44c0*/  IADD3 R18, P6, R18, R2, RZ ;  /* 0x0000000212127210 */ /* 0x000fe20007fde0ff */
[----:B------:R-:W-:-:S02]  /*a44d0*/  IMAD R29, R16, 0x1cd, RZ ;  /* 0x000001cd101d7824 */ /* 0x000fc400078e02ff */
[----:B------:R-:W-:-:S03]  /*a44e0*/  IMAD R28, R16, 0x39c, RZ ;  /* 0x0000039c101c7824 */ /* 0x000fc600078e02ff */
[-C--:B------:R-:W-:Y:S01]  /*a44f0*/  LEA.HI.X.SX32 R19, R29, R3.reuse, 0x1, P6 ;  /* 0x000000031d137211 */ /* 0x080fe200030f0eff */
[----:B------:R-:W-:Y:S01]  /*a4500*/  IMAD R29, R16, 0x1ce, RZ ;  /* 0x000001ce101d7824 */ /* 0x000fe200078e02ff */
[----:B------:R-:W-:Y:S01]  /*a4510*/  IADD3 R28, P6, R28, R2, RZ ;  /* 0x000000021c1c7210 */ /* 0x000fe20007fde0ff */
[----:B------:R-:W-:Y:S01]  /*a4520*/  FFMA R20, R21, 0.69314718246459960938, R20 ;  /* 0x3f31721815147823 */ /* 0x000fe20000000014 */
[----:B------:R0:W-:Y:S01]  /*a4530*/  STL.64 [R1+0x11d8], R8 ;  /* 0x0011d80801007387 */ /* 0x0001e20000100a00 */
[----:B------:R-:W-:Y:S01]  /*a4540*/  F2FP.PACK_AB R4, R5, R4 ;  /* 0x000000040504723e */ /* 0x000fe200000000ff */
[C---:B------:R-:W-:Y:S01]  /*a4550*/  IMAD R5, R16.reuse, 0x39e, RZ ;  /* 0x0000039e10057824 */ /* 0x040fe200078e02ff */
[----:B------:R-:W-:Y:S01]  /*a4560*/  LEA.HI.X.SX32 R29, R29, R3, 0x1, P6 ;  /* 0x000000031d1d7211 */ /* 0x000fe200030f0eff */
[----:B------:R-:W-:Y:S01]  /*a4570*/  IMAD R21, R16, 0x1cf, RZ ;  /* 0x000001cf10157824 */ /* 0x000fe200078e02ff */
[----:B0-----:R-:W3:Y:S04]  /*a4580*/  LDL.LU.64 R8, [R1+0x22d0] ;  /* 0x0022d00001087983 */ /* 0x001ee80000300a00 */
[----:B------:R0:W-:Y:S01]  /*a4590*/  STL.64 [R1+0x11d0], R18 ;  /* 0x0011d01201007387 */ /* 0x0001e20000100a00 */
[----:B------:R-:W-:-:S03]  /*a45a0*/  FFMA R11, R15, 0.69314718246459960938, R11 ;  /* 0x3f3172180f0b7823 */ /* 0x000fc6000000000b */
[----:B0-----:R-:W4:Y:S04]  /*a45b0*/  LDL.LU.64 R18, [R1+0x22c8] ;  /* 0x0022c80001127983 */ /* 0x001f280000300a00 */
[----:B------:R0:W-:Y:S04]  /*a45c0*/  STL [R1+0x270], R20 ;  /* 0x0002701401007387 */ /* 0x0001e80000100800 */
[----:B------:R1:W-:Y:S01]  /*a45d0*/  STL.64 [R1+0x1220], R28 ;  /* 0x0012201c01007387 */ /* 0x0003e20000100a00 */
[----:B0-----:R-:W-:Y:S01]  /*a45e0*/  IMAD R20, R16, 0x3a0, RZ ;  /* 0x000003a010147824 */ /* 0x001fe200078e02ff */
[----:B-1----:R-:W-:-:S02]  /*a45f0*/  IADD3 R28, P6, R5, R2, RZ ;  /* 0x00000002051c7210 */ /* 0x002fc40007fde0ff */
[----:B------:R-:W-:Y:S02]  /*a4600*/  F2FP.PACK_AB R5, R7, R6 ;  /* 0x000000060705723e */ /* 0x000fe400000000ff */
[----:B------:R-:W-:Y:S01]  /*a4610*/  F2FP.PACK_AB R6, R24, R17 ;  /* 0x000000111806723e */ /* 0x000fe200000000ff */
[----:B------:R-:W-:Y:S01]  /*a4620*/  IMAD R17, R16, 0x1d0, RZ ;  /* 0x000001d010117824 */ /* 0x000fe200078e02ff */
[-C--:B------:R-:W-:Y:S01]  /*a4630*/  LEA.HI.X.SX32 R29, R21, R3.reuse, 0x1, P6 ;  /* 0x00000003151d7211 */ /* 0x080fe200030f0eff */
[----:B------:R-:W3:Y:S01]  /*a4640*/  LDL.LU R24, [R1+0x22c0] ;  /* 0x0022c00001187983 */ /* 0x000ee20000300800 */
[----:B------:R-:W-:Y:S01]  /*a4650*/  IADD3 R20, P6, R20, R2, RZ ;  /* 0x0000000214147210 */ /* 0x000fe20007fde0ff */
[----:B------:R-:W-:Y:S02]  /*a4660*/  IMAD R7, R16, 0x3a2, RZ ;  /* 0x000003a210077824 */ /* 0x000fe400078e02ff */
[----:B------:R0:W-:Y:S01]  /*a4670*/  STL.64 [R1+0x1218], R28 ;  /* 0x0012181c01007387 */ /* 0x0001e20000100a00 */
[----:B------:R-:W-:-:S03]  /*a4680*/  LEA.HI.X.SX32 R21, R17, R3, 0x1, P6 ;  /* 0x0000000311157211 */ /* 0x000fc600030f0eff */
[----:B0-----:R-:W3:Y:S04]  /*a4690*/  LDL.LU.64 R28, [R1+0x22b8] ;  /* 0x0022b800011c7983 */ /* 0x001ee80000300a00 */
[----:B------:R-:W3:Y:S04]  /*a46a0*/  LDL.LU R15, [R1+0x11a4] ;  /* 0x0011a400010f7983 */ /* 0x000ee80000300800 */
[----:B------:R-:W-:Y:S04]  /*a46b0*/  STL [R1+0x274], R11 ;  /* 0x0002740b01007387 */ /* 0x000fe80000100800 */
[----:B------:R0:W-:Y:S02]  /*a46c0*/  STL.64 [R1+0x1210], R20 ;  /* 0x0012101401007387 */ /* 0x0001e40000100a00 */
[C---:B0-----:R-:W-:Y:S01]  /*a46d0*/  IMAD R21, R16.reuse, 0x1d1, RZ ;  /* 0x000001d110157824 */ /* 0x041fe200078e02ff */
[----:B------:R-:W-:Y:S01]  /*a46e0*/  IADD3 R20, P6, R7, R2, RZ ;  /* 0x0000000207147210 */ /* 0x000fe20007fde0ff */
[----:B------:R-:W-:Y:S01]  /*a46f0*/  IMAD R11, R16, 0x3a4, RZ ;  /* 0x000003a4100b7824 */ /* 0x000fe200078e02ff */
[----:B------:R-:W-:-:S02]  /*a4700*/  F2FP.PACK_AB R7, R22, R12 ;  /* 0x0000000c1607723e */ /* 0x000fc400000000ff */
[----:B------:R-:W-:Y:S01]  /*a4710*/  LEA.HI.X.SX32 R21, R21, R3, 0x1, P6 ;  /* 0x0000000315157211 */ /* 0x000fe200030f0eff */
[----:B------:R-:W3:Y:S04]  /*a4720*/  LDL.LU R22, [R1+0x22b0] ;  /* 0x0022b00001167983 */ /* 0x000ee80000300800 */
[----:B------:R-:W3:Y:S04]  /*a4730*/  LDL.LU R12, [R1+0x22ac] ;  /* 0x0022ac00010c7983 */ /* 0x000ee80000300800 */
[----:B------:R0:W-:Y:S02]  /*a4740*/  STL.64 [R1+0x11c8], R20 ;  /* 0x0011c81401007387 */ /* 0x0001e40000100a00 */
[----:B0-----:R-:W-:Y:S01]  /*a4750*/  IMAD R21, R16, 0x1d2, RZ ;  /* 0x000001d210157824 */ /* 0x001fe200078e02ff */
[----:B------:R-:W-:-:S02]  /*a4760*/  IADD3 R20, P6, R11, R2, RZ ;  /* 0x000000020b147210 */ /* 0x000fc40007fde0ff */
[----:B------:R-:W3:Y:S02]  /*a4770*/  LDL.LU R11, [R1+0xe08] ;  /* 0x000e0800010b7983 */ /* 0x000ee40000300800 */
[----:B------:R-:W-:Y:S02]  /*a4780*/  LEA.HI.X.SX32 R21, R21, R3, 0x1, P6 ;  /* 0x0000000315157211 */ /* 0x000fe400030f0eff */
[----:B------:R-:W-:Y:S01]  /*a4790*/  STS.128 [R0+0xd80], R4 ;  /* 0x000d800400007388 */ /* 0x000fe20000000c00 */
[----:B------:R-:W-:Y:S02]  /*a47a0*/  IMAD R17, R16, 0x3a6, RZ ;  /* 0x000003a610117824 */ /* 0x000fe400078e02ff */
[----:B--2---:R-:W-:-:S05]  /*a47b0*/  FFMA R10, R26, 0.69314718246459960938, R10 ;  /* 0x3f3172181a0a7823 */ /* 0x004fca000000000a */
[----:B------:R0:W-:Y:S04]  /*a47c0*/  STL [R1+0x278], R10 ;  /* 0x0002780a01007387 */ /* 0x0001e80000100800 */
[----:B0-----:R-:W2:Y:S04]  /*a47d0*/  LDL.LU R10, [R1+0x1280] ;  /* 0x00128000010a7983 */ /* 0x001ea80000300800 */
[----:B------:R0:W-:Y:S04]  /*a47e0*/  STL.64 [R1+0x1208], R20 ;  /* 0x0012081401007387 */ /* 0x0001e80000100a00 */
[----:B------:R-:W2:Y:S04]  /*a47f0*/  LDL.LU R6, [R1+0xe14] ;  /* 0x000e140001067983 */ /* 0x000ea80000300800 */
[----:B------:R-:W2:Y:S01]  /*a4800*/  LDL.LU R7, [R1+0x10f0] ;  /* 0x0010f00001077983 */ /* 0x000ea20000300800 */
[C---:B------:R-:W-:Y:S01]  /*a4810*/  IMAD R26, R16.reuse, 0x1d3, RZ ;  /* 0x000001d3101a7824 */ /* 0x040fe200078e02ff */
[----:B0-----:R-:W-:Y:S01]  /*a4820*/  IADD3 R20, P6, R17, R2, RZ ;  /* 0x0000000211147210 */ /* 0x001fe20007fde0ff */
[----:B------:R-:W-:-:S03]  /*a4830*/  IMAD R17, R16, 0x3a8, RZ ;  /* 0x000003a810117824 */ /* 0x000fc600078e02ff */
[----:B------:R-:W-:Y:S02]  /*a4840*/  LEA.HI.X.SX32 R21, R26, R3, 0x1, P6 ;  /* 0x000000031a157211 */ /* 0x000fe400030f0eff */
[----:B------:R-:W3:Y:S04]  /*a4850*/  LDL.LU R26, [R1+0x1288] ;  /* 0x00128800011a7983 */ /* 0x000ee80000300800 */
[----:B------:R0:W-:Y:S02]  /*a4860*/  STL.64 [R1+0x1200], R20 ;  /* 0x0012001401007387 */ /* 0x0001e40000100a00 */
[----:B0-----:R-:W-:Y:S02]  /*a4870*/  IADD3 R20, P6, R17, R2, RZ ;  /* 0x0000000211147210 */ /* 0x001fe40007fde0ff */
[----:B------:R-:W3:Y:S01]  /*a4880*/  LDL.LU R17, [R1+0xe0c] ;  /* 0x000e0c0001117983 */ /* 0x000ee20000300800 */
[----:B------:R-:W-:-:S02]  /*a4890*/  IMAD R5, R16, 0x1d4, RZ ;  /* 0x000001d410057824 */ /* 0x000fc400078e02ff */
[----:B------:R-:W-:Y:S02]  /*a48a0*/  IMAD R4, R16, 0x3aa, RZ ;  /* 0x000003aa10047824 */ /* 0x000fe400078e02ff */
[----:B--2---:R-:W-:-:S05]  /*a48b0*/  FFMA R21, R7, 0.69314718246459960938, R6 ;  /* 0x3f31721807157823 */ /* 0x004fca0000000006 */
[----:B------:R0:W-:Y:S01]  /*a48c0*/  STL [R1+0x27c], R21 ;  /* 0x00027c1501007387 */ /* 0x0001e20000100800 */
[----:B------:R-:W-:Y:S01]  /*a48d0*/  IMAD R7, R16, 0x1d5, RZ ;  /* 0x000001d510077824 */ /* 0x000fe200078e02ff */
[----:B0-----:R-:W-:-:S05]  /*a48e0*/  LEA.HI.X.SX32 R21, R5, R3, 0x1, P6 ;  /* 0x0000000305157211 */ /* 0x001fca00030f0eff */
[----:B------:R0:W-:Y:S01]  /*a48f0*/  STL.64 [R1+0x11b0], R20 ;  /* 0x0011b01401007387 */ /* 0x0001e20000100a00 */
[----:B------:R-:W-:Y:S01]  /*a4900*/  IMAD R6, R16, 0x3ac, RZ ;  /* 0x000003ac10067824 */ /* 0x000fe200078e02ff */
[----:B0-----:R-:W-:Y:S02]  /*a4910*/  IADD3 R20, P6, R4, R2, RZ ;  /* 0x0000000204147210 */ /* 0x001fe40007fde0ff */
[----:B---3--:R-:W-:Y:S02]  /*a4920*/  F2FP.PACK_AB R4, R8, R13 ;  /* 0x0000000d0804723e */ /* 0x008fe400000000ff */
[----:B------:R-:W-:Y:S01]  /*a4930*/  LEA.HI.X.SX32 R21, R7, R3, 0x1, P6 ;  /* 0x0000000307157211 */ /* 0x000fe200030f0eff */
[----:B------:R-:W2:Y:S01]  /*a4940*/  LDL.LU R8, [R1+0x22a8] ;  /* 0x0022a80001087983 */ /* 0x000ea20000300800 */
[----:B------:R-:W-:-:S03]  /*a4950*/  IMAD R7, R16, 0x1d6, RZ ;  /* 0x000001d610077824 */ /* 0x000fc600078e02ff */
[----:B------:R-:W2:Y:S04]  /*a4960*/  LDL.LU R13, [R1+0x22a4] ;  /* 0x0022a400010d7983 */ /* 0x000ea80000300800 */
[----:B------:R0:W-:Y:S01]  /*a4970*/  STL.64 [R1+0x1158], R20 ;  /* 0x0011581401007387 */ /* 0x0001e20000100a00 */
[----:B------:R-:W-:Y:S01]  /*a4980*/  IMAD R5, R16, 0x3ae, RZ ;  /* 0x000003ae10057824 */ /* 0x000fe200078e02ff */
[----:B0-----:R-:W-:Y:S01]  /*a4990*/  IADD3 R20, P6, R6, R2, RZ ;  /* 0x0000000206147210 */ /* 0x001fe20007fde0ff */
[----:B------:R-:W-:-:S03]  /*a49a0*/  FFMA R6, R15, 0.69314718246459960938, R17 ;  /* 0x3f3172180f067823 */ /* 0x000fc60000000011 */
[----:B------:R-:W-:Y:S01]  /*a49b0*/  LEA.HI.X.SX32 R21, R7, R3, 0x1, P6 ;  /* 0x0000000307157211 */ /* 0x000fe200030f0eff */
[C---:B------:R-:W-:Y:S01]  /*a49c0*/  IMAD R15, R16.reuse, 0x1d7, RZ ;  /* 0x000001d7100f7824 */ /* 0x040fe200078e02ff */
[----:B------:R4:W-:Y:S04]  /*a49d0*/  STL [R1+0x260], R6 ;  /* 0x0002600601007387 */ /* 0x0009e80000100800 */
[----:B------:R0:W-:Y:S01]  /*a49e0*/  STL.64 [R1+0x11a8], R20 ;  /* 0x0011a81401007387 */ /* 0x0001e20000100a00 */
[----:B------:R-:W-:Y:S01]  /*a49f0*/  IMAD R17, R16, 0x3b0, RZ ;  /* 0x000003b010117824 */ /* 0x000fe200078e02ff */
[----:B----4-:R-:W-:Y:S02]  /*a4a00*/  F2FP.PACK_AB R6, R27, R18 ;  /* 0x000000121b06723e */ /* 0x010fe400000000ff */
[----:B0-----:R-:W-:-:S02]  /*a4a10*/  IADD3 R20, P6, R5, R2, RZ ;  /* 0x0000000205147210 */ /* 0x001fc40007fde0ff */
[----:B------:R-:W-:Y:S02]  /*a4a20*/  F2FP.PACK_AB R5, R14, R25 ;  /* 0x000000190e05723e */ /* 0x000fe400000000ff */
[----:B------:R-:W3:Y:S01]  /*a4a30*/  LDL.LU R14, [R1+0x22a0] ;  /* 0x0022a000010e7983 */ /* 0x000ee20000300800 */
[----:B------:R-:W-:-:S03]  /*a4a40*/  LEA.HI.X.SX32 R21, R15, R3, 0x1, P6 ;  /* 0x000000030f157211 */ /* 0x000fc600030f0eff */
[----:B------:R-:W4:Y:S04]  /*a4a50*/  LDL.LU R25, [R1+0x229c] ;  /* 0x00229c0001197983 */ /* 0x000f280000300800 */
[----:B------:R-:W2:Y:S04]  /*a4a60*/  LDL.LU R27, [R1+0x2298] ;  /* 0x00229800011b7983 */ /* 0x000ea80000300800 */
[----:B------:R-:W2:Y:S04]  /*a4a70*/  LDL.LU R18, [R1+0xdfc] ;  /* 0x000dfc0001127983 */ /* 0x000ea80000300800 */
[----:B------:R-:W2:Y:S04]  /*a4a80*/  LDL.LU R15, [R1+0x1290] ;  /* 0x00129000010f7983 */ /* 0x000ea80000300800 */
[----:B------:R0:W-:Y:S01]  /*a4a90*/  STL.64 [R1+0x11a0], R20 ;  /* 0x0011a01401007387 */ /* 0x0001e20000100a00 */
[----:B------:R-:W-:Y:S01]  /*a4aa0*/  IMAD R7, R16, 0x3b2, RZ ;  /* 0x000003b210077824 */ /* 0x000fe200078e02ff */
[----:B0-----:R-:W-:Y:S01]  /*a4ab0*/  IADD3 R20, P6, R17, R2, RZ ;  /* 0x0000000211147210 */ /* 0x001fe20007fde0ff */
[----:B------:R-:W-:-:S02]  /*a4ac0*/  FFMA R21, R10, 0.69314718246459960938, R11 ;  /* 0x3f3172180a157823 */ /* 0x000fc4000000000b */
[----:B------:R-:W-:-:S03]  /*a4ad0*/  IMAD R17, R16, 0x1d8, RZ ;  /* 0x000001d810117824 */ /* 0x000fc600078e02ff */
[----:B------:R0:W-:Y:S01]  /*a4ae0*/  STL [R1+0x264], R21 ;  /* 0x0002641501007387 */ /* 0x0001e20000100800 */
[----:B------:R-:W-:Y:S01]  /*a4af0*/  IMAD R11, R16, 0x1d9, RZ ;  /* 0x000001d9100b7824 */ /* 0x000fe200078e02ff */
[----:B0-----:R-:W-:-:S05]  /*a4b00*/  LEA.HI.X.SX32 R21, R17, R3, 0x1, P6 ;  /* 0x0000000311157211 */ /* 0x001fca00030f0eff */
[----:B------:R0:W-:Y:S02]  /*a4b10*/  STL.64 [R1+0x1198], R20 ;  /* 0x0011981401007387 */ /* 0x0001e40000100a00 */
[----:B0-----:R-:W-:Y:S02]  /*a4b20*/  IADD3 R20, P6, R7, R2, RZ ;  /* 0x0000000207147210 */ /* 0x001fe40007fde0ff */
[----:B------:R-:W-:Y:S02]  /*a4b30*/  F2FP.PACK_AB R7, R9, R19 ;  /* 0x000000130907723e */ /* 0x000fe400000000ff */
[----:B------:R-:W-:Y:S01]  /*a4b40*/  LEA.HI.X.SX32 R21, R11, R3, 0x1, P6 ;  /* 0x000000030b157211 */ /* 0x000fe200030f0eff */
[----:B------:R-:W4:Y:S04]  /*a4b50*/  LDL.LU R9, [R1+0x2294] ;  /* 0x0022940001097983 */ /* 0x000f280000300800 */
[----:B------:R-:W2:Y:S04]  /*a4b60*/  LDL.LU R19, [R1+0x2290] ;  /* 0x0022900001137983 */ /* 0x000ea80000300800 */
[----:B------:R0:W-:Y:S04]  /*a4b70*/  STL.64 [R1+0x1150], R20 ;  /* 0x0011501401007387 */ /* 0x0001e80000100a00 */
[----:B0-----:R-:W3:Y:S04]  /*a4b80*/  LDL.LU.64 R20, [R1+0x2288] ;  /* 0x0022880001147983 */ /* 0x001ee80000300a00 */
[----:B------:R-:W2:Y:S01]  /*a4b90*/  LDL.LU R11, [R1+0xe04] ;  /* 0x000e0400010b7983 */ /* 0x000ea20000300800 */
[----:B------:R-:W-:-:S05]  /*a4ba0*/  IMAD R10, R16, 0x3b4, RZ ;  /* 0x000003b4100a7824 */ /* 0x000fca00078e02ff */
[----:B------:R-:W-:Y:S01]  /*a4bb0*/  IADD3 R10, P6, R10, R2, RZ ;  /* 0x000000020a0a7210 */ /* 0x000fe20007fde0ff */
[----:B------:R-:W-:Y:S01]  /*a4bc0*/  STS.128 [R0+0xe00], R4 ;  /* 0x000e000400007388 */ /* 0x000fe20000000c00 */
[----:B--2---:R-:W-:Y:S02]  /*a4bd0*/  FFMA R26, R26, 0.69314718246459960938, R11 ;  /* 0x3f3172181a1a7823 */ /* 0x004fe4000000000b */
[----:B------:R-:W-:-:S05]  /*a4be0*/  LEA.HI.X.SX32 R11, R27, R3, 0x1, P6 ;  /* 0x000000031b0b7211 */ /* 0x000fca00030f0eff */
[----:B------:R0:W-:Y:S04]  /*a4bf0*/  STL.64 [R1+0x1190], R10 ;  /* 0x0011900a01007387 */ /* 0x0001e80000100a00 */
[----:B------:R1:W-:Y:S04]  /*a4c00*/  STL [R1+0x268], R26 ;  /* 0x0002681a01007387 */ /* 0x0003e80000100800 */
[----:B0-----:R-:W2:Y:S04]  /*a4c10*/  LDL.LU R11, [R1+0xdf8] ;  /* 0x000df800010b7983 */ /* 0x001ea80000300800 */
[----:B------:R-:W2:Y:S04]  /*a4c20*/  LDL.LU R10, [R1+0x1294] ;  /* 0x00129400010a7983 */ /* 0x000ea80000300800 */
[----:B------:R-:W2:Y:S04]  /*a4c30*/  LDL.LU R6, [R1+0xe00] ;  /* 0x000e000001067983 */ /* 0x000ea80000300800 */
[----:B------:R-:W2:Y:S01]  /*a4c40*/  LDL.LU R7, [R1+0x128c] ;  /* 0x00128c0001077983 */ /* 0x000ea20000300800 */
[----:B------:R-:W-:-:S02]  /*a4c50*/  IMAD R17, R16, 0x3b6, RZ ;  /* 0x000003b610117824 */ /* 0x000fc400078e02ff */
[----:B------:R-:W-:-:S03]  /*a4c60*/  IMAD R27, R16, 0x1db, RZ ;  /* 0x000001db101b7824 */ /* 0x000fc600078e02ff */
[----:B-1----:R-:W-:Y:S01]  /*a4c70*/  IADD3 R26, P6, R17, R2, RZ ;  /* 0x00000002111a7210 */ /* 0x002fe20007fde0ff */
[----:B------:R-:W-:-:S03]  /*a4c80*/  IMAD R17, R16, 0x3b8, RZ ;  /* 0x000003b810117824 */ /* 0x000fc600078e02ff */
[----:B------:R-:W-:Y:S01]  /*a4c90*/  LEA.HI.X.SX32 R27, R27, R3, 0x1, P6 ;  /* 0x000000031b1b7211 */ /* 0x000fe200030f0eff */
[----:B------:R-:W-:-:S04]  /*a4ca0*/  IMAD R5, R16, 0x1dc, RZ ;  /* 0x000001dc10057824 */ /* 0x000fc800078e02ff */
[----:B------:R0:W-:Y:S01]  /*a4cb0*/  STL.64 [R1+0x1188], R26 ;  /* 0x0011881a01007387 */ /* 0x0001e20000100a00 */
[----:B------:R-:W-:Y:S01]  /*a4cc0*/  IMAD R4, R16, 0x3ba, RZ ;  /* 0x000003ba10047824 */ /* 0x000fe200078e02ff */
[----:B0-----:R-:W-:-:S04]  /*a4cd0*/  IADD3 R26, P6, R17, R2, RZ ;  /* 0x00000002111a7210 */ /* 0x001fc80007fde0ff */
[----:B------:R-:W-:Y:S01]  /*a4ce0*/  LEA.HI.X.SX32 R27, R5, R3, 0x1, P6 ;  /* 0x00000003051b7211 */ /* 0x000fe200030f0eff */
[C---:B------:R-:W-:Y:S02]  /*a4cf0*/  IMAD R5, R16.reuse, 0x3be, RZ ;  /* 0x000003be10057824 */ /* 0x040fe400078e02ff */
[----:B--2---:R-:W-:Y:S02]  /*a4d00*/  FFMA R17, R7, 0.69314718246459960938, R6 ;  /* 0x3f31721807117823 */ /* 0x004fe40000000006 */
[----:B------:R-:W-:-:S03]  /*a4d10*/  IMAD R7, R16, 0x1dd, RZ ;  /* 0x000001dd10077824 */ /* 0x000fc600078e02ff */
[----:B------:R-:W-:Y:S04]  /*a4d20*/  STL [R1+0x26c], R17 ;  /* 0x00026c1101007387 */ /* 0x000fe80000100800 */
[----:B------:R0:W-:Y:S01]  /*a4d30*/  STL.64 [R1+0x1140], R26 ;  /* 0x0011401a01007387 */ /* 0x0001e20000100a00 */
[----:B------:R-:W-:Y:S01]  /*a4d40*/  IMAD R6, R16, 0x3bc, RZ ;  /* 0x000003bc10067824 */ /* 0x000fe200078e02ff */
[----:B0-----:R-:W-:Y:S02]  /*a4d50*/  IADD3 R26, P6, R4, R2, RZ ;  /* 0x00000002041a7210 */ /* 0x001fe40007fde0ff */
[----:B------:R-:W-:Y:S02]  /*a4d60*/  F2FP.PACK_AB R4, R23, R29 ;  /* 0x0000001d1704723e */ /* 0x000fe400000000ff */
[----:B------:R-:W-:Y:S01]  /*a4d70*/  LEA.HI.X.SX32 R27, R7, R3, 0x1, P6 ;  /* 0x00000003071b7211 */ /* 0x000fe200030f0eff */
[----:B------:R-:W2:Y:S01]  /*a4d80*/  LDL.LU R23, [R1+0x2284] ;  /* 0x0022840001177983 */ /* 0x000ea20000300800 */
[----:B------:R-:W-:-:S03]  /*a4d90*/  IMAD R7, R16, 0x1de, RZ ;  /* 0x000001de10077824 */ /* 0x000fc600078e02ff */
[----:B------:R-:W2:Y:S04]  /*a4da0*/  LDL.LU R29, [R1+0x2280] ;  /* 0x00228000011d7983 */ /* 0x000ea80000300800 */
[----:B------:R0:W-:Y:S02]  /*a4db0*/  STL.64 [R1+0x10f8], R26 ;  /* 0x0010f81a01007387 */ /* 0x0001e40000100a00 */
[----:B0-----:R-:W-:Y:S01]  /*a4dc0*/  IADD3 R26, P6, R6, R2, RZ ;  /* 0x00000002061a7210 */ /* 0x001fe20007fde0ff */
[----:B------:R-:W-:Y:S02]  /*a4dd0*/  FFMA R6, R15, 0.69314718246459960938, R18 ;  /* 0x3f3172180f067823 */ /* 0x000fe40000000012 */
[----:B------:R-:W2:Y:S01]  /*a4de0*/  LDL.LU R15, [R1+0x1298] ;  /* 0x00129800010f7983 */ /* 0x000ea20000300800 */
[----:B------:R-:W-:Y:S01]  /*a4df0*/  LEA.HI.X.SX32 R27, R7, R3, 0x1, P6 ;  /* 0x00000003071b7211 */ /* 0x000fe200030f0eff */
[----:B------:R-:W-:-:S02]  /*a4e00*/  IMAD R18, R16, 0x1df, RZ ;  /* 0x000001df10127824 */ /* 0x000fc400078e02ff */
[----:B------:R0:W-:Y:S04]  /*a4e10*/  STL [R1+0x250], R6 ;  /* 0x0002500601007387 */ /* 0x0001e80000100800 */
[----:B------:R1:W-:Y:S01]  /*a4e20*/  STL.64 [R1+0x1138], R26 ;  /* 0x0011381a01007387 */ /* 0x0003e20000100a00 */
[----:B------:R-:W-:Y:S01]  /*a4e30*/  IMAD R17, R16, 0x3c0, RZ ;  /* 0x000003c010117824 */ /* 0x000fe200078e02ff */
[----:B0-----:R-:W-:Y:S02]  /*a4e40*/  F2FP.PACK_AB R6, R12, R22 ;  /* 0x000000160c06723e */ /* 0x001fe400000000ff */
[----:B-1----:R-:W-:Y:S02]  /*a4e50*/  IADD3 R26, P6, R5, R2, RZ ;  /* 0x00000002051a7210 */ /* 0x002fe40007fde0ff */
[----:B------:R-:W-:-:S02]  /*a4e60*/  F2FP.PACK_AB R5, R28, R24 ;  /* 0x000000181c05723e */ /* 0x000fc400000000ff */
[----:B------:R-:W2:Y:S01]  /*a4e70*/  LDL.LU R28, [R1+0x227c] ;  /* 0x00227c00011c7983 */ /* 0x000ea20000300800 */
[----:B------:R-:W-:-:S03]  /*a4e80*/  LEA.HI.X.SX32 R27, R18, R3, 0x1, P6 ;  /* 0x00000003121b7211 */ /* 0x000fc600030f0eff */
[----:B------:R-:W2:Y:S04]  /*a4e90*/  LDL.LU R24, [R1+0x2278] ;  /* 0x0022780001187983 */ /* 0x000ea80000300800 */
[----:B------:R-:W2:Y:S04]  /*a4ea0*/  LDL.LU R12, [R1+0x2274] ;  /* 0x00227400010c7983 */ /* 0x000ea80000300800 */
[----:B------:R-:W2:Y:S04]  /*a4eb0*/  LDL.LU R18, [R1+0xdec] ;  /* 0x000dec0001127983 */ /* 0x000ea80000300800 */
[----:B------:R-:W2:Y:S04]  /*a4ec0*/  LDL.LU R22, [R1+0x12a4] ;  /* 0x0012a40001167983 */ /* 0x000ea80000300800 */
[----:B------:R0:W-:Y:S01]  /*a4ed0*/  STL.64 [R1+0x1130], R26 ;  /* 0x0011301a01007387 */ /* 0x0001e20000100a00 */
[----:B------:R-:W-:-:S02]  /*a4ee0*/  FFMA R10, R10, 0.69314718246459960938, R11 ;  /* 0x3f3172180a0a7823 */ /* 0x000fc4000000000b */
[C---:B------:R-:W-:Y:S02]  /*a4ef0*/  IMAD R7, R16.reuse, 0x3c2, RZ ;  /* 0x000003c210077824 */ /* 0x040fe400078e02ff */
[C---:B0-----:R-:W-:Y:S01]  /*a4f00*/  IMAD R27, R16.reuse, 0x1e0, RZ ;  /* 0x000001e0101b7824 */ /* 0x041fe200078e02ff */
[-C--:B------:R-:W-:Y:S02]  /*a4f10*/  IADD3 R26, P6, R17, R2.reuse, RZ ;  /* 0x00000002111a7210 */ /* 0x080fe40007fde0ff */
[----:B------:R-:W2:Y:S02]  /*a4f20*/  LDL.LU R17, [R1+0x129c] ;  /* 0x00129c0001117983 */ /* 0x000ea40000300800 */
[----:B------:R-:W-:Y:S01]  /*a4f30*/  LEA.HI.X.SX32 R27, R27, R3, 0x1, P6 ;  /* 0x000000031b1b7211 */ /* 0x000fe200030f0eff */
[----:B------:R-:W-:Y:S01]  /*a4f40*/  IMAD R11, R16, 0x1e1, RZ ;  /* 0x000001e1100b7824 */ /* 0x000fe200078e02ff */
[----:B------:R-:W-:Y:S04]  /*a4f50*/  STL [R1+0x254], R10 ;  /* 0x0002540a01007387 */ /* 0x000fe80000100800 */
[----:B------:R0:W-:Y:S02]  /*a4f60*/  STL.64 [R1+0x1128], R26 ;  /* 0x0011281a01007387 */ /* 0x0001e40000100a00 */
[----:B0-----:R-:W-:-:S02]  /*a4f70*/  IADD3 R26, P6, R7, R2, RZ ;  /* 0x00000002071a7210 */ /* 0x001fc40007fde0ff */
[----:B------:R-:W-:Y:S02]  /*a4f80*/  F2FP.PACK_AB R7, R13, R8 ;  /* 0x000000080d07723e */ /* 0x000fe400000000ff */
[----:B------:R-:W-:Y:S01]  /*a4f90*/  LEA.HI.X.SX32 R27, R11, R3, 0x1, P6 ;  /* 0x000000030b1b7211 */ /* 0x000fe200030f0eff */
[----:B------:R-:W2:Y:S01]  /*a4fa0*/  LDL.LU R13, [R1+0x2270] ;  /* 0x00227000010d7983 */ /* 0x000ea20000300800 */
[----:B------:R-:W-:-:S03]  /*a4fb0*/  IMAD R10, R16, 0x3c4, RZ ;  /* 0x000003c4100a7824 */ /* 0x000fc600078e02ff */
[----:B------:R-:W2:Y:S01]  /*a4fc0*/  LDL.LU R8, [R1+0x226c] ;  /* 0x00226c0001087983 */ /* 0x000ea20000300800 */
[----:B------:R-:W-:-:S03]  /*a4fd0*/  IMAD R11, R16, 0x1e2, RZ ;  /* 0x000001e2100b7824 */ /* 0x000fc600078e02ff */
[----:B------:R0:W-:Y:S04]  /*a4fe0*/  STL.64 [R1+0x10f0], R26 ;  /* 0x0010f01a01007387 */ /* 0x0001e80000100a00 */
[----:B0-----:R-:W2:Y:S04]  /*a4ff0*/  LDL.LU R26, [R1+0xde8] ;  /* 0x000de800011a7983 */ /* 0x001ea80000300800 */
[----:B------:R-:W2:Y:S01]  /*a5000*/  LDL.LU R16, [R1+0xdf4] ;  /* 0x000df40001107983 */ /* 0x000ea20000300800 */
[----:B------:R-:W-:-:S03]  /*a5010*/  IADD3 R10, P6, R10, R2, RZ ;  /* 0x000000020a0a7210 */ /* 0x000fc60007fde0ff */
[----:B------:R-:W3:Y:S01]  /*a5020*/  LDL.LU R27, [R1+0x12a8] ;  /* 0x0012a800011b7983 */ /* 0x000ee20000300800 */
[----:B------:R-:W-:-:S03]  /*a5030*/  LEA.HI.X.SX32 R11, R11, R3, 0x1, P6 ;  /* 0x000000030b0b7211 */ /* 0x000fc600030f0eff */
[----:B------:R0:W-:Y:S01]  /*a5040*/  STS.128 [R0+0xe80], R4 ;  /* 0x000e800400007388 */ /* 0x0001e20000000c00 */
[----:B--2---:R-:W-:-:S05]  /*a5050*/  FFMA R17, R17, 0.69314718246459960938, R16 ;  /* 0x3f31721811117823 */ /* 0x004fca0000000010 */
[----:B------:R1:W-:Y:S04]  /*a5060*/  STL [R1+0x258], R17 ;  /* 0x0002581101007387 */ /* 0x0003e80000100800 */
[----:B------:R2:W-:Y:S04]  /*a5070*/  STL.64 [R1+0x1120], R10 ;  /* 0x0011200a01007387 */ /* 0x0005e80000100a00 */
[----:B0-----:R-:W3:Y:S01]  /*a5080*/  LDL.LU R7, [R1+0xdf0] ;  /* 0x000df00001077983 */ /* 0x001ee20000300800 */
[----:B------:R-:W-:-:S05]  /*a5090*/  MOV R16, c[0x0][0x1c8] ;  /* 0x0000720000107a02 */ /* 0x000fca0000000f00 */
[C---:B-1----:R-:W-:Y:S02]  /*a50a0*/  IMAD R17, R16.reuse, 0x3c6, RZ ;  /* 0x000003c610117824 */ /* 0x042fe400078e02ff */
[----:B--2---:R-:W-:-:S03]  /*a50b0*/  IMAD R11, R16, 0x1e3, RZ ;  /* 0x000001e3100b7824 */ /* 0x004fc600078e02ff */
[----:B------:R-:W-:Y:S01]  /*a50c0*/  IADD3 R10, P6, R17, R2, RZ ;  /* 0x00000002110a7210 */ /* 0x000fe20007fde0ff */
        /* <DEDUP_REMOVED lines=8> */
[C---:B------:R-:W-:Y:S02]  /*a5150*/  IMAD R17, R16.reuse, 0x3d0, RZ ;  /* 0x000003d010117824 */ /* 0x040fe400078e02ff */
[----:B---3--:R-:W-:Y:S02]  /*a5160*/  FFMA R6, R15, 0.69314718246459960938, R7 ;  /* 0x3f3172180f067823 */ /* 0x008fe40000000007 */
[----:B------:R-:W2:Y:S01]  /*a5170*/  LDL.LU R15, [R1+0x12b4] ;  /* 0x0012b400010f7983 */ /* 0x000ea20000300800 */
[----:B------:R-:W-:-:S03]  /*a5180*/  IMAD R7, R16, 0x1e5, RZ ;  /* 0x000001e510077824 */ /* 0x000fc600078e02ff */
[----:B------:R0:W-:Y:S04]  /*a5190*/  STL [R1+0x25c], R6 ;  /* 0x00025c0601007387 */ /* 0x0001e80000100800 */
[----:B------:R1:W-:Y:S01]  /*a51a0*/  STL.64 [R1+0x10e0], R10 ;  /* 0x0010e00a01007387 */ /* 0x0003e20000100a00 */
[----:B0-----:R-:W-:Y:S01]  /*a51b0*/  IMAD R6, R16, 0x3cc, RZ ;  /* 0x000003cc10067824 */ /* 0x001fe200078e02ff */
[----:B-1----:R-:W-:Y:S02]  /*a51c0*/  IADD3 R10, P6, R4, R2, RZ ;  /* 0x00000002040a7210 */ /* 0x002fe40007fde0ff */
[----:B------:R-:W-:Y:S02]  /*a51d0*/  F2FP.PACK_AB R4, R20, R14 ;  /* 0x0000000e1404723e */ /* 0x000fe400000000ff */
[----:B------:R-:W-:Y:S01]  /*a51e0*/  LEA.HI.X.SX32 R11, R7, R3, 0x1, P6 ;  /* 0x00000003070b7211 */ /* 0x000fe200030f0eff */
[----:B------:R-:W3:Y:S01]  /*a51f0*/  LDL.LU R20, [R1+0x2268] ;  /* 0x0022680001147983 */ /* 0x000ee20000300800 */
        /* <DEDUP_REMOVED lines=8> */
[----:B------:R-:W-:Y:S04]  /*a5280*/  STL [R1+0x240], R6 ;  /* 0x0002400601007387 */ /* 0x000fe80000100800 */
[----:B------:R0:W-:Y:S02]  /*a5290*/  STL.64 [R1+0x10d8], R10 ;  /* 0x0010d80a01007387 */ /* 0x0001e40000100a00 */
[-C--:B0-----:R-:W-:Y:S02]  /*a52a0*/  IADD3 R10, P6, R5, R2.reuse, RZ ;  /* 0x00000002050a7210 */ /* 0x081fe40007fde0ff */
[----:B----4-:R-:W-:Y:S02]  /*a52b0*/  F2FP.PACK_AB R5, R9, R25 ;  /* 0x000000190905723e */ /* 0x010fe400000000ff */
[----:B------:R-:W-:Y:S01]  /*a52c0*/  LEA.HI.X.SX32 R11, R18, R3, 0x1, P6 ;  /* 0x00000003120b7211 */ /* 0x000fe200030f0eff */
[----:B------:R-:W4:Y:S01]  /*a52d0*/  LDL.LU R9, [R1+0x2260] ;  /* 0x0022600001097983 */ /* 0x000f220000300800 */
[----:B------:R-:W-:Y:S01]  /*a52e0*/  IADD3 R18, P6, R17, R2, RZ ;  /* 0x0000000211127210 */ /* 0x000fe20007fde0ff */
[----:B------:R-:W-:Y:S01]  /*a52f0*/  IMAD R17, R16, 0x1e8, RZ ;  /* 0x000001e810117824 */ /* 0x000fe200078e02ff */
[----:B------:R-:W-:Y:S01]  /*a5300*/  F2FP.PACK_AB R6, R21, R19 ;  /* 0x000000131506723e */ /* 0x000fe200000000ff */
[----:B------:R-:W2:Y:S04]  /*a5310*/  LDL.LU R25, [R1+0x225c] ;  /* 0x00225c0001197983 */ /* 0x000ea80000300800 */
[----:B------:R-:W2:Y:S01]  /*a5320*/  LDL.LU R21, [R1+0x2258] ;  /* 0x0022580001157983 */ /* 0x000ea20000300800 */
[----:B------:R-:W-:-:S03]  /*a5330*/  LEA.HI.X.SX32 R19, R17, R3, 0x1, P6 ;  /* 0x0000000311137211 */ /* 0x000fc600030f0eff */
[----:B------:R0:W-:Y:S01]  /*a5340*/  STL.64 [R1+0x10d0], R10 ;  /* 0x0010d00a01007387 */ /* 0x0001e20000100a00 */
[C---:B------:R-:W-:Y:S02]  /*a5350*/  IMAD R7, R16.reuse, 0x3d2, RZ ;  /* 0x000003d210077824 */ /* 0x040fe400078e02ff */
[----:B0-----:R-:W-:Y:S02]  /*a5360*/  FFMA R10, R27, 0.69314718246459960938, R26 ;  /* 0x3f3172181b0a7823 */ /* 0x001fe4000000001a */
[----:B------:R-:W2:Y:S01]  /*a5370*/  LDL.LU R26, [R1+0xddc] ;  /* 0x000ddc00011a7983 */ /* 0x000ea20000300800 */
[----:B------:R-:W-:-:S03]  /*a5380*/  IMAD R11, R16, 0x1e9, RZ ;  /* 0x000001e9100b7824 */ /* 0x000fc600078e02ff */
[----:B------:R-:W-:Y:S04]  /*a5390*/  STL [R1+0x244], R10 ;  /* 0x0002440a01007387 */ /* 0x000fe80000100800 */
[----:B------:R-:W2:Y:S04]  /*a53a0*/  LDL.LU R27, [R1+0x12bc] ;  /* 0x0012bc00011b7983 */ /* 0x000ea80000300800 */
[----:B------:R0:W-:Y:S02]  /*a53b0*/  STL.64 [R1+0x10c8], R18 ;  /* 0x0010c81201007387 */ /* 0x0001e40000100a00 */
[----:B0-----:R-:W-:-:S02]  /*a53c0*/  IADD3 R18, P6, R7, R2, RZ ;  /* 0x0000000207127210 */ /* 0x001fc40007fde0ff */
[----:B------:R-:W-:Y:S02]  /*a53d0*/  F2FP.PACK_AB R7, R29, R23 ;  /* 0x000000171d07723e */ /* 0x000fe400000000ff */
[----:B------:R-:W-:Y:S01]  /*a53e0*/  LEA.HI.X.SX32 R19, R11, R3, 0x1, P6 ;  /* 0x000000030b137211 */ /* 0x000fe200030f0eff */
[----:B------:R-:W2:Y:S04]  /*a53f0*/  LDL.LU R29, [R1+0x2254] ;  /* 0x00225400011d7983 */ /* 0x000ea80000300800 */
[----:B------:R-:W2:Y:S04]  /*a5400*/  LDL.LU R23, [R1+0x2250] ;  /* 0x0022500001177983 */ /* 0x000ea80000300800 */
[----:B------:R0:W-:Y:S04]  /*a5410*/  STL.64 [R1+0x1090], R18 ;  /* 0x0010901201007387 */ /* 0x0001e80000100a00 */
[----:B0-----:R-:W2:Y:S04]  /*a5420*/  LDL.LU.64 R18, [R1+0x2248] ;  /* 0x0022480001127983 */ /* 0x001ea80000300a00 */
[----:B------:R-:W2:Y:S01]  /*a5430*/  LDL.LU R11, [R1+0xde4] ;  /* 0x000de400010b7983 */ /* 0x000ea20000300800 */
[----:B------:R-:W-:-:S05]  /*a5440*/  IMAD R10, R16, 0x3d4, RZ ;  /* 0x000003d4100a7824 */ /* 0x000fca00078e02ff */
[----:B------:R-:W-:Y:S01]  /*a5450*/  IADD3 R10, P6, R10, R2, RZ ;  /* 0x000000020a0a7210 */ /* 0x000fe20007fde0ff */
[----:B------:R-:W-:Y:S01]  /*a5460*/  STS.128 [R0+0xf00], R4 ;  /* 0x000f000400007388 */ /* 0x000fe20000000c00 */
[----:B--2---:R-:W-:Y:S02]  /*a5470*/  FFMA R15, R15, 0.69314718246459960938, R11 ;  /* 0x3f3172180f0f7823 */ /* 0x004fe4000000000b */
[----:B------:R-:W-:-:S03]  /*a5480*/  LEA.HI.X.SX32 R11, R18, R3, 0x1, P6 ;  /* 0x00000003120b7211 */ /* 0x000fc600030f0eff */
[----:B------:R0:W-:Y:S04]  /*a5490*/  STL [R1+0x248], R15 ;  /* 0x0002480f01007387 */ /* 0x0001e80000100800 */
[----:B0-----:R-:W2:Y:S04]  /*a54a0*/  LDL.LU R15, [R1+0xdd8] ;  /* 0x000dd800010f7983 */ /* 0x001ea80000300800 */
[----:B------:R-:W2:Y:S04]  /*a54b0*/  LDL.LU R18, [R1+0x12c4] ;  /* 0x0012c40001127983 */ /* 0x000ea80000300800 */
[----:B------:R0:W-:Y:S04]  /*a54c0*/  STL.64 [R1+0x10c0], R10 ;  /* 0x0010c00a01007387 */ /* 0x0001e80000100a00 */
[----:B------:R-:W2:Y:S01]  /*a54d0*/  LDL.LU R7, [R1+0xde0] ;  /* 0x000de00001077983 */ /* 0x000ea20000300800 */
[----:B------:R-:W-:-:S02]  /*a54e0*/  IMAD R17, R16, 0x3d6, RZ ;  /* 0x000003d610117824 */ /* 0x000fc400078e02ff */
[----:B0-----:R-:W-:-:S03]  /*a54f0*/  IMAD R11, R16, 0x1eb, RZ ;  /* 0x000001eb100b7824 */ /* 0x001fc600078e02ff */
[----:B------:R-:W-:Y:S01]  /*a5500*/  IADD3 R10, P6, R17, R2, RZ ;  /* 0x00000002110a7210 */ /* 0x000fe20007fde0ff */
[----:B------:R-:W-:-:S03]  /*a5510*/  IMAD R17, R16, 0x3d8, RZ ;  /* 0x000003d810117824 */ /* 0x000fc600078e02ff */
[----:B------:R-:W-:-:S05]  /*a5520*/  LEA.HI.X.SX32 R11, R11, R3, 0x1, P6 ;  /* 0x000000030b0b7211 */ /* 0x000fca00030f0eff */
[----:B------:R0:W-:Y:S01]  /*a5530*/  STL.64 [R1+0x10b8], R10 ;  /* 0x0010b80a01007387 */ /* 0x0001e20000100a00 */
[----:B------:R-:W-:Y:S01]  /*a5540*/  IMAD R4, R16, 0x3da, RZ ;  /* 0x000003da10047824 */ /* 0x000fe200078e02ff */
[----:B0-----:R-:W-:-:S04]  /*a5550*/  IADD3 R10, P6, R17, R2, RZ ;  /* 0x00000002110a7210 */ /* 0x001fc80007fde0ff */
[----:B------:R-:W-:Y:S01]  /*a5560*/  LEA.HI.X.SX32 R11, R23, R3, 0x1, P6 ;  /* 0x00000003170b7211 */ /* 0x000fe200030f0eff */
[----:B--2---:R-:W-:-:S05]  /*a5570*/  FFMA R5, R22, 0.69314718246459960938, R7 ;  /* 0x3f31721816057823 */ /* 0x004fca0000000007 */
[----:B------:R-:W-:Y:S04]  /*a5580*/  STL [R1+0x24c], R5 ;  /* 0x00024c0501007387 */ /* 0x000fe80000100800 */
[----:B------:R-:W2:Y:S04]  /*a5590*/  LDL.LU R22, [R1+0xdd4] ;  /* 0x000dd40001167983 */ /* 0x000ea80000300800 */
[----:B------:R-:W2:Y:S04]  /*a55a0*/  LDL.LU R23, [R1+0x12cc] ;  /* 0x0012cc0001177983 */ /* 0x000ea80000300800 */
[----:B------:R0:W-:Y:S02]  /*a55b0*/  STL.64 [R1+0x1080], R10 ;  /* 0x0010800a01007387 */ /* 0x0001e40000100a00 */
[----:B0-----:R-:W-:-:S02]  /*a55c0*/  IADD3 R10, P6, R4, R2, RZ ;  /* 0x00000002040a7210 */ /* 0x001fc40007fde0ff */
[----:B------:R-:W-:Y:S02]  /*a55d0*/  F2FP.PACK_AB R4, R24, R28 ;  /* 0x0000001c1804723e */ /* 0x000fe400000000ff */
[----:B------:R-:W2:Y:S04]  /*a55e0*/  LDL.LU R24, [R1+0x2240] ;  /* 0x0022400001187983 */ /* 0x000ea80000300800 */
[----:B------:R-:W2:Y:S01]  /*a55f0*/  LDL.LU R28, [R1+0x223c] ;  /* 0x00223c00011c7983 */ /* 0x000ea20000300800 */
[C---:B------:R-:W-:Y:S02]  /*a5600*/  IMAD R17, R16.reuse, 0x1ed, RZ ;  /* 0x000001ed10117824 */ /* 0x040fe400078e02ff */
[----:B------:R-:W-:Y:S01]  /*a5610*/  IMAD R7, R16, 0x3dc, RZ ;  /* 0x000003dc10077824 */ /* 0x000fe200078e02ff */
[----:B------:R-:W-:-:S02]  /*a5620*/  F2FP.PACK_AB R5, R13, R12 ;  /* 0x0000000c0d05723e */ /* 0x000fc400000000ff */
[----:B------:R-:W-:Y:S02]  /*a5630*/  LEA.HI.X.SX32 R11, R17, R3, 0x1, P6 ;  /* 0x00000003110b7211 */ /* 0x000fe400030f0eff */
[----:B------:R-:W-:Y:S01]  /*a5640*/  IADD3 R12, P6, R7, R2, RZ ;  /* 0x00000002070c7210 */ /* 0x000fe20007fde0ff */
[----:B------:R-:W-:Y:S02]  /*a5650*/  FFMA R7, R27, 0.69314718246459960938, R26 ;  /* 0x3f3172181b077823 */ /* 0x000fe4000000001a */
[----:B------:R-:W3:Y:S01]  /*a5660*/  LDL.LU R26, [R1+0x180] ;  /* 0x00018000011a7983 */ /* 0x000ee20000300800 */
[----:B------:R-:W-:-:S03]  /*a5670*/  IMAD R6, R16, 0x3de, RZ ;  /* 0x000003de10067824 */ /* 0x000fc600078e02ff */
[----:B------:R-:W-:Y:S04]  /*a5680*/  STL.64 [R1+0x1048], R10 ;  /* 0x0010480a01007387 */ /* 0x000fe80000100a00 */
[----:B------:R-:W-:Y:S04]  /*a5690*/  STL [R1+0x230], R7 ;  /* 0x0002300701007387 */ /* 0x000fe80000100800 */
[----:B------:R-:W4:Y:S01]  /*a56a0*/  LDL.LU R27, [R1+0xdd0] ;  /* 0x000dd000011b7983 */ /* 0x000f220000300800 */
[----:B--2---:R-:W-:-:S03]  /*a56b0*/  LEA.HI.X.SX32 R13, R28, R3, 0x1, P6 ;  /* 0x000000031c0d7211 */ /* 0x004fc600030f0eff */
[----:B------:R-:W2:Y:S04]  /*a56c0*/  LDL.LU R28, [R1+0x12c8] ;  /* 0x0012c800011c7983 */ /* 0x000ea80000300800 */
[----:B------:R0:W-:Y:S02]  /*a56d0*/  STL.64 [R1+0x1078], R12 ;  /* 0x0010780c01007387 */ /* 0x0001e40000100a00 */
[----:B0-----:R-:W-:Y:S02]  /*a56e0*/  IADD3 R12, P6, R6, R2, RZ ;  /* 0x00000002060c7210 */ /* 0x001fe40007fde0ff */
[----:B---3--:R-:W-:Y:S02]  /*a56f0*/  F2FP.PACK_AB R6, R20, R8 ;  /* 0x000000081406723e */ /* 0x008fe400000000ff */
[----:B------:R-:W3:Y:S01]  /*a5700*/  LDL.LU R20, [R1+0x2238] ;  /* 0x0022380001147983 */ /* 0x000ee20000300800 */
[C---:B------:R-:W-:Y:S01]  /*a5710*/  IMAD R11, R16.reuse, 0x1ef, RZ ;  /* 0x000001ef100b7824 */ /* 0x040fe200078e02ff */
[----:B----4-:R-:W-:Y:S01]  /*a5720*/  F2FP.PACK_AB R7, R9, R14 ;  /* 0x0000000e0907723e */ /* 0x010fe200000000ff */
[----:B------:R-:W-:Y:S01]  /*a5730*/  IMAD R10, R16, 0x3e0, RZ ;  /* 0x000003e0100a7824 */ /* 0x000fe200078e02ff */
[----:B------:R-:W4:Y:S02]  /*a5740*/  LDL.LU R8, [R1+0x2234] ;  /* 0x0022340001087983 */ /* 0x000f240000300800 */
[----:B------:R-:W-:-:S02]  /*a5750*/  LEA.HI.X.SX32 R13, R11, R3, 0x1, P6 ;  /* 0x000000030b0d7211 */ /* 0x000fc400030f0eff */
[----:B------:R-:W4:Y:S04]  /*a5760*/  LDL.LU R9, [R1+0x2230] ;  /* 0x0022300001097983 */ /* 0x000f280000300800 */
[----:B------:R0:W-:Y:S01]  /*a5770*/  STL.64 [R1+0x1070], R12 ;  /* 0x0010700c01007387 */ /* 0x0001e20000100a00 */
[----:B------:R-:W-:Y:S02]  /*a5780*/  IMAD R17, R16, 0x3e2, RZ ;  /* 0x000003e210117824 */ /* 0x000fe400078e02ff */
[----:B0-----:R-:W-:Y:S01]  /*a5790*/  FFMA R13, R18, 0.69314718246459960938, R15 ;  /* 0x3f317218120d7823 */ /* 0x001fe2000000000f */
[----:B------:R-:W-:-:S04]  /*a57a0*/  IADD3 R12, P6, R10, R2, RZ ;  /* 0x000000020a0c7210 */ /* 0x000fc80007fde0ff */
[----:B------:R-:W-:Y:S01]  /*a57b0*/  STL [R1+0x234], R13 ;  /* 0x0002340d01007387 */ /* 0x000fe20000100800 */
[----:B------:R-:W-:-:S03]  /*a57c0*/  IMAD R11, R16, 0x1f1, RZ ;  /* 0x000001f1100b7824 */ /* 0x000fc600078e02ff */
[----:B------:R-:W2:Y:S04]  /*a57d0*/  LDL.LU R15, [R1+0xdcc] ;  /* 0x000dcc00010f7983 */ /* 0x000ea80000300800 */
[----:B------:R-:W2:Y:S04]  /*a57e0*/  LDL.LU R18, [R1+0x12c0] ;  /* 0x0012c00001127983 */ /* 0x000ea80000300800 */
[----:B------:R0:W-:Y:S01]  /*a57f0*/  STS.128 [R0+0xf80], R4 ;  /* 0x000f800400007388 */ /* 0x0001e20000000c00 */
[----:B------:R-:W-:-:S03]  /*a5800*/  IMAD R10, R16, 0x3e4, RZ ;  /* 0x000003e4100a7824 */ /* 0x000fc600078e02ff */
[----:B------:R-:W-:Y:S01]  /*a5810*/  BAR.SYNC.DEFER_BLOCKING 0x0 ;  /* 0x0000000000007b1d */ /* 0x000fe20000010000 */
[----:B0-----:R-:W-:Y:S02]  /*a5820*/  FFMA R4, R23, 0.69314718246459960938, R22 ;  /* 0x3f31721817047823 */ /* 0x001fe40000000016 */
[C---:B------:R-:W-:Y:S02]  /*a5830*/  IMAD R0, R16.reuse, 0x3e6, RZ ;  /* 0x000003e610007824 */ /* 0x040fe400078e02ff */
[----:B------:R-:W-:Y:S01]  /*a5840*/  IMAD R5, R16, 0x1f3, RZ ;  /* 0x000001f310057824 */ /* 0x000fe200078e02ff */
[----:B------:R-:W-:Y:S01]  /*a5850*/  STG.E.U16 [R2.64], R26 ;  /* 0x0000001a02007986 */ /* 0x000fe2000c101504 */
[----:B---3--:R-:W-:-:S05]  /*a5860*/  LEA.HI.X.SX32 R13, R20, R3, 0x1, P6 ;  /* 0x00000003140d7211 */ /* 0x008fca00030f0eff */
[----:B------:R0:W-:Y:S04]  /*a5870*/  STL.64 [R1+0x1068], R12 ;  /* 0x0010680c01007387 */ /* 0x0001e80000100a00 */
[----:B------:R-:W3:Y:S01]  /*a5880*/  LDL.LU R20, [R1+0xdc8] ;  /* 0x000dc80001147983 */ /* 0x000ee20000300800 */
[----:B0-----:R-:W-:-:S04]  /*a5890*/  IADD3 R12, P6, R17, R2, RZ ;  /* 0x00000002110c7210 */ /* 0x001fc80007fde0ff */
[----:B------:R-:W-:-:S05]  /*a58a0*/  LEA.HI.X.SX32 R13, R11, R3, 0x1, P6 ;  /* 0x000000030b0d7211 */ /* 0x000fca00030f0eff */
[----:B------:R-:W-:Y:S04]  /*a58b0*/  STL.64 [R1+0x1040], R12 ;  /* 0x0010400c01007387 */ /* 0x000fe80000100a00 */
[----:B------:R-:W3:Y:S01]  /*a58c0*/  LDL.LU R22, [R1+0x12a0] ;  /* 0x0012a00001167983 */ /* 0x000ee20000300800 */
[----:B------:R-:W-:-:S04]  /*a58d0*/  IADD3 R6, P6, R10, R2, RZ ;  /* 0x000000020a067210 */ /* 0x000fc80007fde0ff */
[-C--:B------:R-:W-:Y:S02]  /*a58e0*/  LEA.HI.X.SX32 R7, R24, R3.reuse, 0x1, P6 ;  /* 0x0000000318077211 */ /* 0x080fe400030f0eff */
[----:B------:R-:W-:Y:S01]  /*a58f0*/  IADD3 R10, P6, R0, R2, RZ ;  /* 0x00000002000a7210 */ /* 0x000fe20007fde0ff */
[----:B------:R0:W-:Y:S03]  /*a5900*/  STL [R1+0x238], R4 ;  /* 0x0002380401007387 */ /* 0x0001e60000100800 */
[----:B------:R-:W-:Y:S01]  /*a5910*/  LEA.HI.X.SX32 R11, R5, R3, 0x1, P6 ;  /* 0x00000003050b7211 */ /* 0x000fe200030f0eff */
[----:B------:R-:W-:Y:S04]  /*a5920*/  STL.64 [R1+0x1018], R6 ;  /* 0x0010180601007387 */ /* 0x000fe80000100a00 */
[----:B------:R1:W-:Y:S01]  /*a5930*/  STL.64 [R1+0x1010], R10 ;  /* 0x0010100a01007387 */ /* 0x0003e20000100a00 */
[----:B0-----:R-:W-:-:S03]  /*a5940*/  IMAD R4, R16, 0x3e8, RZ ;  /* 0x000003e810047824 */ /* 0x001fc600078e02ff */
[----:B------:R-:W3:Y:S04]  /*a5950*/  LDL.LU R23, [R1+0xdc4] ;  /* 0x000dc40001177983 */ /* 0x000ee80000300800 */
[----:B------:R-:W3:Y:S01]  /*a5960*/  LDL.LU R24, [R1+0x12b0] ;  /* 0x0012b00001187983 */ /* 0x000ee20000300800 */
[----:B-1----:R-:W-:Y:S01]  /*a5970*/  IADD3 R10, P6, R4, R2, RZ ;  /* 0x00000002040a7210 */ /* 0x002fe20007fde0ff */
[----:B--2---:R-:W-:Y:S01]  /*a5980*/  FFMA R4, R28, 0.69314718246459960938, R27 ;  /* 0x3f3172181c047823 */ /* 0x004fe2000000001b */
[----:B------:R-:W-:-:S04]  /*a5990*/  PRMT R0, R26, 0x7632, R0 ;  /* 0x000076321a007816 */ /* 0x000fc80000000000 */
[----:B------:R0:W-:Y:S04]  /*a59a0*/  STL [R1+0x23c], R4 ;  /* 0x00023c0401007387 */ /* 0x0001e80000100800 */
[----:B------:R-:W2:Y:S04]  /*a59b0*/  LDL.LU R26, [R1+0xdc0] ;  /* 0x000dc000011a7983 */ /* 0x000ea80000300800 */
[----:B------:R-:W2:Y:S01]  /*a59c0*/  LDL.LU R27, [R1+0x12ac] ;  /* 0x0012ac00011b7983 */ /* 0x000ea20000300800 */
[C---:B------:R-:W-:Y:S01]  /*a59d0*/  IMAD R6, R16.reuse, 0x3ea, RZ ;  /* 0x000003ea10067824 */ /* 0x040fe200078e02ff */
[----:B------:R-:W-:Y:S01]  /*a59e0*/  LEA.HI.X.SX32 R11, R29, R3, 0x1, P6 ;  /* 0x000000031d0b7211 */ /* 0x000fe200030f0eff */
[----:B------:R-:W-:-:S02]  /*a59f0*/  IMAD R5, R16, 0x1f5, RZ ;  /* 0x000001f510057824 */ /* 0x000fc400078e02ff */
[----:B0-----:R-:W-:Y:S01]  /*a5a00*/  IMAD R4, R16, 0x3ec, RZ ;  /* 0x000003ec10047824 */ /* 0x001fe200078e02ff */
[-C--:B------:R-:W-:Y:S01]  /*a5a10*/  IADD3 R6, P6, R6, R2.reuse, RZ ;  /* 0x0000000206067210 */ /* 0x080fe20007fde0ff */
[----:B----4-:R0:W-:Y:S03]  /*a5a20*/  STG.E.U16 [R8.64], R0 ;  /* 0x0000000008007986 */ /* 0x0101e6000c101504 */
[----:B------:R-:W-:Y:S01]  /*a5a30*/  LEA.HI.X.SX32 R7, R5, R3, 0x1, P6 ;  /* 0x0000000305077211 */ /* 0x000fe200030f0eff */
[----:B------:R-:W-:Y:S04]  /*a5a40*/  STL.64 [R1+0xe18], R10 ;  /* 0x000e180a01007387 */ /* 0x000fe80000100a00 */
[----:B------:R-:W4:Y:S01]  /*a5a50*/  LDL.LU R28, [R1+0xdbc] ;  /* 0x000dbc00011c7983 */ /* 0x000f220000300800 */
[----:B0-----:R-:W-:Y:S01]  /*a5a60*/  IADD3 R8, P6, R4, R2, RZ ;  /* 0x0000000204087210 */ /* 0x001fe20007fde0ff */
[----:B------:R-:W-:-:S02]  /*a5a70*/  FFMA R4, R18, 0.69314718246459960938, R15 ;  /* 0x3f31721812047823 */ /* 0x000fc4000000000f */
[----:B------:R-:W4:Y:S01]  /*a5a80*/  LDL.LU R29, [R1+0x127c] ;  /* 0x00127c00011d7983 */ /* 0x000f220000300800 */
[C---:B------:R-:W-:Y:S01]  /*a5a90*/  IMAD R0, R16.reuse, 0x3ee, RZ ;  /* 0x000003ee10007824 */ /* 0x040fe200078e02ff */
[----:B------:R-:W-:Y:S02]  /*a5aa0*/  LEA.HI.X.SX32 R9, R19, R3, 0x1, P6 ;  /* 0x0000000313097211 */ /* 0x000fe400030f0eff */
[----:B------:R0:W-:Y:S04]  /*a5ab0*/  STL.64 [R1+0xe08], R6 ;  /* 0x000e080601007387 */ /* 0x0001e80000100a00 */
[----:B------:R-:W-:Y:S04]  /*a5ac0*/  STL [R1+0x220], R4 ;  /* 0x0002200401007387 */ /* 0x000fe80000100800 */
[----:B------:R1:W-:Y:S01]  /*a5ad0*/  STL.64 [R1+0xe00], R8 ;  /* 0x000e000801007387 */ /* 0x0003e20000100a00 */
[----:B0-----:R-:W-:-:S02]  /*a5ae0*/  IMAD R6, R16, 0x1f7, RZ ;  /* 0x000001f710067824 */ /* 0x001fc400078e02ff */
[----:B------:R-:W-:Y:S01]  /*a5af0*/  IMAD R5, R16, 0x3f0, RZ ;  /* 0x000003f010057824 */ /* 0x000fe200078e02ff */
[----:B-1----:R-:W-:-:S04]  /*a5b00*/  IADD3 R8, P6, R0, R2, RZ ;  /* 0x0000000200087210 */ /* 0x002fc80007fde0ff */
[----:B------:R-:W-:Y:S01]  /*a5b10*/  LEA.HI.X.SX32 R9, R6, R3, 0x1, P6 ;  /* 0x0000000306097211 */ /* 0x000fe200030f0eff */
[C---:B------:R-:W-:Y:S02]  /*a5b20*/  IMAD R4, R16.reuse, 0x3f2, RZ ;  /* 0x000003f210047824 */ /* 0x040fe400078e02ff */
[----:B------:R-:W-:Y:S02]  /*a5b30*/  IMAD R6, R16, 0x1f9, RZ ;  /* 0x000001f910067824 */ /* 0x000fe400078e02ff */
[----:B---3--:R-:W-:-:S05]  /*a5b40*/  FFMA R7, R22, 0.69314718246459960938, R20 ;  /* 0x3f31721816077823 */ /* 0x008fca0000000014 */
[----:B------:R-:W-:Y:S04]  /*a5b50*/  STL [R1+0x224], R7 ;  /* 0x0002240701007387 */ /* 0x000fe80000100800 */
[----:B------:R0:W-:Y:S02]  /*a5b60*/  STL.64 [R1+0xdf8], R8 ;  /* 0x000df80801007387 */ /* 0x0001e40000100a00 */
[----:B0-----:R-:W-:-:S04]  /*a5b70*/  IADD3 R8, P6, R5, R2, RZ ;  /* 0x0000000205087210 */ /* 0x001fc80007fde0ff */
[----:B------:R-:W-:-:S05]  /*a5b80*/  LEA.HI.X.SX32 R9, R21, R3, 0x1, P6 ;  /* 0x0000000315097211 */ /* 0x000fca00030f0eff */
[----:B------:R0:W-:Y:S01]  /*a5b90*/  STL.64 [R1+0xde0], R8 ;  /* 0x000de00801007387 */ /* 0x0001e20000100a00 */
[----:B------:R-:W-:Y:S01]  /*a5ba0*/  IMAD R5, R16, 0x3f4, RZ ;  /* 0x000003f410057824 */ /* 0x000fe200078e02ff */
[----:B0-----:R-:W-:-:S04]  /*a5bb0*/  IADD3 R8, P6, R4, R2, RZ ;  /* 0x0000000204087210 */ /* 0x001fc80007fde0ff */
[----:B------:R-:W-:Y:S01]  /*a5bc0*/  LEA.HI.X.SX32 R9, R6, R3, 0x1, P6 ;  /* 0x0000000306097211 */ /* 0x000fe200030f0eff */
[----:B------:R-:W-:-:S04]  /*a5bd0*/  FFMA R7, R24, 0.69314718246459960938, R23 ;  /* 0x3f31721818077823 */ /* 0x000fc80000000017 */
[----:B------:R0:W-:Y:S01]  /*a5be0*/  STL.64 [R1+0xdd8], R8 ;  /* 0x000dd80801007387 */ /* 0x0001e20000100a00 */
[C---:B------:R-:W-:Y:S02]  /*a5bf0*/  IMAD R4, R16.reuse, 0x3f6, RZ ;  /* 0x000003f610047824 */ /* 0x040fe400078e02ff */
[----:B------:R-:W-:Y:S01]  /*a5c00*/  IMAD R6, R16, 0x1fb, RZ ;  /* 0x000001fb10067824 */ /* 0x000fe200078e02ff */
[----:B------:R2:W-:Y:S01]  /*a5c10*/  STL [R1+0x228], R7 ;  /* 0x0002280701007387 */ /* 0x0005e20000100800 */
[----:B0-----:R-:W-:-:S04]  /*a5c20*/  IADD3 R8, P6, R5, R2, RZ ;  /* 0x0000000205087210 */ /* 0x001fc80007fde0ff */
[----:B------:R-:W-:Y:S01]  /*a5c30*/  LEA.HI.X.SX32 R9, R25, R3, 0x1, P6 ;  /* 0x0000000319097211 */ /* 0x000fe200030f0eff */
[----:B--2---:R-:W-:-:S04]  /*a5c40*/  FFMA R7, R27, 0.69314718246459960938, R26 ;  /* 0x3f3172181b077823 */ /* 0x004fc8000000001a */
[----:B------:R0:W-:Y:S04]  /*a5c50*/  STL.64 [R1+0xdf0], R8 ;  /* 0x000df00801007387 */ /* 0x0001e80000100a00 */
[----:B------:R-:W-:Y:S01]  /*a5c60*/  STL [R1+0x22c], R7 ;  /* 0x00022c0701007387 */ /* 0x000fe20000100800 */
[----:B0-----:R-:W-:-:S04]  /*a5c70*/  IADD3 R8, P6, R4, R2, RZ ;  /* 0x0000000204087210 */ /* 0x001fc80007fde0ff */
[----:B------:R-:W-:Y:S02]  /*a5c80*/  LEA.HI.X.SX32 R9, R6, R3, 0x1, P6 ;  /* 0x0000000306097211 */ /* 0x000fe400030f0eff */
[----:B------:R-:W2:Y:S04]  /*a5c90*/  LDL.LU R6, [R1+0x50] ;  /* 0x0000500001067983 */ /* 0x000ea80000300800 */
[----:B------:R0:W-:Y:S04]  /*a5ca0*/  STL.64 [R1+0xde8], R8 ;  /* 0x000de80801007387 */ /* 0x0001e80000100a00 */
[----:B0-----:R-:W3:Y:S04]  /*a5cb0*/  LDL.LU.64 R8, [R1+0x970] ;  /* 0x0009700001087983 */ /* 0x001ee80000300a00 */
[----:B---3--:R0:W-:Y:S04]  /*a5cc0*/  STL.64 [R1+0x2210], R8 ;  /* 0x0022100801007387 */ /* 0x0081e80000100a00 */
[----:B0-----:R-:W3:Y:S04]  /*a5cd0*/  LDL.LU.64 R8, [R1+0x988] ;  /* 0x0009880001087983 */ /* 0x001ee80000300a00 */
[----:B---3--:R0:W-:Y:S04]  /*a5ce0*/  STL.64 [R1+0x2218], R8 ;  /* 0x0022180801007387 */ /* 0x0081e80000100a00 */
[----:B0-----:R-:W3:Y:S04]  /*a5cf0*/  LDL.LU.64 R8, [R1+0x990] ;  /* 0x0009900001087983 */ /* 0x001ee80000300a00 */
[----:B------:R-:W0:Y:S04]  /*a5d00*/  S2R R17, SR_TID.X ;  /* 0x0000000000117919 */ /* 0x000e280000002100 */
[----:B------:R-:W1:Y:S04]  /*a5d10*/  S2R R22, SR_TID.X ;  /* 0x0000000000167919 */ /* 0x000e680000002100 */
[----:B---3--:R3:W-:Y:S04]  /*a5d20*/  STL.64 [R1+0x2220], R8 ;  /* 0x0022200801007387 */ /* 0x0087e80000100a00 */
[----:B---3--:R-:W3:Y:S01]  /*a5d30*/  LDL.LU.64 R8, [R1+0x998] ;  /* 0x0009980001087983 */ /* 0x008ee20000300a00 */
[----:B------:R-:W-:-:S02]  /*a5d40*/  IMAD R5, R16, 0x3f8, RZ ;  /* 0x000003f810057824 */ /* 0x000fc400078e02ff */
[C---:B------:R-:W-:Y:S02]  /*a5d50*/  IMAD R27, R16.reuse, 0x1fc, RZ ;  /* 0x000001fc101b7824 */ /* 0x040fe400078e02ff */
[C---:B------:R-:W-:Y:S01]  /*a5d60*/  IMAD R4, R16.reuse, 0x3fa, RZ ;  /* 0x000003fa10047824 */ /* 0x040fe200078e02ff */
[----:B------:R-:W-:Y:S01]  /*a5d70*/  IADD3 R26, P6, R5, R2, RZ ;  /* 0x00000002051a7210 */ /* 0x000fe20007fde0ff */
[----:B0-----:R-:W-:Y:S02]  /*a5d80*/  IMAD.SHL.U32 R0, R17, 0x10, RZ ;  /* 0x0000001011007824 */ /* 0x001fe400078e00ff */
[----:B------:R-:W-:Y:S01]  /*a5d90*/  IMAD R5, R16, 0x1fd, RZ ;  /* 0x000001fd10057824 */ /* 0x000fe200078e02ff */
[----:B------:R-:W-:Y:S02]  /*a5da0*/  LEA.HI.X.SX32 R27, R27, R3, 0x1, P6 ;  /* 0x000000031b1b7211 */ /* 0x000fe400030f0eff */
[----:B-1----:R-:W-:Y:S02]  /*a5db0*/  LOP3.LUT R22, R22, 0xe0, RZ, 0xc0, !PT ;  /* 0x000000e016167812 */ /* 0x002fe400078ec0ff */
[----:B------:R-:W-:Y:S01]  /*a5dc0*/  LOP3.LUT R0, R0, 0x70, RZ, 0xc0, !PT ;  /* 0x0000007000007812 */ /* 0x000fe200078ec0ff */
[----:B----4-:R-:W-:-:S03]  /*a5dd0*/  FFMA R7, R29, 0.69314718246459960938, R28 ;  /* 0x3f3172181d077823 */ /* 0x010fc6000000001c */
[----:B------:R-:W-:Y:S01]  /*a5de0*/  LEA R0, R22, R0, 0x2 ;  /* 0x0000000016007211 */ /* 0x000fe200078e10ff */
[----:B---3--:R0:W-:Y:S04]  /*a5df0*/  STL.64 [R1+0x2228], R8 ;  /* 0x0022280801007387 */ /* 0x0081e80000100a00 */
[----:B------:R-:W3:Y:S04]  /*a5e00*/  LDL.LU.64 R10, [R1+0x968] ;  /* 0x00096800010a7983 */ /* 0x000ee80000300a00 */
[----:B------:R-:W4:Y:S01]  /*a5e10*/  LDL.LU R18, [R1+0x170] ;  /* 0x0001700001127983 */ /* 0x000f220000300800 */
[----:B0-----:R-:W-:-:S03]  /*a5e20*/  IADD3 R8, P6, R4, R2, RZ ;  /* 0x0000000204087210 */ /* 0x001fc60007fde0ff */
[----:B------:R-:W2:Y:S01]  /*a5e30*/  LDL.LU.64 R12, [R1+0x960] ;  /* 0x00096000010c7983 */ /* 0x000ea20000300a00 */
[----:B------:R-:W-:-:S03]  /*a5e40*/  LEA.HI.X.SX32 R9, R5, R3, 0x1, P6 ;  /* 0x0000000305097211 */ /* 0x000fc600030f0eff */
[----:B------:R-:W2:Y:S04]  /*a5e50*/  LDL.LU.64 R14, [R1+0x958] ;  /* 0x00095800010e7983 */ /* 0x000ea80000300a00 */
[----:B------:R-:W0:Y:S04]  /*a5e60*/  S2R R5, SR_TID.X ;  /* 0x0000000000057919 */ /* 0x000e280000002100 */
[----:B------:R-:W2:Y:S04]  /*a5e70*/  LDL.LU R19, [R1+0x100] ;  /* 0x0001000001137983 */ /* 0x000ea80000300800 */
[----:B------:R-:W2:Y:S04]  /*a5e80*/  LDL.LU.64 R20, [R1+0x950] ;  /* 0x0009500001147983 */ /* 0x000ea80000300a00 */
[----:B------:R-:W2:Y:S04]  /*a5e90*/  LDL.LU.64 R22, [R1+0x948] ;  /* 0x0009480001167983 */ /* 0x000ea80000300a00 */
[----:B------:R-:W2:Y:S01]  /*a5ea0*/  LDL.LU R28, [R1+0xa0] ;  /* 0x0000a000011c7983 */ /* 0x000ea20000300800 */
[----:B------:R-:W-:-:S03]  /*a5eb0*/  IMAD R4, R16, 0x3fc, RZ ;  /* 0x000003fc10047824 */ /* 0x000fc600078e02ff */
[----:B------:R-:W2:Y:S04]  /*a5ec0*/  LDL.LU.64 R24, [R1+0x940] ;  /* 0x0009400001187983 */ /* 0x000ea80000300a00 */
[----:B------:R-:W2:Y:S04]  /*a5ed0*/  LDL.LU R29, [R1+0x40] ;  /* 0x00004000011d7983 */ /* 0x000ea80000300800 */
[----:B------:R1:W-:Y:S04]  /*a5ee0*/  STL [R1+0x1dcc], R7 ;  /* 0x001dcc0701007387 */ /* 0x0003e80000100800 */
[----:B-1----:R-:W2:Y:S04]  /*a5ef0*/  LDL.LU R7, [R1+0xb0] ;  /* 0x0000b00001077983 */ /* 0x002ea80000300800 */
[----:B------:R1:W-:Y:S04]  /*a5f00*/  STL.64 [R1+0xdd0], R26 ;  /* 0x000dd01a01007387 */ /* 0x0003e80000100a00 */
[----:B-1----:R-:W2:Y:S04]  /*a5f10*/  LDL.LU.64 R26, [R1+0x938] ;  /* 0x00093800011a7983 */ /* 0x002ea80000300a00 */
[----:B------:R1:W-:Y:S02]  /*a5f20*/  STL.64 [R1+0xdb8], R8 ;  /* 0x000db80801007387 */ /* 0x0003e40000100a00 */
[----:B-1----:R-:W-:Y:S01]  /*a5f30*/  IMAD R9, R16, 0x1fe, RZ ;  /* 0x000001fe10097824 */ /* 0x002fe200078e02ff */
[----:B------:R-:W-:Y:S01]  /*a5f40*/  IADD3 R8, P6, R4, R2, RZ ;  /* 0x0000000204087210 */ /* 0x000fe20007fde0ff */
[----:B------:R-:W-:-:S03]  /*a5f50*/  IMAD R4, R16, 0x3fe, RZ ;  /* 0x000003fe10047824 */ /* 0x000fc600078e02ff */
[----:B------:R-:W-:Y:S01]  /*a5f60*/  LEA.HI.X.SX32 R9, R9, R3, 0x1, P6 ;  /* 0x0000000309097211 */ /* 0x000fe200030f0eff */
[----:B------:R-:W-:-:S04]  /*a5f70*/  IMAD R16, R16, 0x1ff, RZ ;  /* 0x000001ff10107824 */ /* 0x000fc800078e02ff */
[----:B------:R0:W-:Y:S02]  /*a5f80*/  STL.64 [R1+0xdc8], R8 ;  /* 0x000dc80801007387 */ /* 0x0001e40000100a00 */
[----:B0-----:R-:W-:Y:S02]  /*a5f90*/  LOP3.LUT R9, R5, 0x18, RZ, 0xc0, !PT ;  /* 0x0000001805097812 */ /* 0x001fe400078ec0ff */
[----:B------:R-:W-:Y:S02]  /*a5fa0*/  IADD3 R8, P6, R4, R2, RZ ;  /* 0x0000000204087210 */ /* 0x000fe40007fde0ff */
[----:B------:R-:W-:Y:S01]  /*a5fb0*/  LEA.HI R9, R9, R0, RZ, 0x1f ;  /* 0x0000000009097211 */ /* 0x000fe200078ff8ff */
[----:B------:R-:W2:Y:S01]  /*a5fc0*/  LDL.LU.64 R4, [R1+0x978] ;  /* 0x0009780001047983 */ /* 0x000ea20000300a00 */
[----:B------:R-:W-:-:S05]  /*a5fd0*/  LEA.HI.X.SX32 R9, R16, R3, 0x1, P6 ;  /* 0x0000000310097211 */ /* 0x000fca00030f0eff */
[----:B------:R0:W-:Y:S04]  /*a5fe0*/  STL.64 [R1+0xdc0], R8 ;  /* 0x000dc00801007387 */ /* 0x0001e80000100a00 */
[----:B0-----:R-:W2:Y:S04]  /*a5ff0*/  LDL.LU.64 R8, [R1+0x2228] ;  /* 0x0022280001087983 */ /* 0x001ea80000300a00 */
[----:B------:R-:W2:Y:S04]  /*a6000*/  LDL.LU R3, [R1+0x110] ;  /* 0x0001100001037983 */ /* 0x000ea80000300800 */
[----:B------:R0:W-:Y:S04]  /*a6010*/  STL [R1+0x1dc8], R17 ;  /* 0x001dc81101007387 */ /* 0x0001e80000100800 */
[----:B0-----:R-:W3:Y:S04]  /*a6020*/  LDL.LU.64 R16, [R1+0x980] ;  /* 0x0009800001107983 */ /* 0x001ee80000300a00 */
[----:B--2---:R0:W-:Y:S04]  /*a6030*/  STG.E.U16 [R8.64], R3 ;  /* 0x0000000308007986 */ /* 0x0041e8000c101504 */
[----:B0-----:R-:W2:Y:S01]  /*a6040*/  LDL.LU.64 R8, [R1+0x2220] ;  /* 0x0022200001087983 */ /* 0x001ea20000300a00 */
[----:B------:R-:W-:-:S05]  /*a6050*/  PRMT R2, R3, 0x7632, R2 ;  /* 0x0000763203027816 */ /* 0x000fca0000000002 */
[----:B--2---:R0:W-:Y:S04]  /*a6060*/  STG.E.U16 [R8.64], R2 ;  /* 0x0000000208007986 */ /* 0x0041e8000c101504 */
[----:B0-----:R-:W2:Y:S01]  /*a6070*/  LDL.LU.64 R8, [R1+0x2218] ;  /* 0x0022180001087983 */ /* 0x001ea20000300a00 */
[----:B------:R-:W-:Y:S02]  /*a6080*/  PRMT R0, R7, 0x7632, R0 ;  /* 0x0000763207007816 */ /* 0x000fe40000000000 */
[----:B------:R-:W-:Y:S01]  /*a6090*/  PRMT R2, R6, 0x7632, R2 ;  /* 0x0000763206027816 */ /* 0x000fe20000000002 */
[----:B--2---:R0:W-:Y:S04]  /*a60a0*/  STG.E.U16 [R8.64], R7 ;  /* 0x0000000708007986 */ /* 0x0041e8000c101504 */
[----:B0-----:R-:W2:Y:S04]  /*a60b0*/  LDL.LU.64 R8, [R1+0x2210] ;  /* 0x0022100001087983 */ /* 0x001ea80000300a00 */
[----:B---3--:R4:W-:Y:S04]  /*a60c0*/  STG.E.U16 [R16.64], R0 ;  /* 0x0000000010007986 */ /* 0x0089e8000c101504 */
[----:B------:R-:W-:Y:S01]  /*a60d0*/  STG.E.U16 [R4.64], R6 ;  /* 0x0000000604007986 */ /* 0x000fe2000c101504 */
[----:B----4-:R-:W-:-:S03]  /*a60e0*/  PRMT R0, R18, 0x7632, R0 ;  /* 0x0000763212007816 */ /* 0x010fc60000000000 */
[----:B--2---:R0:W-:Y:S04]  /*a60f0*/  STG.E.U16 [R8.64], R2 ;  /* 0x0000000208007986 */ /* 0x0041e8000c101504 */
[----:B------:R-:W-:Y:S04]  /*a6100*/  STG.E.U16 [R10.64], R18 ;  /* 0x000000120a007986 */ /* 0x000fe8000c101504 */
[----:B------:R1:W-:Y:S01]  /*a6110*/  STG.E.U16 [R12.64], R0 ;  /* 0x000000000c007986 */ /* 0x0003e2000c101504 */
[----:B0-----:R-:W-:-:S03]  /*a6120*/  PRMT R2, R19, 0x7632, R2 ;  /* 0x0000763213027816 */ /* 0x001fc60000000002 */
[----:B------:R-:W-:Y:S04]  /*a6130*/  STG.E.U16 [R14.64], R19 ;  /* 0x000000130e007986 */ /* 0x000fe8000c101504 */
[----:B------:R-:W-:Y:S01]  /*a6140*/  STG.E.U16 [R20.64], R2 ;  /* 0x0000000214007986 */ /* 0x000fe2000c101504 */
[----:B-1----:R-:W-:-:S03]  /*a6150*/  PRMT R0, R28, 0x7632, R0 ;  /* 0x000076321c007816 */ /* 0x002fc60000000000 */
[----:B------:R-:W-:Y:S04]  /*a6160*/  STG.E.U16 [R22.64], R28 ;  /* 0x0000001c16007986 */ /* 0x000fe8000c101504 */
[----:B------:R-:W-:Y:S04]  /*a6170*/  STG.E.U16 [R24.64], R0 ;  /* 0x0000000018007986 */ /* 0x000fe8000c101504 */
[----:B------:R0:W-:Y:S04]  /*a6180*/  STG.E.U16 [R26.64], R29 ;  /* 0x0000001d1a007986 */ /* 0x0001e8000c101504 */
[----:B0-----:R-:W2:Y:S04]  /*a6190*/  LDL.LU.64 R26, [R1+0x930] ;  /* 0x00093000011a7983 */ /* 0x001ea80000300a00 */
[----:B------:R-:W3:Y:S04]  /*a61a0*/  LDL.LU R3, [R1+0x150] ;  /* 0x0001500001037983 */ /* 0x000ee80000300800 */
[----:B---3--:R0:W-:Y:S04]  /*a61b0*/  STL [R1+0x21b8], R3 ;  /* 0x0021b80301007387 */ /* 0x0081e80000100800 */
[----:B0-----:R-:W3:Y:S04]  /*a61c0*/  LDL.LU R3, [R1+0x30] ;  /* 0x0000300001037983 */ /* 0x001ee80000300800 */
[----:B---3--:R0:W-:Y:S04]  /*a61d0*/  STL [R1+0x21d0], R3 ;  /* 0x0021d00301007387 */ /* 0x0081e80000100800 */
[----:B0-----:R-:W3:Y:S04]  /*a61e0*/  LDL.LU R3, [R1+0x90] ;  /* 0x0000900001037983 */ /* 0x001ee80000300800 */
[----:B---3--:R0:W-:Y:S04]  /*a61f0*/  STL [R1+0x21e8], R3 ;  /* 0x0021e80301007387 */ /* 0x0081e80000100800 */
[----:B0-----:R-:W3:Y:S04]  /*a6200*/  LDL.LU R3, [R1+0xf0] ;  /* 0x0000f00001037983 */ /* 0x001ee80000300800 */
[----:B---3--:R0:W-:Y:S04]  /*a6210*/  STL [R1+0x2200], R3 ;  /* 0x0022000301007387 */ /* 0x0081e80000100800 */
[----:B0-----:R-:W3:Y:S04]  /*a6220*/  LDL.LU R3, [R1+0x160] ;  /* 0x0001600001037983 */ /* 0x001ee80000300800 */
[----:B------:R-:W4:Y:S04]  /*a6230*/  LDL.LU R7, [R1+0xe0] ;  /* 0x0000e00001077983 */ /* 0x000f280000300800 */
        /* <DEDUP_REMOVED lines=20> */
[----:B0-----:R-:W2:Y:S01]  /*a6380*/  LDL.LU.64 R16, [R1+0x920] ;  /* 0x0009200001107983 */ /* 0x001ea20000300a00 */
[----:B------:R-:W-:-:S03]  /*a6390*/  PRMT R2, R29, 0x7632, R2 ;  /* 0x000076321d027816 */ /* 0x000fc60000000002 */
[----:B--2---:R0:W-:Y:S04]  /*a63a0*/  STL.64 [R1+0x2208], R16 ;  /* 0x0022081001007387 */ /* 0x0041e80000100a00 */
[----:B0-----:R-:W3:Y:S04]  /*a63b0*/  LDL.LU.64 R16, [R1+0x928] ;  /* 0x0009280001107983 */ /* 0x001ee80000300a00 */
[----:B------:R-:W2:Y:S04]  /*a63c0*/  LDL.LU.64 R4, [R1+0x8c8] ;  /* 0x0008c80001047983 */ /* 0x000ea80000300a00 */
[----:B------:R-:W2:Y:S04]  /*a63d0*/  LDL.LU R6, [R1+0x80] ;  /* 0x0000800001067983 */ /* 0x000ea80000300800 */
[----:B------:R-:W2:Y:S04]  /*a63e0*/  LDL.LU.64 R8, [R1+0x8c0] ;  /* 0x0008c00001087983 */ /* 0x000ea80000300a00 */
        /* <DEDUP_REMOVED lines=8> */
[----:B------:R-:W2:Y:S04]  /*a6470*/  LDL.LU R29, [R1+0x70] ;  /* 0x00007000011d7983 */ /* 0x000ea80000300800 */
[----:B------:R0:W-:Y:S04]  /*a6480*/  STG.E.U16 [R26.64], R2 ;  /* 0x000000021a007986 */ /* 0x0001e8000c101504 */
[----:B------:R-:W2:Y:S04]  /*a6490*/  LDL.LU.64 R24, [R1+0x890] ;  /* 0x0008900001187983 */ /* 0x000ea80000300a00 */
[----:B0-----:R-:W2:Y:S04]  /*a64a0*/  LDL.LU.64 R26, [R1+0x888] ;  /* 0x00088800011a7983 */ /* 0x001ea80000300a00 */
[----:B---3--:R0:W-:Y:S04]  /*a64b0*/  STG.E.U16 [R16.64], R3 ;  /* 0x0000000310007986 */ /* 0x0081e8000c101504 */
[----:B0-----:R-:W3:Y:S01]  /*a64c0*/  LDL.LU.64 R16, [R1+0x2208] ;  /* 0x0022080001107983 */ /* 0x001ee20000300a00 */
[----:B------:R-:W-:-:S03]  /*a64d0*/  PRMT R0, R3, 0x7632, R0 ;  /* 0x0000763203007816 */ /* 0x000fc60000000000 */
[----:B------:R-:W2:Y:S04]  /*a64e0*/  LDL.LU R3, [R1+0x2200] ;  /* 0x0022000001037983 */ /* 0x000ea80000300800 */
[----:B---3--:R0:W-:Y:S04]  /*a64f0*/  STG.E.U16 [R16.64], R0 ;  /* 0x0000000010007986 */ /* 0x0081e8000c101504 */
[----:B0-----:R-:W3:Y:S01]  /*a6500*/  LDL.LU.64 R16, [R1+0x21f8] ;  /* 0x0021f80001107983 */ /* 0x001ee20000300a00 */
[----:B--2---:R-:W-:-:S03]  /*a6510*/  PRMT R2, R3, 0x7632, R2 ;  /* 0x0000763203027816 */ /* 0x004fc60000000002 */
[----:B---3--:R0:W-:Y:S04]  /*a6520*/  STG.E.U16 [R16.64], R3 ;  /* 0x0000000310007986 */ /* 0x0081e8000c101504 */
[----:B0-----:R-:W2:Y:S04]  /*a6530*/  LDL.LU.64 R16, [R1+0x21f0] ;  /* 0x0021f00001107983 */ /* 0x001ea80000300a00 */
[----:B------:R-:W3:Y:S04]  /*a6540*/  LDL.LU R3, [R1+0x21e8] ;  /* 0x0021e80001037983 */ /* 0x000ee80000300800 */
[----:B--2---:R0:W-:Y:S04]  /*a6550*/  STG.E.U16 [R16.64], R2 ;  /* 0x0000000210007986 */ /* 0x0041e8000c101504 */
[----:B0-----:R-:W2:Y:S01]  /*a6560*/  LDL.LU.64 R16, [R1+0x21e0] ;  /* 0x0021e00001107983 */ /* 0x001ea20000300a00 */
[----:B---3--:R-:W-:-:S03]  /*a6570*/  PRMT R0, R3, 0x7632, R0 ;  /* 0x0000763203007816 */ /* 0x008fc60000000000 */
[----:B--2---:R0:W-:Y:S04]  /*a6580*/  STG.E.U16 [R16.64], R3 ;  /* 0x0000000310007986 */ /* 0x0041e8000c101504 */
        /* <DEDUP_REMOVED lines=13> */
[----:B--2---:R0:W-:Y:S04]  /*a6660*/  STG.E.U16 [R16.64], R0 ;  /* 0x0000000010007986 */ /* 0x0041e8000c101504 */
[----:B0-----:R-:W2:Y:S01]  /*a6670*/  LDL.LU.64 R16, [R1+0x21a0] ;  /* 0x0021a00001107983 */ /* 0x001ea20000300a00 */
[----:B----4-:R-:W-:-:S03]  /*a6680*/  PRMT R2, R7, 0x7632, R2 ;  /* 0x0000763207027816 */ /* 0x010fc60000000002 */
[----:B--2---:R0:W-:Y:S04]  /*a6690*/  STG.E.U16 [R16.64], R7 ;  /* 0x0000000710007986 */ /* 0x0041e8000c101504 */
[----:B0-----:R-:W2:Y:S01]  /*a66a0*/  LDL.LU.64 R16, [R1+0x2198] ;  /* 0x0021980001107983 */ /* 0x001ea20000300a00 */
[----:B------:R-:W-:-:S03]  /*a66b0*/  PRMT R0, R6, 0x7632, R0 ;  /* 0x0000763206007816 */ /* 0x000fc60000000000 */
[----:B--2---:R0:W-:Y:S04]  /*a66c0*/  STG.E.U16 [R16.64], R2 ;  /* 0x0000000210007986 */ /* 0x0041e8000c101504 */
[----:B------:R-:W-:Y:S04]  /*a66d0*/  STG.E.U16 [R4.64], R6 ;  /* 0x0000000604007986 */ /* 0x000fe8000c101504 */
[----:B------:R1:W-:Y:S01]  /*a66e0*/  STG.E.U16 [R8.64], R0 ;  /* 0x0000000008007986 */ /* 0x0003e2000c101504 */
[----:B0-----:R-:W-:-:S03]  /*a66f0*/  PRMT R2, R18, 0x7632, R2 ;  /* 0x0000763212027816 */ /* 0x001fc60000000002 */
[----:B------:R-:W-:Y:S04]  /*a6700*/  STG.E.U16 [R10.64], R18 ;  /* 0x000000120a007986 */ /* 0x000fe8000c101504 */
[----:B------:R0:W-:Y:S01]  /*a6710*/  STG.E.U16 [R12.64], R2 ;  /* 0x000000020c007986 */ /* 0x0001e2000c101504 */
[----:B-1----:R-:W-:-:S03]  /*a6720*/  PRMT R0, R19, 0x7632, R0 ;  /* 0x0000763213007816 */ /* 0x002fc60000000000 */
[----:B------:R-:W-:Y:S04]  /*a6730*/  STG.E.U16 [R14.64], R19 ;  /* 0x000000130e007986 */ /* 0x000fe8000c101504 */
[----:B------:R-:W-:Y:S01]  /*a6740*/  STG.E.U16 [R20.64], R0 ;  /* 0x0000000014007986 */ /* 0x000fe2000c101504 */
[----:B0-----:R-:W-:-:S03]  /*a6750*/  PRMT R2, R28, 0x7632, R2 ;  /* 0x000076321c027816 */ /* 0x001fc60000000002 */
[----:B------:R-:W-:Y:S04]  /*a6760*/  STG.E.U16 [R22.64], R28 ;  /* 0x0000001c16007986 */ /* 0x000fe8000c101504 */
[----:B------:R-:W-:Y:S04]  /*a6770*/  STG.E.U16 [R24.64], R2 ;  /* 0x0000000218007986 */ /* 0x000fe8000c101504 */
[----:B------:R0:W-:Y:S04]  /*a6780*/  STG.E.U16 [R26.64], R29 ;  /* 0x0000001d1a007986 */ /* 0x0001e8000c101504 */
[----:B0-----:R-:W2:Y:S04]  /*a6790*/  LDL.LU.64 R26, [R1+0x880] ;  /* 0x00088000011a7983 */ /* 0x001ea80000300a00 */
[----:B------:R-:W3:Y:S04]  /*a67a0*/  LDL.LU R3, [R1] ;  /* 0x0000000001037983 */ /* 0x000ee80000300800 */
        /* <DEDUP_REMOVED lines=39> */
[----:B------:R-:W2:Y:S04]  /*a6a20*/  LDL.LU R19, [R1+0x1c0] ;  /* 0x0001c00001137983 */ /* 0x000ea80000300800 */
[----:B------:R-:W2:Y:S04]  /*a6a30*/  LDL.LU R28, [R1+0x1d0] ;  /* 0x0001d000011c7983 */ /* 0x000ea80000300800 */
[----:B------:R-:W2:Y:S04]  /*a6a40*/  LDL.LU.64 R14, [R1+0x7f8] ;  /* 0x0007f800010e7983 */ /* 0x000ea80000300a00 */
[----:B------:R-:W2:Y:S04]  /*a6a50*/  LDL.LU.64 R20, [R1+0x7f0] ;  /* 0x0007f00001147983 */ /* 0x000ea80000300a00 */
[----:B------:R-:W2:Y:S04]  /*a6a60*/  LDL.LU.64 R22, [R1+0x7e8] ;  /* 0x0007e80001167983 */ /* 0x000ea80000300a00 */
[----:B------:R0:W-:Y:S04]  /*a6a70*/  STG.E.U16 [R26.64], R0 ;  /* 0x000000001a007986 */ /* 0x0001e8000c101504 */
[----:B------:R-:W2:Y:S04]  /*a6a80*/  LDL.LU.64 R24, [R1+0x7e0] ;  /* 0x0007e00001187983 */ /* 0x000ea80000300a00 */
[----:B0-----:R-:W2:Y:S04]  /*a6a90*/  LDL.LU.64 R26, [R1+0x7d8] ;  /* 0x0007d800011a7983 */ /* 0x001ea80000300a00 */
[----:B------:R-:W2:Y:S04]  /*a6aa0*/  LDL.LU R29, [R1+0x1e0] ;  /* 0x0001e000011d7983 */ /* 0x000ea80000300800 */
        /* <DEDUP_REMOVED lines=200> */
[----:B0-----:R-:W2:Y:S01]  /*a7730*/  LDL.LU.64 R16, [R1+0x2088] ;  /* 0x0020880001107983 */ /* 0x001ea20000300a00 */
[----:B------:R-:W3:Y:S03]  /*a7740*/  LDL.LU R3, [R1+0x2080] ;  /* 0x0020800001037983 */ /* 0x000ee60000300800 */
[----:B--2---:R0:W-:Y:S04]  /*a7750*/  STG.E.U16 [R16.64], R0 ;  /* 0x0000000010007986 */ /* 0x0041e8000c101504 */
[----:B0-----:R-:W2:Y:S01]  /*a7760*/  LDL.LU.64 R16, [R1+0x2078] ;  /* 0x0020780001107983 */ /* 0x001ea20000300a00 */
[----:B---3--:R-:W-:-:S03]  /*a7770*/  PRMT R2, R3, 0x7632, R2 ;  /* 0x0000763203027816 */ /* 0x008fc60000000002 */
[----:B--2---:R0:W-:Y:S04]  /*a7780*/  STG.E.U16 [R16.64], R3 ;  /* 0x0000000310007986 */ /* 0x0041e8000c101504 */
        /* <DEDUP_REMOVED lines=19> */
[----:B--2---:R0:W-:Y:S01]  /*a78c0*/  STG.E.U16 [R16.64], R0 ;  /* 0x0000000010007986 */ /* 0x0041e2000c101504 */
[----:B------:R-:W-:Y:S02]  /*a78d0*/  STG.E.U16 [R4.64], R6 ;  /* 0x0000000604007986 */ /* 0x000fe4000c101504 */
[----:B------:R1:W-:Y:S02]  /*a78e0*/  STG.E.U16 [R8.64], R2 ;  /* 0x0000000208007986 */ /* 0x0003e4000c101504 */
[----:B------:R-:W-:Y:S01]  /*a78f0*/  STG.E.U16 [R10.64], R18 ;  /* 0x000000120a007986 */ /* 0x000fe2000c101504 */
[----:B0-----:R-:W-:Y:S02]  /*a7900*/  PRMT R0, R18, 0x7632, R0 ;  /* 0x0000763212007816 */ /* 0x001fe40000000000 */
[----:B-1----:R-:W-:-:S03]  /*a7910*/  PRMT R2, R19, 0x7632, R2 ;  /* 0x0000763213027816 */ /* 0x002fc60000000002 */
[----:B------:R0:W-:Y:S01]  /*a7920*/  STG.E.U16 [R12.64], R0 ;  /* 0x000000000c007986 */ /* 0x0001e2000c101504 */
[----:B------:R-:W-:Y:S02]  /*a7930*/  STG.E.U16 [R14.64], R19 ;  /* 0x000000130e007986 */ /* 0x000fe4000c101504 */
[----:B------:R-:W-:Y:S02]  /*a7940*/  STG.E.U16 [R20.64], R2 ;  /* 0x0000000214007986 */ /* 0x000fe4000c101504 */
[----:B------:R-:W-:Y:S01]  /*a7950*/  STG.E.U16 [R22.64], R28 ;  /* 0x0000001c16007986 */ /* 0x000fe2000c101504 */
[----:B0-----:R-:W-:-:S05]  /*a7960*/  PRMT R0, R28, 0x7632, R0 ;  /* 0x000076321c007816 */ /* 0x001fca0000000000 */
[----:B------:R-:W-:Y:S01]  /*a7970*/  STG.E.U16 [R24.64], R0 ;  /* 0x0000000018007986 */ /* 0x000fe2000c101504 */
[----:B------:R0:W-:Y:S03]  /*a7980*/  STG.E.U16 [R26.64], R29 ;  /* 0x0000001d1a007986 */ /* 0x0001e6000c101504 */
[----:B0-----:R-:W2:Y:S01]  /*a7990*/  LDL.LU.64 R26, [R1+0x670] ;  /* 0x00067000011a7983 */ /* 0x001ea20000300a00 */
[----:B------:R-:W3:Y:S03]  /*a79a0*/  LDL.LU R3, [R1+0x124] ;  /* 0x0001240001037983 */ /* 0x000ee60000300800 */
[----:B---3--:R0:W-:Y:S04]  /*a79b0*/  STL [R1+0x1fd8], R3 ;  /* 0x001fd80301007387 */ /* 0x0081e80000100800 */
[----:B0-----:R-:W3:Y:S04]  /*a79c0*/  LDL.LU R3, [R1+0x4] ;  /* 0x0000040001037983 */ /* 0x001ee80000300800 */
[----:B---3--:R0:W-:Y:S04]  /*a79d0*/  STL [R1+0x1ff0], R3 ;  /* 0x001ff00301007387 */ /* 0x0081e80000100800 */
[----:B0-----:R-:W3:Y:S04]  /*a79e0*/  LDL.LU R3, [R1+0x64] ;  /* 0x0000640001037983 */ /* 0x001ee80000300800 */
[----:B---3--:R0:W-:Y:S04]  /*a79f0*/  STL [R1+0x2008], R3 ;  /* 0x0020080301007387 */ /* 0x0081e80000100800 */
[----:B0-----:R-:W3:Y:S04]  /*a7a00*/  LDL.LU R3, [R1+0xc4] ;  /* 0x0000c40001037983 */ /* 0x001ee80000300800 */
[----:B---3--:R0:W-:Y:S04]  /*a7a10*/  STL [R1+0x2020], R3 ;  /* 0x0020200301007387 */ /* 0x0081e80000100800 */
[----:B0-----:R-:W3:Y:S01]  /*a7a20*/  LDL.LU R3, [R1+0x134] ;  /* 0x0001340001037983 */ /* 0x001ee20000300800 */
[----:B------:R-:W4:Y:S02]  /*a7a30*/  LDL.LU R7, [R1+0x1a4] ;  /* 0x0001a40001077983 */ /* 0x000f240000300800 */
[----:B------:R-:W2:Y:S02]  /*a7a40*/  LDL.LU.64 R16, [R1+0x610] ;  /* 0x0006100001107983 */ /* 0x000ea40000300a00 */
        /* <DEDUP_REMOVED lines=22> */
[----:B0-----:R-:W3:Y:S01]  /*a7bb0*/  LDL.LU.64 R16, [R1+0x668] ;  /* 0x0006680001107983 */ /* 0x001ee20000300a00 */
[----:B------:R-:W2:Y:S02]  /*a7bc0*/  LDL.LU.64 R4, [R1+0x608] ;  /* 0x0006080001047983 */ /* 0x000ea40000300a00 */
[----:B------:R-:W2:Y:S02]  /*a7bd0*/  LDL.LU R6, [R1+0x1b4] ;  /* 0x0001b40001067983 */ /* 0x000ea40000300800 */
[----:B------:R-:W2:Y:S01]  /*a7be0*/  LDL.LU.64 R8, [R1+0x600] ;  /* 0x0006000001087983 */ /* 0x000ea20000300a00 */
[----:B------:R-:W2:Y:S01]  /*a7bf0*/  LDL.LU.64 R10, [R1+0x5f8] ;  /* 0x0005f800010a7983 */ /* 0x000ea20000300a00 */
[----:B------:R-:W2:Y:S02]  /*a7c00*/  LDL.LU R18, [R1+0x1c4] ;  /* 0x0001c40001127983 */ /* 0x000ea40000300800 */
[----:B------:R-:W2:Y:S02]  /*a7c10*/  LDL.LU.64 R12, [R1+0x5f0] ;  /* 0x0005f000010c7983 */ /* 0x000ea40000300a00 */
[----:B------:R-:W2:Y:S01]  /*a7c20*/  LDL.LU.64 R14, [R1+0x5e8] ;  /* 0x0005e800010e7983 */ /* 0x000ea20000300a00 */
[----:B------:R-:W2:Y:S01]  /*a7c30*/  LDL.LU R19, [R1+0x1d4] ;  /* 0x0001d40001137983 */ /* 0x000ea20000300800 */
[----:B------:R-:W2:Y:S02]  /*a7c40*/  LDL.LU.64 R20, [R1+0x5e0] ;  /* 0x0005e00001147983 */ /* 0x000ea40000300a00 */
[----:B------:R-:W2:Y:S02]  /*a7c50*/  LDL.LU.64 R22, [R1+0x5d8] ;  /* 0x0005d80001167983 */ /* 0x000ea40000300a00 */
[----:B------:R-:W2:Y:S01]  /*a7c60*/  LDL.LU R28, [R1+0x1e4] ;  /* 0x0001e400011c7983 */ /* 0x000ea20000300800 */
[----:B------:R-:W2:Y:S04]  /*a7c70*/  LDL.LU R29, [R1+0x1f4] ;  /* 0x0001f400011d7983 */ /* 0x000ea80000300800 */
[----:B------:R0:W-:Y:S01]  /*a7c80*/  STG.E.U16 [R26.64], R2 ;  /* 0x000000021a007986 */ /* 0x0001e2000c101504 */
[----:B------:R-:W2:Y:S03]  /*a7c90*/  LDL.LU.64 R24, [R1+0x5d0] ;  /* 0x0005d00001187983 */ /* 0x000ea60000300a00 */
[----:B0-----:R-:W2:Y:S04]  /*a7ca0*/  LDL.LU.64 R26, [R1+0x5c8] ;  /* 0x0005c800011a7983 */ /* 0x001ea80000300a00 */
[----:B---3--:R0:W-:Y:S04]  /*a7cb0*/  STG.E.U16 [R16.64], R3 ;  /* 0x0000000310007986 */ /* 0x0081e8000c101504 */
[----:B0-----:R-:W3:Y:S01]  /*a7cc0*/  LDL.LU.64 R16, [R1+0x2028] ;  /* 0x0020280001107983 */ /* 0x001ee20000300a00 */
[----:B------:R-:W-:-:S02]  /*a7cd0*/  PRMT R0, R3, 0x7632, R0 ;  /* 0x0000763203007816 */ /* 0x000fc40000000000 */
[----:B------:R-:W2:Y:S03]  /*a7ce0*/  LDL.LU R3, [R1+0x2020] ;  /* 0x0020200001037983 */ /* 0x000ea60000300800 */
        /* <DEDUP_REMOVED lines=83> */
[----:B------:R-:W2:Y:S01]  /*a8220*/  LDL.LU R19, [R1+0x48] ;  /* 0x0000480001137983 */ /* 0x000ea20000300800 */
[----:B------:R-:W2:Y:S01]  /*a8230*/  LDL.LU R28, [R1+0x168] ;  /* 0x00016800011c7983 */ /* 0x000ea20000300800 */
[----:B------:R-:W2:Y:S02]  /*a8240*/  LDL.LU.64 R14, [R1+0x538] ;  /* 0x00053800010e7983 */ /* 0x000ea40000300a00 */
[----:B------:R-:W2:Y:S02]  /*a8250*/  LDL.LU.64 R20, [R1+0x530] ;  /* 0x0005300001147983 */ /* 0x000ea40000300a00 */
[----:B------:R-:W2:Y:S01]  /*a8260*/  LDL.LU.64 R22, [R1+0x528] ;  /* 0x0005280001167983 */ /* 0x000ea20000300a00 */
[----:B------:R0:W-:Y:S04]  /*a8270*/  STG.E.U16 [R26.64], R0 ;  /* 0x000000001a007986 */ /* 0x0001e8000c101504 */
[----:B------:R-:W2:Y:S04]  /*a8280*/  LDL.LU.64 R24, [R1+0x520] ;  /* 0x0005200001187983 */ /* 0x000ea80000300a00 */
[----:B0-----:R-:W2:Y:S01]  /*a8290*/  LDL.LU.64 R26, [R1+0x518] ;  /* 0x00051800011a7983 */ /* 0x001ea20000300a00 */
[----:B------:R-:W2:Y:S03]  /*a82a0*/  LDL.LU R29, [R1+0xf8] ;  /* 0x0000f800011d7983 */ /* 0x000ea60000300800 */
        /* <DEDUP_REMOVED lines=236> */
[----:B------:R0:W-:Y:S01]  /*a9170*/  STG.E.U16 [R24.64], R0 ;  /* 0x0000000018007986 */ /* 0x0001e2000c101504 */
[----:B------:R1:W-:Y:S03]  /*a9180*/  STG.E.U16 [R26.64], R29 ;  /* 0x0000001d1a007986 */ /* 0x0003e6000c101504 */
[----:B0-----:R-:W2:Y:S01]  /*a9190*/  LDL.LU.64 R24, [R1+0x3b0] ;  /* 0x0003b00001187983 */ /* 0x001ea20000300a00 */
[----:B-1----:R-:W3:Y:S02]  /*a91a0*/  LDL.LU R27, [R1+0x18c] ;  /* 0x00018c00011b7983 */ /* 0x002ee40000300800 */
[----:B------:R-:W4:Y:S02]  /*a91b0*/  LDL.LU R3, [R1+0x17c] ;  /* 0x00017c0001037983 */ /* 0x000f240000300800 */
[----:B----4-:R0:W-:Y:S04]  /*a91c0*/  STL [R1+0x1e00], R3 ;  /* 0x001e000301007387 */ /* 0x0101e80000100800 */
[----:B0-----:R-:W4:Y:S04]  /*a91d0*/  LDL.LU R3, [R1+0x5c] ;  /* 0x00005c0001037983 */ /* 0x001f280000300800 */
[----:B----4-:R0:W-:Y:S04]  /*a91e0*/  STL [R1+0x1e18], R3 ;  /* 0x001e180301007387 */ /* 0x0101e80000100800 */
[----:B0-----:R-:W4:Y:S04]  /*a91f0*/  LDL.LU R3, [R1+0xbc] ;  /* 0x0000bc0001037983 */ /* 0x001f280000300800 */
[----:B----4-:R0:W-:Y:S04]  /*a9200*/  STL [R1+0x1e30], R3 ;  /* 0x001e300301007387 */ /* 0x0101e80000100800 */
[----:B0-----:R-:W4:Y:S01]  /*a9210*/  LDL.LU R3, [R1+0x11c] ;  /* 0x00011c0001037983 */ /* 0x001f220000300800 */
[----:B------:R-:W2:Y:S02]  /*a9220*/  LDL.LU R7, [R1+0x10c] ;  /* 0x00010c0001077983 */ /* 0x000ea40000300800 */
        /* <DEDUP_REMOVED lines=36> */
[----:B------:R0:W-:Y:S04]  /*a9470*/  STG.E.U16 [R24.64], R2 ;  /* 0x0000000218007986 */ /* 0x0001e8000c101504 */
[----:B0-----:R-:W2:Y:S04]  /*a9480*/  LDL.LU.64 R24, [R1+0x310] ;  /* 0x0003100001187983 */ /* 0x001ea80000300a00 */
[----:B---3--:R0:W-:Y:S04]  /*a9490*/  STG.E.U16 [R16.64], R27 ;  /* 0x0000001b10007986 */ /* 0x0081e8000c101504 */
[----:B0-----:R-:W3:Y:S01]  /*a94a0*/  LDL.LU.64 R16, [R1+0x1e48] ;  /* 0x001e480001107983 */ /* 0x001ee20000300a00 */
[----:B------:R-:W-:-:S02]  /*a94b0*/  PRMT R0, R27, 0x7632, R0 ;  /* 0x000076321b007816 */ /* 0x000fc40000000000 */
[----:B------:R-:W2:Y:S03]  /*a94c0*/  LDL.LU.64 R26, [R1+0x308] ;  /* 0x00030800011a7983 */ /* 0x000ea60000300a00 */
[----:B---3--:R0:W-:Y:S04]  /*a94d0*/  STG.E.U16 [R16.64], R0 ;  /* 0x0000000010007986 */ /* 0x0081e8000c101504 */
[----:B0-----:R-:W3:Y:S01]  /*a94e0*/  LDL.LU.64 R16, [R1+0x1e40] ;  /* 0x001e400001107983 */ /* 0x001ee20000300a00 */
[----:B----4-:R-:W-:-:S03]  /*a94f0*/  PRMT R2, R3, 0x7632, R2 ;  /* 0x0000763203027816 */ /* 0x010fc60000000002 */
[----:B---3--:R0:W-:Y:S04]  /*a9500*/  STG.E.U16 [R16.64], R3 ;  /* 0x0000000310007986 */ /* 0x0081e8000c101504 */
[----:B0-----:R-:W3:Y:S01]  /*a9510*/  LDL.LU.64 R16, [R1+0x1e38] ;  /* 0x001e380001107983 */ /* 0x001ee20000300a00 */
[----:B------:R-:W4:Y:S03]  /*a9520*/  LDL.LU R3, [R1+0x1e30] ;  /* 0x001e300001037983 */ /* 0x000f260000300800 */
        /* <DEDUP_REMOVED lines=16> */
[----:B0-----:R-:W3:Y:S04]  /*a9630*/  LDL.LU.64 R16, [R1+0x1df0] ;  /* 0x001df00001107983 */ /* 0x001ee80000300a00 */
[----:B---3--:R0:W-:Y:S04]  /*a9640*/  STG.E.U16 [R16.64], R0 ;  /* 0x0000000010007986 */ /* 0x0081e8000c101504 */
[----:B0-----:R-:W3:Y:S01]  /*a9650*/  LDL.LU.64 R16, [R1+0x1de8] ;  /* 0x001de80001107983 */ /* 0x001ee20000300a00 */
[----:B------:R-:W-:-:S03]  /*a9660*/  PRMT R2, R7, 0x7632, R2 ;  /* 0x0000763207027816 */ /* 0x000fc60000000002 */
[----:B---3--:R0:W-:Y:S04]  /*a9670*/  STG.E.U16 [R16.64], R7 ;  /* 0x0000000710007986 */ /* 0x0081e8000c101504 */
[----:B0-----:R-:W3:Y:S01]  /*a9680*/  LDL.LU.64 R16, [R1+0x1de0] ;  /* 0x001de00001107983 */ /* 0x001ee20000300a00 */
[----:B--2---:R-:W-:-:S03]  /*a9690*/  PRMT R0, R6, 0x7632, R0 ;  /* 0x0000763206007816 */ /* 0x004fc60000000000 */
[----:B---3--:R0:W-:Y:S01]  /*a96a0*/  STG.E.U16 [R16.64], R2 ;  /* 0x0000000210007986 */ /* 0x0081e2000c101504 */
[----:B------:R-:W-:Y:S02]  /*a96b0*/  STG.E.U16 [R4.64], R6 ;  /* 0x0000000604007986 */ /* 0x000fe4000c101504 */
[----:B------:R1:W-:Y:S02]  /*a96c0*/  STG.E.U16 [R8.64], R0 ;  /* 0x0000000008007986 */ /* 0x0003e4000c101504 */
[----:B------:R-:W-:Y:S01]  /*a96d0*/  STG.E.U16 [R10.64], R18 ;  /* 0x000000120a007986 */ /* 0x000fe2000c101504 */
[----:B0-----:R-:W-:Y:S02]  /*a96e0*/  PRMT R2, R18, 0x7632, R2 ;  /* 0x0000763212027816 */ /* 0x001fe40000000002 */
[----:B-1----:R-:W-:-:S03]  /*a96f0*/  PRMT R0, R19, 0x7632, R0 ;  /* 0x0000763213007816 */ /* 0x002fc60000000000 */
[----:B------:R0:W-:Y:S01]  /*a9700*/  STG.E.U16 [R12.64], R2 ;  /* 0x000000020c007986 */ /* 0x0001e2000c101504 */
[----:B------:R-:W-:Y:S02]  /*a9710*/  STG.E.U16 [R14.64], R19 ;  /* 0x000000130e007986 */ /* 0x000fe4000c101504 */
[----:B------:R1:W-:Y:S02]  /*a9720*/  STG.E.U16 [R20.64], R0 ;  /* 0x0000000014007986 */ /* 0x0003e4000c101504 */
[----:B------:R-:W-:Y:S01]  /*a9730*/  STG.E.U16 [R22.64], R28 ;  /* 0x0000001c16007986 */ /* 0x000fe2000c101504 */
[----:B0-----:R-:W-:Y:S02]  /*a9740*/  PRMT R2, R28, 0x7632, R2 ;  /* 0x000076321c027816 */ /* 0x001fe40000000002 */
[----:B-1----:R-:W-:-:S03]  /*a9750*/  PRMT R0, R29, 0x7632, R0 ;  /* 0x000076321d007816 */ /* 0x002fc60000000000 */
[----:B------:R0:W-:Y:S01]  /*a9760*/  STG.E.U16 [R24.64], R2 ;  /* 0x0000000218007986 */ /* 0x0001e2000c101504 */
[----:B------:R1:W-:Y:S03]  /*a9770*/  STG.E.U16 [R26.64], R29 ;  /* 0x0000001d1a007986 */ /* 0x0003e6000c101504 */
[----:B0-----:R-:W2:Y:S01]  /*a9780*/  LDL.LU.64 R24, [R1+0x300] ;  /* 0x0003000001187983 */ /* 0x001ea20000300a00 */
[----:B-1----:R-:W3:Y:S02]  /*a9790*/  LDL.LU.64 R26, [R1+0x2f8] ;  /* 0x0002f800011a7983 */ /* 0x002ee40000300a00 */
[----:B------:R-:W4:Y:S02]  /*a97a0*/  LDL.LU R29, [R1+0x3c] ;  /* 0x00003c00011d7983 */ /* 0x000f240000300800 */
[----:B------:R-:W2:Y:S01]  /*a97b0*/  LDL.LU R7, [R1+0x15c] ;  /* 0x00015c0001077983 */ /* 0x000ea20000300800 */
[----:B------:R-:W2:Y:S04]  /*a97c0*/  LDL.LU.64 R16, [R1+0x2e0] ;  /* 0x0002e00001107983 */ /* 0x000ea80000300a00 */
[----:B--2---:R0:W-:Y:S04]  /*a97d0*/  STL.64 [R1+0x1dd0], R16 ;  /* 0x001dd01001007387 */ /* 0x0041e80000100a00 */
[----:B0-----:R-:W2:Y:S04]  /*a97e0*/  LDL.LU.64 R16, [R1+0x2e8] ;  /* 0x0002e80001107983 */ /* 0x001ea80000300a00 */
[----:B--2---:R0:W-:Y:S04]  /*a97f0*/  STL.64 [R1+0x1dd8], R16 ;  /* 0x001dd81001007387 */ /* 0x0041e80000100a00 */
[----:B0-----:R-:W2:Y:S01]  /*a9800*/  LDL.LU.64 R16, [R1+0x2f0] ;  /* 0x0002f00001107983 */ /* 0x001ea20000300a00 */
[----:B------:R-:W2:Y:S02]  /*a9810*/  LDL.LU R3, [R1+0xec] ;  /* 0x0000ec0001037983 */ /* 0x000ea40000300800 */
[----:B------:R-:W2:Y:S02]  /*a9820*/  LDL.LU R4, [R1+0x8c] ;  /* 0x00008c0001047983 */ /* 0x000ea40000300800 */
[----:B------:R-:W2:Y:S01]  /*a9830*/  LDL.LU R10, [R1+0x2c] ;  /* 0x00002c00010a7983 */ /* 0x000ea20000300800 */
[----:B------:R-:W2:Y:S04]  /*a9840*/  LDL.LU R11, [R1+0x14c] ;  /* 0x00014c00010b7983 */ /* 0x000ea80000300800 */
        /* <DEDUP_REMOVED lines=8> */
[----:B------:R-:W2:Y:S03]  /*a98d0*/  LDL.LU.64 R12, [R1+0x2a0] ;  /* 0x0002a000010c7983 */ /* 0x000ea60000300a00 */
[----:B--2---:R0:W-:Y:S04]  /*a98e0*/  STL.64 [R1+0x1d88], R12 ;  /* 0x001d880c01007387 */ /* 0x0041e80000100a00 */
[----:B0-----:R-:W2:Y:S04]  /*a98f0*/  LDL.LU.64 R12, [R1+0x2a8] ;  /* 0x0002a800010c7983 */ /* 0x001ea80000300a00 */
[----:B--2---:R0:W-:Y:S04]  /*a9900*/  STL.64 [R1+0x1d90], R12 ;  /* 0x001d900c01007387 */ /* 0x0041e80000100a00 */
[----:B0-----:R-:W2:Y:S04]  /*a9910*/  LDL.LU.64 R12, [R1+0x2b0] ;  /* 0x0002b000010c7983 */ /* 0x001ea80000300a00 */
[----:B------:R-:W-:Y:S01]  /*a9920*/  STG.E.U16 [R24.64], R0 ;  /* 0x0000000018007986 */ /* 0x000fe2000c101504 */
[----:B----4-:R-:W-:Y:S01]  /*a9930*/  PRMT R2, R29, 0x7632, R2 ;  /* 0x000076321d027816 */ /* 0x010fe20000000002 */
[----:B---3--:R-:W-:Y:S04]  /*a9940*/  STG.E.U16 [R26.64], R29 ;  /* 0x0000001d1a007986 */ /* 0x008fe8000c101504 */
[----:B------:R-:W-:Y:S04]  /*a9950*/  STG.E.U16 [R16.64], R2 ;  /* 0x0000000210007986 */ /* 0x000fe8000c101504 */
[----:B--2---:R0:W-:Y:S04]  /*a9960*/  STL.64 [R1+0x1da0], R12 ;  /* 0x001da00c01007387 */ /* 0x0041e80000100a00 */
[----:B0-----:R-:W2:Y:S01]  /*a9970*/  LDL.LU.64 R12, [R1+0x2b8] ;  /* 0x0002b800010c7983 */ /* 0x001ea20000300a00 */
[----:B------:R-:W3:Y:S02]  /*a9980*/  LDL.LU R5, [R1+0xdc] ;  /* 0x0000dc0001057983 */ /* 0x000ee40000300800 */
[----:B------:R-:W4:Y:S02]  /*a9990*/  LDL.LU R6, [R1+0x7c] ;  /* 0x00007c0001067983 */ /* 0x000f240000300800 */
[----:B------:R-:W2:Y:S01]  /*a99a0*/  LDL.LU.64 R14, [R1+0x298] ;  /* 0x00029800010e7983 */ /* 0x000ea20000300a00 */
[----:B------:R-:W2:Y:S01]  /*a99b0*/  LDL.LU.64 R18, [R1+0x290] ;  /* 0x0002900001127983 */ /* 0x000ea20000300a00 */
[----:B------:R-:W4:Y:S02]  /*a99c0*/  LDL.LU.64 R20, [R1+0x288] ;  /* 0x0002880001147983 */ /* 0x000f240000300a00 */
[----:B------:R-:W2:Y:S02]  /*a99d0*/  LDL.LU.64 R22, [R1+0x280] ;  /* 0x0002800001167983 */ /* 0x000ea40000300a00 */
[----:B------:R-:W2:Y:S01]  /*a99e0*/  LDL.LU.64 R24, [R1+0x218] ;  /* 0x0002180001187983 */ /* 0x000ea20000300a00 */
[----:B------:R-:W2:Y:S01]  /*a99f0*/  LDL.LU R8, [R1+0x1c] ;  /* 0x00001c0001087983 */ /* 0x000ea20000300800 */
[----:B------:R-:W2:Y:S02]  /*a9a00*/  LDL.LU R9, [R1+0x13c] ;  /* 0x00013c0001097983 */ /* 0x000ea40000300800 */
[----:B------:R-:W2:Y:S02]  /*a9a10*/  LDL.LU.64 R26, [R1+0x198] ;  /* 0x00019800011a7983 */ /* 0x000ea40000300a00 */
[----:B------:R-:W2:Y:S01]  /*a9a20*/  LDL.LU.64 R28, [R1+0x190] ;  /* 0x00019000011c7983 */ /* 0x000ea20000300a00 */
[----:B------:R-:W2:Y:S01]  /*a9a30*/  LDL.LU.64 R16, [R1+0x1dd8] ;  /* 0x001dd80001107983 */ /* 0x000ea20000300a00 */
[----:B------:R-:W-:-:S03]  /*a9a40*/  PRMT R0, R7, 0x7632, R0 ;  /* 0x0000763207007816 */ /* 0x000fc60000000000 */
[----:B--2---:R0:W-:Y:S04]  /*a9a50*/  STG.E.U16 [R16.64], R7 ;  /* 0x0000000710007986 */ /* 0x0041e8000c101504 */
[----:B0-----:R-:W2:Y:S01]  /*a9a60*/  LDL.LU.64 R16, [R1+0x1dd0] ;  /* 0x001dd00001107983 */ /* 0x001ea20000300a00 */
[----:B------:R-:W3:Y:S01]  /*a9a70*/  LDL.LU R7, [R1+0x1dcc] ;  /* 0x001dcc0001077983 */ /* 0x000ee20000300800 */
[----:B------:R-:W-:Y:S02]  /*a9a80*/  PRMT R2, R3, 0x7632, R2 ;  /* 0x0000763203027816 */ /* 0x000fe40000000002 */
[----:B--2---:R0:W-:Y:S01]  /*a9a90*/  STG.E.U16 [R16.64], R0 ;  /* 0x0000000010007986 */ /* 0x0041e2000c101504 */
[----:B------:R1:W-:Y:S03]  /*a9aa0*/  STG.E.U16 [R10.64], R3 ;  /* 0x000000030a007986 */ /* 0x0003e6000c101504 */
[----:B0-----:R-:W2:Y:S01]  /*a9ab0*/  LDL.LU R17, [R1+0x1dc8] ;  /* 0x001dc80001117983 */ /* 0x001ea20000300800 */
[----:B------:R-:W2:Y:S02]  /*a9ac0*/  LDL.LU R16, [R1+0x6c] ;  /* 0x00006c0001107983 */ /* 0x000ea40000300800 */
[----:B-1----:R-:W2:Y:S02]  /*a9ad0*/  LDL.LU.64 R10, [R1+0x1dc0] ;  /* 0x001dc000010a7983 */ /* 0x002ea40000300a00 */
[----:B--2---:R0:W-:Y:S04]  /*a9ae0*/  STG.E.U16 [R10.64], R2 ;  /* 0x000000020a007986 */ /* 0x0041e8000c101504 */
[----:B0-----:R-:W2:Y:S01]  /*a9af0*/  LDL.LU.64 R10, [R1+0x1db8] ;  /* 0x001db800010a7983 */ /* 0x001ea20000300a00 */
[----:B------:R-:W-:-:S03]  /*a9b00*/  PRMT R0, R4, 0x7632, R0 ;  /* 0x0000763204007816 */ /* 0x000fc60000000000 */
[----:B--2---:R0:W-:Y:S04]  /*a9b10*/  STG.E.U16 [R10.64], R4 ;  /* 0x000000040a007986 */ /* 0x0041e8000c101504 */
[----:B0-----:R-:W2:Y:S01]  /*a9b20*/  LDL.LU.64 R10, [R1+0x1db0] ;  /* 0x001db000010a7983 */ /* 0x001ea20000300a00 */
[----:B------:R-:W3:Y:S03]  /*a9b30*/  LDL.LU R3, [R1+0xc] ;  /* 0x00000c0001037983 */ /* 0x000ee60000300800 */
[----:B--2---:R0:W-:Y:S04]  /*a9b40*/  STG.E.U16 [R10.64], R0 ;  /* 0x000000000a007986 */ /* 0x0041e8000c101504 */
[----:B0-----:R-:W2:Y:S01]  /*a9b50*/  LDL.LU.64 R10, [R1+0x1da8] ;  /* 0x001da800010a7983 */ /* 0x001ea20000300a00 */
[----:B------:R-:W3:Y:S03]  /*a9b60*/  LDL.LU R4, [R1+0x12c] ;  /* 0x00012c0001047983 */ /* 0x000ee60000300800 */
[----:B--2---:R0:W-:Y:S04]  /*a9b70*/  STG.E.U16 [R12.64], R10 ;  /* 0x0000000a0c007986 */ /* 0x0041e8000c101504 */
[----:B0-----:R-:W2:Y:S01]  /*a9b80*/  LDL.LU.64 R12, [R1+0x1da0] ;  /* 0x001da000010c7983 */ /* 0x001ea20000300a00 */
[----:B------:R-:W-:-:S02]  /*a9b90*/  PRMT R2, R10, 0x7632, R2 ;  /* 0x000076320a027816 */ /* 0x000fc40000000002 */
[----:B------:R-:W3:Y:S03]  /*a9ba0*/  LDL.LU R10, [R1+0x1d98] ;  /* 0x001d9800010a7983 */ /* 0x000ee60000300800 */
[----:B--2---:R0:W-:Y:S04]  /*a9bb0*/  STG.E.U16 [R12.64], R2 ;  /* 0x000000020c007986 */ /* 0x0041e8000c101504 */
[----:B0-----:R-:W2:Y:S01]  /*a9bc0*/  LDL.LU.64 R12, [R1+0x1d90] ;  /* 0x001d9000010c7983 */ /* 0x001ea20000300a00 */
[----:B------:R-:W-:Y:S02]  /*a9bd0*/  PRMT R0, R11, 0x7632, R0 ;  /* 0x000076320b007816 */ /* 0x000fe40000000000 */
[----:B---3--:R-:W-:Y:S01]  /*a9be0*/  PRMT R2, R5, 0x7632, R2 ;  /* 0x0000763205027816 */ /* 0x008fe20000000002 */
[----:B--2---:R0:W-:Y:S04]  /*a9bf0*/  STG.E.U16 [R12.64], R11 ;  /* 0x0000000b0c007986 */ /* 0x0041e8000c101504 */
[----:B0-----:R-:W2:Y:S01]  /*a9c00*/  LDL.LU.64 R12, [R1+0x1d88] ;  /* 0x001d8800010c7983 */ /* 0x001ea20000300a00 */
[----:B------:R-:W3:Y:S03]  /*a9c10*/  LDL.LU R11, [R1+0x1d80] ;  /* 0x001d8000010b7983 */ /* 0x000ee60000300800 */
[----:B--2---:R0:W-:Y:S01]  /*a9c20*/  STG.E.U16 [R12.64], R0 ;  /* 0x000000000c007986 */ /* 0x0041e2000c101504 */
[----:B------:R1:W-:Y:S02]  /*a9c30*/  STG.E.U16 [R14.64], R5 ;  /* 0x000000050e007986 */ /* 0x0003e4000c101504 */
[----:B------:R2:W-:Y:S02]  /*a9c40*/  STG.E.U16 [R18.64], R2 ;  /* 0x0000000212007986 */ /* 0x0005e4000c101504 */
[----:B----4-:R4:W-:Y:S01]  /*a9c50*/  STG.E.U16 [R20.64], R6 ;  /* 0x0000000614007986 */ /* 0x0109e2000c101504 */
[----:B0-----:R-:W-:Y:S01]  /*a9c60*/  PRMT R0, R6, 0x7632, R0 ;  /* 0x0000763206007816 */ /* 0x001fe20000000000 */
[----:B------:R-:W3:Y:S01]  /*a9c70*/  LDL.LU.64 R12, [R1+0x1d78] ;  /* 0x001d7800010c7983 */ /* 0x000ee20000300a00 */
[----:B-1----:R-:W3:Y:S01]  /*a9c80*/  LDL.LU.64 R14, [R1+0x1d70] ;  /* 0x001d7000010e7983 */ /* 0x002ee20000300a00 */
[----:B--2---:R-:W-:Y:S01]  /*a9c90*/  PRMT R2, R8, 0x7632, R2 ;  /* 0x0000763208027816 */ /* 0x004fe20000000002 */
[----:B------:R-:W2:Y:S01]  /*a9ca0*/  LDL.LU.64 R18, [R1+0x1d68] ;  /* 0x001d680001127983 */ /* 0x000ea20000300a00 */
[----:B------:R-:W2:Y:S01]  /*a9cb0*/  LDL.LU R5, [R1+0x1ac] ;  /* 0x0001ac0001057983 */ /* 0x000ea20000300800 */
[----:B----4-:R-:W4:Y:S03]  /*a9cc0*/  LDL.LU.64 R20, [R1+0x1d60] ;  /* 0x001d600001147983 */ /* 0x010f260000300a00 */
[----:B------:R0:W-:Y:S01]  /*a9cd0*/  STG.E.U16 [R22.64], R0 ;  /* 0x0000000016007986 */ /* 0x0001e2000c101504 */
[----:B------:R1:W-:Y:S02]  /*a9ce0*/  STG.E.U16 [R24.64], R8 ;  /* 0x0000000818007986 */ /* 0x0003e4000c101504 */
[----:B------:R1:W-:Y:S02]  /*a9cf0*/  STG.E.U16 [R26.64], R2 ;  /* 0x000000021a007986 */ /* 0x0003e4000c101504 */
[----:B------:R1:W-:Y:S01]  /*a9d00*/  STG.E.U16 [R28.64], R9 ;  /* 0x000000091c007986 */ /* 0x0003e2000c101504 */
[----:B0-----:R-:W2:Y:S01]  /*a9d10*/  LDL.LU.64 R22, [R1+0x1d58] ;  /* 0x001d580001167983 */ /* 0x001ea20000300a00 */
[----:B-1----:R-:W2:Y:S02]  /*a9d20*/  LDL.LU.64 R24, [R1+0x1d50] ;  /* 0x001d500001187983 */ /* 0x002ea40000300a00 */
[----:B------:R-:W2:Y:S02]  /*a9d30*/  LDL.LU.64 R26, [R1+0x1d48] ;  /* 0x001d4800011a7983 */ /* 0x000ea40000300a00 */
[----:B------:R-:W2:Y:S01]  /*a9d40*/  LDL.LU.64 R28, [R1+0x1d40] ;  /* 0x001d4000011c7983 */ /* 0x000ea20000300a00 */
[----:B------:R-:W-:-:S02]  /*a9d50*/  PRMT R0, R9, 0x7632, R0 ;  /* 0x0000763209007816 */ /* 0x000fc40000000000 */
[----:B------:R-:W3:Y:S01]  /*a9d60*/  LDL.LU.64 R8, [R1+0x9a0] ;  /* 0x0009a00001087983 */ /* 0x000ee20000300a00 */
[----:B------:R-:W3:Y:S03]  /*a9d70*/  LDL.LU R6, [R1+0x1bc] ;  /* 0x0001bc0001067983 */ /* 0x000ee60000300800 */
[----:B--2---:R0:W-:Y:S04]  /*a9d80*/  STG.E.U16 [R28.64], R0 ;  /* 0x000000001c007986 */ /* 0x0041e8000c101504 */
[----:B0-----:R-:W2:Y:S01]  /*a9d90*/  LDL.LU R29, [R1+0xcc] ;  /* 0x0000cc00011d7983 */ /* 0x001ea20000300800 */
[----:B------:R-:W-:Y:S02]  /*a9da0*/  PRMT R0, R16, 0x7632, R0 ;  /* 0x0000763210007816 */ /* 0x000fe40000000000 */
[----:B--2---:R-:W-:Y:S01]  /*a9db0*/  PRMT R2, R29, 0x7632, R2 ;  /* 0x000076321d027816 */ /* 0x004fe20000000002 */
[----:B------:R-:W-:Y:S04]  /*a9dc0*/  STG.E.U16 [R26.64], R29 ;  /* 0x0000001d1a007986 */ /* 0x000fe8000c101504 */
[----:B------:R0:W-:Y:S04]  /*a9dd0*/  STG.E.U16 [R24.64], R2 ;  /* 0x0000000218007986 */ /* 0x0001e8000c101504 */
[----:B0-----:R-:W2:Y:S01]  /*a9de0*/  LDL.LU.64 R24, [R1+0x9a8] ;  /* 0x0009a80001187983 */ /* 0x001ea20000300a00 */
[----:B------:R-:W-:Y:S02]  /*a9df0*/  STG.E.U16 [R22.64], R16 ;  /* 0x0000001016007986 */ /* 0x000fe4000c101504 */
[----:B----4-:R-:W-:Y:S01]  /*a9e00*/  STG.E.U16 [R20.64], R0 ;  /* 0x0000000014007986 */ /* 0x010fe2000c101504 */
[----:B------:R-:W-:Y:S01]  /*a9e10*/  PRMT R2, R3, 0x7632, R2 ;  /* 0x0000763203027816 */ /* 0x000fe20000000002 */
[----:B------:R0:W-:Y:S02]  /*a9e20*/  STG.E.U16 [R18.64], R3 ;  /* 0x0000000312007986 */ /* 0x0001e4000c101504 */
[----:B0-----:R-:W-:-:S02]  /*a9e30*/  SHF.L.U32 R3, R17, 0xe, RZ ;  /* 0x0000000e11037819 */ /* 0x001fc400000006ff */
[----:B------:R-:W-:Y:S02]  /*a9e40*/  LOP3.LUT R21, R17, 0xff, RZ, 0xc0, !PT ;  /* 0x000000ff11157812 */ /* 0x000fe400078ec0ff */
[----:B------:R-:W-:Y:S01]  /*a9e50*/  LOP3.LUT R3, R3, 0x18000, RZ, 0xc0, !PT ;  /* 0x0001800003037812 */ /* 0x000fe200078ec0ff */
[----:B---3--:R-:W-:Y:S03]  /*a9e60*/  STG.E.U16 [R14.64], R2 ;  /* 0x000000020e007986 */ /* 0x008fe6000c101504 */
[----:B------:R-:W-:Y:S01]  /*a9e70*/  LEA R3, R21, R3, 0x4 ;  /* 0x0000000315037211 */ /* 0x000fe200078e20ff */
[----:B------:R-:W-:Y:S04]  /*a9e80*/  STG.E.U16 [R12.64], R4 ;  /* 0x000000040c007986 */ /* 0x000fe8000c101504 */
[----:B------:R-:W0:Y:S01]  /*a9e90*/  LDS.128 R12, [R3] ;  /* 0x00000000030c7984 */ /* 0x000e220000000c00 */
[----:B------:R-:W-:-:S05]  /*a9ea0*/  IMAD.SHL.U32 R20, R17, 0x4000, RZ ;  /* 0x0000400011147824 */ /* 0x000fca00078e00ff */
[----:B------:R-:W-:Y:S01]  /*a9eb0*/  LOP3.LUT R20, R20, 0x18000, RZ, 0xc0, !PT ;  /* 0x0001800014147812 */ /* 0x000fe200078ec0ff */
[----:B------:R-:W-:Y:S01]  /*a9ec0*/  STL [R1+0x1c98], R2 ;  /* 0x001c980201007387 */ /* 0x000fe20000100800 */
[----:B------:R-:W3:Y:S02]  /*a9ed0*/  LDL.LU.64 R26, [R1+0x9b8] ;  /* 0x0009b800011a7983 */ /* 0x000ee40000300a00 */
[----:B------:R-:W4:Y:S01]  /*a9ee0*/  LDL.LU.64 R28, [R1+0x9b0] ;  /* 0x0009b000011c7983 */ /* 0x000f220000300a00 */
[----:B------:R-:W-:Y:S01]  /*a9ef0*/  LEA R20, R21, R20, 0x4 ;  /* 0x0000001415147211 */ /* 0x000fe200078e20ff */
[----:B------:R-:W3:Y:S03]  /*a9f00*/  LDL.LU R22, [R1+0x1cc] ;  /* 0x0001cc0001167983 */ /* 0x000ee60000300800 */
[----:B------:R-:W-:Y:S01]  /*a9f10*/  LOP3.LUT R20, R20, 0x20, RZ, 0x3c, !PT ;  /* 0x0000002014147812 */ /* 0x000fe200078e3cff */
[----:B0-----:R-:W-:Y:S01]  /*a9f20*/  STL [R1+0x194], R13 ;  /* 0x0001940d01007387 */ /* 0x001fe20000100800 */
[----:B------:R-:W-:Y:S02]  /*a9f30*/  STL.64 [R1+0x198], R14 ;  /* 0x0001980e01007387 */ /* 0x000fe40000100a00 */
[----:B------:R-:W-:Y:S02]  /*a9f40*/  STL [R1+0x1d38], R12 ;  /* 0x001d380c01007387 */ /* 0x000fe40000100800 */
[----:B------:R-:W0:Y:S01]  /*a9f50*/  LDS.128 R12, [R20] ;  /* 0x00000000140c7984 */ /* 0x000e220000000c00 */
[----:B------:R-:W-:-:S03]  /*a9f60*/  PRMT R0, R4, 0x7632, R0 ;  /* 0x0000763204007816 */ /* 0x000fc60000000000 */
[----:B------:R-:W3:Y:S04]  /*a9f70*/  LDL.LU.64 R18, [R1+0x9c8] ;  /* 0x0009c80001127983 */ /* 0x000ee80000300a00 */
[----:B------:R1:W-:Y:S02]  /*a9f80*/  STG.E.U16 [R10.64], R0 ;  /* 0x000000000a007986 */ /* 0x0003e4000c101504 */
[----:B-1----:R-:W-:Y:S02]  /*a9f90*/  PRMT R0, R5, 0x7632, R0 ;  /* 0x0000763205007816 */ /* 0x002fe40000000000 */
[----:B--2---:R-:W-:Y:S03]  /*a9fa0*/  STG.E.U16 [R24.64], R5 ;  /* 0x0000000518007986 */ /* 0x004fe6000c101504 */
[----:B------:R1:W-:Y:S02]  /*a9fb0*/  STG.E.U16 [R8.64], R0 ;  /* 0x0000000008007986 */ /* 0x0003e4000c101504 */
[----:B-1----:R-:W2:Y:S01]  /*a9fc0*/  LDL.LU.64 R8, [R1+0x9c0] ;  /* 0x0009c00001087983 */ /* 0x002ea20000300a00 */
[----:B------:R-:W2:Y:S02]  /*a9fd0*/  LDL.LU R24, [R1+0x1dc] ;  /* 0x0001dc0001187983 */ /* 0x000ea40000300800 */
[----:B0-----:R-:W-:Y:S02]  /*a9fe0*/  STL [R1+0x114], R13 ;  /* 0x0001140d01007387 */ /* 0x001fe40000100800 */
[----:B------:R0:W-:Y:S02]  /*a9ff0*/  STL.64 [R1+0x118], R14 ;  /* 0x0001180e01007387 */ /* 0x0001e40000100a00 */
[----:B0-----:R-:W-:-:S02]  /*aa000*/  MOV R14, R12 ;  /* 0x0000000c000e7202 */ /* 0x001fc40000000f00 */
[----:B------:R-:W2:Y:S01]  /*aa010*/  LDL.LU R12, [R1+0x1d38] ;  /* 0x001d3800010c7983 */ /* 0x000ea20000300800 */
[----:B------:R-:W3:Y:S02]  /*aa020*/  LDL.LU.64 R4, [R1+0x9d0] ;  /* 0x0009d00001047983 */ /* 0x000ee40000300a00 */
[----:B------:R-:W3:Y:S02]  /*aa030*/  LDL.LU R16, [R1+0x1ec] ;  /* 0x0001ec0001107983 */ /* 0x000ee40000300800 */
[----:B------:R-:W-:Y:S01]  /*aa040*/  STL [R1+0x1d18], R14 ;  /* 0x001d180e01007387 */ /* 0x000fe20000100800 */
[----:B--2---:R0:W-:Y:S04]  /*aa050*/  STL [R1+0x1d14], R12 ;  /* 0x001d140c01007387 */ /* 0x0041e80000100800 */
[----:B0-----:R-:W2:Y:S01]  /*aa060*/  LDL.LU.64 R12, [R1+0x9e8] ;  /* 0x0009e800010c7983 */ /* 0x001ea20000300a00 */
[----:B------:R-:W2:Y:S03]  /*aa070*/  LDL.LU.64 R14, [R1+0x9e0] ;  /* 0x0009e000010e7983 */ /* 0x000ea60000300a00 */
[----:B------:R-:W0:Y:S04]  /*aa080*/  S2R R25, SR_TID.X ;  /* 0x0000000000197919 */ /* 0x000e280000002100 */
[----:B--2---:R1:W-:Y:S04]  /*aa090*/  STL.64 [R1+0x1d28], R14 ;  /* 0x001d280e01007387 */ /* 0x0043e80000100a00 */
[----:B-1----:R-:W2:Y:S01]  /*aa0a0*/  LDL.LU.64 R14, [R1+0x9d8] ;  /* 0x0009d800010e7983 */ /* 0x002ea20000300a00 */
[----:B0-----:R-:W-:-:S02]  /*aa0b0*/  SHF.L.U32 R11, R25, 0xe, RZ ;  /* 0x0000000e190b7819 */ /* 0x001fc400000006ff */
[----:B------:R-:W-:Y:S02]  /*aa0c0*/  LOP3.LUT R23, R25, 0xff, RZ, 0xc0, !PT ;  /* 0x000000ff19177812 */ /* 0x000fe400078ec0ff */
[----:B------:R-:W-:-:S05]  /*aa0d0*/  LOP3.LUT R11, R11, 0x18000, RZ, 0xc0, !PT ;  /* 0x000180000b0b7812 */ /* 0x000fca00078ec0ff */
[----:B------:R-:W-:Y:S01]  /*aa0e0*/  IMAD R11, R23, 0x10, R11 ;  /* 0x00000010170b7824 */ /* 0x000fe200078e020b */
[----:B------:R-:W-:Y:S04]  /*aa0f0*/  STL.64 [R1+0x1d20], R12 ;  /* 0x001d200c01007387 */ /* 0x000fe80000100a00 */
[----:B------:R-:W-:Y:S02]  /*aa100*/  LOP3.LUT R11, R11, 0x40, RZ, 0x3c, !PT ;  /* 0x000000400b0b7812 */ /* 0x000fe400078e3cff */
[----:B------:R-:W-:-:S04]  /*aa110*/  SHF.L.U32 R23, R17, 0xe, RZ ;  /* 0x0000000e11177819 */ /* 0x000fc800000006ff */
[----:B------:R-:W-:-:S04]  /*aa120*/  LOP3.LUT R23, R23, 0x18000, RZ, 0xc0, !PT ;  /* 0x0001800017177812 */ /* 0x000fc800078ec0ff */
[----:B------:R-:W-:-:S04]  /*aa130*/  LEA R23, R21, R23, 0x4 ;  /* 0x0000001715177211 */ /* 0x000fc800078e20ff */
[----:B------:R-:W-:Y:S02]  /*aa140*/  LOP3.LUT R23, R23, 0x60, RZ, 0x3c, !PT ;  /* 0x0000006017177812 */ /* 0x000fe400078e3cff */
[----:B------:R-:W-:Y:S01]  /*aa150*/  PRMT R0, R6, 0x7632, R0 ;  /* 0x0000763206007816 */ /* 0x000fe20000000000 */
[----:B---3--:R-:W-:Y:S04]  /*aa160*/  STG.E.U16 [R26.64], R6 ;  /* 0x000000061a007986 */ /* 0x008fe8000c101504 */
[----:B----4-:R0:W-:Y:S01]  /*aa170*/  STG.E.U16 [R28.64], R0 ;  /* 0x000000001c007986 */ /* 0x0101e2000c101504 */
[----:B------:R-:W-:Y:S01]  /*aa180*/  STG.E.U16 [R18.64], R22 ;  /* 0x0000001612007986 */ /* 0x000fe2000c101504 */
[----:B0-----:R-:W-:-:S05]  /*aa190*/  PRMT R0, R22, 0x7632, R0 ;  /* 0x0000763216007816 */ /* 0x001fca0000000000 */
[----:B------:R-:W-:Y:S04]  /*aa1a0*/  STG.E.U16 [R8.64], R0 ;  /* 0x0000000008007986 */ /* 0x000fe8000c101504 */
[----:B--2---:R-:W-:Y:S02]  /*aa1b0*/  STL.64 [R1+0x1d30], R14 ;  /* 0x001d300e01007387 */ /* 0x004fe40000100a00 */
[----:B------:R-:W0:Y:S04]  /*aa1c0*/  LDS.128 R12, [R11] ;  /* 0x000000000b0c7984 */ /* 0x000e280000000c00 */
[----:B------:R-:W2:Y:S01]  /*aa1d0*/  LDL.LU R25, [R1+0x1fc] ;  /* 0x0001fc0001197983 */ /* 0x000ea20000300800 */
[----:B0-----:R-:W-:Y:S01]  /*aa1e0*/  STL [R1+0x94], R13 ;  /* 0x0000940d01007387 */ /* 0x001fe20000100800 */
[----:B------:R-:W-:Y:S01]  /*aa1f0*/  STL.64 [R1+0x98], R14 ;  /* 0x0000980e01007387 */ /* 0x000fe20000100a00 */
[----:B------:R-:W-:Y:S01]  /*aa200*/  MOV R10, R12 ;  /* 0x0000000c000a7202 */ /* 0x000fe20000000f00 */
[----:B------:R-:W3:Y:S01]  /*aa210*/  LDL.LU.64 R26, [R1+0x9f0] ;  /* 0x0009f000011a7983 */ /* 0x000ee20000300a00 */
[----:B------:R-:W0:Y:S04]  /*aa220*/  LDS.128 R12, [R23] ;  /* 0x00000000170c7984 */ /* 0x000e280000000c00 */
[----:B------:R-:W4:Y:S01]  /*aa230*/  LDL.LU.64 R28, [R1+0xa08] ;  /* 0x000a0800011c7983 */ /* 0x000f220000300a00 */
[----:B------:R-:W4:Y:S02]  /*aa240*/  LDL.LU R6, [R1+0x20c] ;  /* 0x00020c0001067983 */ /* 0x000f240000300800 */
[----:B------:R-:W2:Y:S01]  /*aa250*/  LDL.LU.64 R8, [R1+0xa00] ;  /* 0x000a000001087983 */ /* 0x000ea20000300a00 */
[----:B0-----:R-:W-:Y:S01]  /*aa260*/  STL [R1+0x14], R13 ;  /* 0x0000140d01007387 */ /* 0x001fe20000100800 */
[----:B------:R0:W-:Y:S03]  /*aa270*/  STL.64 [R1+0x18], R14 ;  /* 0x0000180e01007387 */ /* 0x0001e60000100a00 */
[----:B0-----:R-:W2:Y:S01]  /*aa280*/  LDL.LU.64 R14, [R1+0x1d30] ;  /* 0x001d3000010e7983 */ /* 0x001ea20000300a00 */
[----:B------:R-:W-:Y:S01]  /*aa290*/  PRMT R0, R24, 0x7632, R0 ;  /* 0x0000763218007816 */ /* 0x000fe20000000000 */
[----:B------:R-:W-:-:S02]  /*aa2a0*/  IMAD.MOV.U32 R19, RZ, RZ, R12 ;  /* 0x000000ffff137224 */ /* 0x000fc400078e000c */
[----:B--2---:R-:W-:Y:S02]  /*aa2b0*/  STG.E.U16 [R14.64], R24 ;  /* 0x000000180e007986 */ /* 0x004fe4000c101504 */
[----:B------:R0:W-:Y:S02]  /*aa2c0*/  STG.E.U16 [R4.64], R0 ;  /* 0x0000000004007986 */ /* 0x0001e4000c101504 */
[----:B------:R-:W1:Y:S01]  /*aa2d0*/  LDS.128 R12, [R3+0x1000] ;  /* 0x00100000030c7984 */ /* 0x000e620000000c00 */
[----:B0-----:R-:W2:Y:S03]  /*aa2e0*/  LDL.LU.64 R4, [R1+0xa20] ;  /* 0x000a200001047983 */ /* 0x001ea60000300a00 */
[----:B------:R-:W-:Y:S01]  /*aa2f0*/  STL [R1+0x1d10], R7 ;  /* 0x001d100701007387 */ /* 0x000fe20000100800 */
[----:B-1----:R-:W-:Y:S01]  /*aa300*/  MOV R2, R12 ;  /* 0x0000000c00027202 */ /* 0x002fe20000000f00 */
[----:B--2---:R0:W-:Y:S04]  /*aa310*/  STL.64 [R1+0x1d08], R4 ;  /* 0x001d080401007387 */ /* 0x0041e80000100a00 */
[----:B0-----:R-:W2:Y:S01]  /*aa320*/  LDL.LU.64 R4, [R1+0x9f8] ;  /* 0x0009f80001047983 */ /* 0x001ea20000300a00 */
[----:B------:R-:W-:Y:S02]  /*aa330*/  STL [R1+0x184], R13 ;  /* 0x0001840d01007387 */ /* 0x000fe40000100800 */
[----:B------:R0:W-:Y:S02]  /*aa340*/  STL.64 [R1+0x188], R14 ;  /* 0x0001880e01007387 */ /* 0x0001e40000100a00 */
[----:B0-----:R-:W2:Y:S01]  /*aa350*/  LDL.LU.64 R14, [R1+0x1d28] ;  /* 0x001d2800010e7983 */ /* 0x001ea20000300a00 */
[----:B------:R-:W2:Y:S01]  /*aa360*/  LDL.LU.64 R12, [R1+0x1d20] ;  /* 0x001d2000010c7983 */ /* 0x000ea20000300a00 */
[----:B------:R-:W-:-:S02]  /*aa370*/  PRMT R0, R16, 0x7632, R0 ;  /* 0x0000763210007816 */ /* 0x000fc40000000000 */
[----:B--2---:R-:W-:Y:S03]  /*aa380*/  STG.E.U16 [R12.64], R16 ;  /* 0x000000100c007986 */ /* 0x004fe6000c101504 */
[----:B------:R-:W-:Y:S02]  /*aa390*/  STG.E.U16 [R14.64], R0 ;  /* 0x000000000e007986 */ /* 0x000fe4000c101504 */
[----:B------:R-:W0:Y:S02]  /*aa3a0*/  LDS.128 R12, [R20+0x1000] ;  /* 0x00100000140c7984 */ /* 0x000e240000000c00 */
[----:B0-----:R-:W-:Y:S01]  /*aa3b0*/  MOV R18, R12 ;  /* 0x0000000c00127202 */ /* 0x001fe20000000f00 */
[----:B------:R-:W-:Y:S01]  /*aa3c0*/  STL [R1+0x104], R13 ;  /* 0x0001040d01007387 */ /* 0x000fe20000100800 */
[----:B------:R0:W-:Y:S03]  /*aa3d0*/  STL.64 [R1+0x108], R14 ;  /* 0x0001080e01007387 */ /* 0x0001e60000100a00 */
[----:B0-----:R-:W2:Y:S01]  /*aa3e0*/  LDL.LU R14, [R1+0x1d18] ;  /* 0x001d1800010e7983 */ /* 0x001ea20000300800 */
[----:B------:R-:W2:Y:S02]  /*aa3f0*/  LDL.LU R12, [R1+0x1d14] ;  /* 0x001d1400010c7983 */ /* 0x000ea40000300800 */
[----:B------:R0:W-:Y:S02]  /*aa400*/  STL.64 [R1+0x1cf8], R18 ;  /* 0x001cf81201007387 */ /* 0x0001e40000100a00 */
[----:B0-----:R-:W2:Y:S01]  /*aa410*/  LDL.LU.64 R18, [R1+0xa28] ;  /* 0x000a280001127983 */ /* 0x001ea20000300a00 */
[----:B------:R0:W-:Y:S03]  /*aa420*/  STL [R1+0x1cf0], R17 ;  /* 0x001cf01101007387 */ /* 0x0001e60000100800 */
[----:B0-----:R-:W3:Y:S01]  /*aa430*/  LDL.LU.64 R16, [R1+0xa10] ;  /* 0x000a100001107983 */ /* 0x001ee20000300a00 */
[----:B------:R-:W-:-:S03]  /*aa440*/  PRMT R0, R25, 0x7632, R0 ;  /* 0x0000763219007816 */ /* 0x000fc60000000000 */
[----:B--2---:R0:W-:Y:S04]  /*aa450*/  STL.64 [R1+0x1d00], R18 ;  /* 0x001d001201007387 */ /* 0x0041e80000100a00 */
[----:B0-----:R-:W2:Y:S04]  /*aa460*/  LDL.LU.64 R18, [R1+0xa18] ;  /* 0x000a180001127983 */ /* 0x001ea80000300a00 */
[----:B------:R-:W-:Y:S01]  /*aa470*/  STG.E.U16 [R4.64], R25 ;  /* 0x0000001904007986 */ /* 0x000fe2000c101504 */
[----:B---3--:R0:W-:Y:S02]  /*aa480*/  STG.E.U16 [R26.64], R0 ;  /* 0x000000001a007986 */ /* 0x0081e4000c101504 */
[----:B------:R-:W1:Y:S04]  /*aa490*/  LDS.128 R24, [R11+0x1000] ;  /* 0x001000000b187984 */ /* 0x000e680000000c00 */
[----:B----4-:R-:W-:Y:S01]  /*aa4a0*/  STG.E.U16 [R28.64], R6 ;  /* 0x000000061c007986 */ /* 0x010fe2000c101504 */
[----:B0-----:R-:W-:-:S02]  /*aa4b0*/  PRMT R0, R6, 0x7632, R0 ;  /* 0x0000763206007816 */ /* 0x001fc40000000000 */
[----:B------:R-:W0:Y:S04]  /*aa4c0*/  LDS.128 R4, [R23+0x1000] ;  /* 0x0010000017047984 */ /* 0x000e280000000c00 */
[----:B------:R3:W-:Y:S02]  /*aa4d0*/  STG.E.U16 [R8.64], R0 ;  /* 0x0000000008007986 */ /* 0x0007e4000c101504 */
[----:B---3--:R-:W-:Y:S02]  /*aa4e0*/  PRMT R0, R12, 0x7632, R0 ;  /* 0x000076320c007816 */ /* 0x008fe40000000000 */
[----:B-1----:R1:W-:Y:S01]  /*aa4f0*/  STL [R1+0x84], R25 ;  /* 0x0000841901007387 */ /* 0x0023e20000100800 */
[----:B------:R3:W-:Y:S01]  /*aa500*/  STL.64 [R1+0x88], R26 ;  /* 0x0000881a01007387 */ /* 0x0007e20000100a00 */
[----:B------:R-:W-:-:S02]  /*aa510*/  MOV R13, R24 ;  /* 0x00000018000d7202 */ /* 0x000fc40000000f00 */
[----:B-1----:R-:W4:Y:S01]  /*aa520*/  LDL.LU.64 R24, [R1+0xa38] ;  /* 0x000a380001187983 */ /* 0x002f220000300a00 */
[----:B---3--:R-:W3:Y:S02]  /*aa530*/  LDL.LU.64 R26, [R1+0xa30] ;  /* 0x000a3000011a7983 */ /* 0x008ee40000300a00 */
[----:B------:R-:W3:Y:S02]  /*aa540*/  LDL.LU.64 R28, [R1+0xa48] ;  /* 0x000a4800011c7983 */ /* 0x000ee40000300a00 */
[----:B------:R-:W3:Y:S01]  /*aa550*/  LDL.LU.64 R8, [R1+0xa40] ;  /* 0x000a400001087983 */ /* 0x000ee20000300a00 */
[----:B0-----:R-:W-:Y:S01]  /*aa560*/  STL [R1+0x4], R5 ;  /* 0x0000040501007387 */ /* 0x001fe20000100800 */
[----:B------:R0:W-:Y:S02]  /*aa570*/  STL.64 [R1+0x8], R6 ;  /* 0x0000080601007387 */ /* 0x0001e40000100a00 */
[----:B0-----:R-:W-:Y:S01]  /*aa580*/  IMAD.MOV.U32 R6, RZ, RZ, R4 ;  /* 0x000000ffff067224 */ /* 0x001fe200078e0004 */
[----:B------:R-:W3:Y:S01]  /*aa590*/  LDL.LU R7, [R1+0x1d10] ;  /* 0x001d100001077983 */ /* 0x000ee20000300800 */
[----:B------:R-:W3:Y:S03]  /*aa5a0*/  LDL.LU.64 R4, [R1+0x1d08] ;  /* 0x001d080001047983 */ /* 0x000ee60000300a00 */
[----:B--2---:R-:W-:Y:S01]  /*aa5b0*/  STG.E.U16 [R18.64], R12 ;  /* 0x0000000c12007986 */ /* 0x004fe2000c101504 */
[----:B------:R-:W-:Y:S02]  /*aa5c0*/  STG.E.U16 [R16.64], R0 ;  /* 0x0000000010007986 */ /* 0x000fe4000c101504 */
[----:B------:R-:W0:Y:S02]  /*aa5d0*/  LDS.128 R16, [R3+0x2000] ;  /* 0x0020000003107984 */ /* 0x000e240000000c00 */
[----:B0-----:R-:W-:Y:S02]  /*aa5e0*/  STL [R1+0x174], R17 ;  /* 0x0001741101007387 */ /* 0x001fe40000100800 */
[----:B------:R0:W-:Y:S02]  /*aa5f0*/  STL.64 [R1+0x178], R18 ;  /* 0x0001781201007387 */ /* 0x0001e40000100a00 */
[----:B0-----:R-:W2:Y:S01]  /*aa600*/  LDL.LU.64 R18, [R1+0x1d00] ;  /* 0x001d000001127983 */ /* 0x001ea20000300a00 */
[----:B------:R-:W-:-:S02]  /*aa610*/  MOV R12, R16 ;  /* 0x00000010000c7202 */ /* 0x000fc40000000f00 */
[----:B------:R-:W-:Y:S01]  /*aa620*/  PRMT R0, R14, 0x7632, R0 ;  /* 0x000076320e007816 */ /* 0x000fe20000000000 */
[----:B--2---:R-:W-:Y:S02]  /*aa630*/  STG.E.U16 [R18.64], R14 ;  /* 0x0000000e12007986 */ /* 0x004fe4000c101504 */
[----:B------:R-:W0:Y:S02]  /*aa640*/  LDS.128 R16, [R20+0x2000] ;  /* 0x0020000014107984 */ /* 0x000e240000000c00 */
[----:B0-----:R-:W-:Y:S02]  /*aa650*/  STL [R1+0xf4], R17 ;  /* 0x0000f41101007387 */ /* 0x001fe40000100800 */
[----:B------:R0:W-:Y:S02]  /*aa660*/  STL.64 [R1+0xf8], R18 ;  /* 0x0000f81201007387 */ /* 0x0001e40000100a00 */
[----:B0-----:R-:W2:Y:S01]  /*aa670*/  LDL.LU.64 R18, [R1+0x1cf8] ;  /* 0x001cf80001127983 */ /* 0x001ea20000300a00 */
[----:B------:R-:W2:Y:S02]  /*aa680*/  LDL.LU R17, [R1+0x1cf0] ;  /* 0x001cf00001117983 */ /* 0x000ea40000300800 */
[----:B------:R-:W2:Y:S02]  /*aa690*/  LDL.LU.64 R14, [R1+0xa88] ;  /* 0x000a8800010e7983 */ /* 0x000ea40000300a00 */
[----:B--2---:R0:W-:Y:S04]  /*aa6a0*/  STL.64 [R1+0x1cc8], R14 ;  /* 0x001cc80e01007387 */ /* 0x0041e80000100a00 */
[----:B0-----:R-:W2:Y:S01]  /*aa6b0*/  LDL.LU.64 R14, [R1+0xa70] ;  /* 0x000a7000010e7983 */ /* 0x001ea20000300a00 */
[----:B------:R-:W-:Y:S02]  /*aa6c0*/  STL [R1+0x1cc0], R12 ;  /* 0x001cc00c01007387 */ /* 0x000fe40000100800 */
[----:B---3--:R0:W-:Y:S02]  /*aa6d0*/  STG.E.U16 [R4.64], R0 ;  /* 0x0000000004007986 */ /* 0x0081e4000c101504 */
[----:B----4-:R-:W-:Y:S01]  /*aa6e0*/  STG.E.U16 [R24.64], R10 ;  /* 0x0000000a18007986 */ /* 0x010fe2000c101504 */
[----:B0-----:R-:W-:-:S05]  /*aa6f0*/  PRMT R0, R10, 0x7632, R0 ;  /* 0x000076320a007816 */ /* 0x001fca0000000000 */
[----:B------:R-:W-:Y:S02]  /*aa700*/  STG.E.U16 [R26.64], R0 ;  /* 0x000000001a007986 */ /* 0x000fe4000c101504 */
[----:B------:R-:W0:Y:S02]  /*aa710*/  LDS.128 R24, [R11+0x2000] ;  /* 0x002000000b187984 */ /* 0x000e240000000c00 */
[----:B--2---:R1:W-:Y:S04]  /*aa720*/  STL.64 [R1+0x1ce8], R14 ;  /* 0x001ce80e01007387 */ /* 0x0043e80000100a00 */
[----:B-1----:R-:W2:Y:S01]  /*aa730*/  LDL.LU.64 R14, [R1+0xa50] ;  /* 0x000a5000010e7983 */ /* 0x002ea20000300a00 */
[----:B------:R1:W-:Y:S03]  /*aa740*/  STL [R1+0x1ce0], R13 ;  /* 0x001ce00d01007387 */ /* 0x0003e60000100800 */
[----:B-1----:R-:W3:Y:S01]  /*aa750*/  LDL.LU.64 R12, [R1+0xa58] ;  /* 0x000a5800010c7983 */ /* 0x002ee20000300a00 */
[----:B------:R-:W4:Y:S01]  /*aa760*/  LDL.LU.64 R4, [R1+0xa80] ;  /* 0x000a800001047983 */ /* 0x000f220000300a00 */
[----:B------:R-:W-:Y:S01]  /*aa770*/  PRMT R0, R19, 0x7632, R0 ;  /* 0x0000763213007816 */ /* 0x000fe20000000000 */
[----:B------:R1:W-:Y:S01]  /*aa780*/  STL.64 [R1+0x1cd8], R6 ;  /* 0x001cd80601007387 */ /* 0x0003e20000100a00 */
[----:B------:R-:W-:Y:S03]  /*aa790*/  STG.E.U16 [R28.64], R19 ;  /* 0x000000131c007986 */ /* 0x000fe6000c101504 */
[----:B------:R1:W-:Y:S01]  /*aa7a0*/  STG.E.U16 [R8.64], R0 ;  /* 0x0000000008007986 */ /* 0x0003e2000c101504 */
[----:B0-----:R-:W-:Y:S01]  /*aa7b0*/  MOV R10, R24 ;  /* 0x00000018000a7202 */ /* 0x001fe20000000f00 */
[----:B-1----:R-:W2:Y:S01]  /*aa7c0*/  LDL.LU.64 R6, [R1+0xa60] ;  /* 0x000a600001067983 */ /* 0x002ea20000300a00 */
[----:B------:R-:W-:-:S03]  /*aa7d0*/  PRMT R0, R2, 0x7632, R0 ;  /* 0x0000763202007816 */ /* 0x000fc60000000000 */
[----:B----4-:R0:W-:Y:S04]  /*aa7e0*/  STL.64 [R1+0x1cd0], R4 ;  /* 0x001cd00401007387 */ /* 0x0101e80000100a00 */
[----:B---3--:R-:W-:Y:S01]  /*aa7f0*/  STG.E.U16 [R12.64], R2 ;  /* 0x000000020c007986 */ /* 0x008fe2000c101504 */
[----:B--2---:R-:W-:Y:S03]  /*aa800*/  STG.E.U16 [R14.64], R0 ;  /* 0x000000000e007986 */ /* 0x004fe6000c101504 */
[----:B------:R-:W-:Y:S04]  /*aa810*/  LDS.128 R12, [R3+0x3000] ;  /* 0x00300000030c7984 */ /* 0x000fe80000000c00 */
[----:B0-----:R-:W2:Y:S01]  /*aa820*/  LDL.LU.64 R4, [R1+0xa68] ;  /* 0x000a680001047983 */ /* 0x001ea20000300a00 */
[----:B------:R-:W-:Y:S02]  /*aa830*/  STL [R1+0x74], R25 ;  /* 0x0000741901007387 */ /* 0x000fe40000100800 */
[----:B------:R-:W-:Y:S02]  /*aa840*/  STL.64 [R1+0x78], R26 ;  /* 0x0000781a01007387 */ /* 0x000fe40000100a00 */
[----:B------:R-:W0:Y:S04]  /*aa850*/  LDS.128 R24, [R23+0x2000] ;  /* 0x0020000017187984 */ /* 0x000e280000000c00 */
[----:B------:R-:W3:Y:S01]  /*aa860*/  LDL.LU.64 R28, [R1+0xa98] ;  /* 0x000a9800011c7983 */ /* 0x000ee20000300a00 */
[----:B------:R-:W4:Y:S03]  /*aa870*/  LDL.LU.64 R8, [R1+0xa90] ;  /* 0x000a900001087983 */ /* 0x000f260000300a00 */
[----:B0-----:R-:W-:Y:S01]  /*aa880*/  STL [R1+0x1b90], R25 ;  /* 0x001b901901007387 */ /* 0x001fe20000100800 */
[----:B------:R0:W-:Y:S03]  /*aa890*/  STL.64 [R1+0x1a40], R26 ;  /* 0x001a401a01007387 */ /* 0x0001e60000100a00 */
[----:B0-----:R-:W3:Y:S01]  /*aa8a0*/  LDL.LU.64 R26, [R1+0xa78] ;  /* 0x000a7800011a7983 */ /* 0x001ee20000300a00 */
[----:B------:R-:W-:Y:S02]  /*aa8b0*/  STL [R1+0x164], R13 ;  /* 0x0001640d01007387 */ /* 0x000fe40000100800 */
[----:B------:R0:W-:Y:S02]  /*aa8c0*/  STL.64 [R1+0x168], R14 ;  /* 0x0001680e01007387 */ /* 0x0001e40000100a00 */
[----:B0-----:R-:W3:Y:S01]  /*aa8d0*/  LDL.LU.64 R14, [R1+0x1ce8] ;  /* 0x001ce800010e7983 */ /* 0x001ee20000300a00 */
[----:B------:R-:W3:Y:S01]  /*aa8e0*/  LDL.LU R13, [R1+0x1ce0] ;  /* 0x001ce000010d7983 */ /* 0x000ee20000300800 */
[----:B------:R-:W-:-:S02]  /*aa8f0*/  PRMT R0, R18, 0x7632, R0 ;  /* 0x0000763212007816 */ /* 0x000fc40000000000 */
[----:B------:R-:W-:Y:S01]  /*aa900*/  MOV R2, R12 ;  /* 0x0000000c00027202 */ /* 0x000fe20000000f00 */
[----:B--2---:R0:W-:Y:S02]  /*aa910*/  STG.E.U16 [R4.64], R18 ;  /* 0x0000001204007986 */ /* 0x0041e4000c101504 */
[----:B------:R3:W-:Y:S02]  /*aa920*/  STG.E.U16 [R6.64], R0 ;  /* 0x0000000006007986 */ /* 0x0007e4000c101504 */
[----:B------:R-:W1:Y:S01]  /*aa930*/  LDS.128 R4, [R20+0x3000] ;  /* 0x0030000014047984 */ /* 0x000e620000000c00 */
[----:B0-----:R-:W2:Y:S01]  /*aa940*/  LDL.LU.64 R18, [R1+0xaa0] ;  /* 0x000aa00001127983 */ /* 0x001ea20000300a00 */
[----:B---3--:R-:W-:-:S03]  /*aa950*/  PRMT R0, R13, 0x7632, R0 ;  /* 0x000076320d007816 */ /* 0x008fc60000000000 */
[----:B------:R-:W-:Y:S04]  /*aa960*/  STG.E.U16 [R26.64], R13 ;  /* 0x0000000d1a007986 */ /* 0x000fe8000c101504 */
[----:B------:R-:W-:Y:S02]  /*aa970*/  STG.E.U16 [R14.64], R0 ;  /* 0x000000000e007986 */ /* 0x000fe4000c101504 */
[----:B------:R-:W0:Y:S02]  /*aa980*/  LDS.128 R12, [R11+0x3000] ;  /* 0x003000000b0c7984 */ /* 0x000e240000000c00 */
[----:B-1----:R-:W-:Y:S02]  /*aa990*/  STL [R1+0xe4], R5 ;  /* 0x0000e40501007387 */ /* 0x002fe40000100800 */
[----:B------:R1:W-:Y:S02]  /*aa9a0*/  STL.64 [R1+0xe8], R6 ;  /* 0x0000e80601007387 */ /* 0x0003e40000100a00 */
[----:B------:R-:W-:Y:S01]  /*aa9b0*/  IMAD.MOV.U32 R25, RZ, RZ, R4 ;  /* 0x000000ffff197224 */ /* 0x000fe200078e0004 */
[----:B-1----:R-:W3:Y:S01]  /*aa9c0*/  LDL.LU.64 R6, [R1+0x1cd8] ;  /* 0x001cd80001067983 */ /* 0x002ee20000300a00 */
[----:B------:R-:W2:Y:S03]  /*aa9d0*/  LDL.LU.64 R4, [R1+0x1cd0] ;  /* 0x001cd00001047983 */ /* 0x000ea60000300a00 */
[----:B0-----:R0:W-:Y:S01]  /*aa9e0*/  STL [R1+0x64], R13 ;  /* 0x0000640d01007387 */ /* 0x0011e20000100800 */
[----:B------:R1:W-:Y:S01]  /*aa9f0*/  STL.64 [R1+0x68], R14 ;  /* 0x0000680e01007387 */ /* 0x0003e20000100a00 */
[----:B0-----:R-:W-:-:S02]  /*aaa00*/  MOV R13, R12 ;  /* 0x0000000c000d7202 */ /* 0x001fc40000000f00 */
[----:B-1----:R-:W2:Y:S01]  /*aaa10*/  LDL.LU.64 R14, [R1+0x1cc8] ;  /* 0x001cc800010e7983 */ /* 0x002ea20000300a00 */
[----:B------:R-:W2:Y:S02]  /*aaa20*/  LDL.LU R12, [R1+0x1cc0] ;  /* 0x001cc000010c7983 */ /* 0x000ea40000300800 */
[----:B------:R-:W2:Y:S02]  /*aaa30*/  LDL.LU.64 R26, [R1+0xab0] ;  /* 0x000ab000011a7983 */ /* 0x000ea40000300a00 */
[----:B--2---:R0:W-:Y:S04]  /*aaa40*/  STL.64 [R1+0x1cb0], R26 ;  /* 0x001cb01a01007387 */ /* 0x0041e80000100a00 */
[----:B0-----:R-:W2:Y:S01]  /*aaa50*/  LDL.LU.64 R26, [R1+0xaa8] ;  /* 0x000aa800011a7983 */ /* 0x001ea20000300a00 */
[----:B---3--:R-:W-:-:S03]  /*aaa60*/  PRMT R0, R6, 0x7632, R0 ;  /* 0x0000763206007816 */ /* 0x008fc60000000000 */
[----:B------:R-:W-:Y:S01]  /*aaa70*/  STG.E.U16 [R14.64], R6 ;  /* 0x000000060e007986 */ /* 0x000fe2000c101504 */
[----:B------:R-:W-:-:S03]  /*aaa80*/  MOV R22, R7 ;  /* 0x0000000700167202 */ /* 0x000fc60000000f00 */
[----:B------:R0:W-:Y:S02]  /*aaa90*/  STG.E.U16 [R4.64], R0 ;  /* 0x0000000004007986 */ /* 0x0001e4000c101504 */
[----:B------:R-:W1:Y:S04]  /*aaaa0*/  LDS.128 R4, [R23+0x3000] ;  /* 0x0030000017047984 */ /* 0x000e680000000c00 */
[----:B------:R-:W-:Y:S02]  /*aaab0*/  STL.64 [R1+0x1ca8], R24 ;  /* 0x001ca81801007387 */ /* 0x000fe40000100a00 */
[----:B------:R-:W-:Y:S01]  /*aaac0*/  STG.E.U16 [R28.64], R12 ;  /* 0x0000000c1c007986 */ /* 0x000fe2000c101504 */
[----:B0-----:R-:W-:-:S05]  /*aaad0*/  PRMT R0, R12, 0x7632, R0 ;  /* 0x000076320c007816 */ /* 0x001fca0000000000 */
[----:B----4-:R-:W-:Y:S04]  /*aaae0*/  STG.E.U16 [R8.64], R0 ;  /* 0x0000000008007986 */ /* 0x010fe8000c101504 */
[----:B--2---:R-:W-:Y:S01]  /*aaaf0*/  STL.64 [R1+0x1cb8], R26 ;  /* 0x001cb81a01007387 */ /* 0x004fe20000100a00 */
[----:B-1----:R0:W-:Y:S02]  /*aab00*/  STL.64 [R1+0x1a38], R6 ;  /* 0x001a380601007387 */ /* 0x0021e40000100a00 */
[----:B------:R-:W1:Y:S01]  /*aab10*/  LDS.128 R24, [R3+0x4000] ;  /* 0x0040000003187984 */ /* 0x000e620000000c00 */
[----:B0-----:R-:W2:Y:S03]  /*aab20*/  LDL.LU.64 R6, [R1+0xab8] ;  /* 0x000ab80001067983 */ /* 0x001ea60000300a00 */
[----:B------:R-:W3:Y:S02]  /*aab30*/  LDL.LU.64 R8, [R1+0xac8] ;  /* 0x000ac80001087983 */ /* 0x000ee40000300a00 */
[----:B-1----:R-:W-:Y:S01]  /*aab40*/  IMAD.MOV.U32 R29, RZ, RZ, R27 ;  /* 0x000000ffff1d7224 */ /* 0x002fe200078e001b */
[----:B---3--:R0:W-:Y:S04]  /*aab50*/  STL.64 [R1+0x1ca0], R8 ;  /* 0x001ca00801007387 */ /* 0x0081e80000100a00 */
[----:B0-----:R-:W3:Y:S01]  /*aab60*/  LDL.LU.64 R8, [R1+0xac0] ;  /* 0x000ac00001087983 */ /* 0x001ee20000300a00 */
[----:B------:R-:W4:Y:S02]  /*aab70*/  LDL.LU.64 R14, [R1+0xad8] ;  /* 0x000ad800010e7983 */ /* 0x000f240000300a00 */
[----:B------:R-:W-:Y:S02]  /*aab80*/  STL [R1+0x154], R25 ;  /* 0x0001541901007387 */ /* 0x000fe40000100800 */
[----:B------:R0:W-:Y:S02]  /*aab90*/  STL [R1+0x158], R26 ;  /* 0x0001581a01007387 */ /* 0x0001e40000100800 */
[----:B0-----:R-:W2:Y:S01]  /*aaba0*/  LDL.LU.64 R26, [R1+0x1cb8] ;  /* 0x001cb800011a7983 */ /* 0x001ea20000300a00 */
[----:B------:R-:W-:-:S02]  /*aabb0*/  MOV R12, R24 ;  /* 0x00000018000c7202 */ /* 0x000fc40000000f00 */
[----:B------:R-:W-:Y:S01]  /*aabc0*/  PRMT R0, R16, 0x7632, R0 ;  /* 0x0000763210007816 */ /* 0x000fe20000000000 */
[----:B--2---:R-:W-:Y:S02]  /*aabd0*/  STG.E.U16 [R26.64], R16 ;  /* 0x000000101a007986 */ /* 0x004fe4000c101504 */
[----:B------:R-:W0:Y:S04]  /*aabe0*/  LDS.128 R24, [R20+0x4000] ;  /* 0x0040000014187984 */ /* 0x000e280000000c00 */
[----:B------:R0:W-:Y:S02]  /*aabf0*/  STG.E.U16 [R18.64], R0 ;  /* 0x0000000012007986 */ /* 0x0001e4000c101504 */
[----:B0-----:R-:W-:Y:S01]  /*aac00*/  MOV R18, R24 ;  /* 0x0000001800127202 */ /* 0x001fe20000000f00 */
[----:B------:R-:W-:Y:S01]  /*aac10*/  STL [R1+0xd4], R25 ;  /* 0x0000d41901007387 */ /* 0x000fe20000100800 */
[----:B------:R0:W-:Y:S01]  /*aac20*/  STL [R1+0xd8], R26 ;  /* 0x0000d81a01007387 */ /* 0x0001e20000100800 */
[----:B------:R-:W-:-:S02]  /*aac30*/  MOV R28, R27 ;  /* 0x0000001b001c7202 */ /* 0x000fc40000000f00 */
[----:B0-----:R-:W2:Y:S01]  /*aac40*/  LDL.LU.64 R26, [R1+0x1cb0] ;  /* 0x001cb000011a7983 */ /* 0x001ea20000300a00 */
[----:B------:R-:W2:Y:S02]  /*aac50*/  LDL.LU.64 R24, [R1+0x1ca8] ;  /* 0x001ca80001187983 */ /* 0x000ea40000300a00 */
[----:B------:R0:W-:Y:S02]  /*aac60*/  STL [R1+0x1c84], R18 ;  /* 0x001c841201007387 */ /* 0x0001e40000100800 */
[----:B0-----:R-:W4:Y:S01]  /*aac70*/  LDL.LU.64 R18, [R1+0xae8] ;  /* 0x000ae80001127983 */ /* 0x001f220000300a00 */
[----:B------:R0:W-:Y:S03]  /*aac80*/  STL [R1+0x1c80], R17 ;  /* 0x001c801101007387 */ /* 0x0001e60000100800 */
[----:B0-----:R-:W4:Y:S01]  /*aac90*/  LDL.LU.64 R16, [R1+0xaf0] ;  /* 0x000af00001107983 */ /* 0x001f220000300a00 */
[----:B------:R-:W-:-:S03]  /*aaca0*/  PRMT R0, R10, 0x7632, R0 ;  /* 0x000076320a007816 */ /* 0x000fc60000000000 */
[----:B---3--:R-:W-:Y:S02]  /*aacb0*/  STG.E.U16 [R8.64], R10 ;  /* 0x0000000a08007986 */ /* 0x008fe4000c101504 */
[----:B------:R-:W0:Y:S02]  /*aacc0*/  LDS.128 R8, [R11+0x4000] ;  /* 0x004000000b087984 */ /* 0x000e240000000c00 */
[----:B------:R0:W-:Y:S02]  /*aacd0*/  STG.E.U16 [R6.64], R0 ;  /* 0x0000000006007986 */ /* 0x0001e4000c101504 */
[----:B0-----:R-:W-:Y:S02]  /*aace0*/  MOV R7, R8 ;  /* 0x0000000800077202 */ /* 0x001fe40000000f00 */
[----:B--2---:R-:W-:Y:S04]  /*aacf0*/  STG.E.U16 [R26.64], R24 ;  /* 0x000000181a007986 */ /* 0x004fe8000c101504 */
[----:B----4-:R0:W-:Y:S04]  /*aad00*/  STL.64 [R1+0x1c90], R18 ;  /* 0x001c901201007387 */ /* 0x0101e80000100a00 */
[----:B0-----:R-:W2:Y:S01]  /*aad10*/  LDL.LU.64 R18, [R1+0xad0] ;  /* 0x000ad00001127983 */ /* 0x001ea20000300a00 */
[----:B------:R0:W-:Y:S03]  /*aad20*/  STL.64 [R1+0x1c88], R16 ;  /* 0x001c881001007387 */ /* 0x0001e60000100a00 */
[----:B0-----:R-:W3:Y:S01]  /*aad30*/  LDL.LU.64 R16, [R1+0xae0] ;  /* 0x000ae00001107983 */ /* 0x001ee20000300a00 */
[----:B------:R-:W-:Y:S02]  /*aad40*/  STL.64 [R1+0x18f8], R28 ;  /* 0x0018f81c01007387 */ /* 0x000fe40000100a00 */
[----:B------:R-:W4:Y:S02]  /*aad50*/  LDL.LU.64 R26, [R1+0xaf8] ;  /* 0x000af800011a7983 */ /* 0x000f240000300a00 */
[----:B------:R0:W-:Y:S01]  /*aad60*/  STL [R1+0x54], R9 ;  /* 0x0000540901007387 */ /* 0x0001e20000100800 */
[----:B------:R-:W-:Y:S04]  /*aad70*/  STL [R1+0x58], R10 ;  /* 0x0000580a01007387 */ /* 0x000fe80000100800 */
[----:B0-----:R-:W2:Y:S01]  /*aad80*/  LDL.LU.64 R8, [R1+0x1ca0] ;  /* 0x001ca00001087983 */ /* 0x001ea20000300a00 */
[----:B------:R-:W-:Y:S01]  /*aad90*/  PRMT R0, R24, 0x7632, R0 ;  /* 0x0000763218007816 */ /* 0x000fe20000000000 */
[----:B------:R-:W-:-:S05]  /*aada0*/  IMAD.MOV.U32 R24, RZ, RZ, R11 ;  /* 0x000000ffff187224 */ /* 0x000fca00078e000b */
[----:B------:R-:W-:Y:S04]  /*aadb0*/  STL [R1+0x191c], R24 ;  /* 0x00191c1801007387 */ /* 0x000fe80000100800 */
[----:B--2---:R0:W-:Y:S02]  /*aadc0*/  STG.E.U16 [R8.64], R0 ;  /* 0x0000000008007986 */ /* 0x0041e4000c101504 */
[----:B------:R-:W1:Y:S04]  /*aadd0*/  LDS.128 R8, [R23+0x4000] ;  /* 0x0040000017087984 */ /* 0x000e680000000c00 */
[----:B---3--:R2:W-:Y:S01]  /*aade0*/  STG.E.U16 [R16.64], R2 ;  /* 0x0000000210007986 */ /* 0x0085e2000c101504 */
[----:B0-----:R-:W-:-:S05]  /*aadf0*/  PRMT R0, R2, 0x7632, R0 ;  /* 0x0000763202007816 */ /* 0x001fca0000000000 */
[----:B------:R0:W-:Y:S04]  /*aae00*/  STG.E.U16 [R14.64], R0 ;  /* 0x000000000e007986 */ /* 0x0001e8000c101504 */
[----:B-1----:R-:W-:Y:S01]  /*aae10*/  STL.64 [R1+0x1a18], R10 ;  /* 0x001a180a01007387 */ /* 0x002fe20000100a00 */
[----:B--2---:R-:W2:Y:S02]  /*aae20*/  LDL.LU R2, [R1+0x1c98] ;  /* 0x001c980001027983 */ /* 0x004ea40000300800 */
[----:B0-----:R-:W3:Y:S02]  /*aae30*/  LDL.LU.64 R14, [R1+0xb08] ;  /* 0x000b0800010e7983 */ /* 0x001ee40000300a00 */
[----:B------:R-:W-:Y:S02]  /*aae40*/  STG.E.U16 [R18.64], R25 ;  /* 0x0000001912007986 */ /* 0x000fe4000c101504 */
[----:B------:R-:W0:Y:S02]  /*aae50*/  LDS.128 R16, [R3+0x5000] ;  /* 0x0050000003107984 */ /* 0x000e240000000c00 */
[----:B0-----:R-:W-:-:S02]  /*aae60*/  MOV R6, R16 ;  /* 0x0000001000067202 */ /* 0x001fc40000000f00 */
[----:B---3--:R0:W-:Y:S04]  /*aae70*/  STL.64 [R1+0x1c78], R14 ;  /* 0x001c780e01007387 */ /* 0x0081e80000100a00 */
[----:B0-----:R-:W3:Y:S01]  /*aae80*/  LDL.LU.64 R14, [R1+0xb00] ;  /* 0x000b0000010e7983 */ /* 0x001ee20000300a00 */
[----:B------:R-:W-:Y:S02]  /*aae90*/  STL [R1+0x1c74], R12 ;  /* 0x001c740c01007387 */ /* 0x000fe40000100800 */
[----:B------:R-:W2:Y:S02]  /*aaea0*/  LDL.LU.64 R10, [R1+0xb18] ;  /* 0x000b1800010a7983 */ /* 0x000ea40000300a00 */
[----:B------:R-:W-:Y:S01]  /*aaeb0*/  STL [R1+0x144], R17 ;  /* 0x0001441101007387 */ /* 0x000fe20000100800 */
[----:B------:R0:W-:Y:S04]  /*aaec0*/  STL.64 [R1+0x148], R18 ;  /* 0x0001481201007387 */ /* 0x0001e80000100a00 */
[----:B0-----:R-:W2:Y:S01]  /*aaed0*/  LDL.LU.64 R18, [R1+0x1c90] ;  /* 0x001c900001127983 */ /* 0x001ea20000300a00 */
[----:B------:R-:W2:Y:S01]  /*aaee0*/  LDL.LU.64 R16, [R1+0x1c88] ;  /* 0x001c880001107983 */ /* 0x000ea20000300a00 */
[----:B------:R-:W-:Y:S01]  /*aaef0*/  PRMT R0, R25, 0x7632, R0 ;  /* 0x0000763219007816 */ /* 0x000fe20000000000 */
[----:B------:R-:W3:Y:S04]  /*aaf00*/  LDL.LU.64 R28, [R1+0xb28] ;  /* 0x000b2800011c7983 */ /* 0x000ee80000300a00 */
[----:B--2---:R-:W-:Y:S01]  /*aaf10*/  STG.E.U16 [R16.64], R0 ;  /* 0x0000000010007986 */ /* 0x004fe2000c101504 */
[----:B------:R-:W-:Y:S02]  /*aaf20*/  STG.E.U16 [R18.64], R13 ;  /* 0x0000000d12007986 */ /* 0x000fe4000c101504 */
[----:B------:R-:W0:Y:S02]  /*aaf30*/  LDS.128 R16, [R20+0x5000] ;  /* 0x0050000014107984 */ /* 0x000e240000000c00 */
[----:B0-----:R-:W-:Y:S02]  /*aaf40*/  STL.64 [R1+0xc0], R16 ;  /* 0x0000c01001007387 */ /* 0x001fe40000100a00 */
[----:B------:R0:W-:Y:S02]  /*aaf50*/  STL.64 [R1+0xc8], R18 ;  /* 0x0000c81201007387 */ /* 0x0001e40000100a00 */
[----:B0-----:R-:W2:Y:S01]  /*aaf60*/  LDL.LU R18, [R1+0x1c84] ;  /* 0x001c840001127983 */ /* 0x001ea20000300800 */
[----:B------:R-:W2:Y:S01]  /*aaf70*/  LDL.LU R17, [R1+0x1c80] ;  /* 0x001c800001117983 */ /* 0x000ea20000300800 */
[----:B------:R-:W-:-:S05]  /*aaf80*/  PRMT R0, R13, 0x7632, R0 ;  /* 0x000076320d007816 */ /* 0x000fca0000000000 */
[----:B---3--:R0:W-:Y:S01]  /*aaf90*/  STG.E.U16 [R14.64], R0 ;  /* 0x000000000e007986 */ /* 0x0081e2000c101504 */
[----:B----4-:R-:W-:Y:S01]  /*aafa0*/  STG.E.U16 [R26.64], R4 ;  /* 0x000000041a007986 */ /* 0x010fe2000c101504 */
[----:B0-----:R-:W-:Y:S02]  /*aafb0*/  PRMT R0, R4, 0x7632, R0 ;  /* 0x0000763204007816 */ /* 0x001fe40000000000 */
[----:B--2---:R-:W-:Y:S02]  /*aafc0*/  SHF.L.U32 R24, R17, 0xe, RZ ;  /* 0x0000000e11187819 */ /* 0x004fe400000006ff */
[----:B------:R-:W2:Y:S01]  /*aafd0*/  LDL.LU.64 R16, [R1+0xb20] ;  /* 0x000b200001107983 */ /* 0x000ea20000300a00 */
[----:B------:R-:W-:Y:S02]  /*aafe0*/  STL [R1+0x1c64], R6 ;  /* 0x001c640601007387 */ /* 0x000fe40000100800 */
[----:B------:R0:W-:Y:S02]  /*aaff0*/  STL [R1+0x1c60], R5 ;  /* 0x001c600501007387 */ /* 0x0001e40000100800 */
[----:B0-----:R-:W3:Y:S01]  /*ab000*/  LDL.LU.64 R4, [R1+0xb30] ;  /* 0x000b300001047983 */ /* 0x001ee20000300a00 */
[----:B------:R-:W-:-:S04]  /*ab010*/  LOP3.LUT R24, R24, 0x18000, RZ, 0xc0, !PT ;  /* 0x0001800018187812 */ /* 0x000fc800078ec0ff */
[----:B------:R-:W-:-:S04]  /*ab020*/  LEA R24, R21, R24, 0x4 ;  /* 0x0000001815187211 */ /* 0x000fc800078e20ff */
[----:B------:R-:W-:-:S05]  /*ab030*/  LOP3.LUT R24, R24, 0x40, RZ, 0x3c, !PT ;  /* 0x0000004018187812 */ /* 0x000fca00078e3cff */
[----:B------:R-:W0:Y:S04]  /*ab040*/  LDS.128 R12, [R24+0x5000] ;  /* 0x00500000180c7984 */ /* 0x000e280000000c00 */
[----:B------:R1:W-:Y:S01]  /*ab050*/  STL [R1+0x1c70], R7 ;  /* 0x001c700701007387 */ /* 0x0003e20000100800 */
[----:B------:R-:W-:-:S03]  /*ab060*/  IMAD.MOV.U32 R21, RZ, RZ, R22 ;  /* 0x000000ffff157224 */ /* 0x000fc600078e0016 */
[----:B-1----:R-:W4:Y:S01]  /*ab070*/  LDL.LU.64 R6, [R1+0xb10] ;  /* 0x000b100001067983 */ /* 0x002f220000300a00 */
[----:B0-----:R-:W-:-:S03]  /*ab080*/  MOV R22, R12 ;  /* 0x0000000c00167202 */ /* 0x001fc60000000f00 */
[----:B---3--:R-:W-:Y:S01]  /*ab090*/  STL.64 [R1+0x1c68], R4 ;  /* 0x001c680401007387 */ /* 0x008fe20000100a00 */
[----:B------:R0:W-:Y:S03]  /*ab0a0*/  STL.64 [R1+0x48], R14 ;  /* 0x0000480e01007387 */ /* 0x0001e60000100a00 */
[----:B0-----:R-:W3:Y:S01]  /*ab0b0*/  LDL.LU.64 R14, [R1+0x1c78] ;  /* 0x001c7800010e7983 */ /* 0x001ee20000300a00 */
[----:B------:R-:W2:Y:S01]  /*ab0c0*/  LDL.LU R12, [R1+0x1c74] ;  /* 0x001c7400010c7983 */ /* 0x000ea20000300800 */
[----:B------:R-:W-:Y:S02]  /*ab0d0*/  MOV R26, R13 ;  /* 0x0000000d001a7202 */ /* 0x000fe40000000f00 */
[----:B----4-:R2:W-:Y:S02]  /*ab0e0*/  STG.E.U16 [R6.64], R0 ;  /* 0x0000000006007986 */ /* 0x0105e4000c101504 */
[----:B------:R-:W0:Y:S02]  /*ab0f0*/  LDS.128 R4, [R3+0x6000] ;  /* 0x0060000003047984 */ /* 0x000e240000000c00 */
[----:B------:R-:W-:Y:S01]  /*ab100*/  STL [R1+0x1b34], R26 ;  /* 0x001b341a01007387 */ /* 0x000fe20000100800 */
[----:B--2---:R-:W-:-:S03]  /*ab110*/  PRMT R0, R12, 0x7632, R0 ;  /* 0x000076320c007816 */ /* 0x004fc60000000000 */
[----:B---3--:R-:W-:Y:S02]  /*ab120*/  STG.E.U16 [R14.64], R12 ;  /* 0x0000000c0e007986 */ /* 0x008fe4000c101504 */
[----:B------:R-:W1:Y:S02]  /*ab130*/  LDS.128 R12, [R23+0x5000] ;  /* 0x00500000170c7984 */ /* 0x000e640000000c00 */
[----:B------:R0:W-:Y:S02]  /*ab140*/  STG.E.U16 [R10.64], R0 ;  /* 0x000000000a007986 */ /* 0x0001e4000c101504 */
[----:B0-----:R-:W-:Y:S02]  /*ab150*/  IMAD.MOV.U32 R11, RZ, RZ, R5 ;  /* 0x000000ffff0b7224 */ /* 0x001fe400078e0005 */
[----:B-1----:R-:W-:Y:S01]  /*ab160*/  STL.64 [R1+0x1c28], R12 ;  /* 0x001c280c01007387 */ /* 0x002fe20000100a00 */
[----:B------:R0:W-:Y:S02]  /*ab170*/  STL.64 [R1+0x19d0], R14 ;  /* 0x0019d00e01007387 */ /* 0x0001e40000100a00 */
[----:B------:R-:W-:Y:S01]  /*ab180*/  STL.64 [R1+0x138], R6 ;  /* 0x0001380601007387 */ /* 0x000fe20000100a00 */
[----:B------:R-:W-:Y:S01]  /*ab190*/  PRMT R0, R18, 0x7632, R0 ;  /* 0x0000763212007816 */ /* 0x000fe20000000000 */
[----:B------:R1:W-:Y:S04]  /*ab1a0*/  STG.E.U16 [R28.64], R18 ;  /* 0x000000121c007986 */ /* 0x0003e8000c101504 */
[----:B------:R-:W2:Y:S01]  /*ab1b0*/  LDL.LU.64 R26, [R1+0xb48] ;  /* 0x000b4800011a7983 */ /* 0x000ea20000300a00 */
[----:B0-----:R-:W-:-:S03]  /*ab1c0*/  MOV R15, R4 ;  /* 0x00000004000f7202 */ /* 0x001fc60000000f00 */
[----:B------:R-:W0:Y:S04]  /*ab1d0*/  LDS.128 R4, [R20+0x6000] ;  /* 0x0060000014047984 */ /* 0x000e280000000c00 */
[----:B-1----:R-:W3:Y:S04]  /*ab1e0*/  LDL.LU.64 R18, [R1+0xb40] ;  /* 0x000b400001127983 */ /* 0x002ee80000300a00 */
[----:B------:R1:W-:Y:S04]  /*ab1f0*/  STG.E.U16 [R16.64], R0 ;  /* 0x0000000010007986 */ /* 0x0003e8000c101504 */
[----:B-1----:R-:W4:Y:S04]  /*ab200*/  LDL.LU.64 R16, [R1+0xb38] ;  /* 0x000b380001107983 */ /* 0x002f280000300a00 */
[----:B0-----:R0:W-:Y:S01]  /*ab210*/  STL [R1+0xbc], R7 ;  /* 0x0000bc0701007387 */ /* 0x0011e20000100800 */
[----:B------:R-:W-:-:S02]  /*ab220*/  MOV R14, R4 ;  /* 0x00000004000e7202 */ /* 0x000fc40000000f00 */
[----:B------:R-:W-:Y:S01]  /*ab230*/  MOV R10, R5 ;  /* 0x00000005000a7202 */ /* 0x000fe20000000f00 */
[----:B0-----:R-:W2:Y:S01]  /*ab240*/  LDL.LU R7, [R1+0x1c70] ;  /* 0x001c700001077983 */ /* 0x001ea20000300800 */
[----:B------:R-:W3:Y:S01]  /*ab250*/  LDL.LU.64 R4, [R1+0x1c68] ;  /* 0x001c680001047983 */ /* 0x000ee20000300a00 */
[----:B------:R-:W-:Y:S02]  /*ab260*/  MOV R28, R6 ;  /* 0x00000006001c7202 */ /* 0x000fe40000000f00 */
[----:B------:R-:W-:Y:S03]  /*ab270*/  STL.64 [R1+0x1b08], R10 ;  /* 0x001b080a01007387 */ /* 0x000fe60000100a00 */
[----:B------:R-:W-:Y:S01]  /*ab280*/  STL [R1+0x19e0], R28 ;  /* 0x0019e01c01007387 */ /* 0x000fe20000100800 */
[----:B--2---:R-:W-:-:S03]  /*ab290*/  PRMT R2, R7, 0x7632, R2 ;  /* 0x0000763207027816 */ /* 0x004fc60000000002 */
[----:B---3--:R-:W-:Y:S02]  /*ab2a0*/  STG.E.U16 [R4.64], R7 ;  /* 0x0000000704007986 */ /* 0x008fe4000c101504 */
[----:B------:R-:W0:Y:S02]  /*ab2b0*/  LDS.128 R4, [R24+0x6000] ;  /* 0x0060000018047984 */ /* 0x000e240000000c00 */
[----:B0-----:R-:W-:Y:S01]  /*ab2c0*/  MOV R11, R4 ;  /* 0x00000004000b7202 */ /* 0x001fe20000000f00 */
[----:B------:R0:W-:Y:S01]  /*ab2d0*/  STL [R1+0x34], R5 ;  /* 0x0000340501007387 */ /* 0x0001e20000100800 */
[----:B------:R-:W-:Y:S01]  /*ab2e0*/  STL [R1+0x3c], R7 ;  /* 0x00003c0701007387 */ /* 0x000fe20000100800 */
[----:B------:R-:W-:Y:S02]  /*ab2f0*/  MOV R4, R6 ;  /* 0x0000000600047202 */ /* 0x000fe40000000f00 */
[----:B------:R-:W2:Y:S04]  /*ab300*/  LDL.LU R6, [R1+0x1c64] ;  /* 0x001c640001067983 */ /* 0x000ea80000300800 */
[----:B0-----:R-:W3:Y:S01]  /*ab310*/  LDL.LU R5, [R1+0x1c60] ;  /* 0x001c600001057983 */ /* 0x001ee20000300800 */
[----:B------:R-:W2:Y:S02]  /*ab320*/  LDL.LU.64 R12, [R1+0xb78] ;  /* 0x000b7800010c7983 */ /* 0x000ea40000300a00 */
[----:B------:R0:W-:Y:S02]  /*ab330*/  STL.64 [R1+0x1c38], R14 ;  /* 0x001c380e01007387 */ /* 0x0001e40000100a00 */
[----:B0-----:R-:W3:Y:S04]  /*ab340*/  LDL.LU.64 R14, [R1+0xb68] ;  /* 0x000b6800010e7983 */ /* 0x001ee80000300a00 */
[----:B--2---:R0:W-:Y:S04]  /*ab350*/  STL.64 [R1+0x1c30], R12 ;  /* 0x001c300c01007387 */ /* 0x0041e80000100a00 */
[----:B0-----:R-:W2:Y:S04]  /*ab360*/  LDL.LU R13, [R1+0xc0] ;  /* 0x0000c000010d7983 */ /* 0x001ea80000300800 */
[----:B--2---:R0:W-:Y:S04]  /*ab370*/  STL [R1+0x1c48], R13 ;  /* 0x001c480d01007387 */ /* 0x0041e80000100800 */
[----:B0-----:R-:W2:Y:S01]  /*ab380*/  LDL.LU.64 R12, [R1+0xb60] ;  /* 0x000b6000010c7983 */ /* 0x001ea20000300a00 */
[----:B---3--:R0:W-:Y:S03]  /*ab390*/  STL.64 [R1+0x1c40], R14 ;  /* 0x001c400e01007387 */ /* 0x0081e60000100a00 */
[----:B0-----:R-:W3:Y:S01]  /*ab3a0*/  LDL.LU.64 R14, [R1+0xb58] ;  /* 0x000b5800010e7983 */ /* 0x001ee20000300a00 */
[----:B------:R-:W-:-:S03]  /*ab3b0*/  PRMT R0, R8, 0x7632, R0 ;  /* 0x0000763208007816 */ /* 0x000fc60000000000 */
[----:B------:R-:W-:Y:S01]  /*ab3c0*/  STG.E.U16 [R26.64], R2 ;  /* 0x000000021a007986 */ /* 0x000fe2000c101504 */
[----:B------:R-:W-:Y:S03]  /*ab3d0*/  STG.E.U16 [R18.64], R8 ;  /* 0x0000000812007986 */ /* 0x000fe6000c101504 */
[----:B---3--:R0:W-:Y:S04]  /*ab3e0*/  STL.64 [R1+0x1c58], R14 ;  /* 0x001c580e01007387 */ /* 0x0081e80000100a00 */
[----:B0-----:R-:W3:Y:S04]  /*ab3f0*/  LDL.LU.64 R14, [R1+0xb50] ;  /* 0x000b5000010e7983 */ /* 0x001ee80000300a00 */
[----:B----4-:R0:W-:Y:S02]  /*ab400*/  STG.E.U16 [R16.64], R0 ;  /* 0x0000000010007986 */ /* 0x0101e4000c101504 */
[----:B------:R-:W1:Y:S04]  /*ab410*/  LDS.128 R16, [R23+0x6000] ;  /* 0x0060000017107984 */ /* 0x000e680000000c00 */
[----:B--2---:R-:W-:Y:S02]  /*ab420*/  STL.64 [R1+0x1c50], R12 ;  /* 0x001c500c01007387 */ /* 0x004fe40000100a00 */
[----:B------:R-:W-:-:S02]  /*ab430*/  IMAD.MOV.U32 R25, RZ, RZ, R21 ;  /* 0x000000ffff197224 */ /* 0x000fc400078e0015 */
[----:B------:R-:W2:Y:S01]  /*ab440*/  LDL.LU.64 R20, [R1+0xb70] ;  /* 0x000b700001147983 */ /* 0x000ea20000300a00 */
[----:B------:R-:W-:Y:S02]  /*ab450*/  STL.64 [R1+0x1b70], R4 ;  /* 0x001b700401007387 */ /* 0x000fe40000100a00 */
[----:B------:R4:W-:Y:S01]  /*ab460*/  STL [R1+0x1b30], R9 ;  /* 0x001b300901007387 */ /* 0x0009e20000100800 */
[----:B0-----:R-:W-:Y:S01]  /*ab470*/  PRMT R0, R6, 0x7632, R0 ;  /* 0x0000763206007816 */ /* 0x001fe20000000000 */
[----:B----4-:R-:W4:Y:S01]  /*ab480*/  LDL.LU.64 R8, [R1+0xe58] ;  /* 0x000e580001087983 */ /* 0x010f220000300a00 */
[----:B------:R-:W2:Y:S02]  /*ab490*/  LDL.LU.64 R4, [R1+0xe50] ;  /* 0x000e500001047983 */ /* 0x000ea40000300a00 */
[----:B------:R-:W2:Y:S02]  /*ab4a0*/  LDL.LU.64 R28, [R1+0xe48] ;  /* 0x000e4800011c7983 */ /* 0x000ea40000300a00 */
[----:B------:R-:W2:Y:S01]  /*ab4b0*/  LDL.LU.64 R26, [R1+0xe40] ;  /* 0x000e4000011a7983 */ /* 0x000ea20000300a00 */
[----:B-1----:R0:W-:Y:S04]  /*ab4c0*/  STL.64 [R1+0x19d8], R18 ;  /* 0x0019d81201007387 */ /* 0x0021e80000100a00 */
[----:B0-----:R-:W2:Y:S04]  /*ab4d0*/  LDL.LU.64 R18, [R1+0xe60] ;  /* 0x000e600001127983 */ /* 0x001ea80000300a00 */
[----:B---3--:R0:W-:Y:S02]  /*ab4e0*/  STG.E.U16 [R14.64], R6 ;  /* 0x000000060e007986 */ /* 0x0081e4000c101504 */
[----:B------:R-:W1:Y:S02]  /*ab4f0*/  LDS.128 R12, [R3+0x7000] ;  /* 0x00700000030c7984 */ /* 0x000e640000000c00 */
[----:B0-----:R-:W3:Y:S04]  /*ab500*/  LDL.LU.64 R6, [R1+0xdb0] ;  /* 0x000db00001067983 */ /* 0x001ee80000300a00 */
[----:B-1----:R-:W-:Y:S01]  /*ab510*/  STL.64 [R1+0x120], R12 ;  /* 0x0001200c01007387 */ /* 0x002fe20000100a00 */
[----:B------:R0:W-:Y:S01]  /*ab520*/  STL [R1+0x128], R14 ;  /* 0x0001280e01007387 */ /* 0x0001e20000100800 */
[----:B------:R-:W-:-:S02]  /*ab530*/  MOV R3, R15 ;  /* 0x0000000f00037202 */ /* 0x000fc40000000f00 */
[----:B0-----:R-:W2:Y:S01]  /*ab540*/  LDL.LU.64 R14, [R1+0x1c58] ;  /* 0x001c5800010e7983 */ /* 0x001ea20000300a00 */
[----:B------:R-:W2:Y:S02]  /*ab550*/  LDL.LU.64 R12, [R1+0x1c50] ;  /* 0x001c5000010c7983 */ /* 0x000ea40000300a00 */
[----:B------:R-:W-:Y:S01]  /*ab560*/  STL [R1+0x18d8], R3 ;  /* 0x0018d80301007387 */ /* 0x000fe20000100800 */
[----:B------:R-:W0:Y:S04]  /*ab570*/  S2R R10, SR_TID.X ;  /* 0x00000000000a7919 */ /* 0x000e280000002100 */
[----:B--2---:R1:W-:Y:S04]  /*ab580*/  STG.E.U16 [R12.64], R0 ;  /* 0x000000000c007986 */ /* 0x0043e8000c101504 */
[----:B-1----:R-:W2:Y:S01]  /*ab590*/  LDL.LU R13, [R1+0x1c48] ;  /* 0x001c4800010d7983 */ /* 0x002ea20000300800 */
[C---:B0-----:R-:W-:Y:S01]  /*ab5a0*/  LOP3.LUT R3, R10.reuse, 0xff, RZ, 0xc0, !PT ;  /* 0x000000ff0a037812 */ /* 0x041fe200078ec0ff */
[----:B------:R-:W-:-:S05]  /*ab5b0*/  IMAD.SHL.U32 R10, R10, 0x4000, RZ ;  /* 0x000040000a0a7824 */ /* 0x000fca00078e00ff */
[----:B------:R-:W-:-:S04]  /*ab5c0*/  LOP3.LUT R10, R10, 0x18000, RZ, 0xc0, !PT ;  /* 0x000180000a0a7812 */ /* 0x000fc800078ec0ff */
[----:B------:R-:W-:-:S04]  /*ab5d0*/  LEA R10, R3, R10, 0x4 ;  /* 0x0000000a030a7211 */ /* 0x000fc800078e20ff */
[----:B------:R-:W-:Y:S02]  /*ab5e0*/  LOP3.LUT R10, R10, 0x20, RZ, 0x3c, !PT ;  /* 0x000000200a0a7812 */ /* 0x000fe400078e3cff */
[----:B--2---:R-:W-:Y:S01]  /*ab5f0*/  PRMT R0, R13, 0x7632, R0 ;  /* 0x000076320d007816 */ /* 0x004fe20000000000 */
[----:B------:R-:W-:Y:S02]  /*ab600*/  STG.E.U16 [R14.64], R13 ;  /* 0x0000000d0e007986 */ /* 0x000fe4000c101504 */
[----:B------:R-:W0:Y:S02]  /*ab610*/  LDS.128 R12, [R10+0x7000] ;  /* 0x007000000a0c7984 */ /* 0x000e240000000c00 */
[----:B0-----:R-:W-:Y:S02]  /*ab620*/  STL.64 [R1+0xa0], R12 ;  /* 0x0000a00c01007387 */ /* 0x001fe40000100a00 */
[----:B------:R0:W-:Y:S02]  /*ab630*/  STL.64 [R1+0xa8], R14 ;  /* 0x0000a80e01007387 */ /* 0x0001e40000100a00 */
[----:B0-----:R-:W2:Y:S04]  /*ab640*/  LDL.LU.64 R14, [R1+0x1c40] ;  /* 0x001c4000010e7983 */ /* 0x001ea80000300a00 */
[----:B--2---:R-:W-:Y:S02]  /*ab650*/  STG.E.U16 [R14.64], R0 ;  /* 0x000000000e007986 */ /* 0x004fe4000c101504 */
[----:B------:R-:W0:Y:S02]  /*ab660*/  LDS.128 R12, [R24+0x7000] ;  /* 0x00700000180c7984 */ /* 0x000e240000000c00 */
[----:B0-----:R-:W-:Y:S02]  /*ab670*/  STL [R1+0x24], R13 ;  /* 0x0000240d01007387 */ /* 0x001fe40000100800 */
[----:B------:R0:W-:Y:S01]  /*ab680*/  STL.64 [R1+0x28], R14 ;  /* 0x0000280e01007387 */ /* 0x0001e20000100a00 */
[----:B------:R-:W-:Y:S01]  /*ab690*/  MOV R3, R12 ;  /* 0x0000000c00037202 */ /* 0x000fe20000000f00 */
[----:B0-----:R-:W2:Y:S01]  /*ab6a0*/  LDL.LU.64 R14, [R1+0x1c38] ;  /* 0x001c3800010e7983 */ /* 0x001ea20000300a00 */
[----:B------:R-:W2:Y:S03]  /*ab6b0*/  LDL.LU.64 R12, [R1+0x1c30] ;  /* 0x001c3000010c7983 */ /* 0x000ea60000300a00 */
[----:B------:R-:W-:Y:S01]  /*ab6c0*/  STL [R1+0x1bf8], R3 ;  /* 0x001bf80301007387 */ /* 0x000fe20000100800 */
[----:B------:R-:W-:Y:S01]  /*ab6d0*/  PRMT R0, R22, 0x7632, R0 ;  /* 0x0000763216007816 */ /* 0x000fe20000000000 */
[----:B--2---:R0:W-:Y:S04]  /*ab6e0*/  STG.E.U16 [R12.64], R22 ;  /* 0x000000160c007986 */ /* 0x0041e8000c101504 */
[----:B0-----:R-:W2:Y:S01]  /*ab6f0*/  LDL.LU.64 R12, [R1+0x1c28] ;  /* 0x001c2800010c7983 */ /* 0x001ea20000300a00 */
[----:B------:R0:W-:Y:S02]  /*ab700*/  STG.E.U16 [R20.64], R0 ;  /* 0x0000000014007986 */ /* 0x0001e4000c101504 */
[----:B------:R-:W1:Y:S01]  /*ab710*/  LDS.128 R20, [R23+0x7000] ;  /* 0x0070000017147984 */ /* 0x000e620000000c00 */
[----:B0-----:R-:W-:Y:S01]  /*ab720*/  PRMT R0, R15, 0x7632, R0 ;  /* 0x000076320f007816 */ /* 0x001fe20000000000 */
[----:B-1----:R-:W-:Y:S02]  /*ab730*/  STL.64 [R1+0x1be0], R20 ;  /* 0x001be01401007387 */ /* 0x002fe40000100a00 */
[----:B------:R-:W-:Y:S02]  /*ab740*/  STL [R1+0x1988], R22 ;  /* 0x0019881601007387 */ /* 0x000fe40000100800 */
[----:B------:R-:W-:Y:S01]  /*ab750*/  STL [R1+0x1870], R23 ;  /* 0x0018701701007387 */ /* 0x000fe20000100800 */
[----:B--2---:R-:W-:Y:S01]  /*ab760*/  PRMT R2, R12, 0x7632, R2 ;  /* 0x000076320c027816 */ /* 0x004fe20000000002 */
[----:B------:R-:W-:Y:S04]  /*ab770*/  STG.E.U16 [R18.64], R12 ;  /* 0x0000000c12007986 */ /* 0x000fe8000c101504 */
[----:B----4-:R0:W-:Y:S01]  /*ab780*/  STG.E.U16 [R8.64], R2 ;  /* 0x0000000208007986 */ /* 0x0101e2000c101504 */
[----:B------:R-:W-:Y:S03]  /*ab790*/  STG.E.U16 [R4.64], R15 ;  /* 0x0000000f04007986 */ /* 0x000fe6000c101504 */
[----:B------:R-:W-:Y:S01]  /*ab7a0*/  STL [R1+0x1b10], R13 ;  /* 0x001b100d01007387 */ /* 0x000fe20000100800 */
[----:B------:R1:W-:Y:S02]  /*ab7b0*/  STG.E.U16 [R28.64], R0 ;  /* 0x000000001c007986 */ /* 0x0003e4000c101504 */
[----:B------:R2:W-:Y:S01]  /*ab7c0*/  STG.E.U16 [R26.64], R14 ;  /* 0x0000000e1a007986 */ /* 0x0005e2000c101504 */
[----:B0-----:R-:W-:Y:S01]  /*ab7d0*/  PRMT R2, R14, 0x7632, R2 ;  /* 0x000076320e027816 */ /* 0x001fe20000000002 */
[----:B-1----:R-:W4:Y:S04]  /*ab7e0*/  LDL.LU.64 R28, [R1+0xda8] ;  /* 0x000da800011c7983 */ /* 0x002f280000300a00 */
[----:B---3--:R0:W-:Y:S01]  /*ab7f0*/  STG.E.U16 [R6.64], R2 ;  /* 0x0000000206007986 */ /* 0x0081e2000c101504 */
[----:B--2---:R-:W2:Y:S03]  /*ab800*/  LDL.LU.64 R14, [R1+0xda0] ;  /* 0x000da000010e7983 */ /* 0x004ea60000300a00 */
[----:B0-----:R-:W3:Y:S01]  /*ab810*/  LDL.LU.64 R6, [R1+0xd98] ;  /* 0x000d980001067983 */ /* 0x001ee20000300a00 */
[----:B------:R-:W2:Y:S03]  /*ab820*/  LDL.LU R3, [R1+0xa0] ;  /* 0x0000a00001037983 */ /* 0x000ea60000300800 */
[----:B--2---:R0:W-:Y:S04]  /*ab830*/  STL [R1+0x1c10], R3 ;  /* 0x001c100301007387 */ /* 0x0041e80000100800 */
[----:B0-----:R-:W2:Y:S01]  /*ab840*/  LDL.LU R3, [R1+0x120] ;  /* 0x0001200001037983 */ /* 0x001ea20000300800 */
[----:B------:R-:W2:Y:S03]  /*ab850*/  LDL.LU.64 R20, [R1+0xd60] ;  /* 0x000d600001147983 */ /* 0x000ea60000300a00 */
        /* <DEDUP_REMOVED lines=12> */
[----:B------:R-:W2:Y:S01]  /*ab920*/  LDL.LU.64 R12, [R1+0xd48] ;  /* 0x000d4800010c7983 */ /* 0x000ea20000300a00 */
[----:B------:R-:W-:-:S02]  /*ab930*/  PRMT R0, R11, 0x7632, R0 ;  /* 0x000076320b007816 */ /* 0x000fc40000000000 */
[----:B----4-:R-:W-:Y:S01]  /*ab940*/  STG.E.U16 [R28.64], R11 ;  /* 0x0000000b1c007986 */ /* 0x010fe2000c101504 */
[----:B------:R-:W-:-:S03]  /*ab950*/  PRMT R2, R16, 0x7632, R2 ;  /* 0x0000763210027816 */ /* 0x000fc60000000002 */
[----:B------:R-:W-:Y:S01]  /*ab960*/  STG.E.U16 [R14.64], R0 ;  /* 0x000000000e007986 */ /* 0x000fe2000c101504 */
[----:B---3--:R-:W-:Y:S03]  /*ab970*/  STG.E.U16 [R6.64], R16 ;  /* 0x0000001006007986 */ /* 0x008fe6000c101504 */
[----:B--2---:R0:W-:Y:S04]  /*ab980*/  STL.64 [R1+0x1bd8], R12 ;  /* 0x001bd80c01007387 */ /* 0x0041e80000100a00 */
[----:B0-----:R-:W2:Y:S01]  /*ab990*/  LDL.LU.64 R12, [R1+0xd58] ;  /* 0x000d5800010c7983 */ /* 0x001ea20000300a00 */
[----:B------:R-:W3:Y:S02]  /*ab9a0*/  LDL.LU R10, [R1+0x194] ;  /* 0x00019400010a7983 */ /* 0x000ee40000300800 */
[----:B------:R-:W4:Y:S02]  /*ab9b0*/  LDL.LU.64 R22, [R1+0xd40] ;  /* 0x000d400001167983 */ /* 0x000f240000300a00 */
[----:B------:R-:W2:Y:S01]  /*ab9c0*/  LDL.LU R26, [R1+0x114] ;  /* 0x00011400011a7983 */ /* 0x000ea20000300800 */
[----:B------:R-:W2:Y:S01]  /*ab9d0*/  LDL.LU R24, [R1+0x94] ;  /* 0x0000940001187983 */ /* 0x000ea20000300800 */
[----:B------:R-:W2:Y:S02]  /*ab9e0*/  LDL.LU.64 R18, [R1+0xd38] ;  /* 0x000d380001127983 */ /* 0x000ea40000300a00 */
[----:B------:R-:W2:Y:S02]  /*ab9f0*/  LDL.LU.64 R8, [R1+0xd30] ;  /* 0x000d300001087983 */ /* 0x000ea40000300a00 */
[----:B------:R-:W2:Y:S01]  /*aba00*/  LDL.LU.64 R4, [R1+0xd28] ;  /* 0x000d280001047983 */ /* 0x000ea20000300a00 */
[----:B------:R-:W2:Y:S01]  /*aba10*/  LDL.LU.64 R28, [R1+0xd20] ;  /* 0x000d2000011c7983 */ /* 0x000ea20000300a00 */
[----:B------:R-:W2:Y:S02]  /*aba20*/  LDL.LU R27, [R1+0x14] ;  /* 0x00001400011b7983 */ /* 0x000ea40000300800 */
[----:B------:R-:W2:Y:S02]  /*aba30*/  LDL.LU.64 R14, [R1+0xd18] ;  /* 0x000d1800010e7983 */ /* 0x000ea40000300a00 */
[----:B------:R-:W2:Y:S01]  /*aba40*/  LDL.LU R11, [R1+0x184] ;  /* 0x00018400010b7983 */ /* 0x000ea20000300800 */
[----:B------:R-:W2:Y:S01]  /*aba50*/  LDL.LU.64 R6, [R1+0xd10] ;  /* 0x000d100001067983 */ /* 0x000ea20000300a00 */
[----:B------:R0:W-:Y:S03]  /*aba60*/  STL [R1+0x1b00], R17 ;  /* 0x001b001101007387 */ /* 0x0001e60000100800 */
[----:B------:R1:W-:Y:S04]  /*aba70*/  STG.E.U16 [R20.64], R2 ;  /* 0x0000000214007986 */ /* 0x0003e8000c101504 */
[----:B0-----:R-:W2:Y:S01]  /*aba80*/  LDL.LU.64 R16, [R1+0xd50] ;  /* 0x000d500001107983 */ /* 0x001ea20000300a00 */
[----:B-1----:R-:W2:Y:S01]  /*aba90*/  LDL.LU.64 R20, [R1+0x1c20] ;  /* 0x001c200001147983 */ /* 0x002ea20000300a00 */
[----:B------:R-:W-:-:S02]  /*abaa0*/  PRMT R0, R3, 0x7632, R0 ;  /* 0x0000763203007816 */ /* 0x000fc40000000000 */
        /* <DEDUP_REMOVED lines=16> */
[----:B------:R-:W-:-:S03]  /*abbb0*/  PRMT R0, R10, 0x7632, R0 ;  /* 0x000076320a007816 */ /* 0x000fc60000000000 */
[----:B--2---:R0:W-:Y:S04]  /*abbc0*/  STG.E.U16 [R12.64], R20 ;  /* 0x000000140c007986 */ /* 0x0041e8000c101504 */
[----:B0-----:R-:W2:Y:S01]  /*abbd0*/  LDL.LU.64 R12, [R1+0x1bd8] ;  /* 0x001bd800010c7983 */ /* 0x001ea20000300a00 */
[----:B------:R-:W-:-:S05]  /*abbe0*/  PRMT R2, R20, 0x7632, R2 ;  /* 0x0000763214027816 */ /* 0x000fca0000000002 */
[----:B------:R0:W-:Y:S01]  /*abbf0*/  STG.E.U16 [R16.64], R2 ;  /* 0x0000000210007986 */ /* 0x0001e2000c101504 */
[----:B------:R-:W-:Y:S01]  /*abc00*/  STL [R1+0x1ac0], R21 ;  /* 0x001ac01501007387 */ /* 0x000fe20000100800 */
[----:B0-----:R-:W-:Y:S02]  /*abc10*/  PRMT R2, R26, 0x7632, R2 ;  /* 0x000076321a027816 */ /* 0x001fe40000000002 */
[----:B--2---:R-:W-:Y:S01]  /*abc20*/  STG.E.U16 [R12.64], R10 ;  /* 0x0000000a0c007986 */ /* 0x004fe2000c101504 */
[----:B----4-:R0:W-:Y:S02]  /*abc30*/  STG.E.U16 [R22.64], R0 ;  /* 0x0000000016007986 */ /* 0x0101e4000c101504 */
[----:B------:R-:W-:Y:S02]  /*abc40*/  STG.E.U16 [R18.64], R26 ;  /* 0x0000001a12007986 */ /* 0x000fe4000c101504 */
[----:B------:R-:W-:Y:S01]  /*abc50*/  STG.E.U16 [R8.64], R2 ;  /* 0x0000000208007986 */ /* 0x000fe2000c101504 */
[----:B------:R-:W-:Y:S01]  /*abc60*/  STG.E.U16 [R4.64], R24 ;  /* 0x0000001804007986 */ /* 0x000fe2000c101504 */
[----:B0-----:R-:W-:-:S05]  /*abc70*/  PRMT R0, R24, 0x7632, R0 ;  /* 0x0000763218007816 */ /* 0x001fca0000000000 */
[----:B------:R0:W-:Y:S04]  /*abc80*/  STG.E.U16 [R28.64], R0 ;  /* 0x000000001c007986 */ /* 0x0001e8000c101504 */
[----:B0-----:R-:W2:Y:S01]  /*abc90*/  LDL.LU R28, [R1+0x74] ;  /* 0x00007400011c7983 */ /* 0x001ea20000300800 */
[----:B------:R-:W-:Y:S01]  /*abca0*/  PRMT R2, R27, 0x7632, R2 ;  /* 0x000076321b027816 */ /* 0x000fe20000000002 */
[----:B------:R0:W-:Y:S04]  /*abcb0*/  STG.E.U16 [R14.64], R27 ;  /* 0x0000001b0e007986 */ /* 0x0001e8000c101504 */
[----:B------:R1:W-:Y:S01]  /*abcc0*/  STG.E.U16 [R6.64], R2 ;  /* 0x0000000206007986 */ /* 0x0003e2000c101504 */
[----:B0-----:R-:W-:-:S03]  /*abcd0*/  MOV R27, R25 ;  /* 0x00000019001b7202 */ /* 0x001fc60000000f00 */
[----:B--2---:R0:W-:Y:S01]  /*abce0*/  STL [R1+0x1ba8], R28 ;  /* 0x001ba81c01007387 */ /* 0x0041e20000100800 */
[----:B------:R-:W2:Y:S02]  /*abcf0*/  LDL.LU.64 R8, [R1+0xd08] ;  /* 0x000d080001087983 */ /* 0x000ea40000300a00 */
[----:B------:R-:W3:Y:S02]  /*abd00*/  LDL.LU.64 R14, [R1+0xd00] ;  /* 0x000d0000010e7983 */ /* 0x000ee40000300a00 */
[----:B-1----:R-:W4:Y:S01]  /*abd10*/  LDL.LU R6, [R1+0x104] ;  /* 0x0001040001067983 */ /* 0x002f220000300800 */
[----:B------:R-:W2:Y:S04]  /*abd20*/  LDL.LU R7, [R1+0x84] ;  /* 0x0000840001077983 */ /* 0x000ea80000300800 */
[----:B0-----:R-:W2:Y:S01]  /*abd30*/  LDL.LU R28, [R1+0x4] ;  /* 0x00000400011c7983 */ /* 0x001ea20000300800 */
[----:B------:R-:W2:Y:S02]  /*abd40*/  LDL.LU R25, [R1+0x174] ;  /* 0x0001740001197983 */ /* 0x000ea40000300800 */
        /* <DEDUP_REMOVED lines=21> */
[----:B------:R-:W-:Y:S04]  /*abea0*/  STG.E.U16 [R8.64], R11 ;  /* 0x0000000b08007986 */ /* 0x000fe8000c101504 */
[----:B--2---:R0:W-:Y:S04]  /*abeb0*/  STL.64 [R1+0x1bd0], R4 ;  /* 0x001bd00401007387 */ /* 0x0041e80000100a00 */
[----:B0-----:R-:W4:Y:S01]  /*abec0*/  LDL.LU.64 R4, [R1+0xcf8] ;  /* 0x000cf80001047983 */ /* 0x001f220000300a00 */
[----:B------:R-:W2:Y:S02]  /*abed0*/  LDL.LU.64 R20, [R1+0xca0] ;  /* 0x000ca00001147983 */ /* 0x000ea40000300a00 */
[----:B------:R-:W2:Y:S02]  /*abee0*/  LDL.LU.64 R16, [R1+0xc98] ;  /* 0x000c980001107983 */ /* 0x000ea40000300a00 */
[----:B------:R-:W2:Y:S01]  /*abef0*/  LDL.LU.64 R12, [R1+0xc90] ;  /* 0x000c9000010c7983 */ /* 0x000ea20000300a00 */
[----:B------:R-:W2:Y:S01]  /*abf00*/  LDL.LU.64 R22, [R1+0xc88] ;  /* 0x000c880001167983 */ /* 0x000ea20000300a00 */
[----:B------:R-:W2:Y:S02]  /*abf10*/  LDL.LU R26, [R1+0x164] ;  /* 0x00016400011a7983 */ /* 0x000ea40000300800 */
[----:B------:R-:W2:Y:S02]  /*abf20*/  LDL.LU.64 R18, [R1+0xc80] ;  /* 0x000c800001127983 */ /* 0x000ea40000300a00 */
[----:B------:R-:W2:Y:S01]  /*abf30*/  LDL.LU R24, [R1+0xe4] ;  /* 0x0000e40001187983 */ /* 0x000ea20000300800 */
[----:B------:R-:W2:Y:S01]  /*abf40*/  LDL.LU R29, [R1+0x64] ;  /* 0x00006400011d7983 */ /* 0x000ea20000300800 */
[----:B------:R-:W2:Y:S03]  /*abf50*/  LDL.LU.64 R8, [R1+0xc78] ;  /* 0x000c780001087983 */ /* 0x000ea60000300a00 */
[----:B---3--:R0:W-:Y:S01]  /*abf60*/  STG.E.U16 [R14.64], R0 ;  /* 0x000000000e007986 */ /* 0x0081e2000c101504 */
[----:B------:R-:W3:Y:S03]  /*abf70*/  LDL.LU.64 R10, [R1+0xc70] ;  /* 0x000c7000010a7983 */ /* 0x000ee60000300a00 */
[----:B0-----:R-:W2:Y:S04]  /*abf80*/  LDL.LU.64 R14, [R1+0xc68] ;  /* 0x000c6800010e7983 */ /* 0x001ea80000300a00 */
[----:B----4-:R0:W-:Y:S04]  /*abf90*/  STG.E.U16 [R4.64], R6 ;  /* 0x0000000604007986 */ /* 0x0101e8000c101504 */
[----:B0-----:R-:W4:Y:S01]  /*abfa0*/  LDL.LU.64 R4, [R1+0x1bd0] ;  /* 0x001bd00001047983 */ /* 0x001f220000300a00 */
[----:B------:R-:W-:-:S05]  /*abfb0*/  PRMT R2, R6, 0x7632, R2 ;  /* 0x0000763206027816 */ /* 0x000fca0000000002 */
[----:B----4-:R0:W-:Y:S04]  /*abfc0*/  STG.E.U16 [R4.64], R2 ;  /* 0x0000000204007986 */ /* 0x0101e8000c101504 */
[----:B0-----:R-:W4:Y:S01]  /*abfd0*/  LDL.LU.64 R4, [R1+0x1bc8] ;  /* 0x001bc80001047983 */ /* 0x001f220000300a00 */
[----:B------:R-:W-:-:S03]  /*abfe0*/  PRMT R0, R7, 0x7632, R0 ;  /* 0x0000763207007816 */ /* 0x000fc60000000000 */
[----:B----4-:R0:W-:Y:S04]  /*abff0*/  STG.E.U16 [R4.64], R7 ;  /* 0x0000000704007986 */ /* 0x0101e8000c101504 */
[----:B0-----:R-:W4:Y:S01]  /*ac000*/  LDL.LU.64 R4, [R1+0x1bc0] ;  /* 0x001bc00001047983 */ /* 0x001f220000300a00 */
[----:B------:R-:W2:Y:S03]  /*ac010*/  LDL.LU.64 R6, [R1+0xc60] ;  /* 0x000c600001067983 */ /* 0x000ea60000300a00 */
[----:B----4-:R0:W-:Y:S04]  /*ac020*/  STG.E.U16 [R4.64], R0 ;  /* 0x0000000004007986 */ /* 0x0101e8000c101504 */
[----:B0-----:R-:W4:Y:S01]  /*ac030*/  LDL.LU.64 R4, [R1+0x1bb8] ;  /* 0x001bb80001047983 */ /* 0x001f220000300a00 */
[----:B------:R-:W-:-:S03]  /*ac040*/  PRMT R2, R28, 0x7632, R2 ;  /* 0x000076321c027816 */ /* 0x000fc60000000002 */
[----:B----4-:R0:W-:Y:S04]  /*ac050*/  STG.E.U16 [R4.64], R28 ;  /* 0x0000001c04007986 */ /* 0x0101e8000c101504 */
[----:B0-----:R-:W4:Y:S01]  /*ac060*/  LDL.LU.64 R4, [R1+0x1bb0] ;  /* 0x001bb00001047983 */ /* 0x001f220000300a00 */
[----:B------:R-:W2:Y:S03]  /*ac070*/  LDL.LU R28, [R1+0x1ba8] ;  /* 0x001ba800011c7983 */ /* 0x000ea60000300800 */
        /* <DEDUP_REMOVED lines=11> */
[----:B--2---:R-:W-:-:S03]  /*ac130*/  PRMT R0, R28, 0x7632, R0 ;  /* 0x000076321c007816 */ /* 0x004fc60000000000 */
[----:B----4-:R0:W-:Y:S04]  /*ac140*/  STG.E.U16 [R4.64], R2 ;  /* 0x0000000204007986 */ /* 0x0101e8000c101504 */
[----:B0-----:R-:W2:Y:S01]  /*ac150*/  LDL.LU.64 R4, [R1+0x1b78] ;  /* 0x001b780001047983 */ /* 0x001ea20000300a00 */
[----:B------:R-:W-:-:S03]  /*ac160*/  PRMT R2, R25, 0x7632, R2 ;  /* 0x0000763219027816 */ /* 0x000fc60000000002 */
[----:B--2---:R0:W-:Y:S01]  /*ac170*/  STG.E.U16 [R4.64], R28 ;  /* 0x0000001c04007986 */ /* 0x0041e2000c101504 */
[----:B------:R1:W-:Y:S02]  /*ac180*/  STG.E.U16 [R20.64], R0 ;  /* 0x0000000014007986 */ /* 0x0003e4000c101504 */
[----:B------:R-:W-:Y:S02]  /*ac190*/  STG.E.U16 [R16.64], R25 ;  /* 0x0000001910007986 */ /* 0x000fe4000c101504 */
[----:B------:R2:W-:Y:S01]  /*ac1a0*/  STG.E.U16 [R12.64], R2 ;  /* 0x000000020c007986 */ /* 0x0005e2000c101504 */
[----:B------:R-:W-:Y:S04]  /*ac1b0*/  STG.E.U16 [R22.64], R26 ;  /* 0x0000001a16007986 */ /* 0x000fe8000c101504 */
[----:B0-----:R-:W4:Y:S01]  /*ac1c0*/  LDL.LU.64 R4, [R1+0x1b70] ;  /* 0x001b700001047983 */ /* 0x001f220000300a00 */
[----:B-1----:R-:W-:-:S02]  /*ac1d0*/  PRMT R0, R26, 0x7632, R0 ;  /* 0x000076321a007816 */ /* 0x002fc40000000000 */
[----:B--2---:R-:W-:-:S03]  /*ac1e0*/  PRMT R2, R24, 0x7632, R2 ;  /* 0x0000763218027816 */ /* 0x004fc60000000002 */
[----:B------:R-:W-:Y:S01]  /*ac1f0*/  STG.E.U16 [R18.64], R0 ;  /* 0x0000000012007986 */ /* 0x000fe2000c101504 */
[----:B------:R-:W-:Y:S02]  /*ac200*/  STG.E.U16 [R8.64], R24 ;  /* 0x0000001808007986 */ /* 0x000fe4000c101504 */
[----:B---3--:R-:W-:Y:S02]  /*ac210*/  STG.E.U16 [R10.64], R2 ;  /* 0x000000020a007986 */ /* 0x008fe4000c101504 */
[----:B------:R0:W-:Y:S02]  /*ac220*/  STG.E.U16 [R14.64], R29 ;  /* 0x0000001d0e007986 */ /* 0x0001e4000c101504 */
[----:B0-----:R-:W2:Y:S01]  /*ac230*/  LDL.LU.64 R14, [R1+0xc58] ;  /* 0x000c5800010e7983 */ /* 0x001ea20000300a00 */
[----:B------:R-:W3:Y:S01]  /*ac240*/  LDL.LU R26, [R1+0x54] ;  /* 0x00005400011a7983 */ /* 0x000ee20000300800 */
[----:B------:R-:W-:Y:S02]  /*ac250*/  PRMT R0, R29, 0x7632, R0 ;  /* 0x000076321d007816 */ /* 0x000fe40000000000 */
[----:B---3--:R-:W-:Y:S01]  /*ac260*/  STL [R1+0x1b48], R26 ;  /* 0x001b481a01007387 */ /* 0x008fe20000100800 */
[----:B------:R-:W3:Y:S03]  /*ac270*/  LDL.LU R3, [R1+0x144] ;  /* 0x0001440001037983 */ /* 0x000ee60000300800 */
[----:B------:R0:W-:Y:S04]  /*ac280*/  STG.E.U16 [R6.64], R0 ;  /* 0x0000000006007986 */ /* 0x0001e8000c101504 */
[----:B---3--:R1:W-:Y:S01]  /*ac290*/  STL [R1+0x1b60], R3 ;  /* 0x001b600301007387 */ /* 0x0083e20000100800 */
[----:B0-----:R-:W3:Y:S03]  /*ac2a0*/  LDL.LU.64 R6, [R1+0xc50] ;  /* 0x000c500001067983 */ /* 0x001ee60000300a00 */
[----:B-1----:R-:W2:Y:S01]  /*ac2b0*/  LDL.LU R3, [R1+0x154] ;  /* 0x0001540001037983 */ /* 0x002ea20000300800 */
        /* <DEDUP_REMOVED lines=16> */
[----:B0-----:R-:W2:Y:S01]  /*ac3c0*/  LDL.LU.64 R12, [R1+0xc10] ;  /* 0x000c1000010c7983 */ /* 0x001ea20000300a00 */
[----:B----4-:R-:W-:Y:S01]  /*ac3d0*/  PRMT R2, R5, 0x7632, R2 ;  /* 0x0000763205027816 */ /* 0x010fe20000000002 */
[----:B------:R-:W-:Y:S04]  /*ac3e0*/  STG.E.U16 [R14.64], R5 ;  /* 0x000000050e007986 */ /* 0x000fe8000c101504 */
[----:B---3--:R-:W-:Y:S01]  /*ac3f0*/  STG.E.U16 [R6.64], R2 ;  /* 0x0000000206007986 */ /* 0x008fe2000c101504 */
[----:B------:R-:W-:Y:S03]  /*ac400*/  STG.E.U16 [R8.64], R3 ;  /* 0x0000000308007986 */ /* 0x000fe6000c101504 */
[----:B--2---:R0:W-:Y:S04]  /*ac410*/  STL.64 [R1+0x1b28], R12 ;  /* 0x001b280c01007387 */ /* 0x0041e80000100a00 */
[----:B0-----:R-:W2:Y:S01]  /*ac420*/  LDL.LU.64 R12, [R1+0xc18] ;  /* 0x000c1800010c7983 */ /* 0x001ea20000300a00 */
[----:B------:R-:W3:Y:S02]  /*ac430*/  LDL.LU.64 R10, [R1+0xbf8] ;  /* 0x000bf800010a7983 */ /* 0x000ee40000300a00 */
[----:B------:R-:W4:Y:S02]  /*ac440*/  LDL.LU R18, [R1+0xc4] ;  /* 0x0000c40001127983 */ /* 0x000f240000300800 */
[----:B------:R-:W2:Y:S01]  /*ac450*/  LDL.LU.64 R24, [R1+0xbe0] ;  /* 0x000be00001187983 */ /* 0x000ea20000300a00 */
[----:B------:R-:W2:Y:S01]  /*ac460*/  LDL.LU.64 R20, [R1+0xbd8] ;  /* 0x000bd80001147983 */ /* 0x000ea20000300a00 */
[----:B------:R-:W2:Y:S02]  /*ac470*/  LDL.LU.64 R16, [R1+0xbd0] ;  /* 0x000bd00001107983 */ /* 0x000ea40000300a00 */
[----:B------:R-:W2:Y:S02]  /*ac480*/  LDL.LU.64 R22, [R1+0xbc8] ;  /* 0x000bc80001167983 */ /* 0x000ea40000300a00 */
[----:B------:R-:W2:Y:S01]  /*ac490*/  LDL.LU.64 R28, [R1+0xbc0] ;  /* 0x000bc000011c7983 */ /* 0x000ea20000300a00 */
[----:B------:R-:W2:Y:S01]  /*ac4a0*/  LDL.LU.64 R14, [R1+0xbb8] ;  /* 0x000bb800010e7983 */ /* 0x000ea20000300a00 */
[----:B------:R-:W2:Y:S02]  /*ac4b0*/  LDL.LU R19, [R1+0x34] ;  /* 0x0000340001137983 */ /* 0x000ea40000300800 */
[----:B------:R0:W-:Y:S02]  /*ac4c0*/  STL [R1+0x1a48], R4 ;  /* 0x001a480401007387 */ /* 0x0001e40000100800 */
[----:B0-----:R-:W2:Y:S01]  /*ac4d0*/  LDL.LU.64 R4, [R1+0xbe8] ;  /* 0x000be80001047983 */ /* 0x001ea20000300a00 */
[----:B------:R-:W2:Y:S02]  /*ac4e0*/  LDL.LU.64 R6, [R1+0xbb0] ;  /* 0x000bb00001067983 */ /* 0x000ea40000300a00 */
[----:B------:R-:W2:Y:S01]  /*ac4f0*/  LDL.LU.64 R8, [R1+0x1b68] ;  /* 0x001b680001087983 */ /* 0x000ea20000300a00 */
[----:B------:R-:W-:-:S02]  /*ac500*/  PRMT R0, R3, 0x7632, R0 ;  /* 0x0000763203007816 */ /* 0x000fc40000000000 */
[----:B------:R-:W3:Y:S04]  /*ac510*/  LDL.LU R3, [R1+0x1b60] ;  /* 0x001b600001037983 */ /* 0x000ee80000300800 */
        /* <DEDUP_REMOVED lines=13> */
[----:B0-----:R-:W2:Y:S04]  /*ac5f0*/  LDL.LU R9, [R1+0x1b30] ;  /* 0x001b300001097983 */ /* 0x001ea80000300800 */
[----:B--2---:R0:W-:Y:S04]  /*ac600*/  STG.E.U16 [R12.64], R9 ;  /* 0x000000090c007986 */ /* 0x0041e8000c101504 */
[----:B0-----:R-:W2:Y:S01]  /*ac610*/  LDL.LU.64 R12, [R1+0x1b28] ;  /* 0x001b2800010c7983 */ /* 0x001ea20000300a00 */
[----:B------:R-:W-:-:S02]  /*ac620*/  PRMT R2, R9, 0x7632, R2 ;  /* 0x0000763209027816 */ /* 0x000fc40000000002 */
[----:B------:R-:W3:Y:S03]  /*ac630*/  LDL.LU.64 R8, [R1+0xbf0] ;  /* 0x000bf00001087983 */ /* 0x000ee60000300a00 */
[----:B--2---:R0:W-:Y:S04]  /*ac640*/  STG.E.U16 [R12.64], R2 ;  /* 0x000000020c007986 */ /* 0x0041e8000c101504 */
[----:B0-----:R-:W2:Y:S01]  /*ac650*/  LDL.LU.64 R12, [R1+0x1b20] ;  /* 0x001b2000010c7983 */ /* 0x001ea20000300a00 */
[----:B------:R-:W-:-:S03]  /*ac660*/  PRMT R0, R3, 0x7632, R0 ;  /* 0x0000763203007816 */ /* 0x000fc60000000000 */
[----:B--2---:R0:W-:Y:S04]  /*ac670*/  STG.E.U16 [R12.64], R3 ;  /* 0x000000030c007986 */ /* 0x0041e8000c101504 */
[----:B0-----:R-:W2:Y:S01]  /*ac680*/  LDL.LU.64 R12, [R1+0x1b18] ;  /* 0x001b1800010c7983 */ /* 0x001ea20000300a00 */
[----:B----4-:R-:W-:-:S03]  /*ac690*/  PRMT R2, R18, 0x7632, R2 ;  /* 0x0000763212027816 */ /* 0x010fc60000000002 */
[----:B--2---:R0:W-:Y:S01]  /*ac6a0*/  STG.E.U16 [R12.64], R0 ;  /* 0x000000000c007986 */ /* 0x0041e2000c101504 */
[----:B------:R1:W-:Y:S03]  /*ac6b0*/  STG.E.U16 [R10.64], R18 ;  /* 0x000000120a007986 */ /* 0x0003e6000c101504 */
[----:B0-----:R-:W2:Y:S01]  /*ac6c0*/  LDL.LU R13, [R1+0x1b10] ;  /* 0x001b1000010d7983 */ /* 0x001ea20000300800 */
[----:B-1----:R-:W4:Y:S01]  /*ac6d0*/  LDL.LU.64 R10, [R1+0x1b08] ;  /* 0x001b0800010a7983 */ /* 0x002f220000300a00 */
[----:B---3--:R-:W-:Y:S01]  /*ac6e0*/  PRMT R0, R26, 0x7632, R0 ;  /* 0x000076321a007816 */ /* 0x008fe20000000000 */
[----:B------:R2:W-:Y:S01]  /*ac6f0*/  STG.E.U16 [R8.64], R2 ;  /* 0x0000000208007986 */ /* 0x0005e2000c101504 */
[----:B------:R-:W-:Y:S03]  /*ac700*/  STG.E.U16 [R4.64], R26 ;  /* 0x0000001a04007986 */ /* 0x000fe6000c101504 */
[----:B------:R4:W-:Y:S01]  /*ac710*/  STG.E.U16 [R24.64], R0 ;  /* 0x0000000018007986 */ /* 0x0009e2000c101504 */
[----:B--2---:R-:W-:-:S02]  /*ac720*/  PRMT R2, R13, 0x7632, R2 ;  /* 0x000076320d027816 */ /* 0x004fc40000000002 */
[----:B----4-:R-:W-:Y:S01]  /*ac730*/  PRMT R0, R11, 0x7632, R0 ;  /* 0x000076320b007816 */ /* 0x010fe20000000000 */
[----:B------:R-:W-:Y:S02]  /*ac740*/  STG.E.U16 [R20.64], R13 ;  /* 0x0000000d14007986 */ /* 0x000fe4000c101504 */
[----:B------:R0:W-:Y:S02]  /*ac750*/  STG.E.U16 [R16.64], R2 ;  /* 0x0000000210007986 */ /* 0x0001e4000c101504 */
[----:B------:R-:W-:Y:S01]  /*ac760*/  STG.E.U16 [R22.64], R11 ;  /* 0x0000000b16007986 */ /* 0x000fe2000c101504 */
[----:B------:R-:W-:Y:S01]  /*ac770*/  STG.E.U16 [R28.64], R0 ;  /* 0x000000001c007986 */ /* 0x000fe2000c101504 */
[----:B------:R1:W-:Y:S01]  /*ac780*/  STG.E.U16 [R14.64], R10 ;  /* 0x0000000a0e007986 */ /* 0x0003e2000c101504 */
[----:B0-----:R-:W-:Y:S02]  /*ac790*/  PRMT R2, R10, 0x7632, R2 ;  /* 0x000076320a027816 */ /* 0x001fe40000000002 */
[----:B------:R-:W2:Y:S01]  /*ac7a0*/  LDL.LU.64 R16, [R1+0xba8] ;  /* 0x000ba80001107983 */ /* 0x000ea20000300a00 */
[----:B-1----:R-:W3:Y:S02]  /*ac7b0*/  LDL.LU.64 R14, [R1+0xba0] ;  /* 0x000ba000010e7983 */ /* 0x002ee40000300a00 */
[----:B------:R-:W4:Y:S02]  /*ac7c0*/  LDL.LU.64 R10, [R1+0xb98] ;  /* 0x000b9800010a7983 */ /* 0x000f240000300a00 */
[----:B------:R0:W-:Y:S01]  /*ac7d0*/  STL [R1+0x1ae8], R27 ;  /* 0x001ae81b01007387 */ /* 0x0001e20000100800 */
[----:B------:R1:W-:Y:S04]  /*ac7e0*/  STG.E.U16 [R6.64], R2 ;  /* 0x0000000206007986 */ /* 0x0003e8000c101504 */
[----:B0-----:R-:W2:Y:S01]  /*ac7f0*/  LDL.LU R27, [R1+0x124] ;  /* 0x00012400011b7983 */ /* 0x001ea20000300800 */
[----:B-1----:R-:W2:Y:S03]  /*ac800*/  LDL.LU.64 R6, [R1+0xb80] ;  /* 0x000b800001067983 */ /* 0x002ea60000300a00 */
[----:B--2---:R0:W-:Y:S04]  /*ac810*/  STL.64 [R1+0x1af0], R6 ;  /* 0x001af00601007387 */ /* 0x0041e80000100a00 */
[----:B0-----:R-:W2:Y:S04]  /*ac820*/  LDL.LU.64 R6, [R1+0xb88] ;  /* 0x000b880001067983 */ /* 0x001ea80000300a00 */
[----:B--2---:R0:W-:Y:S04]  /*ac830*/  STL.64 [R1+0x1af8], R6 ;  /* 0x001af80601007387 */ /* 0x0041e80000100a00 */
[----:B0-----:R-:W2:Y:S01]  /*ac840*/  LDL.LU.64 R6, [R1+0xb90] ;  /* 0x000b900001067983 */ /* 0x001ea20000300a00 */
        /* <DEDUP_REMOVED lines=9> */
[----:B0-----:R-:W2:Y:S01]  /*ac8e0*/  LDL.LU.64 R20, [R1+0xe68] ;  /* 0x000e680001147983 */ /* 0x001ea20000300a00 */
[----:B------:R-:W2:Y:S02]  /*ac8f0*/  LDL.LU R3, [R1+0x198] ;  /* 0x0001980001037983 */ /* 0x000ea40000300800 */
[----:B------:R-:W2:Y:S02]  /*ac900*/  LDL.LU.64 R12, [R1+0xea8] ;  /* 0x000ea800010c7983 */ /* 0x000ea40000300a00 */
[----:B--2---:R0:W-:Y:S04]  /*ac910*/  STL.64 [R1+0x1ab0], R12 ;  /* 0x001ab00c01007387 */ /* 0x0041e80000100a00 */
[----:B0-----:R-:W2:Y:S04]  /*ac920*/  LDL.LU.64 R12, [R1+0xea0] ;  /* 0x000ea000010c7983 */ /* 0x001ea80000300a00 */
[----:B------:R-:W-:Y:S04]  /*ac930*/  STG.E.U16 [R16.64], R19 ;  /* 0x0000001310007986 */ /* 0x000fe8000c101504 */
[----:B--2---:R0:W-:Y:S04]  /*ac940*/  STL.64 [R1+0x1ab8], R12 ;  /* 0x001ab80c01007387 */ /* 0x0041e80000100a00 */
[----:B0-----:R-:W2:Y:S01]  /*ac950*/  LDL.LU.64 R12, [R1+0xe88] ;  /* 0x000e8800010c7983 */ /* 0x001ea20000300a00 */
[----:B------:R-:W2:Y:S02]  /*ac960*/  LDL.LU R28, [R1+0x118] ;  /* 0x00011800011c7983 */ /* 0x000ea40000300800 */
[----:B------:R-:W2:Y:S02]  /*ac970*/  LDL.LU.64 R8, [R1+0xec0] ;  /* 0x000ec00001087983 */ /* 0x000ea40000300a00 */
[----:B------:R-:W2:Y:S01]  /*ac980*/  LDL.LU.64 R4, [R1+0xeb8] ;  /* 0x000eb80001047983 */ /* 0x000ea20000300a00 */
[----:B------:R-:W2:Y:S01]  /*ac990*/  LDL.LU R24, [R1+0x98] ;  /* 0x0000980001187983 */ /* 0x000ea20000300800 */
[----:B------:R-:W2:Y:S02]  /*ac9a0*/  LDL.LU.64 R22, [R1+0xeb0] ;  /* 0x000eb00001167983 */ /* 0x000ea40000300a00 */
[----:B------:R-:W2:Y:S02]  /*ac9b0*/  LDL.LU R29, [R1+0x18] ;  /* 0x00001800011d7983 */ /* 0x000ea40000300800 */
[----:B------:R-:W2:Y:S01]  /*ac9c0*/  LDL.LU R26, [R1+0x188] ;  /* 0x00018800011a7983 */ /* 0x000ea20000300800 */
[----:B------:R-:W2:Y:S01]  /*ac9d0*/  LDL.LU R17, [R1+0x1b00] ;  /* 0x001b000001117983 */ /* 0x000ea20000300800 */
[----:B------:R-:W-:-:S02]  /*ac9e0*/  PRMT R0, R19, 0x7632, R0 ;  /* 0x0000763213007816 */ /* 0x000fc40000000000 */
[----:B------:R-:W4:Y:S03]  /*ac9f0*/  LDL.LU.64 R18, [R1+0xec8] ;  /* 0x000ec80001127983 */ /* 0x000f260000300a00 */
[----:B---3--:R0:W-:Y:S04]  /*aca00*/  STG.E.U16 [R14.64], R0 ;  /* 0x000000000e007986 */ /* 0x0081e8000c101504 */
[----:B0-----:R-:W3:Y:S01]  /*aca10*/  LDL.LU.64 R14, [R1+0xee0] ;  /* 0x000ee000010e7983 */ /* 0x001ee20000300a00 */
[----:B--2---:R-:W-:-:S03]  /*aca20*/  PRMT R2, R17, 0x7632, R2 ;  /* 0x0000763211027816 */ /* 0x004fc60000000002 */
[----:B----4-:R0:W-:Y:S04]  /*aca30*/  STG.E.U16 [R10.64], R17 ;  /* 0x000000110a007986 */ /* 0x0101e8000c101504 */
[----:B------:R1:W-:Y:S04]  /*aca40*/  STG.E.U16 [R6.64], R2 ;  /* 0x0000000206007986 */ /* 0x0003e8000c101504 */
[----:B0-----:R-:W2:Y:S01]  /*aca50*/  LDL.LU.64 R16, [R1+0xe90] ;  /* 0x000e900001107983 */ /* 0x001ea20000300a00 */
[----:B------:R-:W4:Y:S03]  /*aca60*/  LDL.LU.64 R10, [R1+0xed8] ;  /* 0x000ed800010a7983 */ /* 0x000f260000300a00 */
[----:B-1----:R-:W2:Y:S01]  /*aca70*/  LDL.LU.64 R6, [R1+0x1af8] ;  /* 0x001af80001067983 */ /* 0x002ea20000300a00 */
[----:B------:R-:W-:-:S03]  /*aca80*/  PRMT R0, R27, 0x7632, R0 ;  /* 0x000076321b007816 */ /* 0x000fc60000000000 */
[----:B--2---:R0:W-:Y:S04]  /*aca90*/  STG.E.U16 [R6.64], R27 ;  /* 0x0000001b06007986 */ /* 0x0041e8000c101504 */
[----:B0-----:R-:W2:Y:S01]  /*acaa0*/  LDL.LU.64 R6, [R1+0x1af0] ;  /* 0x001af00001067983 */ /* 0x001ea20000300a00 */
[----:B------:R-:W3:Y:S01]  /*acab0*/  LDL.LU R27, [R1+0x1ae8] ;  /* 0x001ae800011b7983 */ /* 0x000ee20000300800 */
[----:B------:R-:W-:Y:S02]  /*acac0*/  PRMT R2, R25, 0x7632, R2 ;  /* 0x0000763219027816 */ /* 0x000fe40000000002 */
[----:B--2---:R0:W-:Y:S01]  /*acad0*/  STG.E.U16 [R6.64], R0 ;  /* 0x0000000006007986 */ /* 0x0041e2000c101504 */
[----:B------:R1:W-:Y:S03]  /*acae0*/  STG.E.U16 [R20.64], R25 ;  /* 0x0000001914007986 */ /* 0x0003e6000c101504 */
[----:B0-----:R-:W2:Y:S01]  /*acaf0*/  LDL.LU.64 R6, [R1+0xed0] ;  /* 0x000ed00001067983 */ /* 0x001ea20000300a00 */
[----:B-1----:R-:W2:Y:S02]  /*acb00*/  LDL.LU.64 R20, [R1+0x1ae0] ;  /* 0x001ae00001147983 */ /* 0x002ea40000300a00 */
[----:B------:R-:W3:Y:S01]  /*acb10*/  LDL.LU R25, [R1+0x1ad8] ;  /* 0x001ad80001197983 */ /* 0x000ee20000300800 */
[----:B--2---:R0:W-:Y:S04]  /*acb20*/  STG.E.U16 [R20.64], R2 ;  /* 0x0000000214007986 */ /* 0x0041e8000c101504 */
[----:B0-----:R-:W2:Y:S01]  /*acb30*/  LDL.LU.64 R20, [R1+0x1ad0] ;  /* 0x001ad00001147983 */ /* 0x001ea20000300a00 */
[----:B---3--:R-:W-:-:S03]  /*acb40*/  PRMT R0, R25, 0x7632, R0 ;  /* 0x0000763219007816 */ /* 0x008fc60000000000 */
[----:B--2---:R0:W-:Y:S04]  /*acb50*/  STG.E.U16 [R20.64], R25 ;  /* 0x0000001914007986 */ /* 0x0041e8000c101504 */
[----:B0-----:R-:W2:Y:S04]  /*acb60*/  LDL.LU.64 R20, [R1+0x1ac8] ;  /* 0x001ac80001147983 */ /* 0x001ea80000300a00 */
        /* <DEDUP_REMOVED lines=8> */
[----:B------:R-:W2:Y:S03]  /*acbf0*/  LDL.LU R25, [R1+0x78] ;  /* 0x0000780001197983 */ /* 0x000ea60000300800 */
[----:B--2---:R0:W-:Y:S04]  /*acc00*/  STL [R1+0x1a58], R25 ;  /* 0x001a581901007387 */ /* 0x0041e80000100800 */
[----:B0-----:R-:W2:Y:S01]  /*acc10*/  LDL.LU R25, [R1+0xf8] ;  /* 0x0000f80001197983 */ /* 0x001ea20000300800 */
[----:B------:R-:W-:-:S02]  /*acc20*/  PRMT R0, R3, 0x7632, R0 ;  /* 0x0000763203007816 */ /* 0x000fc40000000000 */
[----:B------:R-:W-:Y:S01]  /*acc30*/  PRMT R2, R28, 0x7632, R2 ;  /* 0x000076321c027816 */ /* 0x000fe20000000002 */
[----:B---3--:R-:W-:Y:S02]  /*acc40*/  STG.E.U16 [R20.64], R3 ;  /* 0x0000000314007986 */ /* 0x008fe4000c101504 */
[----:B------:R-:W-:Y:S04]  /*acc50*/  STG.E.U16 [R16.64], R0 ;  /* 0x0000000010007986 */ /* 0x000fe8000c101504 */
[----:B--2---:R0:W-:Y:S04]  /*acc60*/  STL [R1+0x1a70], R25 ;  /* 0x001a701901007387 */ /* 0x0041e80000100800 */
[----:B0-----:R-:W2:Y:S01]  /*acc70*/  LDL.LU R25, [R1+0x178] ;  /* 0x0001780001197983 */ /* 0x001ea20000300800 */
[----:B------:R-:W-:Y:S01]  /*acc80*/  STG.E.U16 [R12.64], R28 ;  /* 0x0000001c0c007986 */ /* 0x000fe2000c101504 */
[----:B------:R-:W-:Y:S01]  /*acc90*/  PRMT R0, R24, 0x7632, R0 ;  /* 0x0000763218007816 */ /* 0x000fe20000000000 */
[----:B------:R0:W-:Y:S01]  /*acca0*/  STG.E.U16 [R8.64], R2 ;  /* 0x0000000208007986 */ /* 0x0001e2000c101504 */
[----:B------:R-:W-:Y:S03]  /*accb0*/  STG.E.U16 [R4.64], R24 ;  /* 0x0000001804007986 */ /* 0x000fe6000c101504 */
[----:B------:R-:W-:Y:S02]  /*accc0*/  STG.E.U16 [R22.64], R0 ;  /* 0x0000000016007986 */ /* 0x000fe4000c101504 */
[----:B------:R-:W-:Y:S01]  /*accd0*/  STG.E.U16 [R18.64], R29 ;  /* 0x0000001d12007986 */ /* 0x000fe2000c101504 */
[----:B0-----:R-:W-:-:S05]  /*acce0*/  PRMT R2, R29, 0x7632, R2 ;  /* 0x000076321d027816 */ /* 0x001fca0000000002 */
[----:B------:R0:W-:Y:S01]  /*accf0*/  STG.E.U16 [R14.64], R2 ;  /* 0x000000020e007986 */ /* 0x0001e2000c101504 */
[----:B----4-:R1:W-:Y:S03]  /*acd00*/  STG.E.U16 [R10.64], R26 ;  /* 0x0000001a0a007986 */ /* 0x0103e6000c101504 */
[----:B--2---:R2:W-:Y:S01]  /*acd10*/  STL [R1+0x1a88], R25 ;  /* 0x001a881901007387 */ /* 0x0045e20000100800 */
[----:B0-----:R-:W3:Y:S02]  /*acd20*/  LDL.LU.64 R14, [R1+0xee8] ;  /* 0x000ee800010e7983 */ /* 0x001ee40000300a00 */
[----:B-1----:R-:W4:Y:S02]  /*acd30*/  LDL.LU R10, [R1+0x108] ;  /* 0x00010800010a7983 */ /* 0x002f240000300800 */
[----:B------:R-:W3:Y:S01]  /*acd40*/  LDL.LU R11, [R1+0x88] ;  /* 0x00008800010b7983 */ /* 0x000ee20000300800 */
[----:B--2---:R-:W2:Y:S01]  /*acd50*/  LDL.LU R25, [R1+0x8] ;  /* 0x0000080001197983 */ /* 0x004ea20000300800 */
        /* <DEDUP_REMOVED lines=17> */
[----:B------:R-:W-:Y:S01]  /*ace70*/  PRMT R0, R26, 0x7632, R0 ;  /* 0x000076321a007816 */ /* 0x000fe20000000000 */
[----:B------:R-:W-:-:S04]  /*ace80*/  IMAD.MOV.U32 R29, RZ, RZ, R27 ;  /* 0x000000ffff1d7224 */ /* 0x000fc800078e001b */
[----:B------:R-:W-:Y:S04]  /*ace90*/  STG.E.U16 [R6.64], R0 ;  /* 0x0000000006007986 */ /* 0x000fe8000c101504 */
[----:B--2---:R0:W-:Y:S04]  /*acea0*/  STL.64 [R1+0x1aa8], R4 ;  /* 0x001aa80401007387 */ /* 0x0041e80000100a00 */
[----:B0-----:R-:W2:Y:S01]  /*aceb0*/  LDL.LU.64 R4, [R1+0xf00] ;  /* 0x000f000001047983 */ /* 0x001ea20000300a00 */
[----:B------:R-:W2:Y:S02]  /*acec0*/  LDL.LU.64 R26, [R1+0xf30] ;  /* 0x000f3000011a7983 */ /* 0x000ea40000300a00 */
[----:B------:R-:W2:Y:S02]  /*aced0*/  LDL.LU.64 R6, [R1+0xf48] ;  /* 0x000f480001067983 */ /* 0x000ea40000300a00 */
[----:B------:R-:W2:Y:S01]  /*acee0*/  LDL.LU.64 R20, [R1+0xf60] ;  /* 0x000f600001147983 */ /* 0x000ea20000300a00 */
[----:B------:R-:W2:Y:S01]  /*acef0*/  LDL.LU.64 R16, [R1+0xf58] ;  /* 0x000f580001107983 */ /* 0x000ea20000300a00 */
[----:B------:R-:W2:Y:S02]  /*acf00*/  LDL.LU R3, [R1+0x168] ;  /* 0x0001680001037983 */ /* 0x000ea40000300800 */
[----:B------:R-:W2:Y:S02]  /*acf10*/  LDL.LU.64 R12, [R1+0xf50] ;  /* 0x000f5000010c7983 */ /* 0x000ea40000300a00 */
[----:B------:R-:W2:Y:S01]  /*acf20*/  LDL.LU.64 R8, [R1+0xf68] ;  /* 0x000f680001087983 */ /* 0x000ea20000300a00 */
[----:B----4-:R-:W-:Y:S01]  /*acf30*/  PRMT R2, R10, 0x7632, R2 ;  /* 0x000076320a027816 */ /* 0x010fe20000000002 */
[----:B------:R-:W4:Y:S01]  /*acf40*/  LDL.LU R28, [R1+0xe8] ;  /* 0x0000e800011c7983 */ /* 0x000f220000300800 */
[----:B------:R-:W4:Y:S02]  /*acf50*/  LDL.LU R24, [R1+0x68] ;  /* 0x0000680001187983 */ /* 0x000f240000300800 */
[----:B------:R-:W4:Y:S01]  /*acf60*/  LDL.LU.64 R22, [R1+0xf80] ;  /* 0x000f800001167983 */ /* 0x000f220000300a00 */
[----:B---3--:R0:W-:Y:S01]  /*acf70*/  STG.E.U16 [R14.64], R10 ;  /* 0x0000000a0e007986 */ /* 0x0081e2000c101504 */
[----:B------:R-:W3:Y:S03]  /*acf80*/  LDL.LU.64 R18, [R1+0xf78] ;  /* 0x000f780001127983 */ /* 0x000ee60000300a00 */
[----:B0-----:R-:W3:Y:S04]  /*acf90*/  LDL.LU.64 R14, [R1+0xf70] ;  /* 0x000f7000010e7983 */ /* 0x001ee80000300a00 */
[----:B--2---:R0:W-:Y:S04]  /*acfa0*/  STG.E.U16 [R4.64], R2 ;  /* 0x0000000204007986 */ /* 0x0041e8000c101504 */
[----:B0-----:R-:W2:Y:S01]  /*acfb0*/  LDL.LU.64 R4, [R1+0x1aa8] ;  /* 0x001aa80001047983 */ /* 0x001ea20000300a00 */
[----:B------:R-:W-:-:S03]  /*acfc0*/  PRMT R0, R11, 0x7632, R0 ;  /* 0x000076320b007816 */ /* 0x000fc60000000000 */
[----:B--2---:R0:W-:Y:S04]  /*acfd0*/  STG.E.U16 [R4.64], R11 ;  /* 0x0000000b04007986 */ /* 0x0041e8000c101504 */
[----:B0-----:R-:W2:Y:S01]  /*acfe0*/  LDL.LU.64 R4, [R1+0x1aa0] ;  /* 0x001aa00001047983 */ /* 0x001ea20000300a00 */
[----:B------:R-:W3:Y:S03]  /*acff0*/  LDL.LU.64 R10, [R1+0xf88] ;  /* 0x000f8800010a7983 */ /* 0x000ee60000300a00 */
        /* <DEDUP_REMOVED lines=21> */
[----:B--2---:R0:W-:Y:S02]  /*ad150*/  STG.E.U16 [R4.64], R25 ;  /* 0x0000001904007986 */ /* 0x0041e4000c101504 */
[----:B------:R1:W-:Y:S02]  /*ad160*/  STG.E.U16 [R26.64], R0 ;  /* 0x000000001a007986 */ /* 0x0003e4000c101504 */
[----:B0-----:R-:W2:Y:S01]  /*ad170*/  LDL.LU R4, [R1+0x1a48] ;  /* 0x001a480001047983 */ /* 0x001ea20000300800 */
[----:B-1----:R-:W3:Y:S01]  /*ad180*/  LDL.LU.64 R26, [R1+0x1a40] ;  /* 0x001a4000011a7983 */ /* 0x002ee20000300a00 */
[----:B------:R-:W-:Y:S02]  /*ad190*/  PRMT R0, R3, 0x7632, R0 ;  /* 0x0000763203007816 */ /* 0x000fe40000000000 */
[----:B---3--:R0:W-:Y:S04]  /*ad1a0*/  STG.E.U16 [R6.64], R26 ;  /* 0x0000001a06007986 */ /* 0x0081e8000c101504 */
[----:B0-----:R-:W3:Y:S01]  /*ad1b0*/  LDL.LU.64 R6, [R1+0x1a38] ;  /* 0x001a380001067983 */ /* 0x001ee20000300a00 */
[----:B------:R-:W-:-:S05]  /*ad1c0*/  PRMT R2, R26, 0x7632, R2 ;  /* 0x000076321a027816 */ /* 0x000fca0000000002 */
[----:B------:R0:W-:Y:S01]  /*ad1d0*/  STG.E.U16 [R20.64], R2 ;  /* 0x0000000214007986 */ /* 0x0001e2000c101504 */
[----:B------:R-:W-:Y:S02]  /*ad1e0*/  STG.E.U16 [R16.64], R3 ;  /* 0x0000000310007986 */ /* 0x000fe4000c101504 */
[----:B------:R1:W-:Y:S02]  /*ad1f0*/  STG.E.U16 [R12.64], R0 ;  /* 0x000000000c007986 */ /* 0x0003e4000c101504 */
[----:B----4-:R-:W-:Y:S01]  /*ad200*/  STG.E.U16 [R8.64], R28 ;  /* 0x0000001c08007986 */ /* 0x010fe2000c101504 */
[----:B------:R-:W-:Y:S01]  /*ad210*/  STL [R1+0x1918], R27 ;  /* 0x0019181b01007387 */ /* 0x000fe20000100800 */
[----:B0-----:R-:W-:Y:S02]  /*ad220*/  PRMT R2, R28, 0x7632, R2 ;  /* 0x000076321c027816 */ /* 0x001fe40000000002 */
[----:B-1----:R-:W-:Y:S01]  /*ad230*/  PRMT R0, R24, 0x7632, R0 ;  /* 0x0000763218007816 */ /* 0x002fe20000000000 */
[----:B------:R-:W4:Y:S04]  /*ad240*/  LDL.LU R12, [R1+0x158] ;  /* 0x00015800010c7983 */ /* 0x000f280000300800 */
[----:B------:R-:W-:Y:S01]  /*ad250*/  STG.E.U16 [R22.64], R2 ;  /* 0x0000000216007986 */ /* 0x000fe2000c101504 */
[----:B------:R-:W-:Y:S02]  /*ad260*/  STG.E.U16 [R18.64], R24 ;  /* 0x0000001812007986 */ /* 0x000fe4000c101504 */
[----:B------:R0:W-:Y:S02]  /*ad270*/  STG.E.U16 [R14.64], R0 ;  /* 0x000000000e007986 */ /* 0x0001e4000c101504 */
[----:B0-----:R-:W2:Y:S01]  /*ad280*/  LDL.LU.64 R14, [R1+0xfa0] ;  /* 0x000fa000010e7983 */ /* 0x001ea20000300a00 */
[----:B------:R-:W2:Y:S02]  /*ad290*/  LDL.LU.64 R16, [R1+0xf98] ;  /* 0x000f980001107983 */ /* 0x000ea40000300a00 */
[----:B------:R-:W2:Y:S02]  /*ad2a0*/  LDL.LU.64 R8, [R1+0xf90] ;  /* 0x000f900001087983 */ /* 0x000ea40000300a00 */
[----:B------:R-:W2:Y:S01]  /*ad2b0*/  LDL.LU.64 R22, [R1+0xfa8] ;  /* 0x000fa80001167983 */ /* 0x000ea20000300a00 */
[----:B------:R-:W2:Y:S04]  /*ad2c0*/  LDL.LU R24, [R1+0xd8] ;  /* 0x0000d80001187983 */ /* 0x000ea80000300800 */
[----:B---3--:R0:W-:Y:S04]  /*ad2d0*/  STG.E.U16 [R10.64], R6 ;  /* 0x000000060a007986 */ /* 0x0081e8000c101504 */
[----:B0-----:R-:W3:Y:S04]  /*ad2e0*/  LDL.LU.64 R10, [R1+0xfb0] ;  /* 0x000fb000010a7983 */ /* 0x001ee80000300a00 */
[----:B---3--:R0:W-:Y:S04]  /*ad2f0*/  STL [R1+0x1a20], R11 ;  /* 0x001a200b01007387 */ /* 0x0081e80000100800 */
[----:B0-----:R-:W3:Y:S01]  /*ad300*/  LDL.LU R11, [R1+0x58] ;  /* 0x00005800010b7983 */ /* 0x001ee20000300800 */
[----:B------:R-:W2:Y:S03]  /*ad310*/  LDL.LU R28, [R1+0xc8] ;  /* 0x0000c800011c7983 */ /* 0x000ea60000300800 */
[----:B--2---:R0:W-:Y:S04]  /*ad320*/  STL [R1+0x19f8], R28 ;  /* 0x0019f81c01007387 */ /* 0x0041e80000100800 */
[----:B0-----:R-:W2:Y:S01]  /*ad330*/  LDL.LU R28, [R1+0x148] ;  /* 0x00014800011c7983 */ /* 0x001ea20000300800 */
[----:B------:R-:W2:Y:S03]  /*ad340*/  LDL.LU R5, [R1+0x48] ;  /* 0x0000480001057983 */ /* 0x000ea60000300800 */
        /* <DEDUP_REMOVED lines=12> */
[----:B------:R-:W-:-:S02]  /*ad410*/  PRMT R2, R6, 0x7632, R2 ;  /* 0x0000763206027816 */ /* 0x000fc40000000002 */
[----:B----4-:R-:W-:-:S03]  /*ad420*/  PRMT R0, R12, 0x7632, R0 ;  /* 0x000076320c007816 */ /* 0x010fc60000000000 */
[----:B------:R-:W-:Y:S04]  /*ad430*/  STG.E.U16 [R14.64], R2 ;  /* 0x000000020e007986 */ /* 0x000fe8000c101504 */
[----:B--2---:R0:W-:Y:S04]  /*ad440*/  STL.64 [R1+0x1a30], R4 ;  /* 0x001a300401007387 */ /* 0x0041e80000100a00 */
[----:B0-----:R-:W2:Y:S01]  /*ad450*/  LDL.LU.64 R4, [R1+0xfc0] ;  /* 0x000fc00001047983 */ /* 0x001ea20000300a00 */
[----:B------:R0:W-:Y:S02]  /*ad460*/  STL [R1+0x1900], R7 ;  /* 0x0019000701007387 */ /* 0x0001e40000100800 */
[----:B------:R-:W4:Y:S02]  /*ad470*/  LDL.LU.64 R18, [R1+0x1000] ;  /* 0x0010000001127983 */ /* 0x000f240000300a00 */
[----:B------:R-:W3:Y:S01]  /*ad480*/  LDL.LU.64 R14, [R1+0xff8] ;  /* 0x000ff800010e7983 */ /* 0x000ee20000300a00 */
[----:B------:R1:W-:Y:S01]  /*ad490*/  STG.E.U16 [R16.64], R12 ;  /* 0x0000000c10007986 */ /* 0x0003e2000c101504 */
[----:B------:R-:W-:Y:S01]  /*ad4a0*/  PRMT R2, R24, 0x7632, R2 ;  /* 0x0000763218027816 */ /* 0x000fe20000000002 */
[----:B------:R1:W-:Y:S02]  /*ad4b0*/  STG.E.U16 [R8.64], R0 ;  /* 0x0000000008007986 */ /* 0x0003e4000c101504 */
[----:B0-----:R-:W3:Y:S01]  /*ad4c0*/  LDL.LU.64 R6, [R1+0x1008] ;  /* 0x0010080001067983 */ /* 0x001ee20000300a00 */
[----:B------:R-:W3:Y:S02]  /*ad4d0*/  LDL.LU R3, [R1+0x138] ;  /* 0x0001380001037983 */ /* 0x000ee40000300800 */
[----:B------:R-:W3:Y:S02]  /*ad4e0*/  LDL.LU.64 R26, [R1+0x1030] ;  /* 0x00103000011a7983 */ /* 0x000ee40000300a00 */
[----:B------:R-:W4:Y:S01]  /*ad4f0*/  LDL.LU.64 R20, [R1+0x1028] ;  /* 0x0010280001147983 */ /* 0x000f220000300a00 */
[----:B-1----:R-:W4:Y:S01]  /*ad500*/  LDL.LU.64 R16, [R1+0x1020] ;  /* 0x0010200001107983 */ /* 0x002f220000300a00 */
[----:B------:R-:W4:Y:S03]  /*ad510*/  LDL.LU.64 R12, [R1+0x1038] ;  /* 0x00103800010c7983 */ /* 0x000f260000300a00 */
[----:B------:R0:W-:Y:S01]  /*ad520*/  STG.E.U16 [R22.64], R24 ;  /* 0x0000001816007986 */ /* 0x0001e2000c101504 */
[----:B------:R-:W4:Y:S03]  /*ad530*/  LDL.LU.64 R8, [R1+0x1060] ;  /* 0x0010600001087983 */ /* 0x000f260000300a00 */
[----:B0-----:R-:W4:Y:S01]  /*ad540*/  LDL.LU.64 R24, [R1+0x1058] ;  /* 0x0010580001187983 */ /* 0x001f220000300a00 */
[----:B------:R-:W4:Y:S03]  /*ad550*/  LDL.LU.64 R22, [R1+0x1050] ;  /* 0x0010500001167983 */ /* 0x000f260000300a00 */
[----:B--2---:R0:W-:Y:S04]  /*ad560*/  STG.E.U16 [R4.64], R2 ;  /* 0x0000000204007986 */ /* 0x0041e8000c101504 */
[----:B0-----:R-:W2:Y:S01]  /*ad570*/  LDL.LU.64 R4, [R1+0x1a30] ;  /* 0x001a300001047983 */ /* 0x001ea20000300a00 */
[----:B---3--:R-:W-:-:S03]  /*ad580*/  PRMT R0, R11, 0x7632, R0 ;  /* 0x000076320b007816 */ /* 0x008fc60000000000 */
[----:B--2---:R0:W-:Y:S04]  /*ad590*/  STG.E.U16 [R4.64], R11 ;  /* 0x0000000b04007986 */ /* 0x0041e8000c101504 */
[----:B0-----:R-:W2:Y:S01]  /*ad5a0*/  LDL.LU.64 R4, [R1+0x1a28] ;  /* 0x001a280001047983 */ /* 0x001ea20000300a00 */
[----:B------:R-:W3:Y:S03]  /*ad5b0*/  LDL.LU R11, [R1+0x1a20] ;  /* 0x001a2000010b7983 */ /* 0x000ee60000300800 */
[----:B---3--:R0:W-:Y:S04]  /*ad5c0*/  STG.E.U16 [R10.64], R0 ;  /* 0x000000000a007986 */ /* 0x0081e8000c101504 */
[----:B0-----:R-:W2:Y:S04]  /*ad5d0*/  LDL.LU.64 R10, [R1+0x1a18] ;  /* 0x001a1800010a7983 */ /* 0x001ea80000300a00 */
[----:B--2---:R0:W-:Y:S04]  /*ad5e0*/  STG.E.U16 [R4.64], R10 ;  /* 0x0000000a04007986 */ /* 0x0041e8000c101504 */
[----:B0-----:R-:W2:Y:S01]  /*ad5f0*/  LDL.LU.64 R4, [R1+0x1a10] ;  /* 0x001a100001047983 */ /* 0x001ea20000300a00 */
[----:B------:R-:W-:Y:S01]  /*ad600*/  PRMT R2, R10, 0x7632, R2 ;  /* 0x000076320a027816 */ /* 0x000fe20000000002 */
[----:B------:R0:W-:Y:S02]  /*ad610*/  STL [R1+0x1904], R11 ;  /* 0x0019040b01007387 */ /* 0x0001e40000100800 */
[----:B0-----:R-:W3:Y:S04]  /*ad620*/  LDL.LU.64 R10, [R1+0xff0] ;  /* 0x000ff000010a7983 */ /* 0x001ee80000300a00 */
        /* <DEDUP_REMOVED lines=11> */
[----:B------:R-:W3:Y:S02]  /*ad6e0*/  LDL.LU R28, [R1+0x19e0] ;  /* 0x0019e000011c7983 */ /* 0x000ee40000300800 */
[----:B----4-:R0:W-:Y:S02]  /*ad6f0*/  STG.E.U16 [R18.64], R2 ;  /* 0x0000000212007986 */ /* 0x0101e4000c101504 */
[----:B0-----:R-:W4:Y:S04]  /*ad700*/  LDL.LU.64 R18, [R1+0x19d8] ;  /* 0x0019d80001127983 */ /* 0x001f280000300a00 */
[----:B--2---:R0:W-:Y:S04]  /*ad710*/  STG.E.U16 [R14.64], R5 ;  /* 0x000000050e007986 */ /* 0x0041e8000c101504 */
[----:B0-----:R-:W2:Y:S01]  /*ad720*/  LDL.LU.64 R14, [R1+0x19d0] ;  /* 0x0019d000010e7983 */ /* 0x001ea20000300a00 */
[----:B------:R-:W-:-:S05]  /*ad730*/  PRMT R0, R5, 0x7632, R0 ;  /* 0x0000763205007816 */ /* 0x000fca0000000000 */
[----:B------:R0:W-:Y:S02]  /*ad740*/  STG.E.U16 [R10.64], R0 ;  /* 0x000000000a007986 */ /* 0x0001e4000c101504 */
[----:B0-----:R-:W-:Y:S02]  /*ad750*/  PRMT R0, R3, 0x7632, R0 ;  /* 0x0000763203007816 */ /* 0x001fe40000000000 */
[----:B--2---:R-:W-:Y:S01]  /*ad760*/  PRMT R2, R14, 0x7632, R2 ;  /* 0x000076320e027816 */ /* 0x004fe20000000002 */
[----:B------:R-:W-:Y:S04]  /*ad770*/  STG.E.U16 [R6.64], R14 ;  /* 0x0000000e06007986 */ /* 0x000fe8000c101504 */
[----:B------:R0:W-:Y:S01]  /*ad780*/  STG.E.U16 [R26.64], R2 ;  /* 0x000000021a007986 */ /* 0x0001e2000c101504 */
[----:B------:R-:W-:Y:S02]  /*ad790*/  STG.E.U16 [R20.64], R3 ;  /* 0x0000000314007986 */ /* 0x000fe4000c101504 */
[----:B------:R1:W-:Y:S02]  /*ad7a0*/  STG.E.U16 [R16.64], R0 ;  /* 0x0000000010007986 */ /* 0x0003e4000c101504 */
[----:B---3--:R-:W-:Y:S01]  /*ad7b0*/  STG.E.U16 [R12.64], R28 ;  /* 0x0000001c0c007986 */ /* 0x008fe2000c101504 */
[----:B------:R-:W-:Y:S01]  /*ad7c0*/  STL [R1+0x18b0], R15 ;  /* 0x0018b00f01007387 */ /* 0x000fe20000100800 */
[----:B0-----:R-:W-:-:S02]  /*ad7d0*/  PRMT R2, R28, 0x7632, R2 ;  /* 0x000076321c027816 */ /* 0x001fc40000000002 */
[----:B-1----:R-:W-:-:S03]  /*ad7e0*/  PRMT R0, R4, 0x7632, R0 ;  /* 0x0000763204007816 */ /* 0x002fc60000000000 */
[----:B------:R-:W-:Y:S01]  /*ad7f0*/  STG.E.U16 [R8.64], R2 ;  /* 0x0000000208007986 */ /* 0x000fe2000c101504 */
[----:B------:R0:W-:Y:S02]  /*ad800*/  STG.E.U16 [R24.64], R4 ;  /* 0x0000000418007986 */ /* 0x0001e4000c101504 */
[----:B------:R1:W-:Y:S01]  /*ad810*/  STG.E.U16 [R22.64], R0 ;  /* 0x0000000016007986 */ /* 0x0003e2000c101504 */
[----:B0-----:R-:W2:Y:S01]  /*ad820*/  LDL.LU.64 R24, [R1+0x1088] ;  /* 0x0010880001187983 */ /* 0x001ea20000300a00 */
[----:B-1----:R-:W3:Y:S03]  /*ad830*/  LDL.LU R22, [R1+0x28] ;  /* 0x0000280001167983 */ /* 0x002ee60000300800 */
[----:B---3--:R0:W-:Y:S04]  /*ad840*/  STL [R1+0x19a0], R22 ;  /* 0x0019a01601007387 */ /* 0x0081e80000100800 */
[----:B0-----:R-:W3:Y:S04]  /*ad850*/  LDL.LU R22, [R1+0xa8] ;  /* 0x0000a80001167983 */ /* 0x001ee80000300800 */
[----:B---3--:R0:W-:Y:S04]  /*ad860*/  STL [R1+0x19b8], R22 ;  /* 0x0019b81601007387 */ /* 0x0081e80000100800 */
[----:B0-----:R-:W3:Y:S01]  /*ad870*/  LDL.LU R22, [R1+0x128] ;  /* 0x0001280001167983 */ /* 0x001ee20000300800 */
        /* <DEDUP_REMOVED lines=19> */
[----:B----4-:R-:W-:-:S03]  /*ad9b0*/  PRMT R2, R18, 0x7632, R2 ;  /* 0x0000763212027816 */ /* 0x010fc60000000002 */
[----:B------:R-:W-:Y:S04]  /*ad9c0*/  STG.E.U16 [R24.64], R18 ;  /* 0x0000001218007986 */ /* 0x000fe8000c101504 */
[----:B--2---:R0:W-:Y:S04]  /*ad9d0*/  STL.64 [R1+0x19c8], R14 ;  /* 0x0019c80e01007387 */ /* 0x0041e80000100a00 */
[----:B0-----:R-:W2:Y:S01]  /*ad9e0*/  LDL.LU.64 R14, [R1+0x10b0] ;  /* 0x0010b000010e7983 */ /* 0x001ea20000300a00 */
[----:B------:R-:W4:Y:S02]  /*ad9f0*/  LDL.LU R9, [R1+0x11c] ;  /* 0x00011c0001097983 */ /* 0x000f240000300800 */
[----:B------:R-:W3:Y:S02]  /*ada00*/  LDL.LU.64 R10, [R1+0x11f8] ;  /* 0x0011f800010a7983 */ /* 0x000ee40000300a00 */
[----:B------:R-:W3:Y:S01]  /*ada10*/  LDL.LU.64 R6, [R1+0x1168] ;  /* 0x0011680001067983 */ /* 0x000ee20000300a00 */
[----:B------:R-:W3:Y:S01]  /*ada20*/  LDL.LU R23, [R1+0x9c] ;  /* 0x00009c0001177983 */ /* 0x000ee20000300800 */
[----:B------:R-:W3:Y:S02]  /*ada30*/  LDL.LU.64 R26, [R1+0x1160] ;  /* 0x00116000011a7983 */ /* 0x000ee40000300a00 */
[----:B------:R-:W3:Y:S02]  /*ada40*/  LDL.LU R3, [R1+0x1c] ;  /* 0x00001c0001037983 */ /* 0x000ee40000300800 */
[----:B------:R-:W3:Y:S01]  /*ada50*/  LDL.LU R8, [R1+0x18c] ;  /* 0x00018c0001087983 */ /* 0x000ee20000300800 */
[----:B------:R-:W3:Y:S01]  /*ada60*/  LDL.LU.64 R20, [R1+0x11b8] ;  /* 0x0011b80001147983 */ /* 0x000ee20000300a00 */
[----:B------:R-:W3:Y:S02]  /*ada70*/  LDL.LU.64 R16, [R1+0x11f0] ;  /* 0x0011f00001107983 */ /* 0x000ee40000300a00 */
[----:B------:R-:W3:Y:S02]  /*ada80*/  LDL.LU.64 R12, [R1+0x11e8] ;  /* 0x0011e800010c7983 */ /* 0x000ee40000300a00 */
[----:B------:R-:W3:Y:S01]  /*ada90*/  LDL.LU.64 R4, [R1+0x11e0] ;  /* 0x0011e00001047983 */ /* 0x000ee20000300a00 */
[----:B------:R-:W3:Y:S01]  /*adaa0*/  LDL.LU R28, [R1+0x10c] ;  /* 0x00010c00011c7983 */ /* 0x000ee20000300800 */
[----:B------:R-:W3:Y:S02]  /*adab0*/  LDL.LU.64 R24, [R1+0x1228] ;  /* 0x0012280001187983 */ /* 0x000ee40000300a00 */
[----:B------:R0:W-:Y:S02]  /*adac0*/  STL [R1+0x18a0], R19 ;  /* 0x0018a01301007387 */ /* 0x0001e40000100800 */
[----:B0-----:R-:W4:Y:S04]  /*adad0*/  LDL.LU.64 R18, [R1+0x1170] ;  /* 0x0011700001127983 */ /* 0x001f280000300a00 */
        /* <DEDUP_REMOVED lines=26> */
[----:B---3--:R-:W-:-:S02]  /*adc80*/  PRMT R0, R22, 0x7632, R0 ;  /* 0x0000763216007816 */ /* 0x008fc40000000000 */
[----:B----4-:R-:W-:Y:S01]  /*adc90*/  PRMT R2, R9, 0x7632, R2 ;  /* 0x0000763209027816 */ /* 0x010fe20000000002 */
[----:B--2---:R0:W-:Y:S04]  /*adca0*/  STG.E.U16 [R14.64], R22 ;  /* 0x000000160e007986 */ /* 0x0041e8000c101504 */
[----:B0-----:R-:W2:Y:S01]  /*adcb0*/  LDL.LU.64 R14, [R1+0x1968] ;  /* 0x00196800010e7983 */ /* 0x001ea20000300a00 */
[----:B------:R0:W-:Y:S02]  /*adcc0*/  STG.E.U16 [R18.64], R0 ;  /* 0x0000000012007986 */ /* 0x0001e4000c101504 */
[----:B0-----:R-:W-:Y:S01]  /*adcd0*/  PRMT R0, R23, 0x7632, R0 ;  /* 0x0000763217007816 */ /* 0x001fe20000000000 */
[----:B--2---:R-:W-:Y:S01]  /*adce0*/  STG.E.U16 [R14.64], R9 ;  /* 0x000000090e007986 */ /* 0x004fe2000c101504 */
[----:B------:R0:W-:Y:S02]  /*adcf0*/  STG.E.U16 [R10.64], R2 ;  /* 0x000000020a007986 */ /* 0x0001e4000c101504 */
[----:B------:R-:W-:Y:S02]  /*add00*/  STG.E.U16 [R6.64], R23 ;  /* 0x0000001706007986 */ /* 0x000fe4000c101504 */
[----:B------:R1:W-:Y:S01]  /*add10*/  STG.E.U16 [R26.64], R0 ;  /* 0x000000001a007986 */ /* 0x0003e2000c101504 */
[----:B------:R-:W-:Y:S01]  /*add20*/  STG.E.U16 [R20.64], R3 ;  /* 0x0000000314007986 */ /* 0x000fe2000c101504 */
[----:B0-----:R-:W-:-:S02]  /*add30*/  PRMT R2, R3, 0x7632, R2 ;  /* 0x0000763203027816 */ /* 0x001fc40000000002 */
[----:B-1----:R-:W-:-:S03]  /*add40*/  PRMT R0, R8, 0x7632, R0 ;  /* 0x0000763208007816 */ /* 0x002fc60000000000 */
[----:B------:R0:W-:Y:S01]  /*add50*/  STG.E.U16 [R16.64], R2 ;  /* 0x0000000210007986 */ /* 0x0001e2000c101504 */
[----:B------:R1:W-:Y:S02]  /*add60*/  STG.E.U16 [R12.64], R8 ;  /* 0x000000080c007986 */ /* 0x0003e4000c101504 */
[----:B------:R-:W-:Y:S02]  /*add70*/  STG.E.U16 [R4.64], R0 ;  /* 0x0000000004007986 */ /* 0x000fe4000c101504 */
[----:B------:R2:W-:Y:S01]  /*add80*/  STG.E.U16 [R24.64], R28 ;  /* 0x0000001c18007986 */ /* 0x0005e2000c101504 */
[----:B0-----:R-:W-:Y:S02]  /*add90*/  PRMT R2, R28, 0x7632, R2 ;  /* 0x000076321c027816 */ /* 0x001fe40000000002 */
[----:B-1----:R-:W-:Y:S02]  /*adda0*/  MOV R8, R29 ;  /* 0x0000001d00087202 */ /* 0x002fe40000000f00 */
[----:B--2---:R-:W2:Y:S01]  /*addb0*/  LDL.LU.64 R28, [R1+0x1230] ;  /* 0x00123000011c7983 */ /* 0x004ea20000300a00 */
[----:B------:R-:W3:Y:S02]  /*addc0*/  LDL.LU.64 R16, [R1+0x11d8] ;  /* 0x0011d80001107983 */ /* 0x000ee40000300a00 */
[----:B------:R-:W4:Y:S02]  /*addd0*/  LDL.LU R23, [R1+0x8c] ;  /* 0x00008c0001177983 */ /* 0x000f240000300800 */
[----:B------:R-:W2:Y:S01]  /*adde0*/  LDL.LU.64 R12, [R1+0x11d0] ;  /* 0x0011d000010c7983 */ /* 0x000ea20000300a00 */
[----:B------:R-:W2:Y:S04]  /*addf0*/  LDL.LU.64 R4, [R1+0x1218] ;  /* 0x0012180001047983 */ /* 0x000ea80000300a00 */
[----:B--2---:R0:W-:Y:S04]  /*ade00*/  STL [R1+0x1958], R5 ;  /* 0x0019580501007387 */ /* 0x0041e80000100800 */
[----:B0-----:R-:W2:Y:S01]  /*ade10*/  LDL.LU R5, [R1+0xc] ;  /* 0x00000c0001057983 */ /* 0x001ea20000300800 */
[----:B------:R-:W2:Y:S03]  /*ade20*/  LDL.LU R24, [R1+0x7c] ;  /* 0x00007c0001187983 */ /* 0x000ea60000300800 */
[----:B--2---:R0:W-:Y:S04]  /*ade30*/  STL [R1+0x1930], R24 ;  /* 0x0019301801007387 */ /* 0x0041e80000100800 */
[----:B0-----:R-:W2:Y:S04]  /*ade40*/  LDL.LU R24, [R1+0xfc] ;  /* 0x0000fc0001187983 */ /* 0x001ea80000300800 */
        /* <DEDUP_REMOVED lines=18> */
[----:B------:R0:W-:Y:S01]  /*adf70*/  STG.E.U16 [R28.64], R2 ;  /* 0x000000021c007986 */ /* 0x0001e2000c101504 */
[----:B----4-:R-:W-:Y:S01]  /*adf80*/  PRMT R0, R23, 0x7632, R0 ;  /* 0x0000763217007816 */ /* 0x010fe20000000000 */
[----:B---3--:R-:W-:Y:S04]  /*adf90*/  STG.E.U16 [R16.64], R23 ;  /* 0x0000001710007986 */ /* 0x008fe8000c101504 */
[----:B------:R-:W-:Y:S01]  /*adfa0*/  STG.E.U16 [R12.64], R0 ;  /* 0x000000000c007986 */ /* 0x000fe2000c101504 */
[----:B------:R-:W-:Y:S01]  /*adfb0*/  STG.E.U16 [R26.64], R5 ;  /* 0x000000051a007986 */ /* 0x000fe2000c101504 */
[----:B0-----:R-:W-:-:S02]  /*adfc0*/  PRMT R2, R5, 0x7632, R2 ;  /* 0x0000763205027816 */ /* 0x001fc40000000002 */
        /* <DEDUP_REMOVED lines=10> */
[----:B------:R-:W2:Y:S02]  /*ae070*/  LDL.LU.64 R20, [R1+0x1130] ;  /* 0x0011300001147983 */ /* 0x000ea40000300a00 */
[----:B------:R-:W2:Y:S02]  /*ae080*/  LDL.LU.64 R16, [R1+0x1128] ;  /* 0x0011280001107983 */ /* 0x000ea40000300a00 */
[----:B------:R-:W2:Y:S01]  /*ae090*/  LDL.LU.64 R12, [R1+0x10f0] ;  /* 0x0010f000010c7983 */ /* 0x000ea20000300a00 */
[----:B------:R-:W2:Y:S01]  /*ae0a0*/  LDL.LU.64 R26, [R1+0x1960] ;  /* 0x00196000011a7983 */ /* 0x000ea20000300a00 */
[----:B------:R-:W2:Y:S01]  /*ae0b0*/  LDL.LU R5, [R1+0x1958] ;  /* 0x0019580001057983 */ /* 0x000ea20000300800 */
[----:B------:R-:W-:-:S02]  /*ae0c0*/  PRMT R0, R24, 0x7632, R0 ;  /* 0x0000763218007816 */ /* 0x000fc40000000000 */
        /* <DEDUP_REMOVED lines=22> */
[----:B------:R-:W3:Y:S01]  /*ae230*/  LDL.LU.64 R26, [R1+0x1188] ;  /* 0x00118800011a7983 */ /* 0x000ee20000300a00 */
[----:B------:R-:W-:Y:S02]  /*ae240*/  PRMT R0, R9, 0x7632, R0 ;  /* 0x0000763209007816 */ /* 0x000fe40000000000 */
[----:B--2---:R0:W-:Y:S04]  /*ae250*/  STG.E.U16 [R10.64], R2 ;  /* 0x000000020a007986 */ /* 0x0041e8000c101504 */
[----:B0-----:R-:W2:Y:S01]  /*ae260*/  LDL.LU.64 R10, [R1+0x1908] ;  /* 0x00190800010a7983 */ /* 0x001ea20000300a00 */
[----:B------:R-:W-:-:S03]  /*ae270*/  PRMT R2, R25, 0x7632, R2 ;  /* 0x0000763219027816 */ /* 0x000fc60000000002 */
[----:B--2---:R0:W-:Y:S01]  /*ae280*/  STG.E.U16 [R10.64], R9 ;  /* 0x000000090a007986 */ /* 0x0041e2000c101504 */
[----:B----4-:R1:W-:Y:S02]  /*ae290*/  STG.E.U16 [R6.64], R0 ;  /* 0x0000000006007986 */ /* 0x0103e4000c101504 */
[----:B------:R2:W-:Y:S01]  /*ae2a0*/  STG.E.U16 [R28.64], R25 ;  /* 0x000000191c007986 */ /* 0x0005e2000c101504 */
[----:B0-----:R-:W4:Y:S01]  /*ae2b0*/  LDL.LU R11, [R1+0x1904] ;  /* 0x00190400010b7983 */ /* 0x001f220000300800 */
[----:B-1----:R-:W4:Y:S02]  /*ae2c0*/  LDL.LU R7, [R1+0x1900] ;  /* 0x0019000001077983 */ /* 0x002f240000300800 */
[----:B--2---:R-:W2:Y:S01]  /*ae2d0*/  LDL.LU.64 R28, [R1+0x18f8] ;  /* 0x0018f800011c7983 */ /* 0x004ea20000300a00 */
[----:B------:R-:W-:Y:S01]  /*ae2e0*/  PRMT R0, R3, 0x7632, R0 ;  /* 0x0000763203007816 */ /* 0x000fe20000000000 */
[----:B---3--:R4:W-:Y:S01]  /*ae2f0*/  STG.E.U16 [R26.64], R2 ;  /* 0x000000021a007986 */ /* 0x0089e2000c101504 */
[----:B------:R-:W-:Y:S03]  /*ae300*/  STG.E.U16 [R22.64], R3 ;  /* 0x0000000316007986 */ /* 0x000fe6000c101504 */
[----:B------:R2:W-:Y:S01]  /*ae310*/  STG.E.U16 [R18.64], R0 ;  /* 0x0000000012007986 */ /* 0x0005e2000c101504 */
[----:B----4-:R-:W-:-:S02]  /*ae320*/  PRMT R2, R7, 0x7632, R2 ;  /* 0x0000763207027816 */ /* 0x010fc40000000002 */
[----:B--2---:R-:W-:Y:S01]  /*ae330*/  PRMT R0, R29, 0x7632, R0 ;  /* 0x000076321d007816 */ /* 0x004fe20000000000 */
[----:B------:R-:W-:Y:S02]  /*ae340*/  STG.E.U16 [R14.64], R7 ;  /* 0x000000070e007986 */ /* 0x000fe4000c101504 */
[----:B------:R0:W-:Y:S02]  /*ae350*/  STG.E.U16 [R20.64], R2 ;  /* 0x0000000214007986 */ /* 0x0001e4000c101504 */
[----:B------:R-:W-:Y:S01]  /*ae360*/  STG.E.U16 [R16.64], R29 ;  /* 0x0000001d10007986 */ /* 0x000fe2000c101504 */
[----:B------:R1:W-:Y:S01]  /*ae370*/  STG.E.U16 [R12.64], R0 ;  /* 0x000000000c007986 */ /* 0x0003e2000c101504 */
[----:B------:R2:W-:Y:S01]  /*ae380*/  STG.E.U16 [R4.64], R28 ;  /* 0x0000001c04007986 */ /* 0x0005e2000c101504 */
[----:B0-----:R-:W-:Y:S02]  /*ae390*/  PRMT R2, R28, 0x7632, R2 ;  /* 0x000076321c027816 */ /* 0x001fe40000000002 */
[----:B-1----:R-:W3:Y:S01]  /*ae3a0*/  LDL.LU.64 R12, [R1+0x1118] ;  /* 0x00111800010c7983 */ /* 0x002ee20000300a00 */
[----:B------:R-:W4:Y:S02]  /*ae3b0*/  LDL.LU R22, [R1+0x4c] ;  /* 0x00004c0001167983 */ /* 0x000f240000300800 */
[----:B--2---:R-:W2:Y:S02]  /*ae3c0*/  LDL.LU.64 R4, [R1+0x10e0] ;  /* 0x0010e00001047983 */ /* 0x004ea40000300a00 */
[----:B------:R-:W2:Y:S01]  /*ae3d0*/  LDL.LU.64 R28, [R1+0x1098] ;  /* 0x00109800011c7983 */ /* 0x000ea20000300a00 */
[----:B------:R-:W2:Y:S01]  /*ae3e0*/  LDL.LU R3, [R1+0x14c] ;  /* 0x00014c0001037983 */ /* 0x000ea20000300800 */
        /* <DEDUP_REMOVED lines=17> */
[----:B---3--:R-:W-:Y:S01]  /*ae500*/  STG.E.U16 [R12.64], R2 ;  /* 0x000000020c007986 */ /* 0x008fe2000c101504 */
[----:B------:R-:W-:Y:S03]  /*ae510*/  STG.E.U16 [R4.64], R24 ;  /* 0x0000001804007986 */ /* 0x000fe6000c101504 */
[----:B------:R-:W-:Y:S04]  /*ae520*/  STG.E.U16 [R28.64], R0 ;  /* 0x000000001c007986 */ /* 0x000fe8000c101504 */
[----:B--2---:R0:W-:Y:S04]  /*ae530*/  STL.64 [R1+0x18a8], R18 ;  /* 0x0018a81201007387 */ /* 0x0041e80000100a00 */
[----:B------:R1:W-:Y:S04]  /*ae540*/  STG.E.U16 [R14.64], R11 ;  /* 0x0000000b0e007986 */ /* 0x0003e8000c101504 */
[----:B0-----:R-:W2:Y:S01]  /*ae550*/  LDL.LU.64 R18, [R1+0x1078] ;  /* 0x0010780001127983 */ /* 0x001ea20000300a00 */
[----:B------:R-:W3:Y:S02]  /*ae560*/  LDL.LU R10, [R1+0x13c] ;  /* 0x00013c00010a7983 */ /* 0x000ee40000300800 */
[----:B------:R-:W2:Y:S02]  /*ae570*/  LDL.LU.64 R6, [R1+0x1040] ;  /* 0x0010400001067983 */ /* 0x000ea40000300a00 */
[----:B------:R-:W2:Y:S01]  /*ae580*/  LDL.LU.64 R26, [R1+0x1018] ;  /* 0x00101800011a7983 */ /* 0x000ea20000300a00 */
[----:B------:R-:W2:Y:S01]  /*ae590*/  LDL.LU R9, [R1+0xbc] ;  /* 0x0000bc0001097983 */ /* 0x000ea20000300800 */
[----:B------:R-:W2:Y:S02]  /*ae5a0*/  LDL.LU R23, [R1+0x3c] ;  /* 0x00003c0001177983 */ /* 0x000ea40000300800 */
[----:B------:R-:W2:Y:S02]  /*ae5b0*/  LDL.LU.64 R20, [R1+0x1010] ;  /* 0x0010100001147983 */ /* 0x000ea40000300a00 */
[----:B------:R-:W2:Y:S01]  /*ae5c0*/  LDL.LU.64 R16, [R1+0xe18] ;  /* 0x000e180001107983 */ /* 0x000ea20000300a00 */
[----:B------:R-:W2:Y:S01]  /*ae5d0*/  LDL.LU.64 R12, [R1+0xe08] ;  /* 0x000e0800010c7983 */ /* 0x000ea20000300a00 */
[----:B------:R-:W2:Y:S02]  /*ae5e0*/  LDL.LU.64 R4, [R1+0xe00] ;  /* 0x000e000001047983 */ /* 0x000ea40000300a00 */
[----:B------:R-:W2:Y:S02]  /*ae5f0*/  LDL.LU.64 R24, [R1+0xdf8] ;  /* 0x000df80001187983 */ /* 0x000ea40000300a00 */
[----:B------:R-:W2:Y:S01]  /*ae600*/  LDL.LU.64 R28, [R1+0xde0] ;  /* 0x000de000011c7983 */ /* 0x000ea20000300a00 */
[----:B-1----:R-:W2:Y:S01]  /*ae610*/  LDL.LU.64 R14, [R1+0x18f0] ;  /* 0x0018f000010e7983 */ /* 0x002ea20000300a00 */
[----:B------:R-:W-:-:S02]  /*ae620*/  PRMT R2, R11, 0x7632, R2 ;  /* 0x000076320b027816 */ /* 0x000fc40000000002 */
[----:B------:R-:W3:Y:S03]  /*ae630*/  LDL.LU R11, [R1+0xcc] ;  /* 0x0000cc00010b7983 */ /* 0x000ee60000300800 */
        /* <DEDUP_REMOVED lines=15> */
[----:B0-----:R-:W2:Y:S04]  /*ae730*/  LDL.LU.64 R14, [R1+0x18b8] ;  /* 0x0018b800010e7983 */ /* 0x001ea80000300a00 */
[----:B--2---:R0:W-:Y:S04]  /*ae740*/  STG.E.U16 [R14.64], R0 ;  /* 0x000000000e007986 */ /* 0x0041e8000c101504 */
[----:B0-----:R-:W2:Y:S01]  /*ae750*/  LDL.LU R15, [R1+0x18b0] ;  /* 0x0018b000010f7983 */ /* 0x001ea20000300800 */
[----:B------:R-:W-:-:S03]  /*ae760*/  PRMT R0, R10, 0x7632, R0 ;  /* 0x000076320a007816 */ /* 0x000fc60000000000 */
[----:B--2---:R0:W-:Y:S01]  /*ae770*/  STG.E.U16 [R18.64], R15 ;  /* 0x0000000f12007986 */ /* 0x0041e2000c101504 */
[----:B------:R-:W-:-:S03]  /*ae780*/  PRMT R2, R15, 0x7632, R2 ;  /* 0x000076320f027816 */ /* 0x000fc60000000002 */
[----:B0-----:R-:W2:Y:S01]  /*ae790*/  LDL.LU.64 R18, [R1+0x18a8] ;  /* 0x0018a80001127983 */ /* 0x001ea20000300a00 */
[----:B------:R-:W3:Y:S02]  /*ae7a0*/  LDL.LU.64 R14, [R1+0x1068] ;  /* 0x00106800010e7983 */ /* 0x000ee40000300a00 */
[----:B------:R-:W-:Y:S01]  /*ae7b0*/  STL [R1+0x1888], R8 ;  /* 0x0018880801007387 */ /* 0x000fe20000100800 */
[----:B--2---:R0:W-:Y:S01]  /*ae7c0*/  STG.E.U16 [R18.64], R2 ;  /* 0x0000000212007986 */ /* 0x0041e2000c101504 */
[----:B---3--:R-:W-:Y:S02]  /*ae7d0*/  STG.E.U16 [R14.64], R10 ;  /* 0x0000000a0e007986 */ /* 0x008fe4000c101504 */
[----:B------:R1:W-:Y:S02]  /*ae7e0*/  STG.E.U16 [R6.64], R0 ;  /* 0x0000000006007986 */ /* 0x0003e4000c101504 */
[----:B------:R-:W-:Y:S01]  /*ae7f0*/  STG.E.U16 [R26.64], R9 ;  /* 0x000000091a007986 */ /* 0x000fe2000c101504 */
[----:B0-----:R-:W-:Y:S01]  /*ae800*/  PRMT R2, R9, 0x7632, R2 ;  /* 0x0000763209027816 */ /* 0x001fe20000000002 */
[----:B------:R-:W2:Y:S01]  /*ae810*/  LDL.LU R19, [R1+0x18a0] ;  /* 0x0018a00001137983 */ /* 0x000ea20000300800 */
[----:B-1----:R-:W-:-:S03]  /*ae820*/  PRMT R0, R23, 0x7632, R0 ;  /* 0x0000763217007816 */ /* 0x002fc60000000000 */
[----:B------:R-:W-:Y:S01]  /*ae830*/  STG.E.U16 [R20.64], R2 ;  /* 0x0000000214007986 */ /* 0x000fe2000c101504 */
[----:B------:R-:W-:Y:S02]  /*ae840*/  STG.E.U16 [R16.64], R23 ;  /* 0x0000001710007986 */ /* 0x000fe4000c101504 */
[----:B------:R0:W-:Y:S02]  /*ae850*/  STG.E.U16 [R12.64], R0 ;  /* 0x000000000c007986 */ /* 0x0001e4000c101504 */
[----:B0-----:R-:W3:Y:S01]  /*ae860*/  LDL.LU R12, [R1+0x230] ;  /* 0x00023000010c7983 */ /* 0x001ee20000300800 */
[----:B------:R-:W3:Y:S02]  /*ae870*/  LDL.LU R13, [R1+0x234] ;  /* 0x00023400010d7983 */ /* 0x000ee40000300800 */
[----:B------:R-:W4:Y:S02]  /*ae880*/  LDL.LU R14, [R1+0x238] ;  /* 0x00023800010e7983 */ /* 0x000f240000300800 */
[----:B------:R-:W4:Y:S01]  /*ae890*/  LDL.LU R15, [R1+0x23c] ;  /* 0x00023c00010f7983 */ /* 0x000f220000300800 */
[----:B--2---:R-:W-:Y:S01]  /*ae8a0*/  PRMT R2, R19, 0x7632, R2 ;  /* 0x0000763213027816 */ /* 0x004fe20000000002 */
[----:B------:R0:W-:Y:S04]  /*ae8b0*/  STG.E.U16 [R4.64], R19 ;  /* 0x0000001304007986 */ /* 0x0001e8000c101504 */
[----:B----4-:R-:W-:Y:S01]  /*ae8c0*/  STL.64 [R1+0x1830], R14 ;  /* 0x0018300e01007387 */ /* 0x010fe20000100a00 */
[----:B---3--:R1:W-:Y:S02]  /*ae8d0*/  STL.64 [R1+0x1828], R12 ;  /* 0x0018280c01007387 */ /* 0x0083e40000100a00 */
[----:B------:R-:W2:Y:S02]  /*ae8e0*/  LDL.LU R16, [R1+0x240] ;  /* 0x0002400001107983 */ /* 0x000ea40000300800 */
[----:B------:R-:W2:Y:S01]  /*ae8f0*/  LDL.LU R17, [R1+0x244] ;  /* 0x0002440001117983 */ /* 0x000ea20000300800 */
[----:B------:R-:W3:Y:S01]  /*ae900*/  LDL.LU R18, [R1+0x248] ;  /* 0x0002480001127983 */ /* 0x000ee20000300800 */
[----:B0-----:R-:W3:Y:S03]  /*ae910*/  LDL.LU R19, [R1+0x24c] ;  /* 0x00024c0001137983 */ /* 0x001ee60000300800 */
[----:B---3--:R-:W-:Y:S01]  /*ae920*/  STL.64 [R1+0x1840], R18 ;  /* 0x0018401201007387 */ /* 0x008fe20000100a00 */
[----:B--2---:R0:W-:Y:S02]  /*ae930*/  STL.64 [R1+0x1838], R16 ;  /* 0x0018381001007387 */ /* 0x0041e40000100a00 */
[----:B-1----:R-:W2:Y:S02]  /*ae940*/  LDL.LU R12, [R1+0x250] ;  /* 0x00025000010c7983 */ /* 0x002ea40000300800 */
[----:B------:R-:W2:Y:S01]  /*ae950*/  LDL.LU R13, [R1+0x254] ;  /* 0x00025400010d7983 */ /* 0x000ea20000300800 */
[----:B------:R-:W3:Y:S01]  /*ae960*/  LDL.LU R14, [R1+0x258] ;  /* 0x00025800010e7983 */ /* 0x000ee20000300800 */
[----:B------:R-:W3:Y:S02]  /*ae970*/  LDL.LU R15, [R1+0x25c] ;  /* 0x00025c00010f7983 */ /* 0x000ee40000300800 */
[----:B------:R-:W4:Y:S01]  /*ae980*/  LDL.LU R23, [R1+0x2c] ;  /* 0x00002c0001177983 */ /* 0x000f220000300800 */
[----:B---3--:R-:W-:Y:S01]  /*ae990*/  STL.64 [R1+0x1850], R14 ;  /* 0x0018500e01007387 */ /* 0x008fe20000100a00 */
[----:B--2---:R-:W-:Y:S02]  /*ae9a0*/  STL.64 [R1+0x1848], R12 ;  /* 0x0018480c01007387 */ /* 0x004fe40000100a00 */
[----:B0-----:R-:W2:Y:S02]  /*ae9b0*/  LDL.LU R16, [R1+0x260] ;  /* 0x0002600001107983 */ /* 0x001ea40000300800 */
[----:B------:R-:W2:Y:S02]  /*ae9c0*/  LDL.LU R17, [R1+0x264] ;  /* 0x0002640001117983 */ /* 0x000ea40000300800 */
[----:B--2---:R-:W-:Y:S01]  /*ae9d0*/  STL.64 [R1+0x1858], R16 ;  /* 0x0018581001007387 */ /* 0x004fe20000100a00 */
[----:B------:R-:W2:Y:S02]  /*ae9e0*/  LDL.LU R18, [R1+0x268] ;  /* 0x0002680001127983 */ /* 0x000ea40000300800 */
[----:B------:R-:W2:Y:S02]  /*ae9f0*/  LDL.LU R19, [R1+0x26c] ;  /* 0x00026c0001137983 */ /* 0x000ea40000300800 */
[----:B------:R-:W3:Y:S01]  /*aea00*/  LDL.LU R8, [R1+0xac] ;  /* 0x0000ac0001087983 */ /* 0x000ee20000300800 */
        /* <DEDUP_REMOVED lines=10> */
[----:B------:R-:W-:Y:S01]  /*aeab0*/  STG.E.U16 [R24.64], R2 ;  /* 0x0000000218007986 */ /* 0x000fe2000c101504 */
[----:B------:R-:W-:Y:S01]  /*aeac0*/  STG.E.U16 [R28.64], R3 ;  /* 0x000000031c007986 */ /* 0x000fe2000c101504 */
[----:B------:R-:W-:-:S02]  /*aead0*/  PRMT R0, R3, 0x7632, R0 ;  /* 0x0000763203007816 */ /* 0x000fc40000000000 */
[----:B--2---:R0:W-:Y:S04]  /*aeae0*/  STL.64 [R1+0x1898], R18 ;  /* 0x0018981201007387 */ /* 0x0041e80000100a00 */
[----:B0-----:R-:W2:Y:S01]  /*aeaf0*/  LDL.LU.64 R18, [R1+0xdd8] ;  /* 0x000dd80001127983 */ /* 0x001ea20000300a00 */
[----:B------:R-:W3:Y:S02]  /*aeb00*/  LDL.LU.64 R16, [R1+0xdc0] ;  /* 0x000dc00001107983 */ /* 0x000ee40000300a00 */
        /* <DEDUP_REMOVED lines=20> */
[----:B------:R-:W4:Y:S01]  /*aec50*/  LDL.LU R27, [R1+0x22c] ;  /* 0x00022c00011b7983 */ /* 0x000f220000300800 */
        /* <DEDUP_REMOVED lines=8> */
[----:B----4-:R-:W-:-:S03]  /*aece0*/  PRMT R2, R23, 0x7632, R2 ;  /* 0x0000763217027816 */ /* 0x010fc60000000002 */
[----:B--2---:R0:W-:Y:S04]  /*aecf0*/  STG.E.U16 [R18.64], R23 ;  /* 0x0000001712007986 */ /* 0x0041e8000c101504 */
[----:B0-----:R-:W2:Y:S01]  /*aed00*/  LDL.LU.64 R18, [R1+0x1878] ;  /* 0x0018780001127983 */ /* 0x001ea20000300a00 */
[----:B------:R-:W4:Y:S03]  /*aed10*/  LDL.LU R23, [R1+0x1870] ;  /* 0x0018700001177983 */ /* 0x000f260000300800 */
[----:B------:R-:W0:Y:S04]  /*aed20*/  S2R R0, SR_TID.X ;  /* 0x0000000000007919 */ /* 0x000e280000002100 */
[----:B--2---:R1:W-:Y:S04]  /*aed30*/  STG.E.U16 [R18.64], R2 ;  /* 0x0000000212007986 */ /* 0x0043e8000c101504 */
[----:B-1----:R-:W2:Y:S01]  /*aed40*/  LDL.LU.64 R18, [R1+0x1868] ;  /* 0x0018680001127983 */ /* 0x002ea20000300a00 */
[----:B----4-:R-:W-:-:S02]  /*aed50*/  PRMT R2, R23, 0x7632, R2 ;  /* 0x0000763217027816 */ /* 0x010fc40000000002 */
[----:B0-----:R-:W-:-:S04]  /*aed60*/  SHF.L.U32 R0, R0, 0x2, RZ ;  /* 0x0000000200007819 */ /* 0x001fc800000006ff */
[----:B------:R-:W-:Y:S01]  /*aed70*/  LOP3.LUT R0, R0, 0x70, RZ, 0xc0, !PT ;  /* 0x0000007000007812 */ /* 0x000fe200078ec0ff */
[----:B--2---:R0:W-:Y:S01]  /*aed80*/  STG.E.U16 [R18.64], R23 ;  /* 0x0000001712007986 */ /* 0x0041e2000c101504 */
[----:B------:R1:W-:Y:S02]  /*aed90*/  STG.E.U16 [R16.64], R2 ;  /* 0x0000000210007986 */ /* 0x0003e4000c101504 */
[----:B------:R-:W-:Y:S06]  /*aeda0*/  BAR.SYNC.DEFER_BLOCKING 0x0 ;  /* 0x0000000000007b1d */ /* 0x000fec0000010000 */
[----:B0-----:R-:W2:Y:S01]  /*aedb0*/  LDL.LU.64 R18, [R1+0x1860] ;  /* 0x0018600001127983 */ /* 0x001ea20000300a00 */
[----:B------:R-:W4:Y:S02]  /*aedc0*/  LDL.LU R23, [R1+0x1268] ;  /* 0x0012680001177983 */ /* 0x000f240000300800 */
[----:B-1----:R-:W2:Y:S01]  /*aedd0*/  LDL.LU.64 R16, [R1+0x1858] ;  /* 0x0018580001107983 */ /* 0x002ea20000300a00 */
[----:B------:R0:W-:Y:S04]  /*aede0*/  STS.128 [R0], R12 ;  /* 0x0000000c00007388 */ /* 0x0001e80000000c00 */
[----:B0-----:R-:W3:Y:S01]  /*aedf0*/  LDL.LU.64 R14, [R1+0x1850] ;  /* 0x00185000010e7983 */ /* 0x001ee20000300a00 */
[----:B------:R-:W3:Y:S03]  /*aee00*/  LDL.LU.64 R12, [R1+0x1848] ;  /* 0x00184800010c7983 */ /* 0x000ee60000300a00 */
[----:B--2---:R0:W-:Y:S04]  /*aee10*/  STS.128 [R0+0x80], R16 ;  /* 0x0000801000007388 */ /* 0x0041e80000000c00 */
[----:B0-----:R-:W2:Y:S01]  /*aee20*/  LDL.LU.64 R18, [R1+0x1840] ;  /* 0x0018400001127983 */ /* 0x001ea20000300a00 */
[----:B------:R-:W2:Y:S03]  /*aee30*/  LDL.LU.64 R16, [R1+0x1838] ;  /* 0x0018380001107983 */ /* 0x000ea60000300a00 */
[----:B---3--:R0:W-:Y:S04]  /*aee40*/  STS.128 [R0+0x100], R12 ;  /* 0x0001000c00007388 */ /* 0x0081e80000000c00 */
[----:B0-----:R-:W3:Y:S01]  /*aee50*/  LDL.LU.64 R14, [R1+0x1830] ;  /* 0x00183000010e7983 */ /* 0x001ee20000300a00 */
[----:B------:R-:W3:Y:S03]  /*aee60*/  LDL.LU.64 R12, [R1+0x1828] ;  /* 0x00182800010c7983 */ /* 0x000ee60000300a00 */
[----:B------:R0:W-:Y:S01]  /*aee70*/  STS.128 [R0+0x280], R24 ;  /* 0x0002801800007388 */ /* 0x0001e20000000c00 */
[----:B----4-:R-:W-:-:S02]  /*aee80*/  FSEL R2, R23, -INF , P4 ;  /* 0xff80000017027808 */ /* 0x010fc40002000000 */
[----:B------:R-:W-:Y:S02]  /*aee90*/  FSEL R4, R4, -INF , P2 ;  /* 0xff80000004047808 */ /* 0x000fe40001000000 */
[----:B------:R-:W-:Y:S02]  /*aeea0*/  FSEL R5, R5, -INF , P1 ;  /* 0xff80000005057808 */ /* 0x000fe40000800000 */
[----:B------:R-:W-:Y:S01]  /*aeeb0*/  FSEL R6, R6, -INF , P0 ;  /* 0xff80000006067808 */ /* 0x000fe20000000000 */
[----:B------:R-:W-:Y:S01]  /*aeec0*/  FFMA R10, R2, 0.69314718246459960938, R10 ;  /* 0x3f317218020a7823 */ /* 0x000fe2000000000a */
[----:B------:R-:W-:Y:S01]  /*aeed0*/  FSEL R2, R7, -INF , P3 ;  /* 0xff80000007027808 */ /* 0x000fe20001800000 */
[----:B------:R-:W-:Y:S01]  /*aeee0*/  FSEL R7, R22, -INF , P5 ;  /* 0xff80000016077808 */ /* 0x000fe20002800000 */
[----:B0-----:R-:W0:Y:S01]  /*aeef0*/  S2R R24, SR_TID.X ;  /* 0x0000000000187919 */ /* 0x001e220000002100 */
[----:B------:R-:W-:Y:S02]  /*aef00*/  FFMA R9, R9, 0.69314718246459960938, R11 ;  /* 0x3f31721809097823 */ /* 0x000fe4000000000b */
[----:B------:R-:W-:-:S02]  /*aef10*/  FFMA R11, R2, 0.69314718246459960938, R21 ;  /* 0x3f317218020b7823 */ /* 0x000fc40000000015 */
[----:B------:R-:W-:Y:S02]  /*aef20*/  FFMA R4, R4, 0.69314718246459960938, R20 ;  /* 0x3f31721804047823 */ /* 0x000fe40000000014 */
[----:B------:R-:W-:Y:S02]  /*aef30*/  FFMA R5, R5, 0.69314718246459960938, R28 ;  /* 0x3f31721805057823 */ /* 0x000fe4000000001c */
[----:B------:R-:W-:Y:S02]  /*aef40*/  FFMA R6, R6, 0.69314718246459960938, R29 ;  /* 0x3f31721806067823 */ /* 0x000fe4000000001d */
[----:B------:R-:W-:Y:S01]  /*aef50*/  FFMA R7, R7, 0.69314718246459960938, R3 ;  /* 0x3f31721807077823 */ /* 0x000fe20000000003 */
[----:B------:R1:W-:Y:S04]  /*aef60*/  STS.128 [R0+0x300], R8 ;  /* 0x0003000800007388 */ /* 0x0003e80000000c00 */
[----:B------:R-:W-:Y:S01]  /*aef70*/  STS.128 [R0+0x380], R4 ;  /* 0x0003800400007388 */ /* 0x000fe20000000c00 */
[----:B0-----:R-:W-:-:S02]  /*aef80*/  SHF.L.U32 R28, R24, 0x4, RZ ;  /* 0x00000004181c7819 */ /* 0x001fc400000006ff */
[----:B-1----:R-:W-:Y:S02]  /*aef90*/  LOP3.LUT R8, R24, 0xe0, RZ, 0xc0, !PT ;  /* 0x000000e018087812 */ /* 0x002fe400078ec0ff */
[----:B------:R-:W-:Y:S02]  /*aefa0*/  LOP3.LUT R28, R28, 0x70, RZ, 0xc0, !PT ;  /* 0x000000701c1c7812 */ /* 0x000fe400078ec0ff */
[----:B------:R-:W-:-:S03]  /*aefb0*/  LOP3.LUT R3, R24, 0x18, RZ, 0xc0, !PT ;  /* 0x0000001818037812 */ /* 0x000fc600078ec0ff */
[----:B------:R-:W-:Y:S01]  /*aefc0*/  IMAD R28, R8, 0x4, R28 ;  /* 0x00000004081c7824 */ /* 0x000fe200078e021c */
[----:B------:R-:W0:Y:S04]  /*aefd0*/  S2R R29, SR_CTAID.X ;  /* 0x00000000001d7919 */ /* 0x000e280000002500 */
[----:B------:R-:W-:Y:S02]  /*aefe0*/  LEA.HI R28, R3, R28, RZ, 0x1f ;  /* 0x0000001c031c7211 */ /* 0x000fe400078ff8ff */
[----:B------:R-:W1:Y:S01]  /*aeff0*/  S2R R3, SR_CTAID.Y ;  /* 0x0000000000037919 */ /* 0x000e620000002600 */
[----:B------:R-:W-:-:S04]  /*af000*/  LOP3.LUT R24, R24, 0xff, RZ, 0xc0, !PT ;  /* 0x000000ff18187812 */ /* 0x000fc800078ec0ff */
[----:B0-----:R-:W-:Y:S01]  /*af010*/  LEA R29, R29, R24, 0x8 ;  /* 0x000000181d1d7211 */ /* 0x001fe200078e40ff */
[----:B-1----:R-:W-:-:S03]  /*af020*/  IMAD R2, R3, c[0x0][0x1cc], RZ ;  /* 0x0000730003027a24 */ /* 0x002fc600078e02ff */
[C---:B------:R-:W-:Y:S01]  /*af030*/  SHF.L.U32 R10, R29.reuse, 0x2, RZ ;  /* 0x000000021d0a7819 */ /* 0x040fe200000006ff */
[----:B------:R-:W-:Y:S01]  /*af040*/  IMAD.HI R9, R29, 0x4, RZ ;  /* 0x000000041d097827 */ /* 0x000fe200078e02ff */
[----:B------:R-:W-:-:S03]  /*af050*/  SHF.L.U32 R3, R2, 0x2, RZ ;  /* 0x0000000202037819 */ /* 0x000fc600000006ff */
[----:B------:R-:W-:Y:S01]  /*af060*/  IMAD.HI R8, R2, 0x4, RZ ;  /* 0x0000000402087827 */ /* 0x000fe200078e02ff */
[----:B------:R-:W-:-:S04]  /*af070*/  IADD3 R2, P0, P1, R10, c[0x0][0x180], R3 ;  /* 0x000060000a027a10 */ /* 0x000fc8000791e003 */
[----:B------:R-:W-:Y:S01]  /*af080*/  IADD3.X R3, R9, c[0x0][0x184], R8, P0, P1 ;  /* 0x0000610009037a10 */ /* 0x000fe200007e2408 */
[----:B--2---:R-:W-:Y:S04]  /*af090*/  STS.128 [R0+0x180], R16 ;  /* 0x0001801000007388 */ /* 0x004fe80000000c00 */
[----:B---3--:R-:W-:Y:S01]  /*af0a0*/  STS.128 [R0+0x200], R12 ;  /* 0x0002000c00007388 */ /* 0x008fe20000000c00 */
[----:B------:R-:W-:Y:S06]  /*af0b0*/  BAR.SYNC.DEFER_BLOCKING 0x0 ;  /* 0x0000000000007b1d */ /* 0x000fec0000010000 */
[----:B------:R-:W0:Y:S04]  /*af0c0*/  LDS R11, [R28] ;  /* 0x000000001c0b7984 */ /* 0x000e280000000800 */
[----:B0-----:R-:W-:Y:S01]  /*af0d0*/  STG.E [R2.64], R11 ;  /* 0x0000000b02007986 */ /* 0x001fe2000c101904 */
[----:B------:R-:W-:Y:S05]  /*af0e0*/  EXIT ;  /* 0x000000000000794d */ /* 0x000fea0003800000 */
.L_x_2:
[----:B------:R-:W-:-:S00]  /*af0f0*/  BRA `(.L_x_2) ;  /* 0xfffffff000007947 */ /* 0x000fc0000383ffff */
[----:B------:R-:W-:-:S00]  /*af100*/  NOP ;  /* 0x0000000000007918 */ /* 0x000fc00000000000 */
[----:B------:R-:W-:-:S00]  /*af110*/  NOP ;  /* 0x0000000000007918 */ /* 0x000fc00000000000 */
[----:B------:R-:W-:-:S00]  /*af120*/  NOP ;  /* 0x0000000000007918 */ /* 0x000fc00000000000 */
[----:B------:R-:W-:-:S00]  /*af130*/  NOP ;  /* 0x0000000000007918 */ /* 0x000fc00000000000 */
[----:B------:R-:W-:-:S00]  /*af140*/  NOP ;  /* 0x0000000000007918 */ /* 0x000fc00000000000 */
[----:B------:R-:W-:-:S00]  /*af150*/  NOP ;  /* 0x0000000000007918 */ /* 0x000fc00000000000 */
[----:B------:R-:W-:-:S00]  /*af160*/  NOP ;  /* 0x0000000000007918 */ /* 0x000fc00000000000 */
[----:B------:R-:W-:-:S00]  /*af170*/  NOP ;  /* 0x0000000000007918 */ /* 0x000fc00000000000 */
.L_x_3:


//--------------------- .nv.global.init           --------------------------
	.section	.nv.global.init,"aw",@progbits
.nv.global.init:
	.type		_$_str,@object
	.size		_$_str,(.L_0 - _$_str)
_$_str:
        /*0000*/ 	.byte	0x5f, 0x5f, 0x43, 0x55, 0x44, 0x41, 0x5f, 0x46, 0x54, 0x5a, 0x00
.L_0:


//--------------------- .nv.shared.attn_fwd       --------------------------
	.section	.nv.shared.attn_fwd,"aw",@nobits
	.sectionflags	@""
	.align	16
